// Copyright (c) 2024, Jay Shah, Ganesh Bikshandi, Ying Zhang, Vijay Thakkar, Pradeep Ramani, Tri Dao.
// Splitting the different template instantiations to different files to speed up compilation.
// This file is auto-generated. See "generate_kernels.py"

#include "flash_fwd_hdim96_fp16_split_sm80.cu"
#include "flash_fwd_hdim96_fp16_split_softcap_sm80.cu"

// ===== COMPILED SASS (sm_80) =====

	.target	sm_80

	.elftype	@"ET_EXEC"


//--------------------- .note.nv.tkinfo           --------------------------
	.section	.note.nv.tkinfo,"",@"SHT_NOTE"
	.sectionflags	@"SHF_NOTE_NV_TKINFO"
	.tkinfo
        /*0018*/ 	.word	0x00000002
        /*0030*/ 	.string	""
        /*0030*/ 	.string	"ptxas"
        /*0030*/ 	.string	"Cuda compilation tools, release 13.0, V13.0.88"
        /*0030*/ 	.string	"Build cuda_13.0.r13.0/compiler.36424714_0"
        /*0030*/ 	.string	"-arch sm_80 -m 64 "



//--------------------- .note.nv.cuinfo           --------------------------
	.section	.note.nv.cuinfo,"",@"SHT_NOTE"
	.sectionflags	@"SHF_NOTE_NV_CUINFO"
        /*0018*/ 	.short	0x0002
        /*001a*/ 	.short	0x0050
        /*001c*/ 	.short	0x0082
	.zero		2


//--------------------- .nv.info                  --------------------------
	.section	.nv.info,"",@"SHT_CUDA_INFO"
	.align	4


	//----- nvinfo : EIATTR_REGCOUNT
	.align		4
        /*0000*/ 	.byte	0x04, 0x2f
        /*0002*/ 	.short	(.L_12 - .L_11)
	.align		4
.L_11:
        /*0004*/ 	.word	index@(_ZN7cutlass13device_kernelIN5flash19enable_sm80_to_sm89INS1_16FlashAttnFwdSm80INS1_25CollectiveMainloopFwdSm80ILi4ELi1ELb0EN4cute5tupleIJNS5_1CILi128EEENS7_ILi48EEENS7_ILi96EEEEEELi96ENS_6half_tEfNS_4arch4Sm80ELb1ELb0ELb0ELb1ELb0ELb1ELb1ELb1EEENS1_21CollectiveEpilogueFwdINS6_IJS8_SA_S9_EEENS6_IJNS7_ILi1EEESI_SI_EEESC_SE_Li128ELb1ELb1ELb1ELb0EEENS1_36VarlenDynamicPersistentTileSchedulerILi128ELi48ELi128ELi128ELb1ELb1ELb0ELb1ELb1ELb1EEEEEEEEEvNT_6ParamsE)
        /*0008*/ 	.word	0x000000ff


	//----- nvinfo : EIATTR_FRAME_SIZE
	.align		4
.L_12:
        /*000c*/ 	.byte	0x04, 0x11
        /*000e*/ 	.short	(.L_14 - .L_13)
	.align		4
.L_13:
        /*0010*/ 	.word	index@($__internal_51_$__cuda_sm70_votesync_ballot)
        /*0014*/ 	.word	0x00000000


	//----- nvinfo : EIATTR_FRAME_SIZE
	.align		4
.L_14:
        /*0018*/ 	.byte	0x04, 0x11
        /*001a*/ 	.short	(.L_16 - .L_15)
	.align		4
.L_15:
        /*001c*/ 	.word	index@($__internal_50_$__cuda_sm70_shflsync_up_p)
        /*0020*/ 	.word	0x00000000


	//----- nvinfo : EIATTR_FRAME_SIZE
	.align		4
.L_16:
        /*0024*/ 	.byte	0x04, 0x11
        /*0026*/ 	.short	(.L_18 - .L_17)
	.align		4
.L_17:
        /*0028*/ 	.word	index@($__internal_49_$__cuda_sm70_shflsync_idx_p)
        /*002c*/ 	.word	0x00000000


	//----- nvinfo : EIATTR_FRAME_SIZE
	.align		4
.L_18:
        /*0030*/ 	.byte	0x04, 0x11
        /*0032*/ 	.short	(.L_20 - .L_19)
	.align		4
.L_19:
        /*0034*/ 	.word	index@($__internal_48_$__cuda_sm70_shflsync_bfly_p)
        /*0038*/ 	.word	0x00000000


	//----- nvinfo : EIATTR_FRAME_SIZE
	.align		4
.L_20:
        /*003c*/ 	.byte	0x04, 0x11
        /*003e*/ 	.short	(.L_22 - .L_21)
	.align		4
.L_21:
        /*0040*/ 	.word	index@(_ZN7cutlass13device_kernelIN5flash19enable_sm80_to_sm89INS1_16FlashAttnFwdSm80INS1_25CollectiveMainloopFwdSm80ILi4ELi1ELb0EN4cute5tupleIJNS5_1CILi128EEENS7_ILi48EEENS7_ILi96EEEEEELi96ENS_6half_tEfNS_4arch4Sm80ELb1ELb0ELb0ELb1ELb0ELb1ELb1ELb1EEENS1_21CollectiveEpilogueFwdINS6_IJS8_SA_S9_EEENS6_IJNS7_ILi1EEESI_SI_EEESC_SE_Li128ELb1ELb1ELb1ELb0EEENS1_36VarlenDynamicPersistentTileSchedulerILi128ELi48ELi128ELi128ELb1ELb1ELb0ELb1ELb1ELb1EEEEEEEEEvNT_6ParamsE)
        /*0044*/ 	.word	0x000000b0


	//----- nvinfo : EIATTR_REGCOUNT
	.align		4
.L_22:
        /*0048*/ 	.byte	0x04, 0x2f
        /*004a*/ 	.short	(.L_24 - .L_23)
	.align		4
.L_23:
        /*004c*/ 	.word	index@(_ZN7cutlass13device_kernelIN5flash19enable_sm80_to_sm89INS1_16FlashAttnFwdSm80INS1_25CollectiveMainloopFwdSm80ILi4ELi1ELb0EN4cute5tupleIJNS5_1CILi128EEENS7_ILi48EEENS7_ILi96EEEEEELi96ENS_6half_tEfNS_4arch4Sm80ELb1ELb0ELb0ELb1ELb0ELb0ELb1ELb1EEENS1_21CollectiveEpilogueFwdINS6_IJS8_SA_S9_EEENS6_IJNS7_ILi1EEESI_SI_EEESC_SE_Li128ELb1ELb1ELb1ELb0EEENS1_36VarlenDynamicPersistentTileSchedulerILi128ELi48ELi128ELi128ELb1ELb1ELb0ELb1ELb1ELb1EEEEEEEEEvNT_6ParamsE)
        /*0050*/ 	.word	0x000000ff


	//----- nvinfo : EIATTR_FRAME_SIZE
	.align		4
.L_24:
        /*0054*/ 	.byte	0x04, 0x11
        /*0056*/ 	.short	(.L_26 - .L_25)
	.align		4
.L_25:
        /*0058*/ 	.word	index@($__internal_47_$__cuda_sm70_votesync_ballot)
        /*005c*/ 	.word	0x00000000


	//----- nvinfo : EIATTR_FRAME_SIZE
	.align		4
.L_26:
        /*0060*/ 	.byte	0x04, 0x11
        /*0062*/ 	.short	(.L_28 - .L_27)
	.align		4
.L_27:
        /*0064*/ 	.word	index@($__internal_46_$__cuda_sm70_shflsync_up_p)
        /*0068*/ 	.word	0x00000000


	//----- nvinfo : EIATTR_FRAME_SIZE
	.align		4
.L_28:
        /*006c*/ 	.byte	0x04, 0x11
        /*006e*/ 	.short	(.L_30 - .L_29)
	.align		4
.L_29:
        /*0070*/ 	.word	index@($__internal_45_$__cuda_sm70_shflsync_idx_p)
        /*0074*/ 	.word	0x00000000


	//----- nvinfo : EIATTR_FRAME_SIZE
	.align		4
.L_30:
        /*0078*/ 	.byte	0x04, 0x11
        /*007a*/ 	.short	(.L_32 - .L_31)
	.align		4
.L_31:
        /*007c*/ 	.word	index@($__internal_44_$__cuda_sm70_shflsync_bfly_p)
        /*0080*/ 	.word	0x00000000


	//----- nvinfo : EIATTR_FRAME_SIZE
	.align		4
.L_32:
        /*0084*/ 	.byte	0x04, 0x11
        /*0086*/ 	.short	(.L_34 - .L_33)
	.align		4
.L_33:
        /*0088*/ 	.word	index@(_ZN7cutlass13device_kernelIN5flash19enable_sm80_to_sm89INS1_16FlashAttnFwdSm80INS1_25CollectiveMainloopFwdSm80ILi4ELi1ELb0EN4cute5tupleIJNS5_1CILi128EEENS7_ILi48EEENS7_ILi96EEEEEELi96ENS_6half_tEfNS_4arch4Sm80ELb1ELb0ELb0ELb1ELb0ELb0ELb1ELb1EEENS1_21CollectiveEpilogueFwdINS6_IJS8_SA_S9_EEENS6_IJNS7_ILi1EEESI_SI_EEESC_SE_Li128ELb1ELb1ELb1ELb0EEENS1_36VarlenDynamicPersistentTileSchedulerILi128ELi48ELi128ELi128ELb1ELb1ELb0ELb1ELb1ELb1EEEEEEEEEvNT_6ParamsE)
        /*008c*/ 	.word	0x000000b8


	//----- nvinfo : EIATTR_REGCOUNT
	.align		4
.L_34:
        /*0090*/ 	.byte	0x04, 0x2f
        /*0092*/ 	.short	(.L_36 - .L_35)
	.align		4
.L_35:
        /*0094*/ 	.word	index@(_ZN7cutlass13device_kernelIN5flash19enable_sm80_to_sm89INS1_16FlashAttnFwdSm80INS1_25CollectiveMainloopFwdSm80ILi4ELi1ELb0EN4cute5tupleIJNS5_1CILi128EEENS7_ILi64EEENS7_ILi96EEEEEELi96ENS_6half_tEfNS_4arch4Sm80ELb1ELb0ELb0ELb0ELb0ELb0ELb1ELb1EEENS1_21CollectiveEpilogueFwdINS6_IJS8_SA_S9_EEENS6_IJNS7_ILi1EEESI_SI_EEESC_SE_Li128ELb0ELb1ELb1ELb0EEENS1_30DynamicPersistentTileSchedulerILi128ELi128ELb1ELb1ELb0EEEEEEEEEvNT_6ParamsE)
        /*0098*/ 	.word	0x000000ff


	//----- nvinfo : EIATTR_FRAME_SIZE
	.align		4
.L_36:
        /*009c*/ 	.byte	0x04, 0x11
        /*009e*/ 	.short	(.L_38 - .L_37)
	.align		4
.L_37:
        /*00a0*/ 	.word	index@($__internal_43_$__cuda_sm70_shflsync_idx_p)
        /*00a4*/ 	.word	0x00000000


	//----- nvinfo : EIATTR_FRAME_SIZE
	.align		4
.L_38:
        /*00a8*/ 	.byte	0x04, 0x11
        /*00aa*/ 	.short	(.L_40 - .L_39)
	.align		4
.L_39:
        /*00ac*/ 	.word	index@($__internal_42_$__cuda_sm70_shflsync_bfly_p)
        /*00b0*/ 	.word	0x00000000


	//----- nvinfo : EIATTR_FRAME_SIZE
	.align		4
.L_40:
        /*00b4*/ 	.byte	0x04, 0x11
        /*00b6*/ 	.short	(.L_42 - .L_41)
	.align		4
.L_41:
        /*00b8*/ 	.word	index@(_ZN7cutlass13device_kernelIN5flash19enable_sm80_to_sm89INS1_16FlashAttnFwdSm80INS1_25CollectiveMainloopFwdSm80ILi4ELi1ELb0EN4cute5tupleIJNS5_1CILi128EEENS7_ILi64EEENS7_ILi96EEEEEELi96ENS_6half_tEfNS_4arch4Sm80ELb1ELb0ELb0ELb0ELb0ELb0ELb1ELb1EEENS1_21CollectiveEpilogueFwdINS6_IJS8_SA_S9_EEENS6_IJNS7_ILi1EEESI_SI_EEESC_SE_Li128ELb0ELb1ELb1ELb0EEENS1_30DynamicPersistentTileSchedulerILi128ELi128ELb1ELb1ELb0EEEEEEEEEvNT_6ParamsE)
        /*00bc*/ 	.word	0x00000078


	//----- nvinfo : EIATTR_REGCOUNT
	.align		4
.L_42:
        /*00c0*/ 	.byte	0x04, 0x2f
        /*00c2*/ 	.short	(.L_44 - .L_43)
	.align		4
.L_43:
        /*00c4*/ 	.word	index@(_ZN7cutlass13device_kernelIN5flash19enable_sm80_to_sm89INS1_16FlashAttnFwdSm80INS1_25CollectiveMainloopFwdSm80ILi4ELi1ELb0EN4cute5tupleIJNS5_1CILi128EEENS7_ILi48EEENS7_ILi96EEEEEELi96ENS_6half_tEfNS_4arch4Sm80ELb0ELb1ELb0ELb1ELb0ELb1ELb1ELb1EEENS1_21CollectiveEpilogueFwdINS6_IJS8_SA_S9_EEENS6_IJNS7_ILi1EEESI_SI_EEESC_SE_Li128ELb1ELb1ELb1ELb0EEENS1_36VarlenDynamicPersistentTileSchedulerILi128ELi48ELi128ELi128ELb1ELb1ELb0ELb1ELb0ELb1EEEEEEEEEvNT_6ParamsE)
        /*00c8*/ 	.word	0x000000ff


	//----- nvinfo : EIATTR_FRAME_SIZE
	.align		4
.L_44:
        /*00cc*/ 	.byte	0x04, 0x11
        /*00ce*/ 	.short	(.L_46 - .L_45)
	.align		4
.L_45:
        /*00d0*/ 	.word	index@($__internal_41_$__cuda_sm70_votesync_ballot)
        /*00d4*/ 	.word	0x00000000


	//----- nvinfo : EIATTR_FRAME_SIZE
	.align		4
.L_46:
        /*00d8*/ 	.byte	0x04, 0x11
        /*00da*/ 	.short	(.L_48 - .L_47)
	.align		4
.L_47:
        /*00dc*/ 	.word	index@($__internal_40_$__cuda_sm70_shflsync_up_p)
        /*00e0*/ 	.word	0x00000000


	//----- nvinfo : EIATTR_FRAME_SIZE
	.align		4
.L_48:
        /*00e4*/ 	.byte	0x04, 0x11
        /*00e6*/ 	.short	(.L_50 - .L_49)
	.align		4
.L_49:
        /*00e8*/ 	.word	index@($__internal_39_$__cuda_sm70_shflsync_idx_p)
        /*00ec*/ 	.word	0x00000000


	//----- nvinfo : EIATTR_FRAME_SIZE
	.align		4
.L_50:
        /*00f0*/ 	.byte	0x04, 0x11
        /*00f2*/ 	.short	(.L_52 - .L_51)
	.align		4
.L_51:
        /*00f4*/ 	.word	index@($__internal_38_$__cuda_sm70_shflsync_bfly_p)
        /*00f8*/ 	.word	0x00000000


	//----- nvinfo : EIATTR_FRAME_SIZE
	.align		4
.L_52:
        /*00fc*/ 	.byte	0x04, 0x11
        /*00fe*/ 	.short	(.L_54 - .L_53)
	.align		4
.L_53:
        /*0100*/ 	.word	index@(_ZN7cutlass13device_kernelIN5flash19enable_sm80_to_sm89INS1_16FlashAttnFwdSm80INS1_25CollectiveMainloopFwdSm80ILi4ELi1ELb0EN4cute5tupleIJNS5_1CILi128EEENS7_ILi48EEENS7_ILi96EEEEEELi96ENS_6half_tEfNS_4arch4Sm80ELb0ELb1ELb0ELb1ELb0ELb1ELb1ELb1EEENS1_21CollectiveEpilogueFwdINS6_IJS8_SA_S9_EEENS6_IJNS7_ILi1EEESI_SI_EEESC_SE_Li128ELb1ELb1ELb1ELb0EEENS1_36VarlenDynamicPersistentTileSchedulerILi128ELi48ELi128ELi128ELb1ELb1ELb0ELb1ELb0ELb1EEEEEEEEEvNT_6ParamsE)
        /*0104*/ 	.word	0x000000b8


	//----- nvinfo : EIATTR_REGCOUNT
	.align		4
.L_54:
        /*0108*/ 	.byte	0x04, 0x2f
        /*010a*/ 	.short	(.L_56 - .L_55)
	.align		4
.L_55:
        /*010c*/ 	.word	index@(_ZN7cutlass13device_kernelIN5flash19enable_sm80_to_sm89INS1_16FlashAttnFwdSm80INS1_25CollectiveMainloopFwdSm80ILi4ELi1ELb0EN4cute5tupleIJNS5_1CILi128EEENS7_ILi48EEENS7_ILi96EEEEEELi96ENS_6half_tEfNS_4arch4Sm80ELb0ELb1ELb0ELb1ELb0ELb0ELb1ELb1EEENS1_21CollectiveEpilogueFwdINS6_IJS8_SA_S9_EEENS6_IJNS7_ILi1EEESI_SI_EEESC_SE_Li128ELb1ELb1ELb1ELb0EEENS1_36VarlenDynamicPersistentTileSchedulerILi128ELi48ELi128ELi128ELb1ELb1ELb0ELb1ELb0ELb1EEEEEEEEEvNT_6ParamsE)
        /*0110*/ 	.word	0x000000ff


	//----- nvinfo : EIATTR_FRAME_SIZE
	.align		4
.L_56:
        /*0114*/ 	.byte	0x04, 0x11
        /*0116*/ 	.short	(.L_58 - .L_57)
	.align		4
.L_57:
        /*0118*/ 	.word	index@($__internal_37_$__cuda_sm70_votesync_ballot)
        /*011c*/ 	.word	0x00000000


	//----- nvinfo : EIATTR_FRAME_SIZE
	.align		4
.L_58:
        /*0120*/ 	.byte	0x04, 0x11
        /*0122*/ 	.short	(.L_60 - .L_59)
	.align		4
.L_59:
        /*0124*/ 	.word	index@($__internal_36_$__cuda_sm70_shflsync_up_p)
        /*0128*/ 	.word	0x00000000


	//----- nvinfo : EIATTR_FRAME_SIZE
	.align		4
.L_60:
        /*012c*/ 	.byte	0x04, 0x11
        /*012e*/ 	.short	(.L_62 - .L_61)
	.align		4
.L_61:
        /*0130*/ 	.word	index@($__internal_35_$__cuda_sm70_shflsync_idx_p)
        /*0134*/ 	.word	0x00000000


	//----- nvinfo : EIATTR_FRAME_SIZE
	.align		4
.L_62:
        /*0138*/ 	.byte	0x04, 0x11
        /*013a*/ 	.short	(.L_64 - .L_63)
	.align		4
.L_63:
        /*013c*/ 	.word	index@($__internal_34_$__cuda_sm70_shflsync_bfly_p)
        /*0140*/ 	.word	0x00000000


	//----- nvinfo : EIATTR_FRAME_SIZE
	.align		4
.L_64:
        /*0144*/ 	.byte	0x04, 0x11
        /*0146*/ 	.short	(.L_66 - .L_65)
	.align		4
.L_65:
        /*0148*/ 	.word	index@(_ZN7cutlass13device_kernelIN5flash19enable_sm80_to_sm89INS1_16FlashAttnFwdSm80INS1_25CollectiveMainloopFwdSm80ILi4ELi1ELb0EN4cute5tupleIJNS5_1CILi128EEENS7_ILi48EEENS7_ILi96EEEEEELi96ENS_6half_tEfNS_4arch4Sm80ELb0ELb1ELb0ELb1ELb0ELb0ELb1ELb1EEENS1_21CollectiveEpilogueFwdINS6_IJS8_SA_S9_EEENS6_IJNS7_ILi1EEESI_SI_EEESC_SE_Li128ELb1ELb1ELb1ELb0EEENS1_36VarlenDynamicPersistentTileSchedulerILi128ELi48ELi128ELi128ELb1ELb1ELb0ELb1ELb0ELb1EEEEEEEEEvNT_6ParamsE)
        /*014c*/ 	.word	0x00000068


	//----- nvinfo : EIATTR_REGCOUNT
	.align		4
.L_66:
        /*0150*/ 	.byte	0x04, 0x2f
        /*0152*/ 	.short	(.L_68 - .L_67)
	.align		4
.L_67:
        /*0154*/ 	.word	index@(_ZN7cutlass13device_kernelIN5flash19enable_sm80_to_sm89INS1_16FlashAttnFwdSm80INS1_25CollectiveMainloopFwdSm80ILi4ELi1ELb0EN4cute5tupleIJNS5_1CILi128EEENS7_ILi48EEENS7_ILi96EEEEEELi96ENS_6half_tEfNS_4arch4Sm80ELb0ELb1ELb0ELb0ELb0ELb0ELb1ELb1EEENS1_21CollectiveEpilogueFwdINS6_IJS8_SA_S9_EEENS6_IJNS7_ILi1EEESI_SI_EEESC_SE_Li128ELb0ELb1ELb1ELb0EEENS1_19SingleTileSchedulerILb0ELb1ELb1ELi128EEEEEEEEEvNT_6ParamsE)
        /*0158*/ 	.word	0x000000ff


	//----- nvinfo : EIATTR_FRAME_SIZE
	.align		4
.L_68:
        /*015c*/ 	.byte	0x04, 0x11
        /*015e*/ 	.short	(.L_70 - .L_69)
	.align		4
.L_69:
        /*0160*/ 	.word	index@(_ZN7cutlass13device_kernelIN5flash19enable_sm80_to_sm89INS1_16FlashAttnFwdSm80INS1_25CollectiveMainloopFwdSm80ILi4ELi1ELb0EN4cute5tupleIJNS5_1CILi128EEENS7_ILi48EEENS7_ILi96EEEEEELi96ENS_6half_tEfNS_4arch4Sm80ELb0ELb1ELb0ELb0ELb0ELb0ELb1ELb1EEENS1_21CollectiveEpilogueFwdINS6_IJS8_SA_S9_EEENS6_IJNS7_ILi1EEESI_SI_EEESC_SE_Li128ELb0ELb1ELb1ELb0EEENS1_19SingleTileSchedulerILb0ELb1ELb1ELi128EEEEEEEEEvNT_6ParamsE)
        /*0164*/ 	.word	0x00000000


	//----- nvinfo : EIATTR_REGCOUNT
	.align		4
.L_70:
        /*0168*/ 	.byte	0x04, 0x2f
        /*016a*/ 	.short	(.L_72 - .L_71)
	.align		4
.L_71:
        /*016c*/ 	.word	index@(_ZN7cutlass13device_kernelIN5flash19enable_sm80_to_sm89INS1_16FlashAttnFwdSm80INS1_25CollectiveMainloopFwdSm80ILi4ELi1ELb0EN4cute5tupleIJNS5_1CILi128EEENS7_ILi48EEENS7_ILi96EEEEEELi96ENS_6half_tEfNS_4arch4Sm80ELb0ELb0ELb0ELb1ELb0ELb1ELb1ELb1EEENS1_21CollectiveEpilogueFwdINS6_IJS8_SA_S9_EEENS6_IJNS7_ILi1EEESI_SI_EEESC_SE_Li128ELb1ELb1ELb1ELb0EEENS1_36VarlenDynamicPersistentTileSchedulerILi128ELi48ELi128ELi128ELb1ELb1ELb0ELb0ELb1ELb1EEEEEEEEEvNT_6ParamsE)
        /*0170*/ 	.word	0x000000ff


	//----- nvinfo : EIATTR_FRAME_SIZE
	.align		4
.L_72:
        /*0174*/ 	.byte	0x04, 0x11
        /*0176*/ 	.short	(.L_74 - .L_73)
	.align		4
.L_73:
        /*0178*/ 	.word	index@($__internal_33_$__cuda_sm70_votesync_ballot)
        /*017c*/ 	.word	0x00000000


	//----- nvinfo : EIATTR_FRAME_SIZE
	.align		4
.L_74:
        /*0180*/ 	.byte	0x04, 0x11
        /*0182*/ 	.short	(.L_76 - .L_75)
	.align		4
.L_75:
        /*0184*/ 	.word	index@($__internal_32_$__cuda_sm70_shflsync_up_p)
        /*0188*/ 	.word	0x00000000


	//----- nvinfo : EIATTR_FRAME_SIZE
	.align		4
.L_76:
        /*018c*/ 	.byte	0x04, 0x11
        /*018e*/ 	.short	(.L_78 - .L_77)
	.align		4
.L_77:
        /*0190*/ 	.word	index@($__internal_31_$__cuda_sm70_shflsync_idx_p)
        /*0194*/ 	.word	0x00000000


	//----- nvinfo : EIATTR_FRAME_SIZE
	.align		4
.L_78:
        /*0198*/ 	.byte	0x04, 0x11
        /*019a*/ 	.short	(.L_80 - .L_79)
	.align		4
.L_79:
        /*019c*/ 	.word	index@($__internal_30_$__cuda_sm70_shflsync_bfly_p)
        /*01a0*/ 	.word	0x00000000


	//----- nvinfo : EIATTR_FRAME_SIZE
	.align		4
.L_80:
        /*01a4*/ 	.byte	0x04, 0x11
        /*01a6*/ 	.short	(.L_82 - .L_81)
	.align		4
.L_81:
        /*01a8*/ 	.word	index@(_ZN7cutlass13device_kernelIN5flash19enable_sm80_to_sm89INS1_16FlashAttnFwdSm80INS1_25CollectiveMainloopFwdSm80ILi4ELi1ELb0EN4cute5tupleIJNS5_1CILi128EEENS7_ILi48EEENS7_ILi96EEEEEELi96ENS_6half_tEfNS_4arch4Sm80ELb0ELb0ELb0ELb1ELb0ELb1ELb1ELb1EEENS1_21CollectiveEpilogueFwdINS6_IJS8_SA_S9_EEENS6_IJNS7_ILi1EEESI_SI_EEESC_SE_Li128ELb1ELb1ELb1ELb0EEENS1_36VarlenDynamicPersistentTileSchedulerILi128ELi48ELi128ELi128ELb1ELb1ELb0ELb0ELb1ELb1EEEEEEEEEvNT_6ParamsE)
        /*01ac*/ 	.word	0x00000088


	//----- nvinfo : EIATTR_REGCOUNT
	.align		4
.L_82:
        /*01b0*/ 	.byte	0x04, 0x2f
        /*01b2*/ 	.short	(.L_84 - .L_83)
	.align		4
.L_83:
        /*01b4*/ 	.word	index@(_ZN7cutlass13device_kernelIN5flash19enable_sm80_to_sm89INS1_16FlashAttnFwdSm80INS1_25CollectiveMainloopFwdSm80ILi4ELi1ELb0EN4cute5tupleIJNS5_1CILi128EEENS7_ILi48EEENS7_ILi96EEEEEELi96ENS_6half_tEfNS_4arch4Sm80ELb0ELb0ELb0ELb1ELb0ELb0ELb1ELb1EEENS1_21CollectiveEpilogueFwdINS6_IJS8_SA_S9_EEENS6_IJNS7_ILi1EEESI_SI_EEESC_SE_Li128ELb1ELb1ELb1ELb0EEENS1_36VarlenDynamicPersistentTileSchedulerILi128ELi48ELi128ELi128ELb1ELb1ELb0ELb0ELb1ELb1EEEEEEEEEvNT_6ParamsE)
        /*01b8*/ 	.word	0x000000ff


	//----- nvinfo : EIATTR_FRAME_SIZE
	.align		4
.L_84:
        /*01bc*/ 	.byte	0x04, 0x11
        /*01be*/ 	.short	(.L_86 - .L_85)
	.align		4
.L_85:
        /*01c0*/ 	.word	index@($__internal_29_$__cuda_sm70_votesync_ballot)
        /*01c4*/ 	.word	0x00000000


	//----- nvinfo : EIATTR_FRAME_SIZE
	.align		4
.L_86:
        /*01c8*/ 	.byte	0x04, 0x11
        /*01ca*/ 	.short	(.L_88 - .L_87)
	.align		4
.L_87:
        /*01cc*/ 	.word	index@($__internal_28_$__cuda_sm70_shflsync_up_p)
        /*01d0*/ 	.word	0x00000000


	//----- nvinfo : EIATTR_FRAME_SIZE
	.align		4
.L_88:
        /*01d4*/ 	.byte	0x04, 0x11
        /*01d6*/ 	.short	(.L_90 - .L_89)
	.align		4
.L_89:
        /*01d8*/ 	.word	index@($__internal_27_$__cuda_sm70_shflsync_idx_p)
        /*01dc*/ 	.word	0x00000000


	//----- nvinfo : EIATTR_FRAME_SIZE
	.align		4
.L_90:
        /*01e0*/ 	.byte	0x04, 0x11
        /*01e2*/ 	.short	(.L_92 - .L_91)
	.align		4
.L_91:
        /*01e4*/ 	.word	index@($__internal_26_$__cuda_sm70_shflsync_bfly_p)
        /*01e8*/ 	.word	0x00000000


	//----- nvinfo : EIATTR_FRAME_SIZE
	.align		4
.L_92:
        /*01ec*/ 	.byte	0x04, 0x11
        /*01ee*/ 	.short	(.L_94 - .L_93)
	.align		4
.L_93:
        /*01f0*/ 	.word	index@(_ZN7cutlass13device_kernelIN5flash19enable_sm80_to_sm89INS1_16FlashAttnFwdSm80INS1_25CollectiveMainloopFwdSm80ILi4ELi1ELb0EN4cute5tupleIJNS5_1CILi128EEENS7_ILi48EEENS7_ILi96EEEEEELi96ENS_6half_tEfNS_4arch4Sm80ELb0ELb0ELb0ELb1ELb0ELb0ELb1ELb1EEENS1_21CollectiveEpilogueFwdINS6_IJS8_SA_S9_EEENS6_IJNS7_ILi1EEESI_SI_EEESC_SE_Li128ELb1ELb1ELb1ELb0EEENS1_36VarlenDynamicPersistentTileSchedulerILi128ELi48ELi128ELi128ELb1ELb1ELb0ELb0ELb1ELb1EEEEEEEEEvNT_6ParamsE)
        /*01f4*/ 	.word	0x00000080


	//----- nvinfo : EIATTR_REGCOUNT
	.align		4
.L_94:
        /*01f8*/ 	.byte	0x04, 0x2f
        /*01fa*/ 	.short	(.L_96 - .L_95)
	.align		4
.L_95:
        /*01fc*/ 	.word	index@(_ZN7cutlass13device_kernelIN5flash19enable_sm80_to_sm89INS1_16FlashAttnFwdSm80INS1_25CollectiveMainloopFwdSm80ILi4ELi1ELb0EN4cute5tupleIJNS5_1CILi128EEENS7_ILi64EEENS7_ILi96EEEEEELi96ENS_6half_tEfNS_4arch4Sm80ELb0ELb0ELb0ELb0ELb0ELb0ELb1ELb1EEENS1_21CollectiveEpilogueFwdINS6_IJS8_SA_S9_EEENS6_IJNS7_ILi1EEESI_SI_EEESC_SE_Li128ELb0ELb1ELb1ELb0EEENS1_19SingleTileSchedulerILb0ELb1ELb1ELi128EEEEEEEEEvNT_6ParamsE)
        /*0200*/ 	.word	0x000000ff


	//----- nvinfo : EIATTR_FRAME_SIZE
	.align		4
.L_96:
        /*0204*/ 	.byte	0x04, 0x11
        /*0206*/ 	.short	(.L_98 - .L_97)
	.align		4
.L_97:
        /*0208*/ 	.word	index@(_ZN7cutlass13device_kernelIN5flash19enable_sm80_to_sm89INS1_16FlashAttnFwdSm80INS1_25CollectiveMainloopFwdSm80ILi4ELi1ELb0EN4cute5tupleIJNS5_1CILi128EEENS7_ILi64EEENS7_ILi96EEEEEELi96ENS_6half_tEfNS_4arch4Sm80ELb0ELb0ELb0ELb0ELb0ELb0ELb1ELb1EEENS1_21CollectiveEpilogueFwdINS6_IJS8_SA_S9_EEENS6_IJNS7_ILi1EEESI_SI_EEESC_SE_Li128ELb0ELb1ELb1ELb0EEENS1_19SingleTileSchedulerILb0ELb1ELb1ELi128EEEEEEEEEvNT_6ParamsE)
        /*020c*/ 	.word	0x00000038


	//----- nvinfo : EIATTR_REGCOUNT
	.align		4
.L_98:
        /*0210*/ 	.byte	0x04, 0x2f
        /*0212*/ 	.short	(.L_100 - .L_99)
	.align		4
.L_99:
        /*0214*/ 	.word	index@(_ZN7cutlass13device_kernelIN5flash19enable_sm80_to_sm89INS1_16FlashAttnFwdSm80INS1_25CollectiveMainloopFwdSm80ILi4ELi1ELb0EN4cute5tupleIJNS5_1CILi128EEENS7_ILi48EEENS7_ILi96EEEEEELi96ENS_6half_tEfNS_4arch4Sm80ELb1ELb0ELb1ELb1ELb0ELb1ELb1ELb1EEENS1_21CollectiveEpilogueFwdINS6_IJS8_SA_S9_EEENS6_IJNS7_ILi1EEESI_SI_EEESC_SE_Li128ELb1ELb1ELb1ELb0EEENS1_36VarlenDynamicPersistentTileSchedulerILi128ELi48ELi128ELi128ELb1ELb1ELb0ELb1ELb1ELb1EEEEEEEEEvNT_6ParamsE)
        /*0218*/ 	.word	0x000000ff


	//----- nvinfo : EIATTR_FRAME_SIZE
	.align		4
.L_100:
        /*021c*/ 	.byte	0x04, 0x11
        /*021e*/ 	.short	(.L_102 - .L_101)
	.align		4
.L_101:
        /*0220*/ 	.word	index@($__internal_25_$__cuda_sm70_votesync_ballot)
        /*0224*/ 	.word	0x00000000


	//----- nvinfo : EIATTR_FRAME_SIZE
	.align		4
.L_102:
        /*0228*/ 	.byte	0x04, 0x11
        /*022a*/ 	.short	(.L_104 - .L_103)
	.align		4
.L_103:
        /*022c*/ 	.word	index@($__internal_24_$__cuda_sm70_shflsync_up_p)
        /*0230*/ 	.word	0x00000000


	//----- nvinfo : EIATTR_FRAME_SIZE
	.align		4
.L_104:
        /*0234*/ 	.byte	0x04, 0x11
        /*0236*/ 	.short	(.L_106 - .L_105)
	.align		4
.L_105:
        /*0238*/ 	.word	index@($__internal_23_$__cuda_sm70_shflsync_idx_p)
        /*023c*/ 	.word	0x00000000


	//----- nvinfo : EIATTR_FRAME_SIZE
	.align		4
.L_106:
        /*0240*/ 	.byte	0x04, 0x11
        /*0242*/ 	.short	(.L_108 - .L_107)
	.align		4
.L_107:
        /*0244*/ 	.word	index@($__internal_22_$__cuda_sm70_shflsync_bfly_p)
        /*0248*/ 	.word	0x00000000


	//----- nvinfo : EIATTR_FRAME_SIZE
	.align		4
.L_108:
        /*024c*/ 	.byte	0x04, 0x11
        /*024e*/ 	.short	(.L_110 - .L_109)
	.align		4
.L_109:
        /*0250*/ 	.word	index@(_ZN7cutlass13device_kernelIN5flash19enable_sm80_to_sm89INS1_16FlashAttnFwdSm80INS1_25CollectiveMainloopFwdSm80ILi4ELi1ELb0EN4cute5tupleIJNS5_1CILi128EEENS7_ILi48EEENS7_ILi96EEEEEELi96ENS_6half_tEfNS_4arch4Sm80ELb1ELb0ELb1ELb1ELb0ELb1ELb1ELb1EEENS1_21CollectiveEpilogueFwdINS6_IJS8_SA_S9_EEENS6_IJNS7_ILi1EEESI_SI_EEESC_SE_Li128ELb1ELb1ELb1ELb0EEENS1_36VarlenDynamicPersistentTileSchedulerILi128ELi48ELi128ELi128ELb1ELb1ELb0ELb1ELb1ELb1EEEEEEEEEvNT_6ParamsE)
        /*0254*/ 	.word	0x000000c0


	//----- nvinfo : EIATTR_REGCOUNT
	.align		4
.L_110:
        /*0258*/ 	.byte	0x04, 0x2f
        /*025a*/ 	.short	(.L_112 - .L_111)
	.align		4
.L_111:
        /*025c*/ 	.word	index@(_ZN7cutlass13device_kernelIN5flash19enable_sm80_to_sm89INS1_16FlashAttnFwdSm80INS1_25CollectiveMainloopFwdSm80ILi4ELi1ELb0EN4cute5tupleIJNS5_1CILi128EEENS7_ILi48EEENS7_ILi96EEEEEELi96ENS_6half_tEfNS_4arch4Sm80ELb1ELb0ELb1ELb1ELb0ELb0ELb1ELb1EEENS1_21CollectiveEpilogueFwdINS6_IJS8_SA_S9_EEENS6_IJNS7_ILi1EEESI_SI_EEESC_SE_Li128ELb1ELb1ELb1ELb0EEENS1_36VarlenDynamicPersistentTileSchedulerILi128ELi48ELi128ELi128ELb1ELb1ELb0ELb1ELb1ELb1EEEEEEEEEvNT_6ParamsE)
        /*0260*/ 	.word	0x000000ff


	//----- nvinfo : EIATTR_FRAME_SIZE
	.align		4
.L_112:
        /*0264*/ 	.byte	0x04, 0x11
        /*0266*/ 	.short	(.L_114 - .L_113)
	.align		4
.L_113:
        /*0268*/ 	.word	index@($__internal_21_$__cuda_sm70_votesync_ballot)
        /*026c*/ 	.word	0x00000000


	//----- nvinfo : EIATTR_FRAME_SIZE
	.align		4
.L_114:
        /*0270*/ 	.byte	0x04, 0x11
        /*0272*/ 	.short	(.L_116 - .L_115)
	.align		4
.L_115:
        /*0274*/ 	.word	index@($__internal_20_$__cuda_sm70_shflsync_up_p)
        /*0278*/ 	.word	0x00000000


	//----- nvinfo : EIATTR_FRAME_SIZE
	.align		4
.L_116:
        /*027c*/ 	.byte	0x04, 0x11
        /*027e*/ 	.short	(.L_118 - .L_117)
	.align		4
.L_117:
        /*0280*/ 	.word	index@($__internal_19_$__cuda_sm70_shflsync_idx_p)
        /*0284*/ 	.word	0x00000000


	//----- nvinfo : EIATTR_FRAME_SIZE
	.align		4
.L_118:
        /*0288*/ 	.byte	0x04, 0x11
        /*028a*/ 	.short	(.L_120 - .L_119)
	.align		4
.L_119:
        /*028c*/ 	.word	index@($__internal_18_$__cuda_sm70_shflsync_bfly_p)
        /*0290*/ 	.word	0x00000000


	//----- nvinfo : EIATTR_FRAME_SIZE
	.align		4
.L_120:
        /*0294*/ 	.byte	0x04, 0x11
        /*0296*/ 	.short	(.L_122 - .L_121)
	.align		4
.L_121:
        /*0298*/ 	.word	index@(_ZN7cutlass13device_kernelIN5flash19enable_sm80_to_sm89INS1_16FlashAttnFwdSm80INS1_25CollectiveMainloopFwdSm80ILi4ELi1ELb0EN4cute5tupleIJNS5_1CILi128EEENS7_ILi48EEENS7_ILi96EEEEEELi96ENS_6half_tEfNS_4arch4Sm80ELb1ELb0ELb1ELb1ELb0ELb0ELb1ELb1EEENS1_21CollectiveEpilogueFwdINS6_IJS8_SA_S9_EEENS6_IJNS7_ILi1EEESI_SI_EEESC_SE_Li128ELb1ELb1ELb1ELb0EEENS1_36VarlenDynamicPersistentTileSchedulerILi128ELi48ELi128ELi128ELb1ELb1ELb0ELb1ELb1ELb1EEEEEEEEEvNT_6ParamsE)
        /*029c*/ 	.word	0x000000c8


	//----- nvinfo : EIATTR_REGCOUNT
	.align		4
.L_122:
        /*02a0*/ 	.byte	0x04, 0x2f
        /*02a2*/ 	.short	(.L_124 - .L_123)
	.align		4
.L_123:
        /*02a4*/ 	.word	index@(_ZN7cutlass13device_kernelIN5flash19enable_sm80_to_sm89INS1_16FlashAttnFwdSm80INS1_25CollectiveMainloopFwdSm80ILi4ELi1ELb0EN4cute5tupleIJNS5_1CILi128EEENS7_ILi64EEENS7_ILi96EEEEEELi96ENS_6half_tEfNS_4arch4Sm80ELb1ELb0ELb1ELb0ELb0ELb0ELb1ELb1EEENS1_21CollectiveEpilogueFwdINS6_IJS8_SA_S9_EEENS6_IJNS7_ILi1EEESI_SI_EEESC_SE_Li128ELb0ELb1ELb1ELb0EEENS1_30DynamicPersistentTileSchedulerILi128ELi128ELb1ELb1ELb0EEEEEEEEEvNT_6ParamsE)
        /*02a8*/ 	.word	0x000000ff


	//----- nvinfo : EIATTR_FRAME_SIZE
	.align		4
.L_124:
        /*02ac*/ 	.byte	0x04, 0x11
        /*02ae*/ 	.short	(.L_126 - .L_125)
	.align		4
.L_125:
        /*02b0*/ 	.word	index@($__internal_17_$__cuda_sm70_shflsync_idx_p)
        /*02b4*/ 	.word	0x00000000


	//----- nvinfo : EIATTR_FRAME_SIZE
	.align		4
.L_126:
        /*02b8*/ 	.byte	0x04, 0x11
        /*02ba*/ 	.short	(.L_128 - .L_127)
	.align		4
.L_127:
        /*02bc*/ 	.word	index@($__internal_16_$__cuda_sm70_shflsync_bfly_p)
        /*02c0*/ 	.word	0x00000000


	//----- nvinfo : EIATTR_FRAME_SIZE
	.align		4
.L_128:
        /*02c4*/ 	.byte	0x04, 0x11
        /*02c6*/ 	.short	(.L_130 - .L_129)
	.align		4
.L_129:
        /*02c8*/ 	.word	index@(_ZN7cutlass13device_kernelIN5flash19enable_sm80_to_sm89INS1_16FlashAttnFwdSm80INS1_25CollectiveMainloopFwdSm80ILi4ELi1ELb0EN4cute5tupleIJNS5_1CILi128EEENS7_ILi64EEENS7_ILi96EEEEEELi96ENS_6half_tEfNS_4arch4Sm80ELb1ELb0ELb1ELb0ELb0ELb0ELb1ELb1EEENS1_21CollectiveEpilogueFwdINS6_IJS8_SA_S9_EEENS6_IJNS7_ILi1EEESI_SI_EEESC_SE_Li128ELb0ELb1ELb1ELb0EEENS1_30DynamicPersistentTileSchedulerILi128ELi128ELb1ELb1ELb0EEEEEEEEEvNT_6ParamsE)
        /*02cc*/ 	.word	0x00000078


	//----- nvinfo : EIATTR_REGCOUNT
	.align		4
.L_130:
        /*02d0*/ 	.byte	0x04, 0x2f
        /*02d2*/ 	.short	(.L_132 - .L_131)
	.align		4
.L_131:
        /*02d4*/ 	.word	index@(_ZN7cutlass13device_kernelIN5flash19enable_sm80_to_sm89INS1_16FlashAttnFwdSm80INS1_25CollectiveMainloopFwdSm80ILi4ELi1ELb0EN4cute5tupleIJNS5_1CILi128EEENS7_ILi48EEENS7_ILi96EEEEEELi96ENS_6half_tEfNS_4arch4Sm80ELb0ELb1ELb1ELb1ELb0ELb1ELb1ELb1EEENS1_21CollectiveEpilogueFwdINS6_IJS8_SA_S9_EEENS6_IJNS7_ILi1EEESI_SI_EEESC_SE_Li128ELb1ELb1ELb1ELb0EEENS1_36VarlenDynamicPersistentTileSchedulerILi128ELi48ELi128ELi128ELb1ELb1ELb0ELb1ELb0ELb1EEEEEEEEEvNT_6ParamsE)
        /*02d8*/ 	.word	0x000000ff


	//----- nvinfo : EIATTR_FRAME_SIZE
	.align		4
.L_132:
        /*02dc*/ 	.byte	0x04, 0x11
        /*02de*/ 	.short	(.L_134 - .L_133)
	.align		4
.L_133:
        /*02e0*/ 	.word	index@($__internal_15_$__cuda_sm70_votesync_ballot)
        /*02e4*/ 	.word	0x00000000


	//----- nvinfo : EIATTR_FRAME_SIZE
	.align		4
.L_134:
        /*02e8*/ 	.byte	0x04, 0x11
        /*02ea*/ 	.short	(.L_136 - .L_135)
	.align		4
.L_135:
        /*02ec*/ 	.word	index@($__internal_14_$__cuda_sm70_shflsync_up_p)
        /*02f0*/ 	.word	0x00000000


	//----- nvinfo : EIATTR_FRAME_SIZE
	.align		4
.L_136:
        /*02f4*/ 	.byte	0x04, 0x11
        /*02f6*/ 	.short	(.L_138 - .L_137)
	.align		4
.L_137:
        /*02f8*/ 	.word	index@($__internal_13_$__cuda_sm70_shflsync_idx_p)
        /*02fc*/ 	.word	0x00000000


	//----- nvinfo : EIATTR_FRAME_SIZE
	.align		4
.L_138:
        /*0300*/ 	.byte	0x04, 0x11
        /*0302*/ 	.short	(.L_140 - .L_139)
	.align		4
.L_139:
        /*0304*/ 	.word	index@($__internal_12_$__cuda_sm70_shflsync_bfly_p)
        /*0308*/ 	.word	0x00000000


	//----- nvinfo : EIATTR_FRAME_SIZE
	.align		4
.L_140:
        /*030c*/ 	.byte	0x04, 0x11
        /*030e*/ 	.short	(.L_142 - .L_141)
	.align		4
.L_141:
        /*0310*/ 	.word	index@(_ZN7cutlass13device_kernelIN5flash19enable_sm80_to_sm89INS1_16FlashAttnFwdSm80INS1_25CollectiveMainloopFwdSm80ILi4ELi1ELb0EN4cute5tupleIJNS5_1CILi128EEENS7_ILi48EEENS7_ILi96EEEEEELi96ENS_6half_tEfNS_4arch4Sm80ELb0ELb1ELb1ELb1ELb0ELb1ELb1ELb1EEENS1_21CollectiveEpilogueFwdINS6_IJS8_SA_S9_EEENS6_IJNS7_ILi1EEESI_SI_EEESC_SE_Li128ELb1ELb1ELb1ELb0EEENS1_36VarlenDynamicPersistentTileSchedulerILi128ELi48ELi128ELi128ELb1ELb1ELb0ELb1ELb0ELb1EEEEEEEEEvNT_6ParamsE)
        /*0314*/ 	.word	0x000000b0


	//----- nvinfo : EIATTR_REGCOUNT
	.align		4
.L_142:
        /*0318*/ 	.byte	0x04, 0x2f
        /*031a*/ 	.short	(.L_144 - .L_143)
	.align		4
.L_143:
        /*031c*/ 	.word	index@(_ZN7cutlass13device_kernelIN5flash19enable_sm80_to_sm89INS1_16FlashAttnFwdSm80INS1_25CollectiveMainloopFwdSm80ILi4ELi1ELb0EN4cute5tupleIJNS5_1CILi128EEENS7_ILi48EEENS7_ILi96EEEEEELi96ENS_6half_tEfNS_4arch4Sm80ELb0ELb1ELb1ELb1ELb0ELb0ELb1ELb1EEENS1_21CollectiveEpilogueFwdINS6_IJS8_SA_S9_EEENS6_IJNS7_ILi1EEESI_SI_EEESC_SE_Li128ELb1ELb1ELb1ELb0EEENS1_36VarlenDynamicPersistentTileSchedulerILi128ELi48ELi128ELi128ELb1ELb1ELb0ELb1ELb0ELb1EEEEEEEEEvNT_6ParamsE)
        /*0320*/ 	.word	0x000000ff


	//----- nvinfo : EIATTR_FRAME_SIZE
	.align		4
.L_144:
        /*0324*/ 	.byte	0x04, 0x11
        /*0326*/ 	.short	(.L_146 - .L_145)
	.align		4
.L_145:
        /*0328*/ 	.word	index@($__internal_11_$__cuda_sm70_votesync_ballot)
        /*032c*/ 	.word	0x00000000


	//----- nvinfo : EIATTR_FRAME_SIZE
	.align		4
.L_146:
        /*0330*/ 	.byte	0x04, 0x11
        /*0332*/ 	.short	(.L_148 - .L_147)
	.align		4
.L_147:
        /*0334*/ 	.word	index@($__internal_10_$__cuda_sm70_shflsync_up_p)
        /*0338*/ 	.word	0x00000000


	//----- nvinfo : EIATTR_FRAME_SIZE
	.align		4
.L_148:
        /*033c*/ 	.byte	0x04, 0x11
        /*033e*/ 	.short	(.L_150 - .L_149)
	.align		4
.L_149:
        /*0340*/ 	.word	index@($__internal_9_$__cuda_sm70_shflsync_idx_p)
        /*0344*/ 	.word	0x00000000


	//----- nvinfo : EIATTR_FRAME_SIZE
	.align		4
.L_150:
        /*0348*/ 	.byte	0x04, 0x11
        /*034a*/ 	.short	(.L_152 - .L_151)
	.align		4
.L_151:
        /*034c*/ 	.word	index@($__internal_8_$__cuda_sm70_shflsync_bfly_p)
        /*0350*/ 	.word	0x00000000


	//----- nvinfo : EIATTR_FRAME_SIZE
	.align		4
.L_152:
        /*0354*/ 	.byte	0x04, 0x11
        /*0356*/ 	.short	(.L_154 - .L_153)
	.align		4
.L_153:
        /*0358*/ 	.word	index@(_ZN7cutlass13device_kernelIN5flash19enable_sm80_to_sm89INS1_16FlashAttnFwdSm80INS1_25CollectiveMainloopFwdSm80ILi4ELi1ELb0EN4cute5tupleIJNS5_1CILi128EEENS7_ILi48EEENS7_ILi96EEEEEELi96ENS_6half_tEfNS_4arch4Sm80ELb0ELb1ELb1ELb1ELb0ELb0ELb1ELb1EEENS1_21CollectiveEpilogueFwdINS6_IJS8_SA_S9_EEENS6_IJNS7_ILi1EEESI_SI_EEESC_SE_Li128ELb1ELb1ELb1ELb0EEENS1_36VarlenDynamicPersistentTileSchedulerILi128ELi48ELi128ELi128ELb1ELb1ELb0ELb1ELb0ELb1EEEEEEEEEvNT_6ParamsE)
        /*035c*/ 	.word	0x00000068


	//----- nvinfo : EIATTR_REGCOUNT
	.align		4
.L_154:
        /*0360*/ 	.byte	0x04, 0x2f
        /*0362*/ 	.short	(.L_156 - .L_155)
	.align		4
.L_155:
        /*0364*/ 	.word	index@(_ZN7cutlass13device_kernelIN5flash19enable_sm80_to_sm89INS1_16FlashAttnFwdSm80INS1_25CollectiveMainloopFwdSm80ILi4ELi1ELb0EN4cute5tupleIJNS5_1CILi128EEENS7_ILi48EEENS7_ILi96EEEEEELi96ENS_6half_tEfNS_4arch4Sm80ELb0ELb1ELb1ELb0ELb0ELb0ELb1ELb1EEENS1_21CollectiveEpilogueFwdINS6_IJS8_SA_S9_EEENS6_IJNS7_ILi1EEESI_SI_EEESC_SE_Li128ELb0ELb1ELb1ELb0EEENS1_19SingleTileSchedulerILb0ELb1ELb1ELi128EEEEEEEEEvNT_6ParamsE)
        /*0368*/ 	.word	0x000000ff


	//----- nvinfo : EIATTR_FRAME_SIZE
	.align		4
.L_156:
        /*036c*/ 	.byte	0x04, 0x11
        /*036e*/ 	.short	(.L_158 - .L_157)
	.align		4
.L_157:
        /*0370*/ 	.word	index@(_ZN7cutlass13device_kernelIN5flash19enable_sm80_to_sm89INS1_16FlashAttnFwdSm80INS1_25CollectiveMainloopFwdSm80ILi4ELi1ELb0EN4cute5tupleIJNS5_1CILi128EEENS7_ILi48EEENS7_ILi96EEEEEELi96ENS_6half_tEfNS_4arch4Sm80ELb0ELb1ELb1ELb0ELb0ELb0ELb1ELb1EEENS1_21CollectiveEpilogueFwdINS6_IJS8_SA_S9_EEENS6_IJNS7_ILi1EEESI_SI_EEESC_SE_Li128ELb0ELb1ELb1ELb0EEENS1_19SingleTileSchedulerILb0ELb1ELb1ELi128EEEEEEEEEvNT_6ParamsE)
        /*0374*/ 	.word	0x00000000


	//----- nvinfo : EIATTR_REGCOUNT
	.align		4
.L_158:
        /*0378*/ 	.byte	0x04, 0x2f
        /*037a*/ 	.short	(.L_160 - .L_159)
	.align		4
.L_159:
        /*037c*/ 	.word	index@(_ZN7cutlass13device_kernelIN5flash19enable_sm80_to_sm89INS1_16FlashAttnFwdSm80INS1_25CollectiveMainloopFwdSm80ILi4ELi1ELb0EN4cute5tupleIJNS5_1CILi128EEENS7_ILi48EEENS7_ILi96EEEEEELi96ENS_6half_tEfNS_4arch4Sm80ELb0ELb0ELb1ELb1ELb0ELb1ELb1ELb1EEENS1_21CollectiveEpilogueFwdINS6_IJS8_SA_S9_EEENS6_IJNS7_ILi1EEESI_SI_EEESC_SE_Li128ELb1ELb1ELb1ELb0EEENS1_36VarlenDynamicPersistentTileSchedulerILi128ELi48ELi128ELi128ELb1ELb1ELb0ELb0ELb1ELb1EEEEEEEEEvNT_6ParamsE)
        /*0380*/ 	.word	0x000000ff


	//----- nvinfo : EIATTR_FRAME_SIZE
	.align		4
.L_160:
        /*0384*/ 	.byte	0x04, 0x11
        /*0386*/ 	.short	(.L_162 - .L_161)
	.align		4
.L_161:
        /*0388*/ 	.word	index@($__internal_7_$__cuda_sm70_votesync_ballot)
        /*038c*/ 	.word	0x00000000


	//----- nvinfo : EIATTR_FRAME_SIZE
	.align		4
.L_162:
        /*0390*/ 	.byte	0x04, 0x11
        /*0392*/ 	.short	(.L_164 - .L_163)
	.align		4
.L_163:
        /*0394*/ 	.word	index@($__internal_6_$__cuda_sm70_shflsync_up_p)
        /*0398*/ 	.word	0x00000000


	//----- nvinfo : EIATTR_FRAME_SIZE
	.align		4
.L_164:
        /*039c*/ 	.byte	0x04, 0x11
        /*039e*/ 	.short	(.L_166 - .L_165)
	.align		4
.L_165:
        /*03a0*/ 	.word	index@($__internal_5_$__cuda_sm70_shflsync_idx_p)
        /*03a4*/ 	.word	0x00000000


	//----- nvinfo : EIATTR_FRAME_SIZE
	.align		4
.L_166:
        /*03a8*/ 	.byte	0x04, 0x11
        /*03aa*/ 	.short	(.L_168 - .L_167)
	.align		4
.L_167:
        /*03ac*/ 	.word	index@($__internal_4_$__cuda_sm70_shflsync_bfly_p)
        /*03b0*/ 	.word	0x00000000


	//----- nvinfo : EIATTR_FRAME_SIZE
	.align		4
.L_168:
        /*03b4*/ 	.byte	0x04, 0x11
        /*03b6*/ 	.short	(.L_170 - .L_169)
	.align		4
.L_169:
        /*03b8*/ 	.word	index@(_ZN7cutlass13device_kernelIN5flash19enable_sm80_to_sm89INS1_16FlashAttnFwdSm80INS1_25CollectiveMainloopFwdSm80ILi4ELi1ELb0EN4cute5tupleIJNS5_1CILi128EEENS7_ILi48EEENS7_ILi96EEEEEELi96ENS_6half_tEfNS_4arch4Sm80ELb0ELb0ELb1ELb1ELb0ELb1ELb1ELb1EEENS1_21CollectiveEpilogueFwdINS6_IJS8_SA_S9_EEENS6_IJNS7_ILi1EEESI_SI_EEESC_SE_Li128ELb1ELb1ELb1ELb0EEENS1_36VarlenDynamicPersistentTileSchedulerILi128ELi48ELi128ELi128ELb1ELb1ELb0ELb0ELb1ELb1EEEEEEEEEvNT_6ParamsE)
        /*03bc*/ 	.word	0x000000a0


	//----- nvinfo : EIATTR_REGCOUNT
	.align		4
.L_170:
        /*03c0*/ 	.byte	0x04, 0x2f
        /*03c2*/ 	.short	(.L_172 - .L_171)
	.align		4
.L_171:
        /*03c4*/ 	.word	index@(_ZN7cutlass13device_kernelIN5flash19enable_sm80_to_sm89INS1_16FlashAttnFwdSm80INS1_25CollectiveMainloopFwdSm80ILi4ELi1ELb0EN4cute5tupleIJNS5_1CILi128EEENS7_ILi48EEENS7_ILi96EEEEEELi96ENS_6half_tEfNS_4arch4Sm80ELb0ELb0ELb1ELb1ELb0ELb0ELb1ELb1EEENS1_21CollectiveEpilogueFwdINS6_IJS8_SA_S9_EEENS6_IJNS7_ILi1EEESI_SI_EEESC_SE_Li128ELb1ELb1ELb1ELb0EEENS1_36VarlenDynamicPersistentTileSchedulerILi128ELi48ELi128ELi128ELb1ELb1ELb0ELb0ELb1ELb1EEEEEEEEEvNT_6ParamsE)
        /*03c8*/ 	.word	0x000000ff


	//----- nvinfo : EIATTR_FRAME_SIZE
	.align		4
.L_172:
        /*03cc*/ 	.byte	0x04, 0x11
        /*03ce*/ 	.short	(.L_174 - .L_173)
	.align		4
.L_173:
        /*03d0*/ 	.word	index@($__internal_3_$__cuda_sm70_votesync_ballot)
        /*03d4*/ 	.word	0x00000000


	//----- nvinfo : EIATTR_FRAME_SIZE
	.align		4
.L_174:
        /*03d8*/ 	.byte	0x04, 0x11
        /*03da*/ 	.short	(.L_176 - .L_175)
	.align		4
.L_175:
        /*03dc*/ 	.word	index@($__internal_2_$__cuda_sm70_shflsync_up_p)
        /*03e0*/ 	.word	0x00000000


	//----- nvinfo : EIATTR_FRAME_SIZE
	.align		4
.L_176:
        /*03e4*/ 	.byte	0x04, 0x11
        /*03e6*/ 	.short	(.L_178 - .L_177)
	.align		4
.L_177:
        /*03e8*/ 	.word	index@($__internal_1_$__cuda_sm70_shflsync_idx_p)
        /*03ec*/ 	.word	0x00000000


	//----- nvinfo : EIATTR_FRAME_SIZE
	.align		4
.L_178:
        /*03f0*/ 	.byte	0x04, 0x11
        /*03f2*/ 	.short	(.L_180 - .L_179)
	.align		4
.L_179:
        /*03f4*/ 	.word	index@($__internal_0_$__cuda_sm70_shflsync_bfly_p)
        /*03f8*/ 	.word	0x00000000


	//----- nvinfo : EIATTR_FRAME_SIZE
	.align		4
.L_180:
        /*03fc*/ 	.byte	0x04, 0x11
        /*03fe*/ 	.short	(.L_182 - .L_181)
	.align		4
.L_181:
        /*0400*/ 	.word	index@(_ZN7cutlass13device_kernelIN5flash19enable_sm80_to_sm89INS1_16FlashAttnFwdSm80INS1_25CollectiveMainloopFwdSm80ILi4ELi1ELb0EN4cute5tupleIJNS5_1CILi128EEENS7_ILi48EEENS7_ILi96EEEEEELi96ENS_6half_tEfNS_4arch4Sm80ELb0ELb0ELb1ELb1ELb0ELb0ELb1ELb1EEENS1_21CollectiveEpilogueFwdINS6_IJS8_SA_S9_EEENS6_IJNS7_ILi1EEESI_SI_EEESC_SE_Li128ELb1ELb1ELb1ELb0EEENS1_36VarlenDynamicPersistentTileSchedulerILi128ELi48ELi128ELi128ELb1ELb1ELb0ELb0ELb1ELb1EEEEEEEEEvNT_6ParamsE)
        /*0404*/ 	.word	0x000000b8


	//----- nvinfo : EIATTR_REGCOUNT
	.align		4
.L_182:
        /*0408*/ 	.byte	0x04, 0x2f
        /*040a*/ 	.short	(.L_184 - .L_183)
	.align		4
.L_183:
        /*040c*/ 	.word	index@(_ZN7cutlass13device_kernelIN5flash19enable_sm80_to_sm89INS1_16FlashAttnFwdSm80INS1_25CollectiveMainloopFwdSm80ILi4ELi1ELb0EN4cute5tupleIJNS5_1CILi128EEENS7_ILi64EEENS7_ILi96EEEEEELi96ENS_6half_tEfNS_4arch4Sm80ELb0ELb0ELb1ELb0ELb0ELb0ELb1ELb1EEENS1_21CollectiveEpilogueFwdINS6_IJS8_SA_S9_EEENS6_IJNS7_ILi1EEESI_SI_EEESC_SE_Li128ELb0ELb1ELb1ELb0EEENS1_19SingleTileSchedulerILb0ELb1ELb1ELi128EEEEEEEEEvNT_6ParamsE)
        /*0410*/ 	.word	0x000000ff


	//----- nvinfo : EIATTR_FRAME_SIZE
	.align		4
.L_184:
        /*0414*/ 	.byte	0x04, 0x11
        /*0416*/ 	.short	(.L_186 - .L_185)
	.align		4
.L_185:
        /*0418*/ 	.word	index@(_ZN7cutlass13device_kernelIN5flash19enable_sm80_to_sm89INS1_16FlashAttnFwdSm80INS1_25CollectiveMainloopFwdSm80ILi4ELi1ELb0EN4cute5tupleIJNS5_1CILi128EEENS7_ILi64EEENS7_ILi96EEEEEELi96ENS_6half_tEfNS_4arch4Sm80ELb0ELb0ELb1ELb0ELb0ELb0ELb1ELb1EEENS1_21CollectiveEpilogueFwdINS6_IJS8_SA_S9_EEENS6_IJNS7_ILi1EEESI_SI_EEESC_SE_Li128ELb0ELb1ELb1ELb0EEENS1_19SingleTileSchedulerILb0ELb1ELb1ELi128EEEEEEEEEvNT_6ParamsE)
        /*041c*/ 	.word	0x00000060


	//----- nvinfo : EIATTR_MIN_STACK_SIZE
	.align		4
.L_186:
        /*0420*/ 	.byte	0x04, 0x12
        /*0422*/ 	.short	(.L_188 - .L_187)
	.align		4
.L_187:
        /*0424*/ 	.word	index@(_ZN7cutlass13device_kernelIN5flash19enable_sm80_to_sm89INS1_16FlashAttnFwdSm80INS1_25CollectiveMainloopFwdSm80ILi4ELi1ELb0EN4cute5tupleIJNS5_1CILi128EEENS7_ILi64EEENS7_ILi96EEEEEELi96ENS_6half_tEfNS_4arch4Sm80ELb0ELb0ELb1ELb0ELb0ELb0ELb1ELb1EEENS1_21CollectiveEpilogueFwdINS6_IJS8_SA_S9_EEENS6_IJNS7_ILi1EEESI_SI_EEESC_SE_Li128ELb0ELb1ELb1ELb0EEENS1_19SingleTileSchedulerILb0ELb1ELb1ELi128EEEEEEEEEvNT_6ParamsE)
        /*0428*/ 	.word	0x00000060


	//----- nvinfo : EIATTR_MIN_STACK_SIZE
	.align		4
.L_188:
        /*042c*/ 	.byte	0x04, 0x12
        /*042e*/ 	.short	(.L_190 - .L_189)
	.align		4
.L_189:
        /*0430*/ 	.word	index@(_ZN7cutlass13device_kernelIN5flash19enable_sm80_to_sm89INS1_16FlashAttnFwdSm80INS1_25CollectiveMainloopFwdSm80ILi4ELi1ELb0EN4cute5tupleIJNS5_1CILi128EEENS7_ILi48EEENS7_ILi96EEEEEELi96ENS_6half_tEfNS_4arch4Sm80ELb0ELb0ELb1ELb1ELb0ELb0ELb1ELb1EEENS1_21CollectiveEpilogueFwdINS6_IJS8_SA_S9_EEENS6_IJNS7_ILi1EEESI_SI_EEESC_SE_Li128ELb1ELb1ELb1ELb0EEENS1_36VarlenDynamicPersistentTileSchedulerILi128ELi48ELi128ELi128ELb1ELb1ELb0ELb0ELb1ELb1EEEEEEEEEvNT_6ParamsE)
        /*0434*/ 	.word	0x000000b8


	//----- nvinfo : EIATTR_MIN_STACK_SIZE
	.align		4
.L_190:
        /*0438*/ 	.byte	0x04, 0x12
        /*043a*/ 	.short	(.L_192 - .L_191)
	.align		4
.L_191:
        /*043c*/ 	.word	index@(_ZN7cutlass13device_kernelIN5flash19enable_sm80_to_sm89INS1_16FlashAttnFwdSm80INS1_25CollectiveMainloopFwdSm80ILi4ELi1ELb0EN4cute5tupleIJNS5_1CILi128EEENS7_ILi48EEENS7_ILi96EEEEEELi96ENS_6half_tEfNS_4arch4Sm80ELb0ELb0ELb1ELb1ELb0ELb1ELb1ELb1EEENS1_21CollectiveEpilogueFwdINS6_IJS8_SA_S9_EEENS6_IJNS7_ILi1EEESI_SI_EEESC_SE_Li128ELb1ELb1ELb1ELb0EEENS1_36VarlenDynamicPersistentTileSchedulerILi128ELi48ELi128ELi128ELb1ELb1ELb0ELb0ELb1ELb1EEEEEEEEEvNT_6ParamsE)
        /*0440*/ 	.word	0x000000a0


	//----- nvinfo : EIATTR_MIN_STACK_SIZE
	.align		4
.L_192:
        /*0444*/ 	.byte	0x04, 0x12
        /*0446*/ 	.short	(.L_194 - .L_193)
	.align		4
.L_193:
        /*0448*/ 	.word	index@(_ZN7cutlass13device_kernelIN5flash19enable_sm80_to_sm89INS1_16FlashAttnFwdSm80INS1_25CollectiveMainloopFwdSm80ILi4ELi1ELb0EN4cute5tupleIJNS5_1CILi128EEENS7_ILi48EEENS7_ILi96EEEEEELi96ENS_6half_tEfNS_4arch4Sm80ELb0ELb1ELb1ELb0ELb0ELb0ELb1ELb1EEENS1_21CollectiveEpilogueFwdINS6_IJS8_SA_S9_EEENS6_IJNS7_ILi1EEESI_SI_EEESC_SE_Li128ELb0ELb1ELb1ELb0EEENS1_19SingleTileSchedulerILb0ELb1ELb1ELi128EEEEEEEEEvNT_6ParamsE)
        /*044c*/ 	.word	0x00000000


	//----- nvinfo : EIATTR_MIN_STACK_SIZE
	.align		4
.L_194:
        /*0450*/ 	.byte	0x04, 0x12
        /*0452*/ 	.short	(.L_196 - .L_195)
	.align		4
.L_195:
        /*0454*/ 	.word	index@(_ZN7cutlass13device_kernelIN5flash19enable_sm80_to_sm89INS1_16FlashAttnFwdSm80INS1_25CollectiveMainloopFwdSm80ILi4ELi1ELb0EN4cute5tupleIJNS5_1CILi128EEENS7_ILi48EEENS7_ILi96EEEEEELi96ENS_6half_tEfNS_4arch4Sm80ELb0ELb1ELb1ELb1ELb0ELb0ELb1ELb1EEENS1_21CollectiveEpilogueFwdINS6_IJS8_SA_S9_EEENS6_IJNS7_ILi1EEESI_SI_EEESC_SE_Li128ELb1ELb1ELb1ELb0EEENS1_36VarlenDynamicPersistentTileSchedulerILi128ELi48ELi128ELi128ELb1ELb1ELb0ELb1ELb0ELb1EEEEEEEEEvNT_6ParamsE)
        /*0458*/ 	.word	0x00000068


	//----- nvinfo : EIATTR_MIN_STACK_SIZE
	.align		4
.L_196:
        /*045c*/ 	.byte	0x04, 0x12
        /*045e*/ 	.short	(.L_198 - .L_197)
	.align		4
.L_197:
        /*0460*/ 	.word	index@(_ZN7cutlass13device_kernelIN5flash19enable_sm80_to_sm89INS1_16FlashAttnFwdSm80INS1_25CollectiveMainloopFwdSm80ILi4ELi1ELb0EN4cute5tupleIJNS5_1CILi128EEENS7_ILi48EEENS7_ILi96EEEEEELi96ENS_6half_tEfNS_4arch4Sm80ELb0ELb1ELb1ELb1ELb0ELb1ELb1ELb1EEENS1_21CollectiveEpilogueFwdINS6_IJS8_SA_S9_EEENS6_IJNS7_ILi1EEESI_SI_EEESC_SE_Li128ELb1ELb1ELb1ELb0EEENS1_36VarlenDynamicPersistentTileSchedulerILi128ELi48ELi128ELi128ELb1ELb1ELb0ELb1ELb0ELb1EEEEEEEEEvNT_6ParamsE)
        /*0464*/ 	.word	0x000000b0


	//----- nvinfo : EIATTR_MIN_STACK_SIZE
	.align		4
.L_198:
        /*0468*/ 	.byte	0x04, 0x12
        /*046a*/ 	.short	(.L_200 - .L_199)
	.align		4
.L_199:
        /*046c*/ 	.word	index@(_ZN7cutlass13device_kernelIN5flash19enable_sm80_to_sm89INS1_16FlashAttnFwdSm80INS1_25CollectiveMainloopFwdSm80ILi4ELi1ELb0EN4cute5tupleIJNS5_1CILi128EEENS7_ILi64EEENS7_ILi96EEEEEELi96ENS_6half_tEfNS_4arch4Sm80ELb1ELb0ELb1ELb0ELb0ELb0ELb1ELb1EEENS1_21CollectiveEpilogueFwdINS6_IJS8_SA_S9_EEENS6_IJNS7_ILi1EEESI_SI_EEESC_SE_Li128ELb0ELb1ELb1ELb0EEENS1_30DynamicPersistentTileSchedulerILi128ELi128ELb1ELb1ELb0EEEEEEEEEvNT_6ParamsE)
        /*0470*/ 	.word	0x00000078


	//----- nvinfo : EIATTR_MIN_STACK_SIZE
	.align		4
.L_200:
        /*0474*/ 	.byte	0x04, 0x12
        /*0476*/ 	.short	(.L_202 - .L_201)
	.align		4
.L_201:
        /*0478*/ 	.word	index@(_ZN7cutlass13device_kernelIN5flash19enable_sm80_to_sm89INS1_16FlashAttnFwdSm80INS1_25CollectiveMainloopFwdSm80ILi4ELi1ELb0EN4cute5tupleIJNS5_1CILi128EEENS7_ILi48EEENS7_ILi96EEEEEELi96ENS_6half_tEfNS_4arch4Sm80ELb1ELb0ELb1ELb1ELb0ELb0ELb1ELb1EEENS1_21CollectiveEpilogueFwdINS6_IJS8_SA_S9_EEENS6_IJNS7_ILi1EEESI_SI_EEESC_SE_Li128ELb1ELb1ELb1ELb0EEENS1_36VarlenDynamicPersistentTileSchedulerILi128ELi48ELi128ELi128ELb1ELb1ELb0ELb1ELb1ELb1EEEEEEEEEvNT_6ParamsE)
        /*047c*/ 	.word	0x000000c8


	//----- nvinfo : EIATTR_MIN_STACK_SIZE
	.align		4
.L_202:
        /*0480*/ 	.byte	0x04, 0x12
        /*0482*/ 	.short	(.L_204 - .L_203)
	.align		4
.L_203:
        /*0484*/ 	.word	index@(_ZN7cutlass13device_kernelIN5flash19enable_sm80_to_sm89INS1_16FlashAttnFwdSm80INS1_25CollectiveMainloopFwdSm80ILi4ELi1ELb0EN4cute5tupleIJNS5_1CILi128EEENS7_ILi48EEENS7_ILi96EEEEEELi96ENS_6half_tEfNS_4arch4Sm80ELb1ELb0ELb1ELb1ELb0ELb1ELb1ELb1EEENS1_21CollectiveEpilogueFwdINS6_IJS8_SA_S9_EEENS6_IJNS7_ILi1EEESI_SI_EEESC_SE_Li128ELb1ELb1ELb1ELb0EEENS1_36VarlenDynamicPersistentTileSchedulerILi128ELi48ELi128ELi128ELb1ELb1ELb0ELb1ELb1ELb1EEEEEEEEEvNT_6ParamsE)
        /*0488*/ 	.word	0x000000c0


	//----- nvinfo : EIATTR_MIN_STACK_SIZE
	.align		4
.L_204:
        /*048c*/ 	.byte	0x04, 0x12
        /*048e*/ 	.short	(.L_206 - .L_205)
	.align		4
.L_205:
        /*0490*/ 	.word	index@(_ZN7cutlass13device_kernelIN5flash19enable_sm80_to_sm89INS1_16FlashAttnFwdSm80INS1_25CollectiveMainloopFwdSm80ILi4ELi1ELb0EN4cute5tupleIJNS5_1CILi128EEENS7_ILi64EEENS7_ILi96EEEEEELi96ENS_6half_tEfNS_4arch4Sm80ELb0ELb0ELb0ELb0ELb0ELb0ELb1ELb1EEENS1_21CollectiveEpilogueFwdINS6_IJS8_SA_S9_EEENS6_IJNS7_ILi1EEESI_SI_EEESC_SE_Li128ELb0ELb1ELb1ELb0EEENS1_19SingleTileSchedulerILb0ELb1ELb1ELi128EEEEEEEEEvNT_6ParamsE)
        /*0494*/ 	.word	0x00000038


	//----- nvinfo : EIATTR_MIN_STACK_SIZE
	.align		4
.L_206:
        /*0498*/ 	.byte	0x04, 0x12
        /*049a*/ 	.short	(.L_208 - .L_207)
	.align		4
.L_207:
        /*049c*/ 	.word	index@(_ZN7cutlass13device_kernelIN5flash19enable_sm80_to_sm89INS1_16FlashAttnFwdSm80INS1_25CollectiveMainloopFwdSm80ILi4ELi1ELb0EN4cute5tupleIJNS5_1CILi128EEENS7_ILi48EEENS7_ILi96EEEEEELi96ENS_6half_tEfNS_4arch4Sm80ELb0ELb0ELb0ELb1ELb0ELb0ELb1ELb1EEENS1_21CollectiveEpilogueFwdINS6_IJS8_SA_S9_EEENS6_IJNS7_ILi1EEESI_SI_EEESC_SE_Li128ELb1ELb1ELb1ELb0EEENS1_36VarlenDynamicPersistentTileSchedulerILi128ELi48ELi128ELi128ELb1ELb1ELb0ELb0ELb1ELb1EEEEEEEEEvNT_6ParamsE)
        /*04a0*/ 	.word	0x00000080


	//----- nvinfo : EIATTR_MIN_STACK_SIZE
	.align		4
.L_208:
        /*04a4*/ 	.byte	0x04, 0x12
        /*04a6*/ 	.short	(.L_210 - .L_209)
	.align		4
.L_209:
        /*04a8*/ 	.word	index@(_ZN7cutlass13device_kernelIN5flash19enable_sm80_to_sm89INS1_16FlashAttnFwdSm80INS1_25CollectiveMainloopFwdSm80ILi4ELi1ELb0EN4cute5tupleIJNS5_1CILi128EEENS7_ILi48EEENS7_ILi96EEEEEELi96ENS_6half_tEfNS_4arch4Sm80ELb0ELb0ELb0ELb1ELb0ELb1ELb1ELb1EEENS1_21CollectiveEpilogueFwdINS6_IJS8_SA_S9_EEENS6_IJNS7_ILi1EEESI_SI_EEESC_SE_Li128ELb1ELb1ELb1ELb0EEENS1_36VarlenDynamicPersistentTileSchedulerILi128ELi48ELi128ELi128ELb1ELb1ELb0ELb0ELb1ELb1EEEEEEEEEvNT_6ParamsE)
        /*04ac*/ 	.word	0x00000088


	//----- nvinfo : EIATTR_MIN_STACK_SIZE
	.align		4
.L_210:
        /*04b0*/ 	.byte	0x04, 0x12
        /*04b2*/ 	.short	(.L_212 - .L_211)
	.align		4
.L_211:
        /*04b4*/ 	.word	index@(_ZN7cutlass13device_kernelIN5flash19enable_sm80_to_sm89INS1_16FlashAttnFwdSm80INS1_25CollectiveMainloopFwdSm80ILi4ELi1ELb0EN4cute5tupleIJNS5_1CILi128EEENS7_ILi48EEENS7_ILi96EEEEEELi96ENS_6half_tEfNS_4arch4Sm80ELb0ELb1ELb0ELb0ELb0ELb0ELb1ELb1EEENS1_21CollectiveEpilogueFwdINS6_IJS8_SA_S9_EEENS6_IJNS7_ILi1EEESI_SI_EEESC_SE_Li128ELb0ELb1ELb1ELb0EEENS1_19SingleTileSchedulerILb0ELb1ELb1ELi128EEEEEEEEEvNT_6ParamsE)
        /*04b8*/ 	.word	0x00000000


	//----- nvinfo : EIATTR_MIN_STACK_SIZE
	.align		4
.L_212:
        /*04bc*/ 	.byte	0x04, 0x12
        /*04be*/ 	.short	(.L_214 - .L_213)
	.align		4
.L_213:
        /*04c0*/ 	.word	index@(_ZN7cutlass13device_kernelIN5flash19enable_sm80_to_sm89INS1_16FlashAttnFwdSm80INS1_25CollectiveMainloopFwdSm80ILi4ELi1ELb0EN4cute5tupleIJNS5_1CILi128EEENS7_ILi48EEENS7_ILi96EEEEEELi96ENS_6half_tEfNS_4arch4Sm80ELb0ELb1ELb0ELb1ELb0ELb0ELb1ELb1EEENS1_21CollectiveEpilogueFwdINS6_IJS8_SA_S9_EEENS6_IJNS7_ILi1EEESI_SI_EEESC_SE_Li128ELb1ELb1ELb1ELb0EEENS1_36VarlenDynamicPersistentTileSchedulerILi128ELi48ELi128ELi128ELb1ELb1ELb0ELb1ELb0ELb1EEEEEEEEEvNT_6ParamsE)
        /*04c4*/ 	.word	0x00000068


	//----- nvinfo : EIATTR_MIN_STACK_SIZE
	.align		4
.L_214:
        /*04c8*/ 	.byte	0x04, 0x12
        /*04ca*/ 	.short	(.L_216 - .L_215)
	.align		4
.L_215:
        /*04cc*/ 	.word	index@(_ZN7cutlass13device_kernelIN5flash19enable_sm80_to_sm89INS1_16FlashAttnFwdSm80INS1_25CollectiveMainloopFwdSm80ILi4ELi1ELb0EN4cute5tupleIJNS5_1CILi128EEENS7_ILi48EEENS7_ILi96EEEEEELi96ENS_6half_tEfNS_4arch4Sm80ELb0ELb1ELb0ELb1ELb0ELb1ELb1ELb1EEENS1_21CollectiveEpilogueFwdINS6_IJS8_SA_S9_EEENS6_IJNS7_ILi1EEESI_SI_EEESC_SE_Li128ELb1ELb1ELb1ELb0EEENS1_36VarlenDynamicPersistentTileSchedulerILi128ELi48ELi128ELi128ELb1ELb1ELb0ELb1ELb0ELb1EEEEEEEEEvNT_6ParamsE)
        /*04d0*/ 	.word	0x000000b8


	//----- nvinfo : EIATTR_MIN_STACK_SIZE
	.align		4
.L_216:
        /*04d4*/ 	.byte	0x04, 0x12
        /*04d6*/ 	.short	(.L_218 - .L_217)
	.align		4
.L_217:
        /*04d8*/ 	.word	index@(_ZN7cutlass13device_kernelIN5flash19enable_sm80_to_sm89INS1_16FlashAttnFwdSm80INS1_25CollectiveMainloopFwdSm80ILi4ELi1ELb0EN4cute5tupleIJNS5_1CILi128EEENS7_ILi64EEENS7_ILi96EEEEEELi96ENS_6half_tEfNS_4arch4Sm80ELb1ELb0ELb0ELb0ELb0ELb0ELb1ELb1EEENS1_21CollectiveEpilogueFwdINS6_IJS8_SA_S9_EEENS6_IJNS7_ILi1EEESI_SI_EEESC_SE_Li128ELb0ELb1ELb1ELb0EEENS1_30DynamicPersistentTileSchedulerILi128ELi128ELb1ELb1ELb0EEEEEEEEEvNT_6ParamsE)
        /*04dc*/ 	.word	0x00000078


	//----- nvinfo : EIATTR_MIN_STACK_SIZE
	.align		4
.L_218:
        /*04e0*/ 	.byte	0x04, 0x12
        /*04e2*/ 	.short	(.L_220 - .L_219)
	.align		4
.L_219:
        /*04e4*/ 	.word	index@(_ZN7cutlass13device_kernelIN5flash19enable_sm80_to_sm89INS1_16FlashAttnFwdSm80INS1_25CollectiveMainloopFwdSm80ILi4ELi1ELb0EN4cute5tupleIJNS5_1CILi128EEENS7_ILi48EEENS7_ILi96EEEEEELi96ENS_6half_tEfNS_4arch4Sm80ELb1ELb0ELb0ELb1ELb0ELb0ELb1ELb1EEENS1_21CollectiveEpilogueFwdINS6_IJS8_SA_S9_EEENS6_IJNS7_ILi1EEESI_SI_EEESC_SE_Li128ELb1ELb1ELb1ELb0EEENS1_36VarlenDynamicPersistentTileSchedulerILi128ELi48ELi128ELi128ELb1ELb1ELb0ELb1ELb1ELb1EEEEEEEEEvNT_6ParamsE)
        /*04e8*/ 	.word	0x000000b8


	//----- nvinfo : EIATTR_MIN_STACK_SIZE
	.align		4
.L_220:
        /*04ec*/ 	.byte	0x04, 0x12
        /*04ee*/ 	.short	(.L_222 - .L_221)
	.align		4
.L_221:
        /*04f0*/ 	.word	index@(_ZN7cutlass13device_kernelIN5flash19enable_sm80_to_sm89INS1_16FlashAttnFwdSm80INS1_25CollectiveMainloopFwdSm80ILi4ELi1ELb0EN4cute5tupleIJNS5_1CILi128EEENS7_ILi48EEENS7_ILi96EEEEEELi96ENS_6half_tEfNS_4arch4Sm80ELb1ELb0ELb0ELb1ELb0ELb1ELb1ELb1EEENS1_21CollectiveEpilogueFwdINS6_IJS8_SA_S9_EEENS6_IJNS7_ILi1EEESI_SI_EEESC_SE_Li128ELb1ELb1ELb1ELb0EEENS1_36VarlenDynamicPersistentTileSchedulerILi128ELi48ELi128ELi128ELb1ELb1ELb0ELb1ELb1ELb1EEEEEEEEEvNT_6ParamsE)
        /*04f4*/ 	.word	0x000000b0
.L_222:


//--------------------- .nv.info._ZN7cutlass13device_kernelIN5flash19enable_sm80_to_sm89INS1_16FlashAttnFwdSm80INS1_25CollectiveMainloopFwdSm80ILi4ELi1ELb0EN4cute5tupleIJNS5_1CILi128EEENS7_ILi64EEENS7_ILi96EEEEEELi96ENS_6half_tEfNS_4arch4Sm80ELb0ELb0ELb1ELb0ELb0ELb0ELb1ELb1EEENS1_21CollectiveEpilogueFwdINS6_IJS8_SA_S9_EEENS6_IJNS7_ILi1EEESI_SI_EEESC_SE_Li128ELb0ELb1ELb1ELb0EEENS1_19SingleTileSchedulerILb0ELb1ELb1ELi128EEEEEEEEEvNT_6ParamsE --------------------------
	.section	.nv.info._ZN7cutlass13device_kernelIN5flash19enable_sm80_to_sm89INS1_16FlashAttnFwdSm80INS1_25CollectiveMainloopFwdSm80ILi4ELi1ELb0EN4cute5tupleIJNS5_1CILi128EEENS7_ILi64EEENS7_ILi96EEEEEELi96ENS_6half_tEfNS_4arch4Sm80ELb0ELb0ELb1ELb0ELb0ELb0ELb1ELb1EEENS1_21CollectiveEpilogueFwdINS6_IJS8_SA_S9_EEENS6_IJNS7_ILi1EEESI_SI_EEESC_SE_Li128ELb0ELb1ELb1ELb0EEENS1_19SingleTileSchedulerILb0ELb1ELb1ELi128EEEEEEEEEvNT_6ParamsE,"",@"SHT_CUDA_INFO"
	.sectionflags	@""
	.align	4


	//----- nvinfo : EIATTR_CUDA_API_VERSION
	.align		4
        /*0000*/ 	.byte	0x04, 0x37
        /*0002*/ 	.short	(.L_224 - .L_223)
.L_223:
        /*0004*/ 	.word	0x00000082


	//----- nvinfo : EIATTR_SW2861232_WAR
	.align		4
.L_224:
        /*0008*/ 	.byte	0x01, 0x35
	.zero		2


	//----- nvinfo : EIATTR_PARAM_CBANK
	.align		4
        /*000c*/ 	.byte	0x04, 0x0a
        /*000e*/ 	.short	(.L_226 - .L_225)
	.align		4
.L_225:
        /*0010*/ 	.word	index@(.nv.constant0._ZN7cutlass13device_kernelIN5flash19enable_sm80_to_sm89INS1_16FlashAttnFwdSm80INS1_25CollectiveMainloopFwdSm80ILi4ELi1ELb0EN4cute5tupleIJNS5_1CILi128EEENS7_ILi64EEENS7_ILi96EEEEEELi96ENS_6half_tEfNS_4arch4Sm80ELb0ELb0ELb1ELb0ELb0ELb0ELb1ELb1EEENS1_21CollectiveEpilogueFwdINS6_IJS8_SA_S9_EEENS6_IJNS7_ILi1EEESI_SI_EEESC_SE_Li128ELb0ELb1ELb1ELb0EEENS1_19SingleTileSchedulerILb0ELb1ELb1ELi128EEEEEEEEEvNT_6ParamsE)
        /*0014*/ 	.short	0x0160
        /*0016*/ 	.short	0x0418


	//----- nvinfo : EIATTR_CBANK_PARAM_SIZE
	.align		4
.L_226:
        /*0018*/ 	.byte	0x03, 0x19
        /*001a*/ 	.short	0x0418


	//----- nvinfo : EIATTR_KPARAM_INFO
	.align		4
        /*001c*/ 	.byte	0x04, 0x17
        /*001e*/ 	.short	(.L_228 - .L_227)
.L_227:
        /*0020*/ 	.word	0x00000000
        /*0024*/ 	.short	0x0000
        /*0026*/ 	.short	0x0000
        /*0028*/ 	.byte	0x00, 0xf0, 0x61, 0x10


	//----- nvinfo : EIATTR_MAXREG_COUNT
	.align		4
.L_228:
        /*002c*/ 	.byte	0x03, 0x1b
        /*002e*/ 	.short	0x00ff


	//----- nvinfo : EIATTR_NUM_BARRIERS
	.align		4
        /*0030*/ 	.byte	0x02, 0x4c
        /*0032*/ 	.byte	0x02
	.zero		1


	//----- nvinfo : EIATTR_ANNOTATIONS
	.align		4
        /*0034*/ 	.byte	0x04, 0x55
        /*0036*/ 	.short	(.L_230 - .L_229)


	//   ....[0]....
.L_229:
        /*0038*/ 	.word	0x00000001
        /*003c*/ 	.byte	0x90, 0x00, 0x00, 0x00, 0x01, 0x00, 0x00, 0x00, 0xf0, 0x00, 0x00, 0x00, 0x01, 0x00, 0x00, 0x00
        /* <DEDUP_REMOVED lines=27> */
        /*01fc*/ 	.byte	0x20, 0xb4, 0x00, 0x00


	//----- nvinfo : EIATTR_MERCURY_ISA_VERSION
	.align		4
.L_230:
        /*0200*/ 	.byte	0x03, 0x5f
        /*0202*/ 	.short	0x0000


	//----- nvinfo : EIATTR_COOP_GROUP_MASK_REGIDS
	.align		4
        /*0204*/ 	.byte	0x04, 0x29
        /*0206*/ 	.short	(.L_232 - .L_231)


	//   ....[0]....
.L_231:
        /*0208*/ 	.word	0xffffffff


	//   ....[1]....
        /*020c*/ 	.word	0xffffffff


	//   ....[2]....
        /*0210*/ 	.word	0xffffffff


	//   ....[3]....
        /*0214*/ 	.word	0xffffffff


	//   ....[4]....
        /*0218*/ 	.word	0xffffffff


	//   ....[5]....
        /*021c*/ 	.word	0xffffffff


	//   ....[6]....
        /*0220*/ 	.word	0xffffffff


	//   ....[7]....
        /*0224*/ 	.word	0xffffffff


	//   ....[8]....
        /*0228*/ 	.word	0xffffffff


	//   ....[9]....
        /*022c*/ 	.word	0xffffffff


	//   ....[10]....
        /*0230*/ 	.word	0xffffffff


	//   ....[11]....
        /*0234*/ 	.word	0xffffffff


	//   ....[12]....
        /*0238*/ 	.word	0xffffffff


	//   ....[13]....
        /*023c*/ 	.word	0xffffffff


	//   ....[14]....
        /*0240*/ 	.word	0xffffffff


	//   ....[15]....
        /*0244*/ 	.word	0xffffffff


	//   ....[16]....
        /*0248*/ 	.word	0xffffffff


	//   ....[17]....
        /*024c*/ 	.word	0xffffffff


	//   ....[18]....
        /*0250*/ 	.word	0xffffffff


	//   ....[19]....
        /*0254*/ 	.word	0xffffffff


	//   ....[20]....
        /*0258*/ 	.word	0xffffffff


	//   ....[21]....
        /*025c*/ 	.word	0xffffffff


	//   ....[22]....
        /*0260*/ 	.word	0xffffffff


	//   ....[23]....
        /*0264*/ 	.word	0xffffffff


	//   ....[24]....
        /*0268*/ 	.word	0xffffffff


	//   ....[25]....
        /*026c*/ 	.word	0xffffffff


	//   ....[26]....
        /*0270*/ 	.word	0xffffffff


	//   ....[27]....
        /*0274*/ 	.word	0xffffffff


	//   ....[28]....
        /*0278*/ 	.word	0xffffffff


	//   ....[29]....
        /*027c*/ 	.word	0xffffffff


	//   ....[30]....
        /*0280*/ 	.word	0xffffffff


	//   ....[31]....
        /*0284*/ 	.word	0xffffffff


	//   ....[32]....
        /*0288*/ 	.word	0xffffffff


	//   ....[33]....
        /*028c*/ 	.word	0xffffffff


	//   ....[34]....
        /*0290*/ 	.word	0xffffffff


	//   ....[35]....
        /*0294*/ 	.word	0xffffffff


	//   ....[36]....
        /*0298*/ 	.word	0xffffffff


	//   ....[37]....
        /*029c*/ 	.word	0xffffffff


	//   ....[38]....
        /*02a0*/ 	.word	0xffffffff


	//   ....[39]....
        /*02a4*/ 	.word	0xffffffff


	//   ....[40]....
        /*02a8*/ 	.word	0xffffffff


	//   ....[41]....
        /*02ac*/ 	.word	0xffffffff


	//   ....[42]....
        /*02b0*/ 	.word	0xffffffff


	//   ....[43]....
        /*02b4*/ 	.word	0xffffffff


	//   ....[44]....
        /*02b8*/ 	.word	0xffffffff


	//   ....[45]....
        /*02bc*/ 	.word	0xffffffff


	//   ....[46]....
        /*02c0*/ 	.word	0xffffffff


	//   ....[47]....
        /*02c4*/ 	.word	0xffffffff


	//   ....[48]....
        /*02c8*/ 	.word	0xffffffff


	//----- nvinfo : EIATTR_COOP_GROUP_INSTR_OFFSETS
	.align		4
.L_232:
        /*02cc*/ 	.byte	0x04, 0x28
        /*02ce*/ 	.short	(.L_234 - .L_233)


	//   ....[0]....
.L_233:
        /*02d0*/ 	.word	0x00000060


	//   ....[1]....
        /*02d4*/ 	.word	0x00000da0


	//   ....[2]....
        /*02d8*/ 	.word	0x00000dd0


	//   ....[3]....
        /*02dc*/ 	.word	0x00001100


	//   ....[4]....
        /*02e0*/ 	.word	0x00001130


	//   ....[5]....
        /*02e4*/ 	.word	0x00001270


	//   ....[6]....
        /*02e8*/ 	.word	0x000012a0


	//   ....[7]....
        /*02ec*/ 	.word	0x000013d0


	//   ....[8]....
        /*02f0*/ 	.word	0x00001410


	//   ....[9]....
        /*02f4*/ 	.word	0x00003400


	//   ....[10]....
        /*02f8*/ 	.word	0x00003580


	//   ....[11]....
        /*02fc*/ 	.word	0x00003600


	//   ....[12]....
        /*0300*/ 	.word	0x00003770


	//   ....[13]....
        /*0304*/ 	.word	0x000037b0


	//   ....[14]....
        /*0308*/ 	.word	0x00003870


	//   ....[15]....
        /*030c*/ 	.word	0x000038a0


	//   ....[16]....
        /*0310*/ 	.word	0x00003ac0


	//   ....[17]....
        /*0314*/ 	.word	0x000068b0


	//   ....[18]....
        /*0318*/ 	.word	0x000068e0


	//   ....[19]....
        /*031c*/ 	.word	0x00006940


	//   ....[20]....
        /*0320*/ 	.word	0x00006980


	//   ....[21]....
        /*0324*/ 	.word	0x000069b0


	//   ....[22]....
        /*0328*/ 	.word	0x00006ac0


	//   ....[23]....
        /*032c*/ 	.word	0x00006eb0


	//   ....[24]....
        /*0330*/ 	.word	0x00006fe0


	//   ....[25]....
        /*0334*/ 	.word	0x00009060


	//   ....[26]....
        /*0338*/ 	.word	0x00009070


	//   ....[27]....
        /*033c*/ 	.word	0x00009080


	//   ....[28]....
        /*0340*/ 	.word	0x00009090


	//   ....[29]....
        /*0344*/ 	.word	0x000090c0


	//   ....[30]....
        /*0348*/ 	.word	0x000090e0


	//   ....[31]....
        /*034c*/ 	.word	0x00009100


	//   ....[32]....
        /*0350*/ 	.word	0x00009110


	//   ....[33]....
        /*0354*/ 	.word	0x00009ef0


	//   ....[34]....
        /*0358*/ 	.word	0x00009f40


	//   ....[35]....
        /*035c*/ 	.word	0x00009f70


	//   ....[36]....
        /*0360*/ 	.word	0x00009fa0


	//   ....[37]....
        /*0364*/ 	.word	0x00009fd0


	//   ....[38]....
        /*0368*/ 	.word	0x0000a000


	//   ....[39]....
        /*036c*/ 	.word	0x0000a030


	//   ....[40]....
        /*0370*/ 	.word	0x0000a050


	//   ....[41]....
        /*0374*/ 	.word	0x0000a070


	//   ....[42]....
        /*0378*/ 	.word	0x0000a080


	//   ....[43]....
        /*037c*/ 	.word	0x0000a5b0


	//   ....[44]....
        /*0380*/ 	.word	0x0000a5d0


	//   ....[45]....
        /*0384*/ 	.word	0x0000aa50


	//   ....[46]....
        /*0388*/ 	.word	0x0000aa70


	//   ....[47]....
        /*038c*/ 	.word	0x0000aef0


	//   ....[48]....
        /*0390*/ 	.word	0x0000af00


	//----- nvinfo : EIATTR_EXIT_INSTR_OFFSETS
	.align		4
.L_234:
        /*0394*/ 	.byte	0x04, 0x1c
        /*0396*/ 	.short	(.L_236 - .L_235)


	//   ....[0]....
.L_235:
        /*0398*/ 	.word	0x000001b0


	//   ....[1]....
        /*039c*/ 	.word	0x0000af10


	//   ....[2]....
        /*03a0*/ 	.word	0x0000b330


	//   ....[3]....
        /*03a4*/ 	.word	0x0000b380


	//   ....[4]....
        /*03a8*/ 	.word	0x0000b3b0


	//   ....[5]....
        /*03ac*/ 	.word	0x0000b410


	//   ....[6]....
        /*03b0*/ 	.word	0x0000b670


	//----- nvinfo : EIATTR_CTAIDZ_USED
	.align		4
.L_236:
        /*03b4*/ 	.byte	0x01, 0x04
	.zero		2


	//----- nvinfo : EIATTR_MAX_THREADS
	.align		4
        /*03b8*/ 	.byte	0x04, 0x05
        /*03ba*/ 	.short	(.L_238 - .L_237)
.L_237:
        /*03bc*/ 	.word	0x00000080
        /*03c0*/ 	.word	0x00000001
        /*03c4*/ 	.word	0x00000001


	//----- nvinfo : EIATTR_CRS_STACK_SIZE
	.align		4
.L_238:
        /*03c8*/ 	.byte	0x04, 0x1e
        /*03ca*/ 	.short	(.L_240 - .L_239)
.L_239:
        /*03cc*/ 	.word	0x00000000
.L_240:


//--------------------- .nv.info._ZN7cutlass13device_kernelIN5flash19enable_sm80_to_sm89INS1_16FlashAttnFwdSm80INS1_25CollectiveMainloopFwdSm80ILi4ELi1ELb0EN4cute5tupleIJNS5_1CILi128EEENS7_ILi48EEENS7_ILi96EEEEEELi96ENS_6half_tEfNS_4arch4Sm80ELb0ELb0ELb1ELb1ELb0ELb0ELb1ELb1EEENS1_21CollectiveEpilogueFwdINS6_IJS8_SA_S9_EEENS6_IJNS7_ILi1EEESI_SI_EEESC_SE_Li128ELb1ELb1ELb1ELb0EEENS1_36VarlenDynamicPersistentTileSchedulerILi128ELi48ELi128ELi128ELb1ELb1ELb0ELb0ELb1ELb1EEEEEEEEEvNT_6ParamsE --------------------------
	.section	.nv.info._ZN7cutlass13device_kernelIN5flash19enable_sm80_to_sm89INS1_16FlashAttnFwdSm80INS1_25CollectiveMainloopFwdSm80ILi4ELi1ELb0EN4cute5tupleIJNS5_1CILi128EEENS7_ILi48EEENS7_ILi96EEEEEELi96ENS_6half_tEfNS_4arch4Sm80ELb0ELb0ELb1ELb1ELb0ELb0ELb1ELb1EEENS1_21CollectiveEpilogueFwdINS6_IJS8_SA_S9_EEENS6_IJNS7_ILi1EEESI_SI_EEESC_SE_Li128ELb1ELb1ELb1ELb0EEENS1_36VarlenDynamicPersistentTileSchedulerILi128ELi48ELi128ELi128ELb1ELb1ELb0ELb0ELb1ELb1EEEEEEEEEvNT_6ParamsE,"",@"SHT_CUDA_INFO"
	.sectionflags	@""
	.align	4


	//----- nvinfo : EIATTR_CUDA_API_VERSION
	.align		4
        /*0000*/ 	.byte	0x04, 0x37
        /*0002*/ 	.short	(.L_242 - .L_241)
.L_241:
        /*0004*/ 	.word	0x00000082


	//----- nvinfo : EIATTR_SW2861232_WAR
	.align		4
.L_242:
        /*0008*/ 	.byte	0x01, 0x35
	.zero		2


	//----- nvinfo : EIATTR_PARAM_CBANK
	.align		4
        /*000c*/ 	.byte	0x04, 0x0a
        /*000e*/ 	.short	(.L_244 - .L_243)
	.align		4
.L_243:
        /*0010*/ 	.word	index@(.nv.constant0._ZN7cutlass13device_kernelIN5flash19enable_sm80_to_sm89INS1_16FlashAttnFwdSm80INS1_25CollectiveMainloopFwdSm80ILi4ELi1ELb0EN4cute5tupleIJNS5_1CILi128EEENS7_ILi48EEENS7_ILi96EEEEEELi96ENS_6half_tEfNS_4arch4Sm80ELb0ELb0ELb1ELb1ELb0ELb0ELb1ELb1EEENS1_21CollectiveEpilogueFwdINS6_IJS8_SA_S9_EEENS6_IJNS7_ILi1EEESI_SI_EEESC_SE_Li128ELb1ELb1ELb1ELb0EEENS1_36VarlenDynamicPersistentTileSchedulerILi128ELi48ELi128ELi128ELb1ELb1ELb0ELb0ELb1ELb1EEEEEEEEEvNT_6ParamsE)
        /*0014*/ 	.short	0x0160
        /*0016*/ 	.short	0x0438


	//----- nvinfo : EIATTR_CBANK_PARAM_SIZE
	.align		4
.L_244:
        /*0018*/ 	.byte	0x03, 0x19
        /*001a*/ 	.short	0x0438


	//----- nvinfo : EIATTR_KPARAM_INFO
	.align		4
        /*001c*/ 	.byte	0x04, 0x17
        /*001e*/ 	.short	(.L_246 - .L_245)
.L_245:
        /*0020*/ 	.word	0x00000000
        /*0024*/ 	.short	0x0000
        /*0026*/ 	.short	0x0000
        /*0028*/ 	.byte	0x00, 0xf0, 0xe1, 0x10


	//----- nvinfo : EIATTR_MAXREG_COUNT
	.align		4
.L_246:
        /*002c*/ 	.byte	0x03, 0x1b
        /*002e*/ 	.short	0x00ff


	//----- nvinfo : EIATTR_NUM_BARRIERS
	.align		4
        /*0030*/ 	.byte	0x02, 0x4c
        /*0032*/ 	.byte	0x06
	.zero		1


	//----- nvinfo : EIATTR_ANNOTATIONS
	.align		4
        /*0034*/ 	.byte	0x04, 0x55
        /*0036*/ 	.short	(.L_248 - .L_247)


	//   ....[0]....
.L_247:
        /* <DEDUP_REMOVED lines=125> */


	//----- nvinfo : EIATTR_MERCURY_ISA_VERSION
	.align		4
.L_248:
        /*07f0*/ 	.byte	0x03, 0x5f
        /*07f2*/ 	.short	0x0000


	//----- nvinfo : EIATTR_INT_WARP_WIDE_INSTR_OFFSETS
	.align		4
        /*07f4*/ 	.byte	0x04, 0x31
        /*07f6*/ 	.short	(.L_250 - .L_249)


	//   ....[0]....
.L_249:
        /*07f8*/ 	.word	0x000092d0


	//   ....[1]....
        /*07fc*/ 	.word	0x00009350


	//----- nvinfo : EIATTR_COOP_GROUP_MASK_REGIDS
	.align		4
.L_250:
        /*0800*/ 	.byte	0x04, 0x29
        /*0802*/ 	.short	(.L_252 - .L_251)


	//   ....[0]....
.L_251:
        /*0804*/ 	.word	0xffffffff


	//   ....[1]....
        /*0808*/ 	.word	0xffffffff


	//   ....[2]....
        /*080c*/ 	.word	0xffffffff


	//   ....[3]....
        /*0810*/ 	.word	0xffffffff


	//   ....[4]....
        /*0814*/ 	.word	0xffffffff


	//   ....[5]....
        /*0818*/ 	.word	0xffffffff


	//   ....[6]....
        /*081c*/ 	.word	0xffffffff


	//   ....[7]....
        /*0820*/ 	.word	0xffffffff


	//   ....[8]....
        /*0824*/ 	.word	0xffffffff


	//   ....[9]....
        /*0828*/ 	.word	0xffffffff


	//   ....[10]....
        /*082c*/ 	.word	0xffffffff


	//   ....[11]....
        /*0830*/ 	.word	0xffffffff


	//   ....[12]....
        /*0834*/ 	.word	0xffffffff


	//   ....[13]....
        /*0838*/ 	.word	0xffffffff


	//   ....[14]....
        /*083c*/ 	.word	0xffffffff


	//   ....[15]....
        /*0840*/ 	.word	0xffffffff


	//   ....[16]....
        /*0844*/ 	.word	0xffffffff


	//   ....[17]....
        /*0848*/ 	.word	0xffffffff


	//   ....[18]....
        /*084c*/ 	.word	0xffffffff


	//   ....[19]....
        /*0850*/ 	.word	0xffffffff


	//   ....[20]....
        /*0854*/ 	.word	0xffffffff


	//   ....[21]....
        /*0858*/ 	.word	0xffffffff


	//   ....[22]....
        /*085c*/ 	.word	0xffffffff


	//   ....[23]....
        /*0860*/ 	.word	0xffffffff


	//   ....[24]....
        /*0864*/ 	.word	0xffffffff


	//   ....[25]....
        /*0868*/ 	.word	0xffffffff


	//   ....[26]....
        /*086c*/ 	.word	0xffffffff


	//   ....[27]....
        /*0870*/ 	.word	0xffffffff


	//   ....[28]....
        /*0874*/ 	.word	0xffffffff


	//   ....[29]....
        /*0878*/ 	.word	0xffffffff


	//   ....[30]....
        /*087c*/ 	.word	0xffffffff


	//   ....[31]....
        /*0880*/ 	.word	0xffffffff


	//   ....[32]....
        /*0884*/ 	.word	0xffffffff


	//   ....[33]....
        /*0888*/ 	.word	0xffffffff


	//   ....[34]....
        /*088c*/ 	.word	0xffffffff


	//   ....[35]....
        /*0890*/ 	.word	0xffffffff


	//   ....[36]....
        /*0894*/ 	.word	0xffffffff


	//   ....[37]....
        /*0898*/ 	.word	0xffffffff


	//   ....[38]....
        /*089c*/ 	.word	0xffffffff


	//   ....[39]....
        /*08a0*/ 	.word	0xffffffff


	//   ....[40]....
        /*08a4*/ 	.word	0xffffffff


	//   ....[41]....
        /*08a8*/ 	.word	0xffffffff


	//   ....[42]....
        /*08ac*/ 	.word	0xffffffff


	//   ....[43]....
        /*08b0*/ 	.word	0xffffffff


	//   ....[44]....
        /*08b4*/ 	.word	0xffffffff


	//   ....[45]....
        /*08b8*/ 	.word	0xffffffff


	//   ....[46]....
        /*08bc*/ 	.word	0xffffffff


	//   ....[47]....
        /*08c0*/ 	.word	0xffffffff


	//   ....[48]....
        /*08c4*/ 	.word	0xffffffff


	//   ....[49]....
        /*08c8*/ 	.word	0xffffffff


	//   ....[50]....
        /*08cc*/ 	.word	0xffffffff


	//   ....[51]....
        /*08d0*/ 	.word	0xffffffff


	//   ....[52]....
        /*08d4*/ 	.word	0xffffffff


	//   ....[53]....
        /*08d8*/ 	.word	0xffffffff


	//   ....[54]....
        /*08dc*/ 	.word	0xffffffff


	//   ....[55]....
        /*08e0*/ 	.word	0xffffffff


	//   ....[56]....
        /*08e4*/ 	.word	0xffffffff


	//   ....[57]....
        /*08e8*/ 	.word	0xffffffff


	//   ....[58]....
        /*08ec*/ 	.word	0xffffffff


	//   ....[59]....
        /*08f0*/ 	.word	0xffffffff


	//   ....[60]....
        /*08f4*/ 	.word	0xffffffff


	//   ....[61]....
        /*08f8*/ 	.word	0xffffffff


	//   ....[62]....
        /*08fc*/ 	.word	0xffffffff


	//   ....[63]....
        /*0900*/ 	.word	0xffffffff


	//   ....[64]....
        /*0904*/ 	.word	0xffffffff


	//   ....[65]....
        /*0908*/ 	.word	0xffffffff


	//   ....[66]....
        /*090c*/ 	.word	0xffffffff


	//   ....[67]....
        /*0910*/ 	.word	0xffffffff


	//   ....[68]....
        /*0914*/ 	.word	0xffffffff


	//   ....[69]....
        /*0918*/ 	.word	0xffffffff


	//   ....[70]....
        /*091c*/ 	.word	0xffffffff


	//   ....[71]....
        /*0920*/ 	.word	0xffffffff


	//   ....[72]....
        /*0924*/ 	.word	0xffffffff


	//   ....[73]....
        /*0928*/ 	.word	0xffffffff


	//   ....[74]....
        /*092c*/ 	.word	0xffffffff


	//   ....[75]....
        /*0930*/ 	.word	0xffffffff


	//   ....[76]....
        /*0934*/ 	.word	0xffffffff


	//   ....[77]....
        /*0938*/ 	.word	0xffffffff


	//   ....[78]....
        /*093c*/ 	.word	0xffffffff


	//   ....[79]....
        /*0940*/ 	.word	0xffffffff


	//   ....[80]....
        /*0944*/ 	.word	0xffffffff


	//   ....[81]....
        /*0948*/ 	.word	0xffffffff


	//   ....[82]....
        /*094c*/ 	.word	0xffffffff


	//   ....[83]....
        /*0950*/ 	.word	0xffffffff


	//   ....[84]....
        /*0954*/ 	.word	0xffffffff


	//   ....[85]....
        /*0958*/ 	.word	0xffffffff


	//   ....[86]....
        /*095c*/ 	.word	0xffffffff


	//   ....[87]....
        /*0960*/ 	.word	0xffffffff


	//   ....[88]....
        /*0964*/ 	.word	0xffffffff


	//   ....[89]....
        /*0968*/ 	.word	0xffffffff


	//   ....[90]....
        /*096c*/ 	.word	0xffffffff


	//   ....[91]....
        /*0970*/ 	.word	0xffffffff


	//   ....[92]....
        /*0974*/ 	.word	0xffffffff


	//   ....[93]....
        /*0978*/ 	.word	0xffffffff


	//   ....[94]....
        /*097c*/ 	.word	0xffffffff


	//   ....[95]....
        /*0980*/ 	.word	0xffffffff


	//   ....[96]....
        /*0984*/ 	.word	0xffffffff


	//   ....[97]....
        /*0988*/ 	.word	0xffffffff


	//   ....[98]....
        /*098c*/ 	.word	0xffffffff


	//   ....[99]....
        /*0990*/ 	.word	0xffffffff


	//   ....[100]....
        /*0994*/ 	.word	0xffffffff


	//   ....[101]....
        /*0998*/ 	.word	0xffffffff


	//   ....[102]....
        /*099c*/ 	.word	0xffffffff


	//   ....[103]....
        /*09a0*/ 	.word	0xffffffff


	//   ....[104]....
        /*09a4*/ 	.word	0xffffffff


	//   ....[105]....
        /*09a8*/ 	.word	0xffffffff


	//   ....[106]....
        /*09ac*/ 	.word	0xffffffff


	//   ....[107]....
        /*09b0*/ 	.word	0xffffffff


	//   ....[108]....
        /*09b4*/ 	.word	0xffffffff


	//   ....[109]....
        /*09b8*/ 	.word	0xffffffff


	//   ....[110]....
        /*09bc*/ 	.word	0xffffffff


	//   ....[111]....
        /*09c0*/ 	.word	0xffffffff


	//   ....[112]....
        /*09c4*/ 	.word	0xffffffff


	//   ....[113]....
        /*09c8*/ 	.word	0xffffffff


	//   ....[114]....
        /*09cc*/ 	.word	0xffffffff


	//   ....[115]....
        /*09d0*/ 	.word	0xffffffff


	//   ....[116]....
        /*09d4*/ 	.word	0xffffffff


	//   ....[117]....
        /*09d8*/ 	.word	0xffffffff


	//   ....[118]....
        /*09dc*/ 	.word	0xffffffff


	//   ....[119]....
        /*09e0*/ 	.word	0xffffffff


	//   ....[120]....
        /*09e4*/ 	.word	0xffffffff


	//   ....[121]....
        /*09e8*/ 	.word	0xffffffff


	//   ....[122]....
        /*09ec*/ 	.word	0xffffffff


	//   ....[123]....
        /*09f0*/ 	.word	0xffffffff


	//   ....[124]....
        /*09f4*/ 	.word	0xffffffff


	//   ....[125]....
        /*09f8*/ 	.word	0xffffffff


	//   ....[126]....
        /*09fc*/ 	.word	0xffffffff


	//   ....[127]....
        /*0a00*/ 	.word	0xffffffff


	//   ....[128]....
        /*0a04*/ 	.word	0xffffffff


	//   ....[129]....
        /*0a08*/ 	.word	0xffffffff


	//   ....[130]....
        /*0a0c*/ 	.word	0xffffffff


	//   ....[131]....
        /*0a10*/ 	.word	0xffffffff


	//   ....[132]....
        /*0a14*/ 	.word	0xffffffff


	//   ....[133]....
        /*0a18*/ 	.word	0xffffffff


	//   ....[134]....
        /*0a1c*/ 	.word	0xffffffff


	//   ....[135]....
        /*0a20*/ 	.word	0xffffffff


	//   ....[136]....
        /*0a24*/ 	.word	0xffffffff


	//   ....[137]....
        /*0a28*/ 	.word	0xffffffff


	//   ....[138]....
        /*0a2c*/ 	.word	0xffffffff


	//   ....[139]....
        /*0a30*/ 	.word	0xffffffff


	//   ....[140]....
        /*0a34*/ 	.word	0xffffffff


	//   ....[141]....
        /*0a38*/ 	.word	0xffffffff


	//   ....[142]....
        /*0a3c*/ 	.word	0xffffffff


	//   ....[143]....
        /*0a40*/ 	.word	0xffffffff


	//   ....[144]....
        /*0a44*/ 	.word	0xffffffff


	//   ....[145]....
        /*0a48*/ 	.word	0xffffffff


	//   ....[146]....
        /*0a4c*/ 	.word	0xffffffff


	//   ....[147]....
        /*0a50*/ 	.word	0xffffffff


	//   ....[148]....
        /*0a54*/ 	.word	0xffffffff


	//   ....[149]....
        /*0a58*/ 	.word	0xffffffff


	//   ....[150]....
        /*0a5c*/ 	.word	0xffffffff


	//   ....[151]....
        /*0a60*/ 	.word	0xffffffff


	//   ....[152]....
        /*0a64*/ 	.word	0xffffffff


	//   ....[153]....
        /*0a68*/ 	.word	0xffffffff


	//   ....[154]....
        /*0a6c*/ 	.word	0xffffffff


	//   ....[155]....
        /*0a70*/ 	.word	0xffffffff


	//   ....[156]....
        /*0a74*/ 	.word	0xffffffff


	//   ....[157]....
        /*0a78*/ 	.word	0xffffffff


	//   ....[158]....
        /*0a7c*/ 	.word	0xffffffff


	//   ....[159]....
        /*0a80*/ 	.word	0xffffffff


	//   ....[160]....
        /*0a84*/ 	.word	0xffffffff


	//   ....[161]....
        /*0a88*/ 	.word	0xffffffff


	//   ....[162]....
        /*0a8c*/ 	.word	0xffffffff


	//   ....[163]....
        /*0a90*/ 	.word	0xffffffff


	//   ....[164]....
        /*0a94*/ 	.word	0xffffffff


	//   ....[165]....
        /*0a98*/ 	.word	0xffffffff


	//   ....[166]....
        /*0a9c*/ 	.word	0xffffffff


	//----- nvinfo : EIATTR_COOP_GROUP_INSTR_OFFSETS
	.align		4
.L_252:
        /*0aa0*/ 	.byte	0x04, 0x28
        /*0aa2*/ 	.short	(.L_254 - .L_253)


	//   ....[0]....
.L_253:
        /*0aa4*/ 	.word	0x00000050


	//   ....[1]....
        /*0aa8*/ 	.word	0x00000200


	//   ....[2]....
        /*0aac*/ 	.word	0x00000230


	//   ....[3]....
        /*0ab0*/ 	.word	0x00000260


	//   ....[4]....
        /*0ab4*/ 	.word	0x00000290


	//   ....[5]....
        /*0ab8*/ 	.word	0x000002c0


	//   ....[6]....
        /*0abc*/ 	.word	0x000002f0


	//   ....[7]....
        /*0ac0*/ 	.word	0x00000460


	//   ....[8]....
        /*0ac4*/ 	.word	0x000004a0


	//   ....[9]....
        /*0ac8*/ 	.word	0x000004d0


	//   ....[10]....
        /*0acc*/ 	.word	0x00000500


	//   ....[11]....
        /*0ad0*/ 	.word	0x00000530


	//   ....[12]....
        /*0ad4*/ 	.word	0x00000560


	//   ....[13]....
        /*0ad8*/ 	.word	0x000005f0


	//   ....[14]....
        /*0adc*/ 	.word	0x00000620


	//   ....[15]....
        /*0ae0*/ 	.word	0x00000630


	//   ....[16]....
        /*0ae4*/ 	.word	0x000006a0


	//   ....[17]....
        /*0ae8*/ 	.word	0x000027f0


	//   ....[18]....
        /*0aec*/ 	.word	0x00002810


	//   ....[19]....
        /*0af0*/ 	.word	0x00002990


	//   ....[20]....
        /*0af4*/ 	.word	0x000029a0


	//   ....[21]....
        /*0af8*/ 	.word	0x00002b20


	//   ....[22]....
        /*0afc*/ 	.word	0x00002b40


	//   ....[23]....
        /*0b00*/ 	.word	0x00002cc0


	//   ....[24]....
        /*0b04*/ 	.word	0x00002cd0


	//   ....[25]....
        /*0b08*/ 	.word	0x000045d0


	//   ....[26]....
        /*0b0c*/ 	.word	0x000046f0


	//   ....[27]....
        /*0b10*/ 	.word	0x000048a0


	//   ....[28]....
        /*0b14*/ 	.word	0x000048c0


	//   ....[29]....
        /*0b18*/ 	.word	0x00004b70


	//   ....[30]....
        /*0b1c*/ 	.word	0x00004be0


	//   ....[31]....
        /*0b20*/ 	.word	0x00004e10


	//   ....[32]....
        /*0b24*/ 	.word	0x00004ee0


	//   ....[33]....
        /*0b28*/ 	.word	0x00006f70


	//   ....[34]....
        /*0b2c*/ 	.word	0x00006fb0


	//   ....[35]....
        /*0b30*/ 	.word	0x00007050


	//   ....[36]....
        /*0b34*/ 	.word	0x000070a0


	//   ....[37]....
        /*0b38*/ 	.word	0x000070e0


	//   ....[38]....
        /*0b3c*/ 	.word	0x000071e0


	//   ....[39]....
        /*0b40*/ 	.word	0x00007220


	//   ....[40]....
        /*0b44*/ 	.word	0x000076a0


	//   ....[41]....
        /*0b48*/ 	.word	0x00008920


	//   ....[42]....
        /*0b4c*/ 	.word	0x00008930


	//   ....[43]....
        /*0b50*/ 	.word	0x00008940


	//   ....[44]....
        /*0b54*/ 	.word	0x00008950


	//   ....[45]....
        /*0b58*/ 	.word	0x00008980


	//   ....[46]....
        /*0b5c*/ 	.word	0x000089a0


	//   ....[47]....
        /*0b60*/ 	.word	0x000089c0


	//   ....[48]....
        /*0b64*/ 	.word	0x000089d0


	//   ....[49]....
        /*0b68*/ 	.word	0x00009f70


	//   ....[50]....
        /*0b6c*/ 	.word	0x00009f80


	//   ....[51]....
        /*0b70*/ 	.word	0x00009f90


	//   ....[52]....
        /*0b74*/ 	.word	0x00009fa0


	//   ....[53]....
        /*0b78*/ 	.word	0x00009fb0


	//   ....[54]....
        /*0b7c*/ 	.word	0x00009fc0


	//   ....[55]....
        /*0b80*/ 	.word	0x00009ff0


	//   ....[56]....
        /*0b84*/ 	.word	0x0000a060


	//   ....[57]....
        /*0b88*/ 	.word	0x0000a4e0


	//   ....[58]....
        /*0b8c*/ 	.word	0x0000a500


	//   ....[59]....
        /*0b90*/ 	.word	0x0000a650


	//   ....[60]....
        /*0b94*/ 	.word	0x0000a660


	//   ....[61]....
        /*0b98*/ 	.word	0x0000a7c0


	//   ....[62]....
        /*0b9c*/ 	.word	0x0000a7e0


	//   ....[63]....
        /*0ba0*/ 	.word	0x0000a940


	//   ....[64]....
        /*0ba4*/ 	.word	0x0000a950


	//   ....[65]....
        /*0ba8*/ 	.word	0x0000acc0


	//   ....[66]....
        /*0bac*/ 	.word	0x0000ace0


	//   ....[67]....
        /*0bb0*/ 	.word	0x0000b1b0


	//   ....[68]....
        /*0bb4*/ 	.word	0x0000b1c0


	//   ....[69]....
        /*0bb8*/ 	.word	0x0000b690


	//   ....[70]....
        /*0bbc*/ 	.word	0x0000b6b0


	//   ....[71]....
        /*0bc0*/ 	.word	0x0000bba0


	//   ....[72]....
        /*0bc4*/ 	.word	0x0000bbb0


	//   ....[73]....
        /*0bc8*/ 	.word	0x0000c8b0


	//   ....[74]....
        /*0bcc*/ 	.word	0x0000c8d0


	//   ....[75]....
        /*0bd0*/ 	.word	0x0000ca30


	//   ....[76]....
        /*0bd4*/ 	.word	0x0000ca40


	//   ....[77]....
        /*0bd8*/ 	.word	0x0000cba0


	//   ....[78]....
        /*0bdc*/ 	.word	0x0000cbc0


	//   ....[79]....
        /*0be0*/ 	.word	0x0000cd20


	//   ....[80]....
        /*0be4*/ 	.word	0x0000cd30


	//   ....[81]....
        /*0be8*/ 	.word	0x0000cf50


	//   ....[82]....
        /*0bec*/ 	.word	0x0000cf70


	//   ....[83]....
        /*0bf0*/ 	.word	0x0000d0a0


	//   ....[84]....
        /*0bf4*/ 	.word	0x0000d0e0


	//   ....[85]....
        /*0bf8*/ 	.word	0x0000d110


	//   ....[86]....
        /*0bfc*/ 	.word	0x0000d140


	//   ....[87]....
        /*0c00*/ 	.word	0x0000d170


	//   ....[88]....
        /*0c04*/ 	.word	0x0000d1a0


	//   ....[89]....
        /*0c08*/ 	.word	0x0000d300


	//   ....[90]....
        /*0c0c*/ 	.word	0x0000d340


	//   ....[91]....
        /*0c10*/ 	.word	0x0000d370


	//   ....[92]....
        /*0c14*/ 	.word	0x0000d3a0


	//   ....[93]....
        /*0c18*/ 	.word	0x0000d3d0


	//   ....[94]....
        /*0c1c*/ 	.word	0x0000d400


	//   ....[95]....
        /*0c20*/ 	.word	0x0000d490


	//   ....[96]....
        /*0c24*/ 	.word	0x0000d4c0


	//   ....[97]....
        /*0c28*/ 	.word	0x0000d4d0


	//   ....[98]....
        /*0c2c*/ 	.word	0x0000d530


	//   ....[99]....
        /*0c30*/ 	.word	0x0000db10


	//   ....[100]....
        /*0c34*/ 	.word	0x0000db70


	//   ....[101]....
        /*0c38*/ 	.word	0x0000dbc0


	//   ....[102]....
        /*0c3c*/ 	.word	0x0000dc10


	//   ....[103]....
        /*0c40*/ 	.word	0x0000dc60


	//   ....[104]....
        /*0c44*/ 	.word	0x0000dcd0


	//   ....[105]....
        /*0c48*/ 	.word	0x0000dd10


	//   ....[106]....
        /*0c4c*/ 	.word	0x0000dd80


	//   ....[107]....
        /*0c50*/ 	.word	0x0000ddf0


	//   ....[108]....
        /*0c54*/ 	.word	0x0000de50


	//   ....[109]....
        /*0c58*/ 	.word	0x0000dec0


	//   ....[110]....
        /*0c5c*/ 	.word	0x0000df30


	//   ....[111]....
        /*0c60*/ 	.word	0x0000df90


	//   ....[112]....
        /*0c64*/ 	.word	0x0000dff0


	//   ....[113]....
        /*0c68*/ 	.word	0x0000e050


	//   ....[114]....
        /*0c6c*/ 	.word	0x0000e0c0


	//   ....[115]....
        /*0c70*/ 	.word	0x0000e120


	//   ....[116]....
        /*0c74*/ 	.word	0x0000e180


	//   ....[117]....
        /*0c78*/ 	.word	0x0000e1f0


	//   ....[118]....
        /*0c7c*/ 	.word	0x0000e230


	//   ....[119]....
        /*0c80*/ 	.word	0x0000e280


	//   ....[120]....
        /*0c84*/ 	.word	0x0000e2d0


	//   ....[121]....
        /*0c88*/ 	.word	0x0000e320


	//   ....[122]....
        /*0c8c*/ 	.word	0x0000e370


	//   ....[123]....
        /*0c90*/ 	.word	0x0000e3c0


	//   ....[124]....
        /*0c94*/ 	.word	0x0000e410


	//   ....[125]....
        /*0c98*/ 	.word	0x0000e470


	//   ....[126]....
        /*0c9c*/ 	.word	0x0000e4e0


	//   ....[127]....
        /*0ca0*/ 	.word	0x0000e540


	//   ....[128]....
        /*0ca4*/ 	.word	0x0000e5a0


	//   ....[129]....
        /*0ca8*/ 	.word	0x0000e600


	//   ....[130]....
        /*0cac*/ 	.word	0x0000e670


	//   ....[131]....
        /*0cb0*/ 	.word	0x0000e6d0


	//   ....[132]....
        /*0cb4*/ 	.word	0x0000e730


	//   ....[133]....
        /*0cb8*/ 	.word	0x0000e790


	//   ....[134]....
        /*0cbc*/ 	.word	0x0000e800


	//   ....[135]....
        /*0cc0*/ 	.word	0x0000e860


	//   ....[136]....
        /*0cc4*/ 	.word	0x0000e8c0


	//   ....[137]....
        /*0cc8*/ 	.word	0x0000e920


	//   ....[138]....
        /*0ccc*/ 	.word	0x0000e990


	//   ....[139]....
        /*0cd0*/ 	.word	0x0000e9f0


	//   ....[140]....
        /*0cd4*/ 	.word	0x0000ea50


	//   ....[141]....
        /*0cd8*/ 	.word	0x0000eab0


	//   ....[142]....
        /*0cdc*/ 	.word	0x0000eb20


	//   ....[143]....
        /*0ce0*/ 	.word	0x0000eb80


	//   ....[144]....
        /*0ce4*/ 	.word	0x0000ebe0


	//   ....[145]....
        /*0ce8*/ 	.word	0x0000ec40


	//   ....[146]....
        /*0cec*/ 	.word	0x0000ecb0


	//   ....[147]....
        /*0cf0*/ 	.word	0x0000ed10


	//   ....[148]....
        /*0cf4*/ 	.word	0x0000ed70


	//   ....[149]....
        /*0cf8*/ 	.word	0x0000edd0


	//   ....[150]....
        /*0cfc*/ 	.word	0x0000ee40


	//   ....[151]....
        /*0d00*/ 	.word	0x0000ee90


	//   ....[152]....
        /*0d04*/ 	.word	0x0000eed0


	//   ....[153]....
        /*0d08*/ 	.word	0x0000ef20


	//   ....[154]....
        /*0d0c*/ 	.word	0x0000ef70


	//   ....[155]....
        /*0d10*/ 	.word	0x0000efc0


	//   ....[156]....
        /*0d14*/ 	.word	0x0000f030


	//   ....[157]....
        /*0d18*/ 	.word	0x0000f070


	//   ....[158]....
        /*0d1c*/ 	.word	0x0000f0c0


	//   ....[159]....
        /*0d20*/ 	.word	0x0000f110


	//   ....[160]....
        /*0d24*/ 	.word	0x0000f160


	//   ....[161]....
        /*0d28*/ 	.word	0x0000f1b0


	//   ....[162]....
        /*0d2c*/ 	.word	0x0000f220


	//   ....[163]....
        /*0d30*/ 	.word	0x0000f260


	//   ....[164]....
        /*0d34*/ 	.word	0x0000f2d0


	//   ....[165]....
        /*0d38*/ 	.word	0x0000f330


	//   ....[166]....
        /*0d3c*/ 	.word	0x0000f390


	//----- nvinfo : EIATTR_EXIT_INSTR_OFFSETS
	.align		4
.L_254:
        /*0d40*/ 	.byte	0x04, 0x1c
        /*0d42*/ 	.short	(.L_256 - .L_255)


	//   ....[0]....
.L_255:
        /*0d44*/ 	.word	0x00000c10


	//   ....[1]....
        /*0d48*/ 	.word	0x0000dad0


	//----- nvinfo : EIATTR_MAX_THREADS
	.align		4
.L_256:
        /*0d4c*/ 	.byte	0x04, 0x05
        /*0d4e*/ 	.short	(.L_258 - .L_257)
.L_257:
        /*0d50*/ 	.word	0x00000080
        /*0d54*/ 	.word	0x00000001
        /*0d58*/ 	.word	0x00000001


	//----- nvinfo : EIATTR_CRS_STACK_SIZE
	.align		4
.L_258:
        /*0d5c*/ 	.byte	0x04, 0x1e
        /*0d5e*/ 	.short	(.L_260 - .L_259)
.L_259:
        /*0d60*/ 	.word	0x00000000
.L_260:


//--------------------- .nv.info._ZN7cutlass13device_kernelIN5flash19enable_sm80_to_sm89INS1_16FlashAttnFwdSm80INS1_25CollectiveMainloopFwdSm80ILi4ELi1ELb0EN4cute5tupleIJNS5_1CILi128EEENS7_ILi48EEENS7_ILi96EEEEEELi96ENS_6half_tEfNS_4arch4Sm80ELb0ELb0ELb1ELb1ELb0ELb1ELb1ELb1EEENS1_21CollectiveEpilogueFwdINS6_IJS8_SA_S9_EEENS6_IJNS7_ILi1EEESI_SI_EEESC_SE_Li128ELb1ELb1ELb1ELb0EEENS1_36VarlenDynamicPersistentTileSchedulerILi128ELi48ELi128ELi128ELb1ELb1ELb0ELb0ELb1ELb1EEEEEEEEEvNT_6ParamsE --------------------------
	.section	.nv.info._ZN7cutlass13device_kernelIN5flash19enable_sm80_to_sm89INS1_16FlashAttnFwdSm80INS1_25CollectiveMainloopFwdSm80ILi4ELi1ELb0EN4cute5tupleIJNS5_1CILi128EEENS7_ILi48EEENS7_ILi96EEEEEELi96ENS_6half_tEfNS_4arch4Sm80ELb0ELb0ELb1ELb1ELb0ELb1ELb1ELb1EEENS1_21CollectiveEpilogueFwdINS6_IJS8_SA_S9_EEENS6_IJNS7_ILi1EEESI_SI_EEESC_SE_Li128ELb1ELb1ELb1ELb0EEENS1_36VarlenDynamicPersistentTileSchedulerILi128ELi48ELi128ELi128ELb1ELb1ELb0ELb0ELb1ELb1EEEEEEEEEvNT_6ParamsE,"",@"SHT_CUDA_INFO"
	.sectionflags	@""
	.align	4


	//----- nvinfo : EIATTR_CUDA_API_VERSION
	.align		4
        /*0000*/ 	.byte	0x04, 0x37
        /*0002*/ 	.short	(.L_262 - .L_261)
.L_261:
        /*0004*/ 	.word	0x00000082


	//----- nvinfo : EIATTR_SW2861232_WAR
	.align		4
.L_262:
        /*0008*/ 	.byte	0x01, 0x35
	.zero		2


	//----- nvinfo : EIATTR_PARAM_CBANK
	.align		4
        /*000c*/ 	.byte	0x04, 0x0a
        /*000e*/ 	.short	(.L_264 - .L_263)
	.align		4
.L_263:
        /*0010*/ 	.word	index@(.nv.constant0._ZN7cutlass13device_kernelIN5flash19enable_sm80_to_sm89INS1_16FlashAttnFwdSm80INS1_25CollectiveMainloopFwdSm80ILi4ELi1ELb0EN4cute5tupleIJNS5_1CILi128EEENS7_ILi48EEENS7_ILi96EEEEEELi96ENS_6half_tEfNS_4arch4Sm80ELb0ELb0ELb1ELb1ELb0ELb1ELb1ELb1EEENS1_21CollectiveEpilogueFwdINS6_IJS8_SA_S9_EEENS6_IJNS7_ILi1EEESI_SI_EEESC_SE_Li128ELb1ELb1ELb1ELb0EEENS1_36VarlenDynamicPersistentTileSchedulerILi128ELi48ELi128ELi128ELb1ELb1ELb0ELb0ELb1ELb1EEEEEEEEEvNT_6ParamsE)
        /*0014*/ 	.short	0x0160
        /*0016*/ 	.short	0x0438


	//----- nvinfo : EIATTR_CBANK_PARAM_SIZE
	.align		4
.L_264:
        /*0018*/ 	.byte	0x03, 0x19
        /*001a*/ 	.short	0x0438


	//----- nvinfo : EIATTR_KPARAM_INFO
	.align		4
        /*001c*/ 	.byte	0x04, 0x17
        /*001e*/ 	.short	(.L_266 - .L_265)
.L_265:
        /*0020*/ 	.word	0x00000000
        /*0024*/ 	.short	0x0000
        /*0026*/ 	.short	0x0000
        /*0028*/ 	.byte	0x00, 0xf0, 0xe1, 0x10


	//----- nvinfo : EIATTR_MAXREG_COUNT
	.align		4
.L_266:
        /*002c*/ 	.byte	0x03, 0x1b
        /*002e*/ 	.short	0x00ff


	//----- nvinfo : EIATTR_NUM_BARRIERS
	.align		4
        /*0030*/ 	.byte	0x02, 0x4c
        /*0032*/ 	.byte	0x06
	.zero		1


	//----- nvinfo : EIATTR_ANNOTATIONS
	.align		4
        /*0034*/ 	.byte	0x04, 0x55
        /*0036*/ 	.short	(.L_268 - .L_267)


	//   ....[0]....
.L_267:
        /* <DEDUP_REMOVED lines=89> */
        /*05bc*/ 	.byte	0x90, 0x86, 0x01, 0x00, 0x01, 0x00, 0x00, 0x00, 0xf0, 0x86, 0x01, 0x00


	//----- nvinfo : EIATTR_MERCURY_ISA_VERSION
	.align		4
.L_268:
        /*05c8*/ 	.byte	0x03, 0x5f
        /*05ca*/ 	.short	0x0000


	//----- nvinfo : EIATTR_INT_WARP_WIDE_INSTR_OFFSETS
	.align		4
        /*05cc*/ 	.byte	0x04, 0x31
        /*05ce*/ 	.short	(.L_270 - .L_269)


	//   ....[0]....
.L_269:
        /*05d0*/ 	.word	0x00014400


	//   ....[1]....
        /*05d4*/ 	.word	0x00014480


	//----- nvinfo : EIATTR_COOP_GROUP_MASK_REGIDS
	.align		4
.L_270:
        /*05d8*/ 	.byte	0x04, 0x29
        /*05da*/ 	.short	(.L_272 - .L_271)


	//   ....[0]....
.L_271:
        /*05dc*/ 	.word	0xffffffff


	//   ....[1]....
        /*05e0*/ 	.word	0xffffffff


	//   ....[2]....
        /*05e4*/ 	.word	0xffffffff


	//   ....[3]....
        /*05e8*/ 	.word	0xffffffff


	//   ....[4]....
        /*05ec*/ 	.word	0xffffffff


	//   ....[5]....
        /*05f0*/ 	.word	0xffffffff


	//   ....[6]....
        /*05f4*/ 	.word	0xffffffff


	//   ....[7]....
        /*05f8*/ 	.word	0xffffffff


	//   ....[8]....
        /*05fc*/ 	.word	0xffffffff


	//   ....[9]....
        /*0600*/ 	.word	0xffffffff


	//   ....[10]....
        /*0604*/ 	.word	0xffffffff


	//   ....[11]....
        /*0608*/ 	.word	0xffffffff


	//   ....[12]....
        /*060c*/ 	.word	0xffffffff


	//   ....[13]....
        /*0610*/ 	.word	0xffffffff


	//   ....[14]....
        /*0614*/ 	.word	0xffffffff


	//   ....[15]....
        /*0618*/ 	.word	0xffffffff


	//   ....[16]....
        /*061c*/ 	.word	0xffffffff


	//   ....[17]....
        /*0620*/ 	.word	0xffffffff


	//   ....[18]....
        /*0624*/ 	.word	0xffffffff


	//   ....[19]....
        /*0628*/ 	.word	0xffffffff


	//   ....[20]....
        /*062c*/ 	.word	0xffffffff


	//   ....[21]....
        /*0630*/ 	.word	0xffffffff


	//   ....[22]....
        /*0634*/ 	.word	0xffffffff


	//   ....[23]....
        /*0638*/ 	.word	0xffffffff


	//   ....[24]....
        /*063c*/ 	.word	0xffffffff


	//   ....[25]....
        /*0640*/ 	.word	0xffffffff


	//   ....[26]....
        /*0644*/ 	.word	0xffffffff


	//   ....[27]....
        /*0648*/ 	.word	0xffffffff


	//   ....[28]....
        /*064c*/ 	.word	0xffffffff


	//   ....[29]....
        /*0650*/ 	.word	0xffffffff


	//   ....[30]....
        /*0654*/ 	.word	0xffffffff


	//   ....[31]....
        /*0658*/ 	.word	0xffffffff


	//   ....[32]....
        /*065c*/ 	.word	0xffffffff


	//   ....[33]....
        /*0660*/ 	.word	0xffffffff


	//   ....[34]....
        /*0664*/ 	.word	0xffffffff


	//   ....[35]....
        /*0668*/ 	.word	0xffffffff


	//   ....[36]....
        /*066c*/ 	.word	0xffffffff


	//   ....[37]....
        /*0670*/ 	.word	0xffffffff


	//   ....[38]....
        /*0674*/ 	.word	0xffffffff


	//   ....[39]....
        /*0678*/ 	.word	0xffffffff


	//   ....[40]....
        /*067c*/ 	.word	0xffffffff


	//   ....[41]....
        /*0680*/ 	.word	0xffffffff


	//   ....[42]....
        /*0684*/ 	.word	0xffffffff


	//   ....[43]....
        /*0688*/ 	.word	0xffffffff


	//   ....[44]....
        /*068c*/ 	.word	0xffffffff


	//   ....[45]....
        /*0690*/ 	.word	0xffffffff


	//   ....[46]....
        /*0694*/ 	.word	0xffffffff


	//   ....[47]....
        /*0698*/ 	.word	0xffffffff


	//   ....[48]....
        /*069c*/ 	.word	0xffffffff


	//   ....[49]....
        /*06a0*/ 	.word	0xffffffff


	//   ....[50]....
        /*06a4*/ 	.word	0xffffffff


	//   ....[51]....
        /*06a8*/ 	.word	0xffffffff


	//   ....[52]....
        /*06ac*/ 	.word	0xffffffff


	//   ....[53]....
        /*06b0*/ 	.word	0xffffffff


	//   ....[54]....
        /*06b4*/ 	.word	0xffffffff


	//   ....[55]....
        /*06b8*/ 	.word	0xffffffff


	//   ....[56]....
        /*06bc*/ 	.word	0xffffffff


	//   ....[57]....
        /*06c0*/ 	.word	0xffffffff


	//   ....[58]....
        /*06c4*/ 	.word	0xffffffff


	//   ....[59]....
        /*06c8*/ 	.word	0xffffffff


	//   ....[60]....
        /*06cc*/ 	.word	0xffffffff


	//   ....[61]....
        /*06d0*/ 	.word	0xffffffff


	//   ....[62]....
        /*06d4*/ 	.word	0xffffffff


	//   ....[63]....
        /*06d8*/ 	.word	0xffffffff


	//   ....[64]....
        /*06dc*/ 	.word	0xffffffff


	//   ....[65]....
        /*06e0*/ 	.word	0xffffffff


	//   ....[66]....
        /*06e4*/ 	.word	0xffffffff


	//   ....[67]....
        /*06e8*/ 	.word	0xffffffff


	//   ....[68]....
        /*06ec*/ 	.word	0xffffffff


	//   ....[69]....
        /*06f0*/ 	.word	0xffffffff


	//   ....[70]....
        /*06f4*/ 	.word	0xffffffff


	//   ....[71]....
        /*06f8*/ 	.word	0xffffffff


	//   ....[72]....
        /*06fc*/ 	.word	0xffffffff


	//   ....[73]....
        /*0700*/ 	.word	0xffffffff


	//   ....[74]....
        /*0704*/ 	.word	0xffffffff


	//   ....[75]....
        /*0708*/ 	.word	0xffffffff


	//   ....[76]....
        /*070c*/ 	.word	0xffffffff


	//   ....[77]....
        /*0710*/ 	.word	0xffffffff


	//   ....[78]....
        /*0714*/ 	.word	0xffffffff


	//   ....[79]....
        /*0718*/ 	.word	0xffffffff


	//   ....[80]....
        /*071c*/ 	.word	0xffffffff


	//   ....[81]....
        /*0720*/ 	.word	0xffffffff


	//   ....[82]....
        /*0724*/ 	.word	0xffffffff


	//   ....[83]....
        /*0728*/ 	.word	0xffffffff


	//   ....[84]....
        /*072c*/ 	.word	0xffffffff


	//   ....[85]....
        /*0730*/ 	.word	0xffffffff


	//   ....[86]....
        /*0734*/ 	.word	0xffffffff


	//   ....[87]....
        /*0738*/ 	.word	0xffffffff


	//   ....[88]....
        /*073c*/ 	.word	0xffffffff


	//   ....[89]....
        /*0740*/ 	.word	0xffffffff


	//   ....[90]....
        /*0744*/ 	.word	0xffffffff


	//   ....[91]....
        /*0748*/ 	.word	0xffffffff


	//   ....[92]....
        /*074c*/ 	.word	0xffffffff


	//   ....[93]....
        /*0750*/ 	.word	0xffffffff


	//   ....[94]....
        /*0754*/ 	.word	0xffffffff


	//   ....[95]....
        /*0758*/ 	.word	0xffffffff


	//   ....[96]....
        /*075c*/ 	.word	0xffffffff


	//   ....[97]....
        /*0760*/ 	.word	0xffffffff


	//   ....[98]....
        /*0764*/ 	.word	0xffffffff


	//   ....[99]....
        /*0768*/ 	.word	0xffffffff


	//   ....[100]....
        /*076c*/ 	.word	0xffffffff


	//   ....[101]....
        /*0770*/ 	.word	0xffffffff


	//   ....[102]....
        /*0774*/ 	.word	0xffffffff


	//   ....[103]....
        /*0778*/ 	.word	0xffffffff


	//   ....[104]....
        /*077c*/ 	.word	0xffffffff


	//   ....[105]....
        /*0780*/ 	.word	0xffffffff


	//   ....[106]....
        /*0784*/ 	.word	0xffffffff


	//   ....[107]....
        /*0788*/ 	.word	0xffffffff


	//   ....[108]....
        /*078c*/ 	.word	0xffffffff


	//   ....[109]....
        /*0790*/ 	.word	0xffffffff


	//   ....[110]....
        /*0794*/ 	.word	0xffffffff


	//   ....[111]....
        /*0798*/ 	.word	0xffffffff


	//   ....[112]....
        /*079c*/ 	.word	0xffffffff


	//   ....[113]....
        /*07a0*/ 	.word	0xffffffff


	//   ....[114]....
        /*07a4*/ 	.word	0xffffffff


	//   ....[115]....
        /*07a8*/ 	.word	0xffffffff


	//   ....[116]....
        /*07ac*/ 	.word	0xffffffff


	//   ....[117]....
        /*07b0*/ 	.word	0xffffffff


	//   ....[118]....
        /*07b4*/ 	.word	0xffffffff


	//   ....[119]....
        /*07b8*/ 	.word	0xffffffff


	//   ....[120]....
        /*07bc*/ 	.word	0xffffffff


	//   ....[121]....
        /*07c0*/ 	.word	0xffffffff


	//   ....[122]....
        /*07c4*/ 	.word	0xffffffff


	//   ....[123]....
        /*07c8*/ 	.word	0xffffffff


	//   ....[124]....
        /*07cc*/ 	.word	0xffffffff


	//   ....[125]....
        /*07d0*/ 	.word	0xffffffff


	//   ....[126]....
        /*07d4*/ 	.word	0xffffffff


	//   ....[127]....
        /*07d8*/ 	.word	0xffffffff


	//   ....[128]....
        /*07dc*/ 	.word	0xffffffff


	//   ....[129]....
        /*07e0*/ 	.word	0xffffffff


	//   ....[130]....
        /*07e4*/ 	.word	0xffffffff


	//   ....[131]....
        /*07e8*/ 	.word	0xffffffff


	//   ....[132]....
        /*07ec*/ 	.word	0xffffffff


	//   ....[133]....
        /*07f0*/ 	.word	0xffffffff


	//   ....[134]....
        /*07f4*/ 	.word	0xffffffff


	//   ....[135]....
        /*07f8*/ 	.word	0xffffffff


	//   ....[136]....
        /*07fc*/ 	.word	0xffffffff


	//   ....[137]....
        /*0800*/ 	.word	0xffffffff


	//   ....[138]....
        /*0804*/ 	.word	0xffffffff


	//   ....[139]....
        /*0808*/ 	.word	0xffffffff


	//   ....[140]....
        /*080c*/ 	.word	0xffffffff


	//   ....[141]....
        /*0810*/ 	.word	0xffffffff


	//   ....[142]....
        /*0814*/ 	.word	0xffffffff


	//   ....[143]....
        /*0818*/ 	.word	0xffffffff


	//   ....[144]....
        /*081c*/ 	.word	0xffffffff


	//   ....[145]....
        /*0820*/ 	.word	0xffffffff


	//   ....[146]....
        /*0824*/ 	.word	0xffffffff


	//   ....[147]....
        /*0828*/ 	.word	0xffffffff


	//   ....[148]....
        /*082c*/ 	.word	0xffffffff


	//   ....[149]....
        /*0830*/ 	.word	0xffffffff


	//   ....[150]....
        /*0834*/ 	.word	0xffffffff


	//   ....[151]....
        /*0838*/ 	.word	0xffffffff


	//   ....[152]....
        /*083c*/ 	.word	0xffffffff


	//   ....[153]....
        /*0840*/ 	.word	0xffffffff


	//   ....[154]....
        /*0844*/ 	.word	0xffffffff


	//   ....[155]....
        /*0848*/ 	.word	0xffffffff


	//   ....[156]....
        /*084c*/ 	.word	0xffffffff


	//   ....[157]....
        /*0850*/ 	.word	0xffffffff


	//   ....[158]....
        /*0854*/ 	.word	0xffffffff


	//   ....[159]....
        /*0858*/ 	.word	0xffffffff


	//   ....[160]....
        /*085c*/ 	.word	0xffffffff


	//   ....[161]....
        /*0860*/ 	.word	0xffffffff


	//   ....[162]....
        /*0864*/ 	.word	0xffffffff


	//   ....[163]....
        /*0868*/ 	.word	0xffffffff


	//   ....[164]....
        /*086c*/ 	.word	0xffffffff


	//   ....[165]....
        /*0870*/ 	.word	0xffffffff


	//   ....[166]....
        /*0874*/ 	.word	0xffffffff


	//   ....[167]....
        /*0878*/ 	.word	0xffffffff


	//   ....[168]....
        /*087c*/ 	.word	0xffffffff


	//   ....[169]....
        /*0880*/ 	.word	0xffffffff


	//   ....[170]....
        /*0884*/ 	.word	0xffffffff


	//   ....[171]....
        /*0888*/ 	.word	0xffffffff


	//   ....[172]....
        /*088c*/ 	.word	0xffffffff


	//   ....[173]....
        /*0890*/ 	.word	0xffffffff


	//   ....[174]....
        /*0894*/ 	.word	0xffffffff


	//----- nvinfo : EIATTR_COOP_GROUP_INSTR_OFFSETS
	.align		4
.L_272:
        /*0898*/ 	.byte	0x04, 0x28
        /*089a*/ 	.short	(.L_274 - .L_273)


	//   ....[0]....
.L_273:
        /*089c*/ 	.word	0x00000050


	//   ....[1]....
        /*08a0*/ 	.word	0x00000200


	//   ....[2]....
        /*08a4*/ 	.word	0x00000230


	//   ....[3]....
        /*08a8*/ 	.word	0x00000260


	//   ....[4]....
        /*08ac*/ 	.word	0x00000290


	//   ....[5]....
        /*08b0*/ 	.word	0x000002c0


	//   ....[6]....
        /*08b4*/ 	.word	0x000002f0


	//   ....[7]....
        /*08b8*/ 	.word	0x00000460


	//   ....[8]....
        /*08bc*/ 	.word	0x000004a0


	//   ....[9]....
        /*08c0*/ 	.word	0x000004d0


	//   ....[10]....
        /*08c4*/ 	.word	0x00000500


	//   ....[11]....
        /*08c8*/ 	.word	0x00000530


	//   ....[12]....
        /*08cc*/ 	.word	0x00000560


	//   ....[13]....
        /*08d0*/ 	.word	0x000005f0


	//   ....[14]....
        /*08d4*/ 	.word	0x00000620


	//   ....[15]....
        /*08d8*/ 	.word	0x00000630


	//   ....[16]....
        /*08dc*/ 	.word	0x000006a0


	//   ....[17]....
        /*08e0*/ 	.word	0x00008050


	//   ....[18]....
        /*08e4*/ 	.word	0x00008070


	//   ....[19]....
        /*08e8*/ 	.word	0x000081e0


	//   ....[20]....
        /*08ec*/ 	.word	0x000081f0


	//   ....[21]....
        /*08f0*/ 	.word	0x00008360


	//   ....[22]....
        /*08f4*/ 	.word	0x00008380


	//   ....[23]....
        /*08f8*/ 	.word	0x000084f0


	//   ....[24]....
        /*08fc*/ 	.word	0x00008500


	//   ....[25]....
        /*0900*/ 	.word	0x00008a50


	//   ....[26]....
        /*0904*/ 	.word	0x00008a90


	//   ....[27]....
        /*0908*/ 	.word	0x00008ad0


	//   ....[28]....
        /*090c*/ 	.word	0x00008b10


	//   ....[29]....
        /*0910*/ 	.word	0x0000b4b0


	//   ....[30]....
        /*0914*/ 	.word	0x0000b4f0


	//   ....[31]....
        /*0918*/ 	.word	0x0000b530


	//   ....[32]....
        /*091c*/ 	.word	0x0000b570


	//   ....[33]....
        /*0920*/ 	.word	0x0000f680


	//   ....[34]....
        /*0924*/ 	.word	0x0000f770


	//   ....[35]....
        /*0928*/ 	.word	0x0000f890


	//   ....[36]....
        /*092c*/ 	.word	0x0000f8b0


	//   ....[37]....
        /*0930*/ 	.word	0x0000ffc0


	//   ....[38]....
        /*0934*/ 	.word	0x0000fff0


	//   ....[39]....
        /*0938*/ 	.word	0x00010000


	//   ....[40]....
        /*093c*/ 	.word	0x00010050


	//   ....[41]....
        /*0940*/ 	.word	0x00012080


	//   ....[42]....
        /*0944*/ 	.word	0x000120e0


	//   ....[43]....
        /*0948*/ 	.word	0x00012190


	//   ....[44]....
        /*094c*/ 	.word	0x000121c0


	//   ....[45]....
        /*0950*/ 	.word	0x00012200


	//   ....[46]....
        /*0954*/ 	.word	0x00012330


	//   ....[47]....
        /*0958*/ 	.word	0x00012450


	//   ....[48]....
        /*095c*/ 	.word	0x00012520


	//   ....[49]....
        /*0960*/ 	.word	0x00013a50


	//   ....[50]....
        /*0964*/ 	.word	0x00013a60


	//   ....[51]....
        /*0968*/ 	.word	0x00013a70


	//   ....[52]....
        /*096c*/ 	.word	0x00013a80


	//   ....[53]....
        /*0970*/ 	.word	0x00013ab0


	//   ....[54]....
        /*0974*/ 	.word	0x00013ad0


	//   ....[55]....
        /*0978*/ 	.word	0x00013af0


	//   ....[56]....
        /*097c*/ 	.word	0x00013b00


	//   ....[57]....
        /*0980*/ 	.word	0x000150a0


	//   ....[58]....
        /*0984*/ 	.word	0x000150b0


	//   ....[59]....
        /*0988*/ 	.word	0x000150d0


	//   ....[60]....
        /*098c*/ 	.word	0x000150e0


	//   ....[61]....
        /*0990*/ 	.word	0x000150f0


	//   ....[62]....
        /*0994*/ 	.word	0x00015100


	//   ....[63]....
        /*0998*/ 	.word	0x00015120


	//   ....[64]....
        /*099c*/ 	.word	0x00015220


	//   ....[65]....
        /*09a0*/ 	.word	0x000155d0


	//   ....[66]....
        /*09a4*/ 	.word	0x000155f0


	//   ....[67]....
        /*09a8*/ 	.word	0x00015740


	//   ....[68]....
        /*09ac*/ 	.word	0x00015750


	//   ....[69]....
        /*09b0*/ 	.word	0x000158b0


	//   ....[70]....
        /*09b4*/ 	.word	0x000158d0


	//   ....[71]....
        /*09b8*/ 	.word	0x00015a30


	//   ....[72]....
        /*09bc*/ 	.word	0x00015a40


	//   ....[73]....
        /*09c0*/ 	.word	0x00015da0


	//   ....[74]....
        /*09c4*/ 	.word	0x00015dc0


	//   ....[75]....
        /*09c8*/ 	.word	0x00016290


	//   ....[76]....
        /*09cc*/ 	.word	0x000162a0


	//   ....[77]....
        /*09d0*/ 	.word	0x00016610


	//   ....[78]....
        /*09d4*/ 	.word	0x00016630


	//   ....[79]....
        /*09d8*/ 	.word	0x000169c0


	//   ....[80]....
        /*09dc*/ 	.word	0x000169d0


	//   ....[81]....
        /*09e0*/ 	.word	0x00017500


	//   ....[82]....
        /*09e4*/ 	.word	0x00017520


	//   ....[83]....
        /*09e8*/ 	.word	0x00017680


	//   ....[84]....
        /*09ec*/ 	.word	0x00017690


	//   ....[85]....
        /*09f0*/ 	.word	0x000177f0


	//   ....[86]....
        /*09f4*/ 	.word	0x00017810


	//   ....[87]....
        /*09f8*/ 	.word	0x00017970


	//   ....[88]....
        /*09fc*/ 	.word	0x00017980


	//   ....[89]....
        /*0a00*/ 	.word	0x00017ba0


	//   ....[90]....
        /*0a04*/ 	.word	0x00017bc0


	//   ....[91]....
        /*0a08*/ 	.word	0x00017cf0


	//   ....[92]....
        /*0a0c*/ 	.word	0x00017d30


	//   ....[93]....
        /*0a10*/ 	.word	0x00017d60


	//   ....[94]....
        /*0a14*/ 	.word	0x00017d90


	//   ....[95]....
        /*0a18*/ 	.word	0x00017dc0


	//   ....[96]....
        /*0a1c*/ 	.word	0x00017df0


	//   ....[97]....
        /*0a20*/ 	.word	0x00017f50


	//   ....[98]....
        /*0a24*/ 	.word	0x00017f90


	//   ....[99]....
        /*0a28*/ 	.word	0x00017fc0


	//   ....[100]....
        /*0a2c*/ 	.word	0x00017ff0


	//   ....[101]....
        /*0a30*/ 	.word	0x00018020


	//   ....[102]....
        /*0a34*/ 	.word	0x00018050


	//   ....[103]....
        /*0a38*/ 	.word	0x000180e0


	//   ....[104]....
        /*0a3c*/ 	.word	0x00018110


	//   ....[105]....
        /*0a40*/ 	.word	0x00018120


	//   ....[106]....
        /*0a44*/ 	.word	0x00018180


	//   ....[107]....
        /*0a48*/ 	.word	0x00018770


	//   ....[108]....
        /*0a4c*/ 	.word	0x000187d0


	//   ....[109]....
        /*0a50*/ 	.word	0x00018820


	//   ....[110]....
        /*0a54*/ 	.word	0x00018870


	//   ....[111]....
        /*0a58*/ 	.word	0x000188c0


	//   ....[112]....
        /*0a5c*/ 	.word	0x00018930


	//   ....[113]....
        /*0a60*/ 	.word	0x00018970


	//   ....[114]....
        /*0a64*/ 	.word	0x000189e0


	//   ....[115]....
        /*0a68*/ 	.word	0x00018a50


	//   ....[116]....
        /*0a6c*/ 	.word	0x00018ab0


	//   ....[117]....
        /*0a70*/ 	.word	0x00018b20


	//   ....[118]....
        /*0a74*/ 	.word	0x00018b90


	//   ....[119]....
        /*0a78*/ 	.word	0x00018bf0


	//   ....[120]....
        /*0a7c*/ 	.word	0x00018c50


	//   ....[121]....
        /*0a80*/ 	.word	0x00018cb0


	//   ....[122]....
        /*0a84*/ 	.word	0x00018d20


	//   ....[123]....
        /*0a88*/ 	.word	0x00018d80


	//   ....[124]....
        /*0a8c*/ 	.word	0x00018de0


	//   ....[125]....
        /*0a90*/ 	.word	0x00018e50


	//   ....[126]....
        /*0a94*/ 	.word	0x00018ea0


	//   ....[127]....
        /*0a98*/ 	.word	0x00018ef0


	//   ....[128]....
        /*0a9c*/ 	.word	0x00018f40


	//   ....[129]....
        /*0aa0*/ 	.word	0x00018f90


	//   ....[130]....
        /*0aa4*/ 	.word	0x00018fe0


	//   ....[131]....
        /*0aa8*/ 	.word	0x00019030


	//   ....[132]....
        /*0aac*/ 	.word	0x00019080


	//   ....[133]....
        /*0ab0*/ 	.word	0x000190f0


	//   ....[134]....
        /*0ab4*/ 	.word	0x00019160


	//   ....[135]....
        /*0ab8*/ 	.word	0x000191c0


	//   ....[136]....
        /*0abc*/ 	.word	0x00019220


	//   ....[137]....
        /*0ac0*/ 	.word	0x00019280


	//   ....[138]....
        /*0ac4*/ 	.word	0x000192f0


	//   ....[139]....
        /*0ac8*/ 	.word	0x00019350


	//   ....[140]....
        /*0acc*/ 	.word	0x000193b0


	//   ....[141]....
        /*0ad0*/ 	.word	0x00019410


	//   ....[142]....
        /*0ad4*/ 	.word	0x00019480


	//   ....[143]....
        /*0ad8*/ 	.word	0x000194e0


	//   ....[144]....
        /*0adc*/ 	.word	0x00019540


	//   ....[145]....
        /*0ae0*/ 	.word	0x000195a0


	//   ....[146]....
        /*0ae4*/ 	.word	0x00019610


	//   ....[147]....
        /*0ae8*/ 	.word	0x00019670


	//   ....[148]....
        /*0aec*/ 	.word	0x000196d0


	//   ....[149]....
        /*0af0*/ 	.word	0x00019730


	//   ....[150]....
        /*0af4*/ 	.word	0x000197a0


	//   ....[151]....
        /*0af8*/ 	.word	0x00019800


	//   ....[152]....
        /*0afc*/ 	.word	0x00019860


	//   ....[153]....
        /*0b00*/ 	.word	0x000198c0


	//   ....[154]....
        /*0b04*/ 	.word	0x00019930


	//   ....[155]....
        /*0b08*/ 	.word	0x00019990


	//   ....[156]....
        /*0b0c*/ 	.word	0x000199f0


	//   ....[157]....
        /*0b10*/ 	.word	0x00019a50


	//   ....[158]....
        /*0b14*/ 	.word	0x00019ac0


	//   ....[159]....
        /*0b18*/ 	.word	0x00019b10


	//   ....[160]....
        /*0b1c*/ 	.word	0x00019b50


	//   ....[161]....
        /*0b20*/ 	.word	0x00019ba0


	//   ....[162]....
        /*0b24*/ 	.word	0x00019bf0


	//   ....[163]....
        /*0b28*/ 	.word	0x00019c40


	//   ....[164]....
        /*0b2c*/ 	.word	0x00019cb0


	//   ....[165]....
        /*0b30*/ 	.word	0x00019cf0


	//   ....[166]....
        /*0b34*/ 	.word	0x00019d40


	//   ....[167]....
        /*0b38*/ 	.word	0x00019d90


	//   ....[168]....
        /*0b3c*/ 	.word	0x00019de0


	//   ....[169]....
        /*0b40*/ 	.word	0x00019e30


	//   ....[170]....
        /*0b44*/ 	.word	0x00019ea0


	//   ....[171]....
        /*0b48*/ 	.word	0x00019ee0


	//   ....[172]....
        /*0b4c*/ 	.word	0x00019f50


	//   ....[173]....
        /*0b50*/ 	.word	0x00019fb0


	//   ....[174]....
        /*0b54*/ 	.word	0x0001a010


	//----- nvinfo : EIATTR_EXIT_INSTR_OFFSETS
	.align		4
.L_274:
        /*0b58*/ 	.byte	0x04, 0x1c
        /*0b5a*/ 	.short	(.L_276 - .L_275)


	//   ....[0]....
.L_275:
        /*0b5c*/ 	.word	0x00000c10


	//   ....[1]....
        /*0b60*/ 	.word	0x00018730


	//----- nvinfo : EIATTR_MAX_THREADS
	.align		4
.L_276:
        /*0b64*/ 	.byte	0x04, 0x05
        /*0b66*/ 	.short	(.L_278 - .L_277)
.L_277:
        /*0b68*/ 	.word	0x00000080
        /*0b6c*/ 	.word	0x00000001
        /*0b70*/ 	.word	0x00000001


	//----- nvinfo : EIATTR_CRS_STACK_SIZE
	.align		4
.L_278:
        /*0b74*/ 	.byte	0x04, 0x1e
        /*0b76*/ 	.short	(.L_280 - .L_279)
.L_279:
        /*0b78*/ 	.word	0x00000000
.L_280:


//--------------------- .nv.info._ZN7cutlass13device_kernelIN5flash19enable_sm80_to_sm89INS1_16FlashAttnFwdSm80INS1_25CollectiveMainloopFwdSm80ILi4ELi1ELb0EN4cute5tupleIJNS5_1CILi128EEENS7_ILi48EEENS7_ILi96EEEEEELi96ENS_6half_tEfNS_4arch4Sm80ELb0ELb1ELb1ELb0ELb0ELb0ELb1ELb1EEENS1_21CollectiveEpilogueFwdINS6_IJS8_SA_S9_EEENS6_IJNS7_ILi1EEESI_SI_EEESC_SE_Li128ELb0ELb1ELb1ELb0EEENS1_19SingleTileSchedulerILb0ELb1ELb1ELi128EEEEEEEEEvNT_6ParamsE --------------------------
	.section	.nv.info._ZN7cutlass13device_kernelIN5flash19enable_sm80_to_sm89INS1_16FlashAttnFwdSm80INS1_25CollectiveMainloopFwdSm80ILi4ELi1ELb0EN4cute5tupleIJNS5_1CILi128EEENS7_ILi48EEENS7_ILi96EEEEEELi96ENS_6half_tEfNS_4arch4Sm80ELb0ELb1ELb1ELb0ELb0ELb0ELb1ELb1EEENS1_21CollectiveEpilogueFwdINS6_IJS8_SA_S9_EEENS6_IJNS7_ILi1EEESI_SI_EEESC_SE_Li128ELb0ELb1ELb1ELb0EEENS1_19SingleTileSchedulerILb0ELb1ELb1ELi128EEEEEEEEEvNT_6ParamsE,"",@"SHT_CUDA_INFO"
	.sectionflags	@""
	.align	4


	//----- nvinfo : EIATTR_CUDA_API_VERSION
	.align		4
        /*0000*/ 	.byte	0x04, 0x37
        /*0002*/ 	.short	(.L_282 - .L_281)
.L_281:
        /*0004*/ 	.word	0x00000082


	//----- nvinfo : EIATTR_SW2861232_WAR
	.align		4
.L_282:
        /*0008*/ 	.byte	0x01, 0x35
	.zero		2


	//----- nvinfo : EIATTR_PARAM_CBANK
	.align		4
        /*000c*/ 	.byte	0x04, 0x0a
        /*000e*/ 	.short	(.L_284 - .L_283)
	.align		4
.L_283:
        /*0010*/ 	.word	index@(.nv.constant0._ZN7cutlass13device_kernelIN5flash19enable_sm80_to_sm89INS1_16FlashAttnFwdSm80INS1_25CollectiveMainloopFwdSm80ILi4ELi1ELb0EN4cute5tupleIJNS5_1CILi128EEENS7_ILi48EEENS7_ILi96EEEEEELi96ENS_6half_tEfNS_4arch4Sm80ELb0ELb1ELb1ELb0ELb0ELb0ELb1ELb1EEENS1_21CollectiveEpilogueFwdINS6_IJS8_SA_S9_EEENS6_IJNS7_ILi1EEESI_SI_EEESC_SE_Li128ELb0ELb1ELb1ELb0EEENS1_19SingleTileSchedulerILb0ELb1ELb1ELi128EEEEEEEEEvNT_6ParamsE)
        /*0014*/ 	.short	0x0160
        /*0016*/ 	.short	0x0418


	//----- nvinfo : EIATTR_CBANK_PARAM_SIZE
	.align		4
.L_284:
        /*0018*/ 	.byte	0x03, 0x19
        /*001a*/ 	.short	0x0418


	//----- nvinfo : EIATTR_KPARAM_INFO
	.align		4
        /*001c*/ 	.byte	0x04, 0x17
        /*001e*/ 	.short	(.L_286 - .L_285)
.L_285:
        /*0020*/ 	.word	0x00000000
        /*0024*/ 	.short	0x0000
        /*0026*/ 	.short	0x0000
        /*0028*/ 	.byte	0x00, 0xf0, 0x61, 0x10


	//----- nvinfo : EIATTR_MAXREG_COUNT
	.align		4
.L_286:
        /*002c*/ 	.byte	0x03, 0x1b
        /*002e*/ 	.short	0x00ff


	//----- nvinfo : EIATTR_NUM_BARRIERS
	.align		4
        /*0030*/ 	.byte	0x02, 0x4c
        /*0032*/ 	.byte	0x02
	.zero		1


	//----- nvinfo : EIATTR_MERCURY_ISA_VERSION
	.align		4
        /*0034*/ 	.byte	0x03, 0x5f
        /*0036*/ 	.short	0x0000


	//----- nvinfo : EIATTR_COOP_GROUP_MASK_REGIDS
	.align		4
        /*0038*/ 	.byte	0x04, 0x29
        /*003a*/ 	.short	(.L_288 - .L_287)


	//   ....[0]....
.L_287:
        /*003c*/ 	.word	0xffffffff


	//   ....[1]....
        /*0040*/ 	.word	0xffffffff


	//   ....[2]....
        /*0044*/ 	.word	0xffffffff


	//   ....[3]....
        /*0048*/ 	.word	0xffffffff


	//   ....[4]....
        /*004c*/ 	.word	0xffffffff


	//   ....[5]....
        /*0050*/ 	.word	0xffffffff


	//   ....[6]....
        /*0054*/ 	.word	0xffffffff


	//   ....[7]....
        /*0058*/ 	.word	0xffffffff


	//   ....[8]....
        /*005c*/ 	.word	0xffffffff


	//   ....[9]....
        /*0060*/ 	.word	0xffffffff


	//   ....[10]....
        /*0064*/ 	.word	0xffffffff


	//   ....[11]....
        /*0068*/ 	.word	0xffffffff


	//   ....[12]....
        /*006c*/ 	.word	0xffffffff


	//   ....[13]....
        /*0070*/ 	.word	0xffffffff


	//   ....[14]....
        /*0074*/ 	.word	0xffffffff


	//   ....[15]....
        /*0078*/ 	.word	0xffffffff


	//   ....[16]....
        /*007c*/ 	.word	0xffffffff


	//   ....[17]....
        /*0080*/ 	.word	0xffffffff


	//   ....[18]....
        /*0084*/ 	.word	0xffffffff


	//   ....[19]....
        /*0088*/ 	.word	0xffffffff


	//   ....[20]....
        /*008c*/ 	.word	0xffffffff


	//   ....[21]....
        /*0090*/ 	.word	0xffffffff


	//   ....[22]....
        /*0094*/ 	.word	0xffffffff


	//   ....[23]....
        /*0098*/ 	.word	0xffffffff


	//   ....[24]....
        /*009c*/ 	.word	0xffffffff


	//   ....[25]....
        /*00a0*/ 	.word	0xffffffff


	//   ....[26]....
        /*00a4*/ 	.word	0xffffffff


	//   ....[27]....
        /*00a8*/ 	.word	0xffffffff


	//   ....[28]....
        /*00ac*/ 	.word	0xffffffff


	//   ....[29]....
        /*00b0*/ 	.word	0xffffffff


	//   ....[30]....
        /*00b4*/ 	.word	0xffffffff


	//   ....[31]....
        /*00b8*/ 	.word	0xffffffff


	//   ....[32]....
        /*00bc*/ 	.word	0xffffffff


	//   ....[33]....
        /*00c0*/ 	.word	0xffffffff


	//   ....[34]....
        /*00c4*/ 	.word	0xffffffff


	//   ....[35]....
        /*00c8*/ 	.word	0xffffffff


	//   ....[36]....
        /*00cc*/ 	.word	0xffffffff


	//   ....[37]....
        /*00d0*/ 	.word	0xffffffff


	//   ....[38]....
        /*00d4*/ 	.word	0xffffffff


	//   ....[39]....
        /*00d8*/ 	.word	0xffffffff


	//   ....[40]....
        /*00dc*/ 	.word	0xffffffff


	//   ....[41]....
        /*00e0*/ 	.word	0xffffffff


	//   ....[42]....
        /*00e4*/ 	.word	0xffffffff


	//   ....[43]....
        /*00e8*/ 	.word	0xffffffff


	//   ....[44]....
        /*00ec*/ 	.word	0xffffffff


	//   ....[45]....
        /*00f0*/ 	.word	0xffffffff


	//   ....[46]....
        /*00f4*/ 	.word	0xffffffff


	//   ....[47]....
        /*00f8*/ 	.word	0xffffffff


	//   ....[48]....
        /*00fc*/ 	.word	0xffffffff


	//   ....[49]....
        /*0100*/ 	.word	0xffffffff


	//   ....[50]....
        /*0104*/ 	.word	0xffffffff


	//   ....[51]....
        /*0108*/ 	.word	0xffffffff


	//   ....[52]....
        /*010c*/ 	.word	0xffffffff


	//   ....[53]....
        /*0110*/ 	.word	0xffffffff


	//   ....[54]....
        /*0114*/ 	.word	0xffffffff


	//   ....[55]....
        /*0118*/ 	.word	0xffffffff


	//   ....[56]....
        /*011c*/ 	.word	0xffffffff


	//   ....[57]....
        /*0120*/ 	.word	0xffffffff


	//   ....[58]....
        /*0124*/ 	.word	0xffffffff


	//   ....[59]....
        /*0128*/ 	.word	0xffffffff


	//   ....[60]....
        /*012c*/ 	.word	0xffffffff


	//   ....[61]....
        /*0130*/ 	.word	0xffffffff


	//   ....[62]....
        /*0134*/ 	.word	0xffffffff


	//   ....[63]....
        /*0138*/ 	.word	0xffffffff


	//   ....[64]....
        /*013c*/ 	.word	0xffffffff


	//   ....[65]....
        /*0140*/ 	.word	0xffffffff


	//   ....[66]....
        /*0144*/ 	.word	0xffffffff


	//   ....[67]....
        /*0148*/ 	.word	0xffffffff


	//   ....[68]....
        /*014c*/ 	.word	0xffffffff


	//   ....[69]....
        /*0150*/ 	.word	0xffffffff


	//   ....[70]....
        /*0154*/ 	.word	0xffffffff


	//   ....[71]....
        /*0158*/ 	.word	0xffffffff


	//   ....[72]....
        /*015c*/ 	.word	0xffffffff


	//   ....[73]....
        /*0160*/ 	.word	0xffffffff


	//   ....[74]....
        /*0164*/ 	.word	0xffffffff


	//   ....[75]....
        /*0168*/ 	.word	0xffffffff


	//   ....[76]....
        /*016c*/ 	.word	0xffffffff


	//----- nvinfo : EIATTR_COOP_GROUP_INSTR_OFFSETS
	.align		4
.L_288:
        /*0170*/ 	.byte	0x04, 0x28
        /*0172*/ 	.short	(.L_290 - .L_289)


	//   ....[0]....
.L_289:
        /*0174*/ 	.word	0x00000050


	//   ....[1]....
        /*0178*/ 	.word	0x00001350


	//   ....[2]....
        /*017c*/ 	.word	0x000013b0


	//   ....[3]....
        /*0180*/ 	.word	0x00001600


	//   ....[4]....
        /*0184*/ 	.word	0x00001630


	//   ....[5]....
        /*0188*/ 	.word	0x00001770


	//   ....[6]....
        /*018c*/ 	.word	0x000017a0


	//   ....[7]....
        /*0190*/ 	.word	0x000018d0


	//   ....[8]....
        /*0194*/ 	.word	0x00001910


	//   ....[9]....
        /*0198*/ 	.word	0x00002d80


	//   ....[10]....
        /*019c*/ 	.word	0x00003030


	//   ....[11]....
        /*01a0*/ 	.word	0x00003800


	//   ....[12]....
        /*01a4*/ 	.word	0x00004140


	//   ....[13]....
        /*01a8*/ 	.word	0x000048a0


	//   ....[14]....
        /*01ac*/ 	.word	0x00004910


	//   ....[15]....
        /*01b0*/ 	.word	0x00004930


	//   ....[16]....
        /*01b4*/ 	.word	0x00004950


	//   ....[17]....
        /*01b8*/ 	.word	0x000049f0


	//   ....[18]....
        /*01bc*/ 	.word	0x00004b00


	//   ....[19]....
        /*01c0*/ 	.word	0x00004dd0


	//   ....[20]....
        /*01c4*/ 	.word	0x00004f60


	//   ....[21]....
        /*01c8*/ 	.word	0x000070e0


	//   ....[22]....
        /*01cc*/ 	.word	0x00007650


	//   ....[23]....
        /*01d0*/ 	.word	0x00007b10


	//   ....[24]....
        /*01d4*/ 	.word	0x00007d20


	//   ....[25]....
        /*01d8*/ 	.word	0x000084d0


	//   ....[26]....
        /*01dc*/ 	.word	0x000085b0


	//   ....[27]....
        /*01e0*/ 	.word	0x000086b0


	//   ....[28]....
        /*01e4*/ 	.word	0x00008700


	//   ....[29]....
        /*01e8*/ 	.word	0x00008790


	//   ....[30]....
        /*01ec*/ 	.word	0x00008930


	//   ....[31]....
        /*01f0*/ 	.word	0x00008a20


	//   ....[32]....
        /*01f4*/ 	.word	0x00008bc0


	//   ....[33]....
        /*01f8*/ 	.word	0x0000ba60


	//   ....[34]....
        /*01fc*/ 	.word	0x0000bab0


	//   ....[35]....
        /*0200*/ 	.word	0x0000baf0


	//   ....[36]....
        /*0204*/ 	.word	0x0000bb30


	//   ....[37]....
        /*0208*/ 	.word	0x0000bb70


	//   ....[38]....
        /*020c*/ 	.word	0x0000bba0


	//   ....[39]....
        /*0210*/ 	.word	0x0000bd00


	//   ....[40]....
        /*0214*/ 	.word	0x0000be30


	//   ....[41]....
        /*0218*/ 	.word	0x0000e8e0


	//   ....[42]....
        /*021c*/ 	.word	0x0000ec90


	//   ....[43]....
        /*0220*/ 	.word	0x0000f110


	//   ....[44]....
        /*0224*/ 	.word	0x0000f7b0


	//   ....[45]....
        /*0228*/ 	.word	0x0000fc80


	//   ....[46]....
        /*022c*/ 	.word	0x0000fd70


	//   ....[47]....
        /*0230*/ 	.word	0x0000fe70


	//   ....[48]....
        /*0234*/ 	.word	0x0000fed0


	//   ....[49]....
        /*0238*/ 	.word	0x0000ff20


	//   ....[50]....
        /*023c*/ 	.word	0x00010080


	//   ....[51]....
        /*0240*/ 	.word	0x00010200


	//   ....[52]....
        /*0244*/ 	.word	0x00010370


	//   ....[53]....
        /*0248*/ 	.word	0x000119a0


	//   ....[54]....
        /*024c*/ 	.word	0x000119c0


	//   ....[55]....
        /*0250*/ 	.word	0x000119d0


	//   ....[56]....
        /*0254*/ 	.word	0x000119f0


	//   ....[57]....
        /*0258*/ 	.word	0x00011a10


	//   ....[58]....
        /*025c*/ 	.word	0x00011a30


	//   ....[59]....
        /*0260*/ 	.word	0x00011a40


	//   ....[60]....
        /*0264*/ 	.word	0x00011a80


	//   ....[61]....
        /*0268*/ 	.word	0x000128e0


	//   ....[62]....
        /*026c*/ 	.word	0x00012930


	//   ....[63]....
        /*0270*/ 	.word	0x00012970


	//   ....[64]....
        /*0274*/ 	.word	0x000129b0


	//   ....[65]....
        /*0278*/ 	.word	0x000129f0


	//   ....[66]....
        /*027c*/ 	.word	0x00012a30


	//   ....[67]....
        /*0280*/ 	.word	0x00012a60


	//   ....[68]....
        /*0284*/ 	.word	0x00012a90


	//   ....[69]....
        /*0288*/ 	.word	0x00012ac0


	//   ....[70]....
        /*028c*/ 	.word	0x00012ae0


	//   ....[71]....
        /*0290*/ 	.word	0x00012fa0


	//   ....[72]....
        /*0294*/ 	.word	0x00012fc0


	//   ....[73]....
        /*0298*/ 	.word	0x00013440


	//   ....[74]....
        /*029c*/ 	.word	0x00013460


	//   ....[75]....
        /*02a0*/ 	.word	0x000138e0


	//   ....[76]....
        /*02a4*/ 	.word	0x000138f0


	//----- nvinfo : EIATTR_EXIT_INSTR_OFFSETS
	.align		4
.L_290:
        /*02a8*/ 	.byte	0x04, 0x1c
        /*02aa*/ 	.short	(.L_292 - .L_291)


	//   ....[0]....
.L_291:
        /*02ac*/ 	.word	0x000001b0


	//   ....[1]....
        /*02b0*/ 	.word	0x00013900


	//   ....[2]....
        /*02b4*/ 	.word	0x00013d20


	//   ....[3]....
        /*02b8*/ 	.word	0x00013d70


	//   ....[4]....
        /*02bc*/ 	.word	0x00013da0


	//   ....[5]....
        /*02c0*/ 	.word	0x00013e00


	//   ....[6]....
        /*02c4*/ 	.word	0x00014090


	//----- nvinfo : EIATTR_CTAIDZ_USED
	.align		4
.L_292:
        /*02c8*/ 	.byte	0x01, 0x04
	.zero		2


	//----- nvinfo : EIATTR_MAX_THREADS
	.align		4
        /*02cc*/ 	.byte	0x04, 0x05
        /*02ce*/ 	.short	(.L_294 - .L_293)
.L_293:
        /*02d0*/ 	.word	0x00000080
        /*02d4*/ 	.word	0x00000001
        /*02d8*/ 	.word	0x00000001


	//----- nvinfo : EIATTR_CRS_STACK_SIZE
	.align		4
.L_294:
        /*02dc*/ 	.byte	0x04, 0x1e
        /*02de*/ 	.short	(.L_296 - .L_295)
.L_295:
        /*02e0*/ 	.word	0x00000000
.L_296:


//--------------------- .nv.info._ZN7cutlass13device_kernelIN5flash19enable_sm80_to_sm89INS1_16FlashAttnFwdSm80INS1_25CollectiveMainloopFwdSm80ILi4ELi1ELb0EN4cute5tupleIJNS5_1CILi128EEENS7_ILi48EEENS7_ILi96EEEEEELi96ENS_6half_tEfNS_4arch4Sm80ELb0ELb1ELb1ELb1ELb0ELb0ELb1ELb1EEENS1_21CollectiveEpilogueFwdINS6_IJS8_SA_S9_EEENS6_IJNS7_ILi1EEESI_SI_EEESC_SE_Li128ELb1ELb1ELb1ELb0EEENS1_36VarlenDynamicPersistentTileSchedulerILi128ELi48ELi128ELi128ELb1ELb1ELb0ELb1ELb0ELb1EEEEEEEEEvNT_6ParamsE --------------------------
	.section	.nv.info._ZN7cutlass13device_kernelIN5flash19enable_sm80_to_sm89INS1_16FlashAttnFwdSm80INS1_25CollectiveMainloopFwdSm80ILi4ELi1ELb0EN4cute5tupleIJNS5_1CILi128EEENS7_ILi48EEENS7_ILi96EEEEEELi96ENS_6half_tEfNS_4arch4Sm80ELb0ELb1ELb1ELb1ELb0ELb0ELb1ELb1EEENS1_21CollectiveEpilogueFwdINS6_IJS8_SA_S9_EEENS6_IJNS7_ILi1EEESI_SI_EEESC_SE_Li128ELb1ELb1ELb1ELb0EEENS1_36VarlenDynamicPersistentTileSchedulerILi128ELi48ELi128ELi128ELb1ELb1ELb0ELb1ELb0ELb1EEEEEEEEEvNT_6ParamsE,"",@"SHT_CUDA_INFO"
	.sectionflags	@""
	.align	4


	//----- nvinfo : EIATTR_CUDA_API_VERSION
	.align		4
        /*0000*/ 	.byte	0x04, 0x37
        /*0002*/ 	.short	(.L_298 - .L_297)
.L_297:
        /*0004*/ 	.word	0x00000082


	//----- nvinfo : EIATTR_SW2861232_WAR
	.align		4
.L_298:
        /*0008*/ 	.byte	0x01, 0x35
	.zero		2


	//----- nvinfo : EIATTR_PARAM_CBANK
	.align		4
        /*000c*/ 	.byte	0x04, 0x0a
        /*000e*/ 	.short	(.L_300 - .L_299)
	.align		4
.L_299:
        /*0010*/ 	.word	index@(.nv.constant0._ZN7cutlass13device_kernelIN5flash19enable_sm80_to_sm89INS1_16FlashAttnFwdSm80INS1_25CollectiveMainloopFwdSm80ILi4ELi1ELb0EN4cute5tupleIJNS5_1CILi128EEENS7_ILi48EEENS7_ILi96EEEEEELi96ENS_6half_tEfNS_4arch4Sm80ELb0ELb1ELb1ELb1ELb0ELb0ELb1ELb1EEENS1_21CollectiveEpilogueFwdINS6_IJS8_SA_S9_EEENS6_IJNS7_ILi1EEESI_SI_EEESC_SE_Li128ELb1ELb1ELb1ELb0EEENS1_36VarlenDynamicPersistentTileSchedulerILi128ELi48ELi128ELi128ELb1ELb1ELb0ELb1ELb0ELb1EEEEEEEEEvNT_6ParamsE)
        /*0014*/ 	.short	0x0160
        /*0016*/ 	.short	0x0438


	//----- nvinfo : EIATTR_CBANK_PARAM_SIZE
	.align		4
.L_300:
        /*0018*/ 	.byte	0x03, 0x19
        /*001a*/ 	.short	0x0438


	//----- nvinfo : EIATTR_KPARAM_INFO
	.align		4
        /*001c*/ 	.byte	0x04, 0x17
        /*001e*/ 	.short	(.L_302 - .L_301)
.L_301:
        /*0020*/ 	.word	0x00000000
        /*0024*/ 	.short	0x0000
        /*0026*/ 	.short	0x0000
        /*0028*/ 	.byte	0x00, 0xf0, 0xe1, 0x10


	//----- nvinfo : EIATTR_MAXREG_COUNT
	.align		4
.L_302:
        /*002c*/ 	.byte	0x03, 0x1b
        /*002e*/ 	.short	0x00ff


	//----- nvinfo : EIATTR_NUM_BARRIERS
	.align		4
        /*0030*/ 	.byte	0x02, 0x4c
        /*0032*/ 	.byte	0x06
	.zero		1


	//----- nvinfo : EIATTR_ANNOTATIONS
	.align		4
        /*0034*/ 	.byte	0x04, 0x55
        /*0036*/ 	.short	(.L_304 - .L_303)


	//   ....[0]....
.L_303:
        /* <DEDUP_REMOVED lines=104> */


	//----- nvinfo : EIATTR_MERCURY_ISA_VERSION
	.align		4
.L_304:
        /*06a0*/ 	.byte	0x03, 0x5f
        /*06a2*/ 	.short	0x0000


	//----- nvinfo : EIATTR_INT_WARP_WIDE_INSTR_OFFSETS
	.align		4
        /*06a4*/ 	.byte	0x04, 0x31
        /*06a6*/ 	.short	(.L_306 - .L_305)


	//   ....[0]....
.L_305:
        /*06a8*/ 	.word	0x00013810


	//   ....[1]....
        /*06ac*/ 	.word	0x00013890


	//----- nvinfo : EIATTR_COOP_GROUP_MASK_REGIDS
	.align		4
.L_306:
        /*06b0*/ 	.byte	0x04, 0x29
        /*06b2*/ 	.short	(.L_308 - .L_307)


	//   ....[0]....
.L_307:
        /*06b4*/ 	.word	0xffffffff


	//   ....[1]....
        /*06b8*/ 	.word	0xffffffff


	//   ....[2]....
        /*06bc*/ 	.word	0xffffffff


	//   ....[3]....
        /*06c0*/ 	.word	0xffffffff


	//   ....[4]....
        /*06c4*/ 	.word	0xffffffff


	//   ....[5]....
        /*06c8*/ 	.word	0xffffffff


	//   ....[6]....
        /*06cc*/ 	.word	0xffffffff


	//   ....[7]....
        /*06d0*/ 	.word	0xffffffff


	//   ....[8]....
        /*06d4*/ 	.word	0xffffffff


	//   ....[9]....
        /*06d8*/ 	.word	0xffffffff


	//   ....[10]....
        /*06dc*/ 	.word	0xffffffff


	//   ....[11]....
        /*06e0*/ 	.word	0xffffffff


	//   ....[12]....
        /*06e4*/ 	.word	0xffffffff


	//   ....[13]....
        /*06e8*/ 	.word	0xffffffff


	//   ....[14]....
        /*06ec*/ 	.word	0xffffffff


	//   ....[15]....
        /*06f0*/ 	.word	0xffffffff


	//   ....[16]....
        /*06f4*/ 	.word	0xffffffff


	//   ....[17]....
        /*06f8*/ 	.word	0xffffffff


	//   ....[18]....
        /*06fc*/ 	.word	0xffffffff


	//   ....[19]....
        /*0700*/ 	.word	0xffffffff


	//   ....[20]....
        /*0704*/ 	.word	0xffffffff


	//   ....[21]....
        /*0708*/ 	.word	0xffffffff


	//   ....[22]....
        /*070c*/ 	.word	0xffffffff


	//   ....[23]....
        /*0710*/ 	.word	0xffffffff


	//   ....[24]....
        /*0714*/ 	.word	0xffffffff


	//   ....[25]....
        /*0718*/ 	.word	0xffffffff


	//   ....[26]....
        /*071c*/ 	.word	0xffffffff


	//   ....[27]....
        /*0720*/ 	.word	0xffffffff


	//   ....[28]....
        /*0724*/ 	.word	0xffffffff


	//   ....[29]....
        /*0728*/ 	.word	0xffffffff


	//   ....[30]....
        /*072c*/ 	.word	0xffffffff


	//   ....[31]....
        /*0730*/ 	.word	0xffffffff


	//   ....[32]....
        /*0734*/ 	.word	0xffffffff


	//   ....[33]....
        /*0738*/ 	.word	0xffffffff


	//   ....[34]....
        /*073c*/ 	.word	0xffffffff


	//   ....[35]....
        /*0740*/ 	.word	0xffffffff


	//   ....[36]....
        /*0744*/ 	.word	0xffffffff


	//   ....[37]....
        /*0748*/ 	.word	0xffffffff


	//   ....[38]....
        /*074c*/ 	.word	0xffffffff


	//   ....[39]....
        /*0750*/ 	.word	0xffffffff


	//   ....[40]....
        /*0754*/ 	.word	0xffffffff


	//   ....[41]....
        /*0758*/ 	.word	0xffffffff


	//   ....[42]....
        /*075c*/ 	.word	0xffffffff


	//   ....[43]....
        /*0760*/ 	.word	0xffffffff


	//   ....[44]....
        /*0764*/ 	.word	0xffffffff


	//   ....[45]....
        /*0768*/ 	.word	0xffffffff


	//   ....[46]....
        /*076c*/ 	.word	0xffffffff


	//   ....[47]....
        /*0770*/ 	.word	0xffffffff


	//   ....[48]....
        /*0774*/ 	.word	0xffffffff


	//   ....[49]....
        /*0778*/ 	.word	0xffffffff


	//   ....[50]....
        /*077c*/ 	.word	0xffffffff


	//   ....[51]....
        /*0780*/ 	.word	0xffffffff


	//   ....[52]....
        /*0784*/ 	.word	0xffffffff


	//   ....[53]....
        /*0788*/ 	.word	0xffffffff


	//   ....[54]....
        /*078c*/ 	.word	0xffffffff


	//   ....[55]....
        /*0790*/ 	.word	0xffffffff


	//   ....[56]....
        /*0794*/ 	.word	0xffffffff


	//   ....[57]....
        /*0798*/ 	.word	0xffffffff


	//   ....[58]....
        /*079c*/ 	.word	0xffffffff


	//   ....[59]....
        /*07a0*/ 	.word	0xffffffff


	//   ....[60]....
        /*07a4*/ 	.word	0xffffffff


	//   ....[61]....
        /*07a8*/ 	.word	0xffffffff


	//   ....[62]....
        /*07ac*/ 	.word	0xffffffff


	//   ....[63]....
        /*07b0*/ 	.word	0xffffffff


	//   ....[64]....
        /*07b4*/ 	.word	0xffffffff


	//   ....[65]....
        /*07b8*/ 	.word	0xffffffff


	//   ....[66]....
        /*07bc*/ 	.word	0xffffffff


	//   ....[67]....
        /*07c0*/ 	.word	0xffffffff


	//   ....[68]....
        /*07c4*/ 	.word	0xffffffff


	//   ....[69]....
        /*07c8*/ 	.word	0xffffffff


	//   ....[70]....
        /*07cc*/ 	.word	0xffffffff


	//   ....[71]....
        /*07d0*/ 	.word	0xffffffff


	//   ....[72]....
        /*07d4*/ 	.word	0xffffffff


	//   ....[73]....
        /*07d8*/ 	.word	0xffffffff


	//   ....[74]....
        /*07dc*/ 	.word	0xffffffff


	//   ....[75]....
        /*07e0*/ 	.word	0xffffffff


	//   ....[76]....
        /*07e4*/ 	.word	0xffffffff


	//   ....[77]....
        /*07e8*/ 	.word	0xffffffff


	//   ....[78]....
        /*07ec*/ 	.word	0xffffffff


	//   ....[79]....
        /*07f0*/ 	.word	0xffffffff


	//   ....[80]....
        /*07f4*/ 	.word	0xffffffff


	//   ....[81]....
        /*07f8*/ 	.word	0xffffffff


	//   ....[82]....
        /*07fc*/ 	.word	0xffffffff


	//   ....[83]....
        /*0800*/ 	.word	0xffffffff


	//   ....[84]....
        /*0804*/ 	.word	0xffffffff


	//   ....[85]....
        /*0808*/ 	.word	0xffffffff


	//   ....[86]....
        /*080c*/ 	.word	0xffffffff


	//   ....[87]....
        /*0810*/ 	.word	0xffffffff


	//   ....[88]....
        /*0814*/ 	.word	0xffffffff


	//   ....[89]....
        /*0818*/ 	.word	0xffffffff


	//   ....[90]....
        /*081c*/ 	.word	0xffffffff


	//   ....[91]....
        /*0820*/ 	.word	0xffffffff


	//   ....[92]....
        /*0824*/ 	.word	0xffffffff


	//   ....[93]....
        /*0828*/ 	.word	0xffffffff


	//   ....[94]....
        /*082c*/ 	.word	0xffffffff


	//   ....[95]....
        /*0830*/ 	.word	0xffffffff


	//   ....[96]....
        /*0834*/ 	.word	0xffffffff


	//   ....[97]....
        /*0838*/ 	.word	0xffffffff


	//   ....[98]....
        /*083c*/ 	.word	0xffffffff


	//   ....[99]....
        /*0840*/ 	.word	0xffffffff


	//   ....[100]....
        /*0844*/ 	.word	0xffffffff


	//   ....[101]....
        /*0848*/ 	.word	0xffffffff


	//   ....[102]....
        /*084c*/ 	.word	0xffffffff


	//   ....[103]....
        /*0850*/ 	.word	0xffffffff


	//   ....[104]....
        /*0854*/ 	.word	0xffffffff


	//   ....[105]....
        /*0858*/ 	.word	0xffffffff


	//   ....[106]....
        /*085c*/ 	.word	0xffffffff


	//   ....[107]....
        /*0860*/ 	.word	0xffffffff


	//   ....[108]....
        /*0864*/ 	.word	0xffffffff


	//   ....[109]....
        /*0868*/ 	.word	0xffffffff


	//   ....[110]....
        /*086c*/ 	.word	0xffffffff


	//   ....[111]....
        /*0870*/ 	.word	0xffffffff


	//   ....[112]....
        /*0874*/ 	.word	0xffffffff


	//   ....[113]....
        /*0878*/ 	.word	0xffffffff


	//   ....[114]....
        /*087c*/ 	.word	0xffffffff


	//   ....[115]....
        /*0880*/ 	.word	0xffffffff


	//   ....[116]....
        /*0884*/ 	.word	0xffffffff


	//   ....[117]....
        /*0888*/ 	.word	0xffffffff


	//   ....[118]....
        /*088c*/ 	.word	0xffffffff


	//   ....[119]....
        /*0890*/ 	.word	0xffffffff


	//   ....[120]....
        /*0894*/ 	.word	0xffffffff


	//   ....[121]....
        /*0898*/ 	.word	0xffffffff


	//   ....[122]....
        /*089c*/ 	.word	0xffffffff


	//   ....[123]....
        /*08a0*/ 	.word	0xffffffff


	//   ....[124]....
        /*08a4*/ 	.word	0xffffffff


	//   ....[125]....
        /*08a8*/ 	.word	0xffffffff


	//   ....[126]....
        /*08ac*/ 	.word	0xffffffff


	//   ....[127]....
        /*08b0*/ 	.word	0xffffffff


	//   ....[128]....
        /*08b4*/ 	.word	0xffffffff


	//   ....[129]....
        /*08b8*/ 	.word	0xffffffff


	//   ....[130]....
        /*08bc*/ 	.word	0xffffffff


	//   ....[131]....
        /*08c0*/ 	.word	0xffffffff


	//   ....[132]....
        /*08c4*/ 	.word	0xffffffff


	//   ....[133]....
        /*08c8*/ 	.word	0xffffffff


	//   ....[134]....
        /*08cc*/ 	.word	0xffffffff


	//   ....[135]....
        /*08d0*/ 	.word	0xffffffff


	//   ....[136]....
        /*08d4*/ 	.word	0xffffffff


	//   ....[137]....
        /*08d8*/ 	.word	0xffffffff


	//   ....[138]....
        /*08dc*/ 	.word	0xffffffff


	//   ....[139]....
        /*08e0*/ 	.word	0xffffffff


	//   ....[140]....
        /*08e4*/ 	.word	0xffffffff


	//   ....[141]....
        /*08e8*/ 	.word	0xffffffff


	//   ....[142]....
        /*08ec*/ 	.word	0xffffffff


	//   ....[143]....
        /*08f0*/ 	.word	0xffffffff


	//   ....[144]....
        /*08f4*/ 	.word	0xffffffff


	//   ....[145]....
        /*08f8*/ 	.word	0xffffffff


	//   ....[146]....
        /*08fc*/ 	.word	0xffffffff


	//   ....[147]....
        /*0900*/ 	.word	0xffffffff


	//   ....[148]....
        /*0904*/ 	.word	0xffffffff


	//   ....[149]....
        /*0908*/ 	.word	0xffffffff


	//   ....[150]....
        /*090c*/ 	.word	0xffffffff


	//   ....[151]....
        /*0910*/ 	.word	0xffffffff


	//   ....[152]....
        /*0914*/ 	.word	0xffffffff


	//   ....[153]....
        /*0918*/ 	.word	0xffffffff


	//   ....[154]....
        /*091c*/ 	.word	0xffffffff


	//   ....[155]....
        /*0920*/ 	.word	0xffffffff


	//   ....[156]....
        /*0924*/ 	.word	0xffffffff


	//   ....[157]....
        /*0928*/ 	.word	0xffffffff


	//   ....[158]....
        /*092c*/ 	.word	0xffffffff


	//   ....[159]....
        /*0930*/ 	.word	0xffffffff


	//   ....[160]....
        /*0934*/ 	.word	0xffffffff


	//   ....[161]....
        /*0938*/ 	.word	0xffffffff


	//   ....[162]....
        /*093c*/ 	.word	0xffffffff


	//   ....[163]....
        /*0940*/ 	.word	0xffffffff


	//   ....[164]....
        /*0944*/ 	.word	0xffffffff


	//   ....[165]....
        /*0948*/ 	.word	0xffffffff


	//   ....[166]....
        /*094c*/ 	.word	0xffffffff


	//   ....[167]....
        /*0950*/ 	.word	0xffffffff


	//   ....[168]....
        /*0954*/ 	.word	0xffffffff


	//   ....[169]....
        /*0958*/ 	.word	0xffffffff


	//   ....[170]....
        /*095c*/ 	.word	0xffffffff


	//   ....[171]....
        /*0960*/ 	.word	0xffffffff


	//   ....[172]....
        /*0964*/ 	.word	0xffffffff


	//   ....[173]....
        /*0968*/ 	.word	0xffffffff


	//   ....[174]....
        /*096c*/ 	.word	0xffffffff


	//   ....[175]....
        /*0970*/ 	.word	0xffffffff


	//   ....[176]....
        /*0974*/ 	.word	0xffffffff


	//   ....[177]....
        /*0978*/ 	.word	0xffffffff


	//   ....[178]....
        /*097c*/ 	.word	0xffffffff


	//   ....[179]....
        /*0980*/ 	.word	0xffffffff


	//   ....[180]....
        /*0984*/ 	.word	0xffffffff


	//   ....[181]....
        /*0988*/ 	.word	0xffffffff


	//   ....[182]....
        /*098c*/ 	.word	0xffffffff


	//   ....[183]....
        /*0990*/ 	.word	0xffffffff


	//   ....[184]....
        /*0994*/ 	.word	0xffffffff


	//   ....[185]....
        /*0998*/ 	.word	0xffffffff


	//   ....[186]....
        /*099c*/ 	.word	0xffffffff


	//   ....[187]....
        /*09a0*/ 	.word	0xffffffff


	//   ....[188]....
        /*09a4*/ 	.word	0xffffffff


	//   ....[189]....
        /*09a8*/ 	.word	0xffffffff


	//   ....[190]....
        /*09ac*/ 	.word	0xffffffff


	//   ....[191]....
        /*09b0*/ 	.word	0xffffffff


	//   ....[192]....
        /*09b4*/ 	.word	0xffffffff


	//   ....[193]....
        /*09b8*/ 	.word	0xffffffff


	//   ....[194]....
        /*09bc*/ 	.word	0xffffffff


	//----- nvinfo : EIATTR_COOP_GROUP_INSTR_OFFSETS
	.align		4
.L_308:
        /*09c0*/ 	.byte	0x04, 0x28
        /*09c2*/ 	.short	(.L_310 - .L_309)


	//   ....[0]....
.L_309:
        /*09c4*/ 	.word	0x00000050


	//   ....[1]....
        /*09c8*/ 	.word	0x00000200


	//   ....[2]....
        /*09cc*/ 	.word	0x00000230


	//   ....[3]....
        /*09d0*/ 	.word	0x00000260


	//   ....[4]....
        /*09d4*/ 	.word	0x00000290


	//   ....[5]....
        /*09d8*/ 	.word	0x000002c0


	//   ....[6]....
        /*09dc*/ 	.word	0x000002f0


	//   ....[7]....
        /*09e0*/ 	.word	0x00000450


	//   ....[8]....
        /*09e4*/ 	.word	0x00000490


	//   ....[9]....
        /*09e8*/ 	.word	0x000004c0


	//   ....[10]....
        /*09ec*/ 	.word	0x000004f0


	//   ....[11]....
        /*09f0*/ 	.word	0x00000520


	//   ....[12]....
        /*09f4*/ 	.word	0x00000550


	//   ....[13]....
        /*09f8*/ 	.word	0x000005e0


	//   ....[14]....
        /*09fc*/ 	.word	0x00000630


	//   ....[15]....
        /*0a00*/ 	.word	0x00000650


	//   ....[16]....
        /*0a04*/ 	.word	0x000006b0


	//   ....[17]....
        /*0a08*/ 	.word	0x00002f40


	//   ....[18]....
        /*0a0c*/ 	.word	0x00002f60


	//   ....[19]....
        /*0a10*/ 	.word	0x00003100


	//   ....[20]....
        /*0a14*/ 	.word	0x00003110


	//   ....[21]....
        /*0a18*/ 	.word	0x000032b0


	//   ....[22]....
        /*0a1c*/ 	.word	0x000032d0


	//   ....[23]....
        /*0a20*/ 	.word	0x00003470


	//   ....[24]....
        /*0a24*/ 	.word	0x00003480


	//   ....[25]....
        /*0a28*/ 	.word	0x00004b50


	//   ....[26]....
        /*0a2c*/ 	.word	0x00005060


	//   ....[27]....
        /*0a30*/ 	.word	0x00005220


	//   ....[28]....
        /*0a34*/ 	.word	0x00005660


	//   ....[29]....
        /*0a38*/ 	.word	0x00005e20


	//   ....[30]....
        /*0a3c*/ 	.word	0x00005e50


	//   ....[31]....
        /*0a40*/ 	.word	0x00005fd0


	//   ....[32]....
        /*0a44*/ 	.word	0x00006020


	//   ....[33]....
        /*0a48*/ 	.word	0x00006290


	//   ....[34]....
        /*0a4c*/ 	.word	0x000062c0


	//   ....[35]....
        /*0a50*/ 	.word	0x000062f0


	//   ....[36]....
        /*0a54*/ 	.word	0x00006380


	//   ....[37]....
        /*0a58*/ 	.word	0x000086e0


	//   ....[38]....
        /*0a5c*/ 	.word	0x000088f0


	//   ....[39]....
        /*0a60*/ 	.word	0x00008ea0


	//   ....[40]....
        /*0a64*/ 	.word	0x00009320


	//   ....[41]....
        /*0a68*/ 	.word	0x000099a0


	//   ....[42]....
        /*0a6c*/ 	.word	0x00009ae0


	//   ....[43]....
        /*0a70*/ 	.word	0x00009b80


	//   ....[44]....
        /*0a74*/ 	.word	0x00009d30


	//   ....[45]....
        /*0a78*/ 	.word	0x00009d70


	//   ....[46]....
        /*0a7c*/ 	.word	0x00009e60


	//   ....[47]....
        /*0a80*/ 	.word	0x00009f90


	//   ....[48]....
        /*0a84*/ 	.word	0x0000a080


	//   ....[49]....
        /*0a88*/ 	.word	0x0000d070


	//   ....[50]....
        /*0a8c*/ 	.word	0x0000d0c0


	//   ....[51]....
        /*0a90*/ 	.word	0x0000d160


	//   ....[52]....
        /*0a94*/ 	.word	0x0000d1b0


	//   ....[53]....
        /*0a98*/ 	.word	0x0000d1e0


	//   ....[54]....
        /*0a9c*/ 	.word	0x0000d220


	//   ....[55]....
        /*0aa0*/ 	.word	0x0000d340


	//   ....[56]....
        /*0aa4*/ 	.word	0x0000d780


	//   ....[57]....
        /*0aa8*/ 	.word	0x0000fd60


	//   ....[58]....
        /*0aac*/ 	.word	0x0000ff70


	//   ....[59]....
        /*0ab0*/ 	.word	0x00010520


	//   ....[60]....
        /*0ab4*/ 	.word	0x000109a0


	//   ....[61]....
        /*0ab8*/ 	.word	0x00011020


	//   ....[62]....
        /*0abc*/ 	.word	0x00011160


	//   ....[63]....
        /*0ac0*/ 	.word	0x00011200


	//   ....[64]....
        /*0ac4*/ 	.word	0x000113b0


	//   ....[65]....
        /*0ac8*/ 	.word	0x000113f0


	//   ....[66]....
        /*0acc*/ 	.word	0x000114e0


	//   ....[67]....
        /*0ad0*/ 	.word	0x00011610


	//   ....[68]....
        /*0ad4*/ 	.word	0x00011700


	//   ....[69]....
        /*0ad8*/ 	.word	0x00012e10


	//   ....[70]....
        /*0adc*/ 	.word	0x00012e80


	//   ....[71]....
        /*0ae0*/ 	.word	0x00012e90


	//   ....[72]....
        /*0ae4*/ 	.word	0x00012ea0


	//   ....[73]....
        /*0ae8*/ 	.word	0x00012ed0


	//   ....[74]....
        /*0aec*/ 	.word	0x00012ef0


	//   ....[75]....
        /*0af0*/ 	.word	0x00012f00


	//   ....[76]....
        /*0af4*/ 	.word	0x00012f10


	//   ....[77]....
        /*0af8*/ 	.word	0x000144c0


	//   ....[78]....
        /*0afc*/ 	.word	0x000144d0


	//   ....[79]....
        /*0b00*/ 	.word	0x000144e0


	//   ....[80]....
        /*0b04*/ 	.word	0x000144f0


	//   ....[81]....
        /*0b08*/ 	.word	0x00014500


	//   ....[82]....
        /*0b0c*/ 	.word	0x00014510


	//   ....[83]....
        /*0b10*/ 	.word	0x00014530


	//   ....[84]....
        /*0b14*/ 	.word	0x00014540


	//   ....[85]....
        /*0b18*/ 	.word	0x000149f0


	//   ....[86]....
        /*0b1c*/ 	.word	0x00014a10


	//   ....[87]....
        /*0b20*/ 	.word	0x00014b80


	//   ....[88]....
        /*0b24*/ 	.word	0x00014b90


	//   ....[89]....
        /*0b28*/ 	.word	0x00014d10


	//   ....[90]....
        /*0b2c*/ 	.word	0x00014d30


	//   ....[91]....
        /*0b30*/ 	.word	0x00014eb0


	//   ....[92]....
        /*0b34*/ 	.word	0x00014ec0


	//   ....[93]....
        /*0b38*/ 	.word	0x00015250


	//   ....[94]....
        /*0b3c*/ 	.word	0x00015270


	//   ....[95]....
        /*0b40*/ 	.word	0x000157e0


	//   ....[96]....
        /*0b44*/ 	.word	0x000157f0


	//   ....[97]....
        /*0b48*/ 	.word	0x00015d60


	//   ....[98]....
        /*0b4c*/ 	.word	0x00015d80


	//   ....[99]....
        /*0b50*/ 	.word	0x00016300


	//   ....[100]....
        /*0b54*/ 	.word	0x00016310


	//   ....[101]....
        /*0b58*/ 	.word	0x00017090


	//   ....[102]....
        /*0b5c*/ 	.word	0x000170b0


	//   ....[103]....
        /*0b60*/ 	.word	0x00017230


	//   ....[104]....
        /*0b64*/ 	.word	0x00017240


	//   ....[105]....
        /*0b68*/ 	.word	0x000173c0


	//   ....[106]....
        /*0b6c*/ 	.word	0x000173e0


	//   ....[107]....
        /*0b70*/ 	.word	0x00017560


	//   ....[108]....
        /*0b74*/ 	.word	0x00017570


	//   ....[109]....
        /*0b78*/ 	.word	0x000177b0


	//   ....[110]....
        /*0b7c*/ 	.word	0x000177d0


	//   ....[111]....
        /*0b80*/ 	.word	0x00017900


	//   ....[112]....
        /*0b84*/ 	.word	0x00017940


	//   ....[113]....
        /*0b88*/ 	.word	0x00017970


	//   ....[114]....
        /*0b8c*/ 	.word	0x000179a0


	//   ....[115]....
        /*0b90*/ 	.word	0x000179d0


	//   ....[116]....
        /*0b94*/ 	.word	0x00017a00


	//   ....[117]....
        /*0b98*/ 	.word	0x00017b60


	//   ....[118]....
        /*0b9c*/ 	.word	0x00017ba0


	//   ....[119]....
        /*0ba0*/ 	.word	0x00017bd0


	//   ....[120]....
        /*0ba4*/ 	.word	0x00017c00


	//   ....[121]....
        /*0ba8*/ 	.word	0x00017c30


	//   ....[122]....
        /*0bac*/ 	.word	0x00017c60


	//   ....[123]....
        /*0bb0*/ 	.word	0x00017cf0


	//   ....[124]....
        /*0bb4*/ 	.word	0x00017d50


	//   ....[125]....
        /*0bb8*/ 	.word	0x00017d60


	//   ....[126]....
        /*0bbc*/ 	.word	0x00017dc0


	//   ....[127]....
        /*0bc0*/ 	.word	0x00018820


	//   ....[128]....
        /*0bc4*/ 	.word	0x00018880


	//   ....[129]....
        /*0bc8*/ 	.word	0x000188d0


	//   ....[130]....
        /*0bcc*/ 	.word	0x00018920


	//   ....[131]....
        /*0bd0*/ 	.word	0x00018970


	//   ....[132]....
        /*0bd4*/ 	.word	0x000189e0


	//   ....[133]....
        /*0bd8*/ 	.word	0x00018a20


	//   ....[134]....
        /*0bdc*/ 	.word	0x00018a90


	//   ....[135]....
        /*0be0*/ 	.word	0x00018b00


	//   ....[136]....
        /*0be4*/ 	.word	0x00018b60


	//   ....[137]....
        /*0be8*/ 	.word	0x00018bd0


	//   ....[138]....
        /*0bec*/ 	.word	0x00018c40


	//   ....[139]....
        /*0bf0*/ 	.word	0x00018ca0


	//   ....[140]....
        /*0bf4*/ 	.word	0x00018d00


	//   ....[141]....
        /*0bf8*/ 	.word	0x00018d60


	//   ....[142]....
        /*0bfc*/ 	.word	0x00018dd0


	//   ....[143]....
        /*0c00*/ 	.word	0x00018e30


	//   ....[144]....
        /*0c04*/ 	.word	0x00018e90


	//   ....[145]....
        /*0c08*/ 	.word	0x00018ee0


	//   ....[146]....
        /*0c0c*/ 	.word	0x00018f30


	//   ....[147]....
        /*0c10*/ 	.word	0x00018f80


	//   ....[148]....
        /*0c14*/ 	.word	0x00018fe0


	//   ....[149]....
        /*0c18*/ 	.word	0x00019030


	//   ....[150]....
        /*0c1c*/ 	.word	0x00019090


	//   ....[151]....
        /*0c20*/ 	.word	0x000190e0


	//   ....[152]....
        /*0c24*/ 	.word	0x00019140


	//   ....[153]....
        /*0c28*/ 	.word	0x000191b0


	//   ....[154]....
        /*0c2c*/ 	.word	0x00019220


	//   ....[155]....
        /*0c30*/ 	.word	0x00019280


	//   ....[156]....
        /*0c34*/ 	.word	0x000192e0


	//   ....[157]....
        /*0c38*/ 	.word	0x00019340


	//   ....[158]....
        /*0c3c*/ 	.word	0x000193b0


	//   ....[159]....
        /*0c40*/ 	.word	0x00019410


	//   ....[160]....
        /*0c44*/ 	.word	0x00019470


	//   ....[161]....
        /*0c48*/ 	.word	0x000194d0


	//   ....[162]....
        /*0c4c*/ 	.word	0x00019540


	//   ....[163]....
        /*0c50*/ 	.word	0x000195a0


	//   ....[164]....
        /*0c54*/ 	.word	0x00019600


	//   ....[165]....
        /*0c58*/ 	.word	0x00019660


	//   ....[166]....
        /*0c5c*/ 	.word	0x000196d0


	//   ....[167]....
        /*0c60*/ 	.word	0x00019730


	//   ....[168]....
        /*0c64*/ 	.word	0x00019790


	//   ....[169]....
        /*0c68*/ 	.word	0x000197f0


	//   ....[170]....
        /*0c6c*/ 	.word	0x00019860


	//   ....[171]....
        /*0c70*/ 	.word	0x000198c0


	//   ....[172]....
        /*0c74*/ 	.word	0x00019920


	//   ....[173]....
        /*0c78*/ 	.word	0x00019980


	//   ....[174]....
        /*0c7c*/ 	.word	0x000199f0


	//   ....[175]....
        /*0c80*/ 	.word	0x00019a50


	//   ....[176]....
        /*0c84*/ 	.word	0x00019ab0


	//   ....[177]....
        /*0c88*/ 	.word	0x00019b10


	//   ....[178]....
        /*0c8c*/ 	.word	0x00019b80


	//   ....[179]....
        /*0c90*/ 	.word	0x00019bd0


	//   ....[180]....
        /*0c94*/ 	.word	0x00019c10


	//   ....[181]....
        /*0c98*/ 	.word	0x00019c60


	//   ....[182]....
        /*0c9c*/ 	.word	0x00019cb0


	//   ....[183]....
        /*0ca0*/ 	.word	0x00019d00


	//   ....[184]....
        /*0ca4*/ 	.word	0x00019d70


	//   ....[185]....
        /*0ca8*/ 	.word	0x00019db0


	//   ....[186]....
        /*0cac*/ 	.word	0x00019e00


	//   ....[187]....
        /*0cb0*/ 	.word	0x00019e50


	//   ....[188]....
        /*0cb4*/ 	.word	0x00019ea0


	//   ....[189]....
        /*0cb8*/ 	.word	0x00019ef0


	//   ....[190]....
        /*0cbc*/ 	.word	0x00019f60


	//   ....[191]....
        /*0cc0*/ 	.word	0x00019fa0


	//   ....[192]....
        /*0cc4*/ 	.word	0x0001a010


	//   ....[193]....
        /*0cc8*/ 	.word	0x0001a070


	//   ....[194]....
        /*0ccc*/ 	.word	0x0001a0d0


	//----- nvinfo : EIATTR_EXIT_INSTR_OFFSETS
	.align		4
.L_310:
        /*0cd0*/ 	.byte	0x04, 0x1c
        /*0cd2*/ 	.short	(.L_312 - .L_311)


	//   ....[0]....
.L_311:
        /*0cd4*/ 	.word	0x000010d0


	//   ....[1]....
        /*0cd8*/ 	.word	0x000187e0


	//----- nvinfo : EIATTR_MAX_THREADS
	.align		4
.L_312:
        /*0cdc*/ 	.byte	0x04, 0x05
        /*0cde*/ 	.short	(.L_314 - .L_313)
.L_313:
        /*0ce0*/ 	.word	0x00000080
        /*0ce4*/ 	.word	0x00000001
        /*0ce8*/ 	.word	0x00000001


	//----- nvinfo : EIATTR_CRS_STACK_SIZE
	.align		4
.L_314:
        /*0cec*/ 	.byte	0x04, 0x1e
        /*0cee*/ 	.short	(.L_316 - .L_315)
.L_315:
        /*0cf0*/ 	.word	0x00000000
.L_316:


//--------------------- .nv.info._ZN7cutlass13device_kernelIN5flash19enable_sm80_to_sm89INS1_16FlashAttnFwdSm80INS1_25CollectiveMainloopFwdSm80ILi4ELi1ELb0EN4cute5tupleIJNS5_1CILi128EEENS7_ILi48EEENS7_ILi96EEEEEELi96ENS_6half_tEfNS_4arch4Sm80ELb0ELb1ELb1ELb1ELb0ELb1ELb1ELb1EEENS1_21CollectiveEpilogueFwdINS6_IJS8_SA_S9_EEENS6_IJNS7_ILi1EEESI_SI_EEESC_SE_Li128ELb1ELb1ELb1ELb0EEENS1_36VarlenDynamicPersistentTileSchedulerILi128ELi48ELi128ELi128ELb1ELb1ELb0ELb1ELb0ELb1EEEEEEEEEvNT_6ParamsE --------------------------
	.section	.nv.info._ZN7cutlass13device_kernelIN5flash19enable_sm80_to_sm89INS1_16FlashAttnFwdSm80INS1_25CollectiveMainloopFwdSm80ILi4ELi1ELb0EN4cute5tupleIJNS5_1CILi128EEENS7_ILi48EEENS7_ILi96EEEEEELi96ENS_6half_tEfNS_4arch4Sm80ELb0ELb1ELb1ELb1ELb0ELb1ELb1ELb1EEENS1_21CollectiveEpilogueFwdINS6_IJS8_SA_S9_EEENS6_IJNS7_ILi1EEESI_SI_EEESC_SE_Li128ELb1ELb1ELb1ELb0EEENS1_36VarlenDynamicPersistentTileSchedulerILi128ELi48ELi128ELi128ELb1ELb1ELb0ELb1ELb0ELb1EEEEEEEEEvNT_6ParamsE,"",@"SHT_CUDA_INFO"
	.sectionflags	@""
	.align	4


	//----- nvinfo : EIATTR_CUDA_API_VERSION
	.align		4
        /*0000*/ 	.byte	0x04, 0x37
        /*0002*/ 	.short	(.L_318 - .L_317)
.L_317:
        /*0004*/ 	.word	0x00000082


	//----- nvinfo : EIATTR_SW2861232_WAR
	.align		4
.L_318:
        /*0008*/ 	.byte	0x01, 0x35
	.zero		2


	//----- nvinfo : EIATTR_PARAM_CBANK
	.align		4
        /*000c*/ 	.byte	0x04, 0x0a
        /*000e*/ 	.short	(.L_320 - .L_319)
	.align		4
.L_319:
        /*0010*/ 	.word	index@(.nv.constant0._ZN7cutlass13device_kernelIN5flash19enable_sm80_to_sm89INS1_16FlashAttnFwdSm80INS1_25CollectiveMainloopFwdSm80ILi4ELi1ELb0EN4cute5tupleIJNS5_1CILi128EEENS7_ILi48EEENS7_ILi96EEEEEELi96ENS_6half_tEfNS_4arch4Sm80ELb0ELb1ELb1ELb1ELb0ELb1ELb1ELb1EEENS1_21CollectiveEpilogueFwdINS6_IJS8_SA_S9_EEENS6_IJNS7_ILi1EEESI_SI_EEESC_SE_Li128ELb1ELb1ELb1ELb0EEENS1_36VarlenDynamicPersistentTileSchedulerILi128ELi48ELi128ELi128ELb1ELb1ELb0ELb1ELb0ELb1EEEEEEEEEvNT_6ParamsE)
        /*0014*/ 	.short	0x0160
        /*0016*/ 	.short	0x0438


	//----- nvinfo : EIATTR_CBANK_PARAM_SIZE
	.align		4
.L_320:
        /*0018*/ 	.byte	0x03, 0x19
        /*001a*/ 	.short	0x0438


	//----- nvinfo : EIATTR_KPARAM_INFO
	.align		4
        /*001c*/ 	.byte	0x04, 0x17
        /*001e*/ 	.short	(.L_322 - .L_321)
.L_321:
        /*0020*/ 	.word	0x00000000
        /*0024*/ 	.short	0x0000
        /*0026*/ 	.short	0x0000
        /*0028*/ 	.byte	0x00, 0xf0, 0xe1, 0x10


	//----- nvinfo : EIATTR_MAXREG_COUNT
	.align		4
.L_322:
        /*002c*/ 	.byte	0x03, 0x1b
        /*002e*/ 	.short	0x00ff


	//----- nvinfo : EIATTR_NUM_BARRIERS
	.align		4
        /*0030*/ 	.byte	0x02, 0x4c
        /*0032*/ 	.byte	0x06
	.zero		1


	//----- nvinfo : EIATTR_ANNOTATIONS
	.align		4
        /*0034*/ 	.byte	0x04, 0x55
        /*0036*/ 	.short	(.L_324 - .L_323)


	//   ....[0]....
.L_323:
        /* <DEDUP_REMOVED lines=131> */


	//----- nvinfo : EIATTR_MERCURY_ISA_VERSION
	.align		4
.L_324:
        /*0850*/ 	.byte	0x03, 0x5f
        /*0852*/ 	.short	0x0000


	//----- nvinfo : EIATTR_INT_WARP_WIDE_INSTR_OFFSETS
	.align		4
        /*0854*/ 	.byte	0x04, 0x31
        /*0856*/ 	.short	(.L_326 - .L_325)


	//   ....[0]....
.L_325:
        /*0858*/ 	.word	0x00020000


	//   ....[1]....
        /*085c*/ 	.word	0x00020080


	//----- nvinfo : EIATTR_COOP_GROUP_MASK_REGIDS
	.align		4
.L_326:
        /*0860*/ 	.byte	0x04, 0x29
        /*0862*/ 	.short	(.L_328 - .L_327)


	//   ....[0]....
.L_327:
        /*0864*/ 	.word	0xffffffff


	//   ....[1]....
        /*0868*/ 	.word	0xffffffff


	//   ....[2]....
        /*086c*/ 	.word	0xffffffff


	//   ....[3]....
        /*0870*/ 	.word	0xffffffff


	//   ....[4]....
        /*0874*/ 	.word	0xffffffff


	//   ....[5]....
        /*0878*/ 	.word	0xffffffff


	//   ....[6]....
        /*087c*/ 	.word	0xffffffff


	//   ....[7]....
        /*0880*/ 	.word	0xffffffff


	//   ....[8]....
        /*0884*/ 	.word	0xffffffff


	//   ....[9]....
        /*0888*/ 	.word	0xffffffff


	//   ....[10]....
        /*088c*/ 	.word	0xffffffff


	//   ....[11]....
        /*0890*/ 	.word	0xffffffff


	//   ....[12]....
        /*0894*/ 	.word	0xffffffff


	//   ....[13]....
        /*0898*/ 	.word	0xffffffff


	//   ....[14]....
        /*089c*/ 	.word	0xffffffff


	//   ....[15]....
        /*08a0*/ 	.word	0xffffffff


	//   ....[16]....
        /*08a4*/ 	.word	0xffffffff


	//   ....[17]....
        /*08a8*/ 	.word	0xffffffff


	//   ....[18]....
        /*08ac*/ 	.word	0xffffffff


	//   ....[19]....
        /*08b0*/ 	.word	0xffffffff


	//   ....[20]....
        /*08b4*/ 	.word	0xffffffff


	//   ....[21]....
        /*08b8*/ 	.word	0xffffffff


	//   ....[22]....
        /*08bc*/ 	.word	0xffffffff


	//   ....[23]....
        /*08c0*/ 	.word	0xffffffff


	//   ....[24]....
        /*08c4*/ 	.word	0xffffffff


	//   ....[25]....
        /*08c8*/ 	.word	0xffffffff


	//   ....[26]....
        /*08cc*/ 	.word	0xffffffff


	//   ....[27]....
        /*08d0*/ 	.word	0xffffffff


	//   ....[28]....
        /*08d4*/ 	.word	0xffffffff


	//   ....[29]....
        /*08d8*/ 	.word	0xffffffff


	//   ....[30]....
        /*08dc*/ 	.word	0xffffffff


	//   ....[31]....
        /*08e0*/ 	.word	0xffffffff


	//   ....[32]....
        /*08e4*/ 	.word	0xffffffff


	//   ....[33]....
        /*08e8*/ 	.word	0xffffffff


	//   ....[34]....
        /*08ec*/ 	.word	0xffffffff


	//   ....[35]....
        /*08f0*/ 	.word	0xffffffff


	//   ....[36]....
        /*08f4*/ 	.word	0xffffffff


	//   ....[37]....
        /*08f8*/ 	.word	0xffffffff


	//   ....[38]....
        /*08fc*/ 	.word	0xffffffff


	//   ....[39]....
        /*0900*/ 	.word	0xffffffff


	//   ....[40]....
        /*0904*/ 	.word	0xffffffff


	//   ....[41]....
        /*0908*/ 	.word	0xffffffff


	//   ....[42]....
        /*090c*/ 	.word	0xffffffff


	//   ....[43]....
        /*0910*/ 	.word	0xffffffff


	//   ....[44]....
        /*0914*/ 	.word	0xffffffff


	//   ....[45]....
        /*0918*/ 	.word	0xffffffff


	//   ....[46]....
        /*091c*/ 	.word	0xffffffff


	//   ....[47]....
        /*0920*/ 	.word	0xffffffff


	//   ....[48]....
        /*0924*/ 	.word	0xffffffff


	//   ....[49]....
        /*0928*/ 	.word	0xffffffff


	//   ....[50]....
        /*092c*/ 	.word	0xffffffff


	//   ....[51]....
        /*0930*/ 	.word	0xffffffff


	//   ....[52]....
        /*0934*/ 	.word	0xffffffff


	//   ....[53]....
        /*0938*/ 	.word	0xffffffff


	//   ....[54]....
        /*093c*/ 	.word	0xffffffff


	//   ....[55]....
        /*0940*/ 	.word	0xffffffff


	//   ....[56]....
        /*0944*/ 	.word	0xffffffff


	//   ....[57]....
        /*0948*/ 	.word	0xffffffff


	//   ....[58]....
        /*094c*/ 	.word	0xffffffff


	//   ....[59]....
        /*0950*/ 	.word	0xffffffff


	//   ....[60]....
        /*0954*/ 	.word	0xffffffff


	//   ....[61]....
        /*0958*/ 	.word	0xffffffff


	//   ....[62]....
        /*095c*/ 	.word	0xffffffff


	//   ....[63]....
        /*0960*/ 	.word	0xffffffff


	//   ....[64]....
        /*0964*/ 	.word	0xffffffff


	//   ....[65]....
        /*0968*/ 	.word	0xffffffff


	//   ....[66]....
        /*096c*/ 	.word	0xffffffff


	//   ....[67]....
        /*0970*/ 	.word	0xffffffff


	//   ....[68]....
        /*0974*/ 	.word	0xffffffff


	//   ....[69]....
        /*0978*/ 	.word	0xffffffff


	//   ....[70]....
        /*097c*/ 	.word	0xffffffff


	//   ....[71]....
        /*0980*/ 	.word	0xffffffff


	//   ....[72]....
        /*0984*/ 	.word	0xffffffff


	//   ....[73]....
        /*0988*/ 	.word	0xffffffff


	//   ....[74]....
        /*098c*/ 	.word	0xffffffff


	//   ....[75]....
        /*0990*/ 	.word	0xffffffff


	//   ....[76]....
        /*0994*/ 	.word	0xffffffff


	//   ....[77]....
        /*0998*/ 	.word	0xffffffff


	//   ....[78]....
        /*099c*/ 	.word	0xffffffff


	//   ....[79]....
        /*09a0*/ 	.word	0xffffffff


	//   ....[80]....
        /*09a4*/ 	.word	0xffffffff


	//   ....[81]....
        /*09a8*/ 	.word	0xffffffff


	//   ....[82]....
        /*09ac*/ 	.word	0xffffffff


	//   ....[83]....
        /*09b0*/ 	.word	0xffffffff


	//   ....[84]....
        /*09b4*/ 	.word	0xffffffff


	//   ....[85]....
        /*09b8*/ 	.word	0xffffffff


	//   ....[86]....
        /*09bc*/ 	.word	0xffffffff


	//   ....[87]....
        /*09c0*/ 	.word	0xffffffff


	//   ....[88]....
        /*09c4*/ 	.word	0xffffffff


	//   ....[89]....
        /*09c8*/ 	.word	0xffffffff


	//   ....[90]....
        /*09cc*/ 	.word	0xffffffff


	//   ....[91]....
        /*09d0*/ 	.word	0xffffffff


	//   ....[92]....
        /*09d4*/ 	.word	0xffffffff


	//   ....[93]....
        /*09d8*/ 	.word	0xffffffff


	//   ....[94]....
        /*09dc*/ 	.word	0xffffffff


	//   ....[95]....
        /*09e0*/ 	.word	0xffffffff


	//   ....[96]....
        /*09e4*/ 	.word	0xffffffff


	//   ....[97]....
        /*09e8*/ 	.word	0xffffffff


	//   ....[98]....
        /*09ec*/ 	.word	0xffffffff


	//   ....[99]....
        /*09f0*/ 	.word	0xffffffff


	//   ....[100]....
        /*09f4*/ 	.word	0xffffffff


	//   ....[101]....
        /*09f8*/ 	.word	0xffffffff


	//   ....[102]....
        /*09fc*/ 	.word	0xffffffff


	//   ....[103]....
        /*0a00*/ 	.word	0xffffffff


	//   ....[104]....
        /*0a04*/ 	.word	0xffffffff


	//   ....[105]....
        /*0a08*/ 	.word	0xffffffff


	//   ....[106]....
        /*0a0c*/ 	.word	0xffffffff


	//   ....[107]....
        /*0a10*/ 	.word	0xffffffff


	//   ....[108]....
        /*0a14*/ 	.word	0xffffffff


	//   ....[109]....
        /*0a18*/ 	.word	0xffffffff


	//   ....[110]....
        /*0a1c*/ 	.word	0xffffffff


	//   ....[111]....
        /*0a20*/ 	.word	0xffffffff


	//   ....[112]....
        /*0a24*/ 	.word	0xffffffff


	//   ....[113]....
        /*0a28*/ 	.word	0xffffffff


	//   ....[114]....
        /*0a2c*/ 	.word	0xffffffff


	//   ....[115]....
        /*0a30*/ 	.word	0xffffffff


	//   ....[116]....
        /*0a34*/ 	.word	0xffffffff


	//   ....[117]....
        /*0a38*/ 	.word	0xffffffff


	//   ....[118]....
        /*0a3c*/ 	.word	0xffffffff


	//   ....[119]....
        /*0a40*/ 	.word	0xffffffff


	//   ....[120]....
        /*0a44*/ 	.word	0xffffffff


	//   ....[121]....
        /*0a48*/ 	.word	0xffffffff


	//   ....[122]....
        /*0a4c*/ 	.word	0xffffffff


	//   ....[123]....
        /*0a50*/ 	.word	0xffffffff


	//   ....[124]....
        /*0a54*/ 	.word	0xffffffff


	//   ....[125]....
        /*0a58*/ 	.word	0xffffffff


	//   ....[126]....
        /*0a5c*/ 	.word	0xffffffff


	//   ....[127]....
        /*0a60*/ 	.word	0xffffffff


	//   ....[128]....
        /*0a64*/ 	.word	0xffffffff


	//   ....[129]....
        /*0a68*/ 	.word	0xffffffff


	//   ....[130]....
        /*0a6c*/ 	.word	0xffffffff


	//   ....[131]....
        /*0a70*/ 	.word	0xffffffff


	//   ....[132]....
        /*0a74*/ 	.word	0xffffffff


	//   ....[133]....
        /*0a78*/ 	.word	0xffffffff


	//   ....[134]....
        /*0a7c*/ 	.word	0xffffffff


	//   ....[135]....
        /*0a80*/ 	.word	0xffffffff


	//   ....[136]....
        /*0a84*/ 	.word	0xffffffff


	//   ....[137]....
        /*0a88*/ 	.word	0xffffffff


	//   ....[138]....
        /*0a8c*/ 	.word	0xffffffff


	//   ....[139]....
        /*0a90*/ 	.word	0xffffffff


	//   ....[140]....
        /*0a94*/ 	.word	0xffffffff


	//   ....[141]....
        /*0a98*/ 	.word	0xffffffff


	//   ....[142]....
        /*0a9c*/ 	.word	0xffffffff


	//   ....[143]....
        /*0aa0*/ 	.word	0xffffffff


	//   ....[144]....
        /*0aa4*/ 	.word	0xffffffff


	//   ....[145]....
        /*0aa8*/ 	.word	0xffffffff


	//   ....[146]....
        /*0aac*/ 	.word	0xffffffff


	//   ....[147]....
        /*0ab0*/ 	.word	0xffffffff


	//   ....[148]....
        /*0ab4*/ 	.word	0xffffffff


	//   ....[149]....
        /*0ab8*/ 	.word	0xffffffff


	//   ....[150]....
        /*0abc*/ 	.word	0xffffffff


	//   ....[151]....
        /*0ac0*/ 	.word	0xffffffff


	//   ....[152]....
        /*0ac4*/ 	.word	0xffffffff


	//   ....[153]....
        /*0ac8*/ 	.word	0xffffffff


	//   ....[154]....
        /*0acc*/ 	.word	0xffffffff


	//   ....[155]....
        /*0ad0*/ 	.word	0xffffffff


	//   ....[156]....
        /*0ad4*/ 	.word	0xffffffff


	//   ....[157]....
        /*0ad8*/ 	.word	0xffffffff


	//   ....[158]....
        /*0adc*/ 	.word	0xffffffff


	//   ....[159]....
        /*0ae0*/ 	.word	0xffffffff


	//   ....[160]....
        /*0ae4*/ 	.word	0xffffffff


	//   ....[161]....
        /*0ae8*/ 	.word	0xffffffff


	//   ....[162]....
        /*0aec*/ 	.word	0xffffffff


	//   ....[163]....
        /*0af0*/ 	.word	0xffffffff


	//   ....[164]....
        /*0af4*/ 	.word	0xffffffff


	//   ....[165]....
        /*0af8*/ 	.word	0xffffffff


	//   ....[166]....
        /*0afc*/ 	.word	0xffffffff


	//   ....[167]....
        /*0b00*/ 	.word	0xffffffff


	//   ....[168]....
        /*0b04*/ 	.word	0xffffffff


	//   ....[169]....
        /*0b08*/ 	.word	0xffffffff


	//   ....[170]....
        /*0b0c*/ 	.word	0xffffffff


	//   ....[171]....
        /*0b10*/ 	.word	0xffffffff


	//   ....[172]....
        /*0b14*/ 	.word	0xffffffff


	//   ....[173]....
        /*0b18*/ 	.word	0xffffffff


	//   ....[174]....
        /*0b1c*/ 	.word	0xffffffff


	//   ....[175]....
        /*0b20*/ 	.word	0xffffffff


	//   ....[176]....
        /*0b24*/ 	.word	0xffffffff


	//   ....[177]....
        /*0b28*/ 	.word	0xffffffff


	//   ....[178]....
        /*0b2c*/ 	.word	0xffffffff


	//   ....[179]....
        /*0b30*/ 	.word	0xffffffff


	//   ....[180]....
        /*0b34*/ 	.word	0xffffffff


	//   ....[181]....
        /*0b38*/ 	.word	0xffffffff


	//   ....[182]....
        /*0b3c*/ 	.word	0xffffffff


	//   ....[183]....
        /*0b40*/ 	.word	0xffffffff


	//   ....[184]....
        /*0b44*/ 	.word	0xffffffff


	//   ....[185]....
        /*0b48*/ 	.word	0xffffffff


	//   ....[186]....
        /*0b4c*/ 	.word	0xffffffff


	//   ....[187]....
        /*0b50*/ 	.word	0xffffffff


	//   ....[188]....
        /*0b54*/ 	.word	0xffffffff


	//   ....[189]....
        /*0b58*/ 	.word	0xffffffff


	//   ....[190]....
        /*0b5c*/ 	.word	0xffffffff


	//   ....[191]....
        /*0b60*/ 	.word	0xffffffff


	//   ....[192]....
        /*0b64*/ 	.word	0xffffffff


	//   ....[193]....
        /*0b68*/ 	.word	0xffffffff


	//   ....[194]....
        /*0b6c*/ 	.word	0xffffffff


	//   ....[195]....
        /*0b70*/ 	.word	0xffffffff


	//   ....[196]....
        /*0b74*/ 	.word	0xffffffff


	//   ....[197]....
        /*0b78*/ 	.word	0xffffffff


	//   ....[198]....
        /*0b7c*/ 	.word	0xffffffff


	//   ....[199]....
        /*0b80*/ 	.word	0xffffffff


	//   ....[200]....
        /*0b84*/ 	.word	0xffffffff


	//   ....[201]....
        /*0b88*/ 	.word	0xffffffff


	//   ....[202]....
        /*0b8c*/ 	.word	0xffffffff


	//   ....[203]....
        /*0b90*/ 	.word	0xffffffff


	//   ....[204]....
        /*0b94*/ 	.word	0xffffffff


	//   ....[205]....
        /*0b98*/ 	.word	0xffffffff


	//   ....[206]....
        /*0b9c*/ 	.word	0xffffffff


	//   ....[207]....
        /*0ba0*/ 	.word	0xffffffff


	//   ....[208]....
        /*0ba4*/ 	.word	0xffffffff


	//   ....[209]....
        /*0ba8*/ 	.word	0xffffffff


	//   ....[210]....
        /*0bac*/ 	.word	0xffffffff


	//----- nvinfo : EIATTR_COOP_GROUP_INSTR_OFFSETS
	.align		4
.L_328:
        /*0bb0*/ 	.byte	0x04, 0x28
        /*0bb2*/ 	.short	(.L_330 - .L_329)


	//   ....[0]....
.L_329:
        /*0bb4*/ 	.word	0x00000050


	//   ....[1]....
        /*0bb8*/ 	.word	0x00000200


	//   ....[2]....
        /*0bbc*/ 	.word	0x00000230


	//   ....[3]....
        /*0bc0*/ 	.word	0x00000260


	//   ....[4]....
        /*0bc4*/ 	.word	0x00000290


	//   ....[5]....
        /*0bc8*/ 	.word	0x000002c0


	//   ....[6]....
        /*0bcc*/ 	.word	0x000002f0


	//   ....[7]....
        /*0bd0*/ 	.word	0x00000450


	//   ....[8]....
        /*0bd4*/ 	.word	0x00000490


	//   ....[9]....
        /*0bd8*/ 	.word	0x000004c0


	//   ....[10]....
        /*0bdc*/ 	.word	0x000004f0


	//   ....[11]....
        /*0be0*/ 	.word	0x00000520


	//   ....[12]....
        /*0be4*/ 	.word	0x00000550


	//   ....[13]....
        /*0be8*/ 	.word	0x000005e0


	//   ....[14]....
        /*0bec*/ 	.word	0x00000630


	//   ....[15]....
        /*0bf0*/ 	.word	0x00000650


	//   ....[16]....
        /*0bf4*/ 	.word	0x000006b0


	//   ....[17]....
        /*0bf8*/ 	.word	0x00008ee0


	//   ....[18]....
        /*0bfc*/ 	.word	0x00008f00


	//   ....[19]....
        /*0c00*/ 	.word	0x000090a0


	//   ....[20]....
        /*0c04*/ 	.word	0x000090b0


	//   ....[21]....
        /*0c08*/ 	.word	0x00009250


	//   ....[22]....
        /*0c0c*/ 	.word	0x00009270


	//   ....[23]....
        /*0c10*/ 	.word	0x00009410


	//   ....[24]....
        /*0c14*/ 	.word	0x00009420


	//   ....[25]....
        /*0c18*/ 	.word	0x00009c60


	//   ....[26]....
        /*0c1c*/ 	.word	0x00009ca0


	//   ....[27]....
        /*0c20*/ 	.word	0x00009ce0


	//   ....[28]....
        /*0c24*/ 	.word	0x00009cf0


	//   ....[29]....
        /*0c28*/ 	.word	0x0000a160


	//   ....[30]....
        /*0c2c*/ 	.word	0x0000a3d0


	//   ....[31]....
        /*0c30*/ 	.word	0x0000a410


	//   ....[32]....
        /*0c34*/ 	.word	0x0000a430


	//   ....[33]....
        /*0c38*/ 	.word	0x0000d020


	//   ....[34]....
        /*0c3c*/ 	.word	0x0000d0f0


	//   ....[35]....
        /*0c40*/ 	.word	0x0000d110


	//   ....[36]....
        /*0c44*/ 	.word	0x0000d120


	//   ....[37]....
        /*0c48*/ 	.word	0x0000d480


	//   ....[38]....
        /*0c4c*/ 	.word	0x0000d5e0


	//   ....[39]....
        /*0c50*/ 	.word	0x0000d630


	//   ....[40]....
        /*0c54*/ 	.word	0x0000d670


	//   ....[41]....
        /*0c58*/ 	.word	0x00011580


	//   ....[42]....
        /*0c5c*/ 	.word	0x00011750


	//   ....[43]....
        /*0c60*/ 	.word	0x00011c50


	//   ....[44]....
        /*0c64*/ 	.word	0x00012090


	//   ....[45]....
        /*0c68*/ 	.word	0x000126b0


	//   ....[46]....
        /*0c6c*/ 	.word	0x00012780


	//   ....[47]....
        /*0c70*/ 	.word	0x000129e0


	//   ....[48]....
        /*0c74*/ 	.word	0x00012a30


	//   ....[49]....
        /*0c78*/ 	.word	0x00012c40


	//   ....[50]....
        /*0c7c*/ 	.word	0x00012d60


	//   ....[51]....
        /*0c80*/ 	.word	0x00012de0


	//   ....[52]....
        /*0c84*/ 	.word	0x00012ea0


	//   ....[53]....
        /*0c88*/ 	.word	0x000150f0


	//   ....[54]....
        /*0c8c*/ 	.word	0x00015300


	//   ....[55]....
        /*0c90*/ 	.word	0x000158b0


	//   ....[56]....
        /*0c94*/ 	.word	0x00015d30


	//   ....[57]....
        /*0c98*/ 	.word	0x000163b0


	//   ....[58]....
        /*0c9c*/ 	.word	0x000164f0


	//   ....[59]....
        /*0ca0*/ 	.word	0x00016560


	//   ....[60]....
        /*0ca4*/ 	.word	0x00016790


	//   ....[61]....
        /*0ca8*/ 	.word	0x00016800


	//   ....[62]....
        /*0cac*/ 	.word	0x00016910


	//   ....[63]....
        /*0cb0*/ 	.word	0x00016ae0


	//   ....[64]....
        /*0cb4*/ 	.word	0x00016cb0


	//   ....[65]....
        /*0cb8*/ 	.word	0x00019980


	//   ....[66]....
        /*0cbc*/ 	.word	0x000199d0


	//   ....[67]....
        /*0cc0*/ 	.word	0x00019a70


	//   ....[68]....
        /*0cc4*/ 	.word	0x00019ac0


	//   ....[69]....
        /*0cc8*/ 	.word	0x00019b00


	//   ....[70]....
        /*0ccc*/ 	.word	0x00019be0


	//   ....[71]....
        /*0cd0*/ 	.word	0x00019c10


	//   ....[72]....
        /*0cd4*/ 	.word	0x0001a150


	//   ....[73]....
        /*0cd8*/ 	.word	0x0001c640


	//   ....[74]....
        /*0cdc*/ 	.word	0x0001c850


	//   ....[75]....
        /*0ce0*/ 	.word	0x0001ce00


	//   ....[76]....
        /*0ce4*/ 	.word	0x0001d280


	//   ....[77]....
        /*0ce8*/ 	.word	0x0001d900


	//   ....[78]....
        /*0cec*/ 	.word	0x0001da40


	//   ....[79]....
        /*0cf0*/ 	.word	0x0001dab0


	//   ....[80]....
        /*0cf4*/ 	.word	0x0001dd20


	//   ....[81]....
        /*0cf8*/ 	.word	0x0001dd60


	//   ....[82]....
        /*0cfc*/ 	.word	0x0001de70


	//   ....[83]....
        /*0d00*/ 	.word	0x0001e010


	//   ....[84]....
        /*0d04*/ 	.word	0x0001e140


	//   ....[85]....
        /*0d08*/ 	.word	0x0001f640


	//   ....[86]....
        /*0d0c*/ 	.word	0x0001f670


	//   ....[87]....
        /*0d10*/ 	.word	0x0001f680


	//   ....[88]....
        /*0d14*/ 	.word	0x0001f690


	//   ....[89]....
        /*0d18*/ 	.word	0x0001f6a0


	//   ....[90]....
        /*0d1c*/ 	.word	0x0001f6d0


	//   ....[91]....
        /*0d20*/ 	.word	0x0001f6f0


	//   ....[92]....
        /*0d24*/ 	.word	0x0001f710


	//   ....[93]....
        /*0d28*/ 	.word	0x00020ca0


	//   ....[94]....
        /*0d2c*/ 	.word	0x00020cb0


	//   ....[95]....
        /*0d30*/ 	.word	0x00020cd0


	//   ....[96]....
        /*0d34*/ 	.word	0x00020ce0


	//   ....[97]....
        /*0d38*/ 	.word	0x00020cf0


	//   ....[98]....
        /*0d3c*/ 	.word	0x00020d00


	//   ....[99]....
        /*0d40*/ 	.word	0x00020d20


	//   ....[100]....
        /*0d44*/ 	.word	0x00020d30


	//   ....[101]....
        /*0d48*/ 	.word	0x000211e0


	//   ....[102]....
        /*0d4c*/ 	.word	0x00021200


	//   ....[103]....
        /*0d50*/ 	.word	0x00021370


	//   ....[104]....
        /*0d54*/ 	.word	0x00021380


	//   ....[105]....
        /*0d58*/ 	.word	0x00021500


	//   ....[106]....
        /*0d5c*/ 	.word	0x00021520


	//   ....[107]....
        /*0d60*/ 	.word	0x000216a0


	//   ....[108]....
        /*0d64*/ 	.word	0x000216b0


	//   ....[109]....
        /*0d68*/ 	.word	0x00021a30


	//   ....[110]....
        /*0d6c*/ 	.word	0x00021a50


	//   ....[111]....
        /*0d70*/ 	.word	0x00021f20


	//   ....[112]....
        /*0d74*/ 	.word	0x00021f30


	//   ....[113]....
        /*0d78*/ 	.word	0x000222b0


	//   ....[114]....
        /*0d7c*/ 	.word	0x000222d0


	//   ....[115]....
        /*0d80*/ 	.word	0x00022660


	//   ....[116]....
        /*0d84*/ 	.word	0x00022670


	//   ....[117]....
        /*0d88*/ 	.word	0x000231c0


	//   ....[118]....
        /*0d8c*/ 	.word	0x000231e0


	//   ....[119]....
        /*0d90*/ 	.word	0x00023360


	//   ....[120]....
        /*0d94*/ 	.word	0x00023370


	//   ....[121]....
        /*0d98*/ 	.word	0x000234f0


	//   ....[122]....
        /*0d9c*/ 	.word	0x00023510


	//   ....[123]....
        /*0da0*/ 	.word	0x00023690


	//   ....[124]....
        /*0da4*/ 	.word	0x000236a0


	//   ....[125]....
        /*0da8*/ 	.word	0x000238e0


	//   ....[126]....
        /*0dac*/ 	.word	0x00023900


	//   ....[127]....
        /*0db0*/ 	.word	0x00023a30


	//   ....[128]....
        /*0db4*/ 	.word	0x00023a70


	//   ....[129]....
        /*0db8*/ 	.word	0x00023aa0


	//   ....[130]....
        /*0dbc*/ 	.word	0x00023ad0


	//   ....[131]....
        /*0dc0*/ 	.word	0x00023b00


	//   ....[132]....
        /*0dc4*/ 	.word	0x00023b30


	//   ....[133]....
        /*0dc8*/ 	.word	0x00023c90


	//   ....[134]....
        /*0dcc*/ 	.word	0x00023cd0


	//   ....[135]....
        /*0dd0*/ 	.word	0x00023d00


	//   ....[136]....
        /*0dd4*/ 	.word	0x00023d30


	//   ....[137]....
        /*0dd8*/ 	.word	0x00023d60


	//   ....[138]....
        /*0ddc*/ 	.word	0x00023d90


	//   ....[139]....
        /*0de0*/ 	.word	0x00023e20


	//   ....[140]....
        /*0de4*/ 	.word	0x00023e80


	//   ....[141]....
        /*0de8*/ 	.word	0x00023e90


	//   ....[142]....
        /*0dec*/ 	.word	0x00023ef0


	//   ....[143]....
        /*0df0*/ 	.word	0x00024950


	//   ....[144]....
        /*0df4*/ 	.word	0x000249b0


	//   ....[145]....
        /*0df8*/ 	.word	0x00024a00


	//   ....[146]....
        /*0dfc*/ 	.word	0x00024a50


	//   ....[147]....
        /*0e00*/ 	.word	0x00024aa0


	//   ....[148]....
        /*0e04*/ 	.word	0x00024b10


	//   ....[149]....
        /*0e08*/ 	.word	0x00024b50


	//   ....[150]....
        /*0e0c*/ 	.word	0x00024bc0


	//   ....[151]....
        /*0e10*/ 	.word	0x00024c30


	//   ....[152]....
        /*0e14*/ 	.word	0x00024c90


	//   ....[153]....
        /*0e18*/ 	.word	0x00024d00


	//   ....[154]....
        /*0e1c*/ 	.word	0x00024d70


	//   ....[155]....
        /*0e20*/ 	.word	0x00024dd0


	//   ....[156]....
        /*0e24*/ 	.word	0x00024e30


	//   ....[157]....
        /*0e28*/ 	.word	0x00024e90


	//   ....[158]....
        /*0e2c*/ 	.word	0x00024f00


	//   ....[159]....
        /*0e30*/ 	.word	0x00024f60


	//   ....[160]....
        /*0e34*/ 	.word	0x00024fc0


	//   ....[161]....
        /*0e38*/ 	.word	0x00025010


	//   ....[162]....
        /*0e3c*/ 	.word	0x00025060


	//   ....[163]....
        /*0e40*/ 	.word	0x000250b0


	//   ....[164]....
        /*0e44*/ 	.word	0x00025100


	//   ....[165]....
        /*0e48*/ 	.word	0x00025150


	//   ....[166]....
        /*0e4c*/ 	.word	0x000251a0


	//   ....[167]....
        /*0e50*/ 	.word	0x000251f0


	//   ....[168]....
        /*0e54*/ 	.word	0x00025240


	//   ....[169]....
        /*0e58*/ 	.word	0x000252b0


	//   ....[170]....
        /*0e5c*/ 	.word	0x00025320


	//   ....[171]....
        /*0e60*/ 	.word	0x00025380


	//   ....[172]....
        /*0e64*/ 	.word	0x000253e0


	//   ....[173]....
        /*0e68*/ 	.word	0x00025440


	//   ....[174]....
        /*0e6c*/ 	.word	0x000254b0


	//   ....[175]....
        /*0e70*/ 	.word	0x00025510


	//   ....[176]....
        /*0e74*/ 	.word	0x00025570


	//   ....[177]....
        /*0e78*/ 	.word	0x000255d0


	//   ....[178]....
        /*0e7c*/ 	.word	0x00025640


	//   ....[179]....
        /*0e80*/ 	.word	0x000256a0


	//   ....[180]....
        /*0e84*/ 	.word	0x00025700


	//   ....[181]....
        /*0e88*/ 	.word	0x00025760


	//   ....[182]....
        /*0e8c*/ 	.word	0x000257d0


	//   ....[183]....
        /*0e90*/ 	.word	0x00025830


	//   ....[184]....
        /*0e94*/ 	.word	0x00025890


	//   ....[185]....
        /*0e98*/ 	.word	0x000258f0


	//   ....[186]....
        /*0e9c*/ 	.word	0x00025960


	//   ....[187]....
        /*0ea0*/ 	.word	0x000259c0


	//   ....[188]....
        /*0ea4*/ 	.word	0x00025a20


	//   ....[189]....
        /*0ea8*/ 	.word	0x00025a80


	//   ....[190]....
        /*0eac*/ 	.word	0x00025af0


	//   ....[191]....
        /*0eb0*/ 	.word	0x00025b50


	//   ....[192]....
        /*0eb4*/ 	.word	0x00025bb0


	//   ....[193]....
        /*0eb8*/ 	.word	0x00025c10


	//   ....[194]....
        /*0ebc*/ 	.word	0x00025c80


	//   ....[195]....
        /*0ec0*/ 	.word	0x00025cd0


	//   ....[196]....
        /*0ec4*/ 	.word	0x00025d10


	//   ....[197]....
        /*0ec8*/ 	.word	0x00025d60


	//   ....[198]....
        /*0ecc*/ 	.word	0x00025db0


	//   ....[199]....
        /*0ed0*/ 	.word	0x00025e00


	//   ....[200]....
        /*0ed4*/ 	.word	0x00025e70


	//   ....[201]....
        /*0ed8*/ 	.word	0x00025eb0


	//   ....[202]....
        /*0edc*/ 	.word	0x00025f00


	//   ....[203]....
        /*0ee0*/ 	.word	0x00025f50


	//   ....[204]....
        /*0ee4*/ 	.word	0x00025fa0


	//   ....[205]....
        /*0ee8*/ 	.word	0x00025ff0


	//   ....[206]....
        /*0eec*/ 	.word	0x00026060


	//   ....[207]....
        /*0ef0*/ 	.word	0x000260a0


	//   ....[208]....
        /*0ef4*/ 	.word	0x00026110


	//   ....[209]....
        /*0ef8*/ 	.word	0x00026170


	//   ....[210]....
        /*0efc*/ 	.word	0x000261d0


	//----- nvinfo : EIATTR_EXIT_INSTR_OFFSETS
	.align		4
.L_330:
        /*0f00*/ 	.byte	0x04, 0x1c
        /*0f02*/ 	.short	(.L_332 - .L_331)


	//   ....[0]....
.L_331:
        /*0f04*/ 	.word	0x000010d0


	//   ....[1]....
        /*0f08*/ 	.word	0x00024910


	//----- nvinfo : EIATTR_MAX_THREADS
	.align		4
.L_332:
        /*0f0c*/ 	.byte	0x04, 0x05
        /*0f0e*/ 	.short	(.L_334 - .L_333)
.L_333:
        /*0f10*/ 	.word	0x00000080
        /*0f14*/ 	.word	0x00000001
        /*0f18*/ 	.word	0x00000001


	//----- nvinfo : EIATTR_CRS_STACK_SIZE
	.align		4
.L_334:
        /*0f1c*/ 	.byte	0x04, 0x1e
        /*0f1e*/ 	.short	(.L_336 - .L_335)
.L_335:
        /*0f20*/ 	.word	0x00000000
.L_336:


//--------------------- .nv.info._ZN7cutlass13device_kernelIN5flash19enable_sm80_to_sm89INS1_16FlashAttnFwdSm80INS1_25CollectiveMainloopFwdSm80ILi4ELi1ELb0EN4cute5tupleIJNS5_1CILi128EEENS7_ILi64EEENS7_ILi96EEEEEELi96ENS_6half_tEfNS_4arch4Sm80ELb1ELb0ELb1ELb0ELb0ELb0ELb1ELb1EEENS1_21CollectiveEpilogueFwdINS6_IJS8_SA_S9_EEENS6_IJNS7_ILi1EEESI_SI_EEESC_SE_Li128ELb0ELb1ELb1ELb0EEENS1_30DynamicPersistentTileSchedulerILi128ELi128ELb1ELb1ELb0EEEEEEEEEvNT_6ParamsE --------------------------
	.section	.nv.info._ZN7cutlass13device_kernelIN5flash19enable_sm80_to_sm89INS1_16FlashAttnFwdSm80INS1_25CollectiveMainloopFwdSm80ILi4ELi1ELb0EN4cute5tupleIJNS5_1CILi128EEENS7_ILi64EEENS7_ILi96EEEEEELi96ENS_6half_tEfNS_4arch4Sm80ELb1ELb0ELb1ELb0ELb0ELb0ELb1ELb1EEENS1_21CollectiveEpilogueFwdINS6_IJS8_SA_S9_EEENS6_IJNS7_ILi1EEESI_SI_EEESC_SE_Li128ELb0ELb1ELb1ELb0EEENS1_30DynamicPersistentTileSchedulerILi128ELi128ELb1ELb1ELb0EEEEEEEEEvNT_6ParamsE,"",@"SHT_CUDA_INFO"
	.sectionflags	@""
	.align	4


	//----- nvinfo : EIATTR_CUDA_API_VERSION
	.align		4
        /*0000*/ 	.byte	0x04, 0x37
        /*0002*/ 	.short	(.L_338 - .L_337)
.L_337:
        /*0004*/ 	.word	0x00000082


	//----- nvinfo : EIATTR_SW2861232_WAR
	.align		4
.L_338:
        /*0008*/ 	.byte	0x01, 0x35
	.zero		2


	//----- nvinfo : EIATTR_PARAM_CBANK
	.align		4
        /*000c*/ 	.byte	0x04, 0x0a
        /*000e*/ 	.short	(.L_340 - .L_339)
	.align		4
.L_339:
        /*0010*/ 	.word	index@(.nv.constant0._ZN7cutlass13device_kernelIN5flash19enable_sm80_to_sm89INS1_16FlashAttnFwdSm80INS1_25CollectiveMainloopFwdSm80ILi4ELi1ELb0EN4cute5tupleIJNS5_1CILi128EEENS7_ILi64EEENS7_ILi96EEEEEELi96ENS_6half_tEfNS_4arch4Sm80ELb1ELb0ELb1ELb0ELb0ELb0ELb1ELb1EEENS1_21CollectiveEpilogueFwdINS6_IJS8_SA_S9_EEENS6_IJNS7_ILi1EEESI_SI_EEESC_SE_Li128ELb0ELb1ELb1ELb0EEENS1_30DynamicPersistentTileSchedulerILi128ELi128ELb1ELb1ELb0EEEEEEEEEvNT_6ParamsE)
        /*0014*/ 	.short	0x0160
        /*0016*/ 	.short	0x0428


	//----- nvinfo : EIATTR_CBANK_PARAM_SIZE
	.align		4
.L_340:
        /*0018*/ 	.byte	0x03, 0x19
        /*001a*/ 	.short	0x0428


	//----- nvinfo : EIATTR_KPARAM_INFO
	.align		4
        /*001c*/ 	.byte	0x04, 0x17
        /*001e*/ 	.short	(.L_342 - .L_341)
.L_341:
        /*0020*/ 	.word	0x00000000
        /*0024*/ 	.short	0x0000
        /*0026*/ 	.short	0x0000
        /*0028*/ 	.byte	0x00, 0xf0, 0xa1, 0x10


	//----- nvinfo : EIATTR_MAXREG_COUNT
	.align		4
.L_342:
        /*002c*/ 	.byte	0x03, 0x1b
        /*002e*/ 	.short	0x00ff


	//----- nvinfo : EIATTR_NUM_BARRIERS
	.align		4
        /*0030*/ 	.byte	0x02, 0x4c
        /*0032*/ 	.byte	0x06
	.zero		1


	//----- nvinfo : EIATTR_ANNOTATIONS
	.align		4
        /*0034*/ 	.byte	0x04, 0x55
        /*0036*/ 	.short	(.L_344 - .L_343)


	//   ....[0]....
.L_343:
        /* <DEDUP_REMOVED lines=60> */


	//----- nvinfo : EIATTR_MERCURY_ISA_VERSION
	.align		4
.L_344:
        /*03e0*/ 	.byte	0x03, 0x5f
        /*03e2*/ 	.short	0x0000


	//----- nvinfo : EIATTR_INT_WARP_WIDE_INSTR_OFFSETS
	.align		4
        /*03e4*/ 	.byte	0x04, 0x31
        /*03e6*/ 	.short	(.L_346 - .L_345)


	//   ....[0]....
.L_345:
        /*03e8*/ 	.word	0x0000ebd0


	//   ....[1]....
        /*03ec*/ 	.word	0x0000ec50


	//----- nvinfo : EIATTR_COOP_GROUP_MASK_REGIDS
	.align		4
.L_346:
        /*03f0*/ 	.byte	0x04, 0x29
        /*03f2*/ 	.short	(.L_348 - .L_347)


	//   ....[0]....
.L_347:
        /*03f4*/ 	.word	0xffffffff


	//   ....[1]....
        /*03f8*/ 	.word	0xffffffff


	//   ....[2]....
        /*03fc*/ 	.word	0xffffffff


	//   ....[3]....
        /*0400*/ 	.word	0xffffffff


	//   ....[4]....
        /*0404*/ 	.word	0xffffffff


	//   ....[5]....
        /*0408*/ 	.word	0xffffffff


	//   ....[6]....
        /*040c*/ 	.word	0xffffffff


	//   ....[7]....
        /*0410*/ 	.word	0xffffffff


	//   ....[8]....
        /*0414*/ 	.word	0xffffffff


	//   ....[9]....
        /*0418*/ 	.word	0xffffffff


	//   ....[10]....
        /*041c*/ 	.word	0xffffffff


	//   ....[11]....
        /*0420*/ 	.word	0xffffffff


	//   ....[12]....
        /*0424*/ 	.word	0xffffffff


	//   ....[13]....
        /*0428*/ 	.word	0xffffffff


	//   ....[14]....
        /*042c*/ 	.word	0xffffffff


	//   ....[15]....
        /*0430*/ 	.word	0xffffffff


	//   ....[16]....
        /*0434*/ 	.word	0xffffffff


	//   ....[17]....
        /*0438*/ 	.word	0xffffffff


	//   ....[18]....
        /*043c*/ 	.word	0xffffffff


	//   ....[19]....
        /*0440*/ 	.word	0xffffffff


	//   ....[20]....
        /*0444*/ 	.word	0xffffffff


	//   ....[21]....
        /*0448*/ 	.word	0xffffffff


	//   ....[22]....
        /*044c*/ 	.word	0xffffffff


	//   ....[23]....
        /*0450*/ 	.word	0xffffffff


	//   ....[24]....
        /*0454*/ 	.word	0xffffffff


	//   ....[25]....
        /*0458*/ 	.word	0xffffffff


	//   ....[26]....
        /*045c*/ 	.word	0xffffffff


	//   ....[27]....
        /*0460*/ 	.word	0xffffffff


	//   ....[28]....
        /*0464*/ 	.word	0xffffffff


	//   ....[29]....
        /*0468*/ 	.word	0xffffffff


	//   ....[30]....
        /*046c*/ 	.word	0xffffffff


	//   ....[31]....
        /*0470*/ 	.word	0xffffffff


	//   ....[32]....
        /*0474*/ 	.word	0xffffffff


	//   ....[33]....
        /*0478*/ 	.word	0xffffffff


	//   ....[34]....
        /*047c*/ 	.word	0xffffffff


	//   ....[35]....
        /*0480*/ 	.word	0xffffffff


	//   ....[36]....
        /*0484*/ 	.word	0xffffffff


	//   ....[37]....
        /*0488*/ 	.word	0xffffffff


	//   ....[38]....
        /*048c*/ 	.word	0xffffffff


	//   ....[39]....
        /*0490*/ 	.word	0xffffffff


	//   ....[40]....
        /*0494*/ 	.word	0xffffffff


	//   ....[41]....
        /*0498*/ 	.word	0xffffffff


	//   ....[42]....
        /*049c*/ 	.word	0xffffffff


	//   ....[43]....
        /*04a0*/ 	.word	0xffffffff


	//   ....[44]....
        /*04a4*/ 	.word	0xffffffff


	//   ....[45]....
        /*04a8*/ 	.word	0xffffffff


	//   ....[46]....
        /*04ac*/ 	.word	0xffffffff


	//   ....[47]....
        /*04b0*/ 	.word	0xffffffff


	//   ....[48]....
        /*04b4*/ 	.word	0xffffffff


	//   ....[49]....
        /*04b8*/ 	.word	0xffffffff


	//   ....[50]....
        /*04bc*/ 	.word	0xffffffff


	//   ....[51]....
        /*04c0*/ 	.word	0xffffffff


	//   ....[52]....
        /*04c4*/ 	.word	0xffffffff


	//   ....[53]....
        /*04c8*/ 	.word	0xffffffff


	//   ....[54]....
        /*04cc*/ 	.word	0xffffffff


	//   ....[55]....
        /*04d0*/ 	.word	0xffffffff


	//   ....[56]....
        /*04d4*/ 	.word	0xffffffff


	//   ....[57]....
        /*04d8*/ 	.word	0xffffffff


	//   ....[58]....
        /*04dc*/ 	.word	0xffffffff


	//   ....[59]....
        /*04e0*/ 	.word	0xffffffff


	//   ....[60]....
        /*04e4*/ 	.word	0xffffffff


	//   ....[61]....
        /*04e8*/ 	.word	0xffffffff


	//   ....[62]....
        /*04ec*/ 	.word	0xffffffff


	//   ....[63]....
        /*04f0*/ 	.word	0xffffffff


	//   ....[64]....
        /*04f4*/ 	.word	0xffffffff


	//   ....[65]....
        /*04f8*/ 	.word	0xffffffff


	//   ....[66]....
        /*04fc*/ 	.word	0xffffffff


	//   ....[67]....
        /*0500*/ 	.word	0xffffffff


	//   ....[68]....
        /*0504*/ 	.word	0xffffffff


	//   ....[69]....
        /*0508*/ 	.word	0xffffffff


	//   ....[70]....
        /*050c*/ 	.word	0xffffffff


	//   ....[71]....
        /*0510*/ 	.word	0xffffffff


	//   ....[72]....
        /*0514*/ 	.word	0xffffffff


	//   ....[73]....
        /*0518*/ 	.word	0xffffffff


	//   ....[74]....
        /*051c*/ 	.word	0xffffffff


	//   ....[75]....
        /*0520*/ 	.word	0xffffffff


	//   ....[76]....
        /*0524*/ 	.word	0xffffffff


	//   ....[77]....
        /*0528*/ 	.word	0xffffffff


	//   ....[78]....
        /*052c*/ 	.word	0xffffffff


	//   ....[79]....
        /*0530*/ 	.word	0xffffffff


	//   ....[80]....
        /*0534*/ 	.word	0xffffffff


	//   ....[81]....
        /*0538*/ 	.word	0xffffffff


	//   ....[82]....
        /*053c*/ 	.word	0xffffffff


	//   ....[83]....
        /*0540*/ 	.word	0xffffffff


	//----- nvinfo : EIATTR_COOP_GROUP_INSTR_OFFSETS
	.align		4
.L_348:
        /*0544*/ 	.byte	0x04, 0x28
        /*0546*/ 	.short	(.L_350 - .L_349)


	//   ....[0]....
.L_349:
        /*0548*/ 	.word	0x00000050


	//   ....[1]....
        /*054c*/ 	.word	0x00001830


	//   ....[2]....
        /*0550*/ 	.word	0x00001850


	//   ....[3]....
        /*0554*/ 	.word	0x00001a10


	//   ....[4]....
        /*0558*/ 	.word	0x00001a20


	//   ....[5]....
        /*055c*/ 	.word	0x00001bd0


	//   ....[6]....
        /*0560*/ 	.word	0x00001bf0


	//   ....[7]....
        /*0564*/ 	.word	0x00001da0


	//   ....[8]....
        /*0568*/ 	.word	0x00001db0


	//   ....[9]....
        /*056c*/ 	.word	0x000037b0


	//   ....[10]....
        /*0570*/ 	.word	0x00003830


	//   ....[11]....
        /*0574*/ 	.word	0x00003af0


	//   ....[12]....
        /*0578*/ 	.word	0x00003dd0


	//   ....[13]....
        /*057c*/ 	.word	0x00003e80


	//   ....[14]....
        /*0580*/ 	.word	0x00003ea0


	//   ....[15]....
        /*0584*/ 	.word	0x00003eb0


	//   ....[16]....
        /*0588*/ 	.word	0x00003ee0


	//   ....[17]....
        /*058c*/ 	.word	0x000046a0


	//   ....[18]....
        /*0590*/ 	.word	0x00004730


	//   ....[19]....
        /*0594*/ 	.word	0x00004780


	//   ....[20]....
        /*0598*/ 	.word	0x000047a0


	//   ....[21]....
        /*059c*/ 	.word	0x00006bd0


	//   ....[22]....
        /*05a0*/ 	.word	0x00006c20


	//   ....[23]....
        /*05a4*/ 	.word	0x00006c80


	//   ....[24]....
        /*05a8*/ 	.word	0x00006cf0


	//   ....[25]....
        /*05ac*/ 	.word	0x00007bc0


	//   ....[26]....
        /*05b0*/ 	.word	0x00007db0


	//   ....[27]....
        /*05b4*/ 	.word	0x00008070


	//   ....[28]....
        /*05b8*/ 	.word	0x00008180


	//   ....[29]....
        /*05bc*/ 	.word	0x000081d0


	//   ....[30]....
        /*05c0*/ 	.word	0x00008260


	//   ....[31]....
        /*05c4*/ 	.word	0x00008290


	//   ....[32]....
        /*05c8*/ 	.word	0x000083a0


	//   ....[33]....
        /*05cc*/ 	.word	0x0000bb30


	//   ....[34]....
        /*05d0*/ 	.word	0x0000bbb0


	//   ....[35]....
        /*05d4*/ 	.word	0x0000bc30


	//   ....[36]....
        /*05d8*/ 	.word	0x0000bc80


	//   ....[37]....
        /*05dc*/ 	.word	0x0000bcd0


	//   ....[38]....
        /*05e0*/ 	.word	0x0000bd10


	//   ....[39]....
        /*05e4*/ 	.word	0x0000c210


	//   ....[40]....
        /*05e8*/ 	.word	0x0000c360


	//   ....[41]....
        /*05ec*/ 	.word	0x0000e1d0


	//   ....[42]....
        /*05f0*/ 	.word	0x0000e240


	//   ....[43]....
        /*05f4*/ 	.word	0x0000e250


	//   ....[44]....
        /*05f8*/ 	.word	0x0000e260


	//   ....[45]....
        /*05fc*/ 	.word	0x0000e290


	//   ....[46]....
        /*0600*/ 	.word	0x0000e2b0


	//   ....[47]....
        /*0604*/ 	.word	0x0000e2c0


	//   ....[48]....
        /*0608*/ 	.word	0x0000e2d0


	//   ....[49]....
        /*060c*/ 	.word	0x0000ed90


	//   ....[50]....
        /*0610*/ 	.word	0x0000f1f0


	//   ....[51]....
        /*0614*/ 	.word	0x0000f200


	//   ....[52]....
        /*0618*/ 	.word	0x0000f220


	//   ....[53]....
        /*061c*/ 	.word	0x0000f230


	//   ....[54]....
        /*0620*/ 	.word	0x0000f270


	//   ....[55]....
        /*0624*/ 	.word	0x0000f290


	//   ....[56]....
        /*0628*/ 	.word	0x0000f2b0


	//   ....[57]....
        /*062c*/ 	.word	0x0000f2d0


	//   ....[58]....
        /*0630*/ 	.word	0x0000f420


	//   ....[59]....
        /*0634*/ 	.word	0x0000f450


	//   ....[60]....
        /*0638*/ 	.word	0x0000f8e0


	//   ....[61]....
        /*063c*/ 	.word	0x0000f900


	//   ....[62]....
        /*0640*/ 	.word	0x0000fc30


	//   ....[63]....
        /*0644*/ 	.word	0x0000fc50


	//   ....[64]....
        /*0648*/ 	.word	0x0000ff80


	//   ....[65]....
        /*064c*/ 	.word	0x0000ff90


	//   ....[66]....
        /*0650*/ 	.word	0x00010630


	//   ....[67]....
        /*0654*/ 	.word	0x00010740


	//   ....[68]....
        /*0658*/ 	.word	0x000107b0


	//   ....[69]....
        /*065c*/ 	.word	0x00010820


	//   ....[70]....
        /*0660*/ 	.word	0x00010880


	//   ....[71]....
        /*0664*/ 	.word	0x000108f0


	//   ....[72]....
        /*0668*/ 	.word	0x00010960


	//   ....[73]....
        /*066c*/ 	.word	0x000109d0


	//   ....[74]....
        /*0670*/ 	.word	0x00010a30


	//   ....[75]....
        /*0674*/ 	.word	0x00010a90


	//   ....[76]....
        /*0678*/ 	.word	0x00010af0


	//   ....[77]....
        /*067c*/ 	.word	0x00010b40


	//   ....[78]....
        /*0680*/ 	.word	0x00010ba0


	//   ....[79]....
        /*0684*/ 	.word	0x00010bf0


	//   ....[80]....
        /*0688*/ 	.word	0x00010c50


	//   ....[81]....
        /*068c*/ 	.word	0x00010ca0


	//   ....[82]....
        /*0690*/ 	.word	0x00010d00


	//   ....[83]....
        /*0694*/ 	.word	0x00010d60


	//----- nvinfo : EIATTR_EXIT_INSTR_OFFSETS
	.align		4
.L_350:
        /*0698*/ 	.byte	0x04, 0x1c
        /*069a*/ 	.short	(.L_352 - .L_351)


	//   ....[0]....
.L_351:
        /*069c*/ 	.word	0x000000a0


	//   ....[1]....
        /*06a0*/ 	.word	0x000106f0


	//----- nvinfo : EIATTR_MAX_THREADS
	.align		4
.L_352:
        /*06a4*/ 	.byte	0x04, 0x05
        /*06a6*/ 	.short	(.L_354 - .L_353)
.L_353:
        /*06a8*/ 	.word	0x00000080
        /*06ac*/ 	.word	0x00000001
        /*06b0*/ 	.word	0x00000001


	//----- nvinfo : EIATTR_CRS_STACK_SIZE
	.align		4
.L_354:
        /*06b4*/ 	.byte	0x04, 0x1e
        /*06b6*/ 	.short	(.L_356 - .L_355)
.L_355:
        /*06b8*/ 	.word	0x00000000
.L_356:


//--------------------- .nv.info._ZN7cutlass13device_kernelIN5flash19enable_sm80_to_sm89INS1_16FlashAttnFwdSm80INS1_25CollectiveMainloopFwdSm80ILi4ELi1ELb0EN4cute5tupleIJNS5_1CILi128EEENS7_ILi48EEENS7_ILi96EEEEEELi96ENS_6half_tEfNS_4arch4Sm80ELb1ELb0ELb1ELb1ELb0ELb0ELb1ELb1EEENS1_21CollectiveEpilogueFwdINS6_IJS8_SA_S9_EEENS6_IJNS7_ILi1EEESI_SI_EEESC_SE_Li128ELb1ELb1ELb1ELb0EEENS1_36VarlenDynamicPersistentTileSchedulerILi128ELi48ELi128ELi128ELb1ELb1ELb0ELb1ELb1ELb1EEEEEEEEEvNT_6ParamsE --------------------------
	.section	.nv.info._ZN7cutlass13device_kernelIN5flash19enable_sm80_to_sm89INS1_16FlashAttnFwdSm80INS1_25CollectiveMainloopFwdSm80ILi4ELi1ELb0EN4cute5tupleIJNS5_1CILi128EEENS7_ILi48EEENS7_ILi96EEEEEELi96ENS_6half_tEfNS_4arch4Sm80ELb1ELb0ELb1ELb1ELb0ELb0ELb1ELb1EEENS1_21CollectiveEpilogueFwdINS6_IJS8_SA_S9_EEENS6_IJNS7_ILi1EEESI_SI_EEESC_SE_Li128ELb1ELb1ELb1ELb0EEENS1_36VarlenDynamicPersistentTileSchedulerILi128ELi48ELi128ELi128ELb1ELb1ELb0ELb1ELb1ELb1EEEEEEEEEvNT_6ParamsE,"",@"SHT_CUDA_INFO"
	.sectionflags	@""
	.align	4


	//----- nvinfo : EIATTR_CUDA_API_VERSION
	.align		4
        /*0000*/ 	.byte	0x04, 0x37
        /*0002*/ 	.short	(.L_358 - .L_357)
.L_357:
        /*0004*/ 	.word	0x00000082


	//----- nvinfo : EIATTR_SW2861232_WAR
	.align		4
.L_358:
        /*0008*/ 	.byte	0x01, 0x35
	.zero		2


	//----- nvinfo : EIATTR_PARAM_CBANK
	.align		4
        /*000c*/ 	.byte	0x04, 0x0a
        /*000e*/ 	.short	(.L_360 - .L_359)
	.align		4
.L_359:
        /*0010*/ 	.word	index@(.nv.constant0._ZN7cutlass13device_kernelIN5flash19enable_sm80_to_sm89INS1_16FlashAttnFwdSm80INS1_25CollectiveMainloopFwdSm80ILi4ELi1ELb0EN4cute5tupleIJNS5_1CILi128EEENS7_ILi48EEENS7_ILi96EEEEEELi96ENS_6half_tEfNS_4arch4Sm80ELb1ELb0ELb1ELb1ELb0ELb0ELb1ELb1EEENS1_21CollectiveEpilogueFwdINS6_IJS8_SA_S9_EEENS6_IJNS7_ILi1EEESI_SI_EEESC_SE_Li128ELb1ELb1ELb1ELb0EEENS1_36VarlenDynamicPersistentTileSchedulerILi128ELi48ELi128ELi128ELb1ELb1ELb0ELb1ELb1ELb1EEEEEEEEEvNT_6ParamsE)
        /*0014*/ 	.short	0x0160
        /*0016*/ 	.short	0x0438


	//----- nvinfo : EIATTR_CBANK_PARAM_SIZE
	.align		4
.L_360:
        /*0018*/ 	.byte	0x03, 0x19
        /*001a*/ 	.short	0x0438


	//----- nvinfo : EIATTR_KPARAM_INFO
	.align		4
        /*001c*/ 	.byte	0x04, 0x17
        /*001e*/ 	.short	(.L_362 - .L_361)
.L_361:
        /*0020*/ 	.word	0x00000000
        /*0024*/ 	.short	0x0000
        /*0026*/ 	.short	0x0000
        /*0028*/ 	.byte	0x00, 0xf0, 0xe1, 0x10


	//----- nvinfo : EIATTR_MAXREG_COUNT
	.align		4
.L_362:
        /*002c*/ 	.byte	0x03, 0x1b
        /*002e*/ 	.short	0x00ff


	//----- nvinfo : EIATTR_NUM_BARRIERS
	.align		4
        /*0030*/ 	.byte	0x02, 0x4c
        /*0032*/ 	.byte	0x06
	.zero		1


	//----- nvinfo : EIATTR_ANNOTATIONS
	.align		4
        /*0034*/ 	.byte	0x04, 0x55
        /*0036*/ 	.short	(.L_364 - .L_363)


	//   ....[0]....
.L_363:
        /* <DEDUP_REMOVED lines=148> */


	//----- nvinfo : EIATTR_MERCURY_ISA_VERSION
	.align		4
.L_364:
        /*0960*/ 	.byte	0x03, 0x5f
        /*0962*/ 	.short	0x0000


	//----- nvinfo : EIATTR_INT_WARP_WIDE_INSTR_OFFSETS
	.align		4
        /*0964*/ 	.byte	0x04, 0x31
        /*0966*/ 	.short	(.L_366 - .L_365)


	//   ....[0]....
.L_365:
        /*0968*/ 	.word	0x0000d560


	//   ....[1]....
        /*096c*/ 	.word	0x0000d5e0


	//----- nvinfo : EIATTR_COOP_GROUP_MASK_REGIDS
	.align		4
.L_366:
        /*0970*/ 	.byte	0x04, 0x29
        /*0972*/ 	.short	(.L_368 - .L_367)


	//   ....[0]....
.L_367:
        /*0974*/ 	.word	0xffffffff


	//   ....[1]....
        /*0978*/ 	.word	0xffffffff


	//   ....[2]....
        /*097c*/ 	.word	0xffffffff


	//   ....[3]....
        /*0980*/ 	.word	0xffffffff


	//   ....[4]....
        /*0984*/ 	.word	0xffffffff


	//   ....[5]....
        /*0988*/ 	.word	0xffffffff


	//   ....[6]....
        /*098c*/ 	.word	0xffffffff


	//   ....[7]....
        /*0990*/ 	.word	0xffffffff


	//   ....[8]....
        /*0994*/ 	.word	0xffffffff


	//   ....[9]....
        /*0998*/ 	.word	0xffffffff


	//   ....[10]....
        /*099c*/ 	.word	0xffffffff


	//   ....[11]....
        /*09a0*/ 	.word	0xffffffff


	//   ....[12]....
        /*09a4*/ 	.word	0xffffffff


	//   ....[13]....
        /*09a8*/ 	.word	0xffffffff


	//   ....[14]....
        /*09ac*/ 	.word	0xffffffff


	//   ....[15]....
        /*09b0*/ 	.word	0xffffffff


	//   ....[16]....
        /*09b4*/ 	.word	0xffffffff


	//   ....[17]....
        /*09b8*/ 	.word	0xffffffff


	//   ....[18]....
        /*09bc*/ 	.word	0xffffffff


	//   ....[19]....
        /*09c0*/ 	.word	0xffffffff


	//   ....[20]....
        /*09c4*/ 	.word	0xffffffff


	//   ....[21]....
        /*09c8*/ 	.word	0xffffffff


	//   ....[22]....
        /*09cc*/ 	.word	0xffffffff


	//   ....[23]....
        /*09d0*/ 	.word	0xffffffff


	//   ....[24]....
        /*09d4*/ 	.word	0xffffffff


	//   ....[25]....
        /*09d8*/ 	.word	0xffffffff


	//   ....[26]....
        /*09dc*/ 	.word	0xffffffff


	//   ....[27]....
        /*09e0*/ 	.word	0xffffffff


	//   ....[28]....
        /*09e4*/ 	.word	0xffffffff


	//   ....[29]....
        /*09e8*/ 	.word	0xffffffff


	//   ....[30]....
        /*09ec*/ 	.word	0xffffffff


	//   ....[31]....
        /*09f0*/ 	.word	0xffffffff


	//   ....[32]....
        /*09f4*/ 	.word	0xffffffff


	//   ....[33]....
        /*09f8*/ 	.word	0xffffffff


	//   ....[34]....
        /*09fc*/ 	.word	0xffffffff


	//   ....[35]....
        /*0a00*/ 	.word	0xffffffff


	//   ....[36]....
        /*0a04*/ 	.word	0xffffffff


	//   ....[37]....
        /*0a08*/ 	.word	0xffffffff


	//   ....[38]....
        /*0a0c*/ 	.word	0xffffffff


	//   ....[39]....
        /*0a10*/ 	.word	0xffffffff


	//   ....[40]....
        /*0a14*/ 	.word	0xffffffff


	//   ....[41]....
        /*0a18*/ 	.word	0xffffffff


	//   ....[42]....
        /*0a1c*/ 	.word	0xffffffff


	//   ....[43]....
        /*0a20*/ 	.word	0xffffffff


	//   ....[44]....
        /*0a24*/ 	.word	0xffffffff


	//   ....[45]....
        /*0a28*/ 	.word	0xffffffff


	//   ....[46]....
        /*0a2c*/ 	.word	0xffffffff


	//   ....[47]....
        /*0a30*/ 	.word	0xffffffff


	//   ....[48]....
        /*0a34*/ 	.word	0xffffffff


	//   ....[49]....
        /*0a38*/ 	.word	0xffffffff


	//   ....[50]....
        /*0a3c*/ 	.word	0xffffffff


	//   ....[51]....
        /*0a40*/ 	.word	0xffffffff


	//   ....[52]....
        /*0a44*/ 	.word	0xffffffff


	//   ....[53]....
        /*0a48*/ 	.word	0xffffffff


	//   ....[54]....
        /*0a4c*/ 	.word	0xffffffff


	//   ....[55]....
        /*0a50*/ 	.word	0xffffffff


	//   ....[56]....
        /*0a54*/ 	.word	0xffffffff


	//   ....[57]....
        /*0a58*/ 	.word	0xffffffff


	//   ....[58]....
        /*0a5c*/ 	.word	0xffffffff


	//   ....[59]....
        /*0a60*/ 	.word	0xffffffff


	//   ....[60]....
        /*0a64*/ 	.word	0xffffffff


	//   ....[61]....
        /*0a68*/ 	.word	0xffffffff


	//   ....[62]....
        /*0a6c*/ 	.word	0xffffffff


	//   ....[63]....
        /*0a70*/ 	.word	0xffffffff


	//   ....[64]....
        /*0a74*/ 	.word	0xffffffff


	//   ....[65]....
        /*0a78*/ 	.word	0xffffffff


	//   ....[66]....
        /*0a7c*/ 	.word	0xffffffff


	//   ....[67]....
        /*0a80*/ 	.word	0xffffffff


	//   ....[68]....
        /*0a84*/ 	.word	0xffffffff


	//   ....[69]....
        /*0a88*/ 	.word	0xffffffff


	//   ....[70]....
        /*0a8c*/ 	.word	0xffffffff


	//   ....[71]....
        /*0a90*/ 	.word	0xffffffff


	//   ....[72]....
        /*0a94*/ 	.word	0xffffffff


	//   ....[73]....
        /*0a98*/ 	.word	0xffffffff


	//   ....[74]....
        /*0a9c*/ 	.word	0xffffffff


	//   ....[75]....
        /*0aa0*/ 	.word	0xffffffff


	//   ....[76]....
        /*0aa4*/ 	.word	0xffffffff


	//   ....[77]....
        /*0aa8*/ 	.word	0xffffffff


	//   ....[78]....
        /*0aac*/ 	.word	0xffffffff


	//   ....[79]....
        /*0ab0*/ 	.word	0xffffffff


	//   ....[80]....
        /*0ab4*/ 	.word	0xffffffff


	//   ....[81]....
        /*0ab8*/ 	.word	0xffffffff


	//   ....[82]....
        /*0abc*/ 	.word	0xffffffff


	//   ....[83]....
        /*0ac0*/ 	.word	0xffffffff


	//   ....[84]....
        /*0ac4*/ 	.word	0xffffffff


	//   ....[85]....
        /*0ac8*/ 	.word	0xffffffff


	//   ....[86]....
        /*0acc*/ 	.word	0xffffffff


	//   ....[87]....
        /*0ad0*/ 	.word	0xffffffff


	//   ....[88]....
        /*0ad4*/ 	.word	0xffffffff


	//   ....[89]....
        /*0ad8*/ 	.word	0xffffffff


	//   ....[90]....
        /*0adc*/ 	.word	0xffffffff


	//   ....[91]....
        /*0ae0*/ 	.word	0xffffffff


	//   ....[92]....
        /*0ae4*/ 	.word	0xffffffff


	//   ....[93]....
        /*0ae8*/ 	.word	0xffffffff


	//   ....[94]....
        /*0aec*/ 	.word	0xffffffff


	//   ....[95]....
        /*0af0*/ 	.word	0xffffffff


	//   ....[96]....
        /*0af4*/ 	.word	0xffffffff


	//   ....[97]....
        /*0af8*/ 	.word	0xffffffff


	//   ....[98]....
        /*0afc*/ 	.word	0xffffffff


	//   ....[99]....
        /*0b00*/ 	.word	0xffffffff


	//   ....[100]....
        /*0b04*/ 	.word	0xffffffff


	//   ....[101]....
        /*0b08*/ 	.word	0xffffffff


	//   ....[102]....
        /*0b0c*/ 	.word	0xffffffff


	//   ....[103]....
        /*0b10*/ 	.word	0xffffffff


	//   ....[104]....
        /*0b14*/ 	.word	0xffffffff


	//   ....[105]....
        /*0b18*/ 	.word	0xffffffff


	//   ....[106]....
        /*0b1c*/ 	.word	0xffffffff


	//   ....[107]....
        /*0b20*/ 	.word	0xffffffff


	//   ....[108]....
        /*0b24*/ 	.word	0xffffffff


	//   ....[109]....
        /*0b28*/ 	.word	0xffffffff


	//   ....[110]....
        /*0b2c*/ 	.word	0xffffffff


	//   ....[111]....
        /*0b30*/ 	.word	0xffffffff


	//   ....[112]....
        /*0b34*/ 	.word	0xffffffff


	//   ....[113]....
        /*0b38*/ 	.word	0xffffffff


	//   ....[114]....
        /*0b3c*/ 	.word	0xffffffff


	//   ....[115]....
        /*0b40*/ 	.word	0xffffffff


	//   ....[116]....
        /*0b44*/ 	.word	0xffffffff


	//   ....[117]....
        /*0b48*/ 	.word	0xffffffff


	//   ....[118]....
        /*0b4c*/ 	.word	0xffffffff


	//   ....[119]....
        /*0b50*/ 	.word	0xffffffff


	//   ....[120]....
        /*0b54*/ 	.word	0xffffffff


	//   ....[121]....
        /*0b58*/ 	.word	0xffffffff


	//   ....[122]....
        /*0b5c*/ 	.word	0xffffffff


	//   ....[123]....
        /*0b60*/ 	.word	0xffffffff


	//   ....[124]....
        /*0b64*/ 	.word	0xffffffff


	//   ....[125]....
        /*0b68*/ 	.word	0xffffffff


	//   ....[126]....
        /*0b6c*/ 	.word	0xffffffff


	//   ....[127]....
        /*0b70*/ 	.word	0xffffffff


	//   ....[128]....
        /*0b74*/ 	.word	0xffffffff


	//   ....[129]....
        /*0b78*/ 	.word	0xffffffff


	//   ....[130]....
        /*0b7c*/ 	.word	0xffffffff


	//   ....[131]....
        /*0b80*/ 	.word	0xffffffff


	//   ....[132]....
        /*0b84*/ 	.word	0xffffffff


	//   ....[133]....
        /*0b88*/ 	.word	0xffffffff


	//   ....[134]....
        /*0b8c*/ 	.word	0xffffffff


	//   ....[135]....
        /*0b90*/ 	.word	0xffffffff


	//   ....[136]....
        /*0b94*/ 	.word	0xffffffff


	//   ....[137]....
        /*0b98*/ 	.word	0xffffffff


	//   ....[138]....
        /*0b9c*/ 	.word	0xffffffff


	//   ....[139]....
        /*0ba0*/ 	.word	0xffffffff


	//   ....[140]....
        /*0ba4*/ 	.word	0xffffffff


	//   ....[141]....
        /*0ba8*/ 	.word	0xffffffff


	//   ....[142]....
        /*0bac*/ 	.word	0xffffffff


	//   ....[143]....
        /*0bb0*/ 	.word	0xffffffff


	//   ....[144]....
        /*0bb4*/ 	.word	0xffffffff


	//   ....[145]....
        /*0bb8*/ 	.word	0xffffffff


	//   ....[146]....
        /*0bbc*/ 	.word	0xffffffff


	//   ....[147]....
        /*0bc0*/ 	.word	0xffffffff


	//   ....[148]....
        /*0bc4*/ 	.word	0xffffffff


	//   ....[149]....
        /*0bc8*/ 	.word	0xffffffff


	//   ....[150]....
        /*0bcc*/ 	.word	0xffffffff


	//   ....[151]....
        /*0bd0*/ 	.word	0xffffffff


	//   ....[152]....
        /*0bd4*/ 	.word	0xffffffff


	//   ....[153]....
        /*0bd8*/ 	.word	0xffffffff


	//   ....[154]....
        /*0bdc*/ 	.word	0xffffffff


	//   ....[155]....
        /*0be0*/ 	.word	0xffffffff


	//   ....[156]....
        /*0be4*/ 	.word	0xffffffff


	//   ....[157]....
        /*0be8*/ 	.word	0xffffffff


	//   ....[158]....
        /*0bec*/ 	.word	0xffffffff


	//   ....[159]....
        /*0bf0*/ 	.word	0xffffffff


	//   ....[160]....
        /*0bf4*/ 	.word	0xffffffff


	//   ....[161]....
        /*0bf8*/ 	.word	0xffffffff


	//   ....[162]....
        /*0bfc*/ 	.word	0xffffffff


	//   ....[163]....
        /*0c00*/ 	.word	0xffffffff


	//   ....[164]....
        /*0c04*/ 	.word	0xffffffff


	//   ....[165]....
        /*0c08*/ 	.word	0xffffffff


	//   ....[166]....
        /*0c0c*/ 	.word	0xffffffff


	//   ....[167]....
        /*0c10*/ 	.word	0xffffffff


	//   ....[168]....
        /*0c14*/ 	.word	0xffffffff


	//   ....[169]....
        /*0c18*/ 	.word	0xffffffff


	//   ....[170]....
        /*0c1c*/ 	.word	0xffffffff


	//   ....[171]....
        /*0c20*/ 	.word	0xffffffff


	//   ....[172]....
        /*0c24*/ 	.word	0xffffffff


	//   ....[173]....
        /*0c28*/ 	.word	0xffffffff


	//   ....[174]....
        /*0c2c*/ 	.word	0xffffffff


	//   ....[175]....
        /*0c30*/ 	.word	0xffffffff


	//   ....[176]....
        /*0c34*/ 	.word	0xffffffff


	//   ....[177]....
        /*0c38*/ 	.word	0xffffffff


	//   ....[178]....
        /*0c3c*/ 	.word	0xffffffff


	//   ....[179]....
        /*0c40*/ 	.word	0xffffffff


	//   ....[180]....
        /*0c44*/ 	.word	0xffffffff


	//   ....[181]....
        /*0c48*/ 	.word	0xffffffff


	//   ....[182]....
        /*0c4c*/ 	.word	0xffffffff


	//----- nvinfo : EIATTR_COOP_GROUP_INSTR_OFFSETS
	.align		4
.L_368:
        /*0c50*/ 	.byte	0x04, 0x28
        /*0c52*/ 	.short	(.L_370 - .L_369)


	//   ....[0]....
.L_369:
        /*0c54*/ 	.word	0x00000050


	//   ....[1]....
        /*0c58*/ 	.word	0x00000200


	//   ....[2]....
        /*0c5c*/ 	.word	0x00000230


	//   ....[3]....
        /*0c60*/ 	.word	0x00000260


	//   ....[4]....
        /*0c64*/ 	.word	0x00000290


	//   ....[5]....
        /*0c68*/ 	.word	0x000002c0


	//   ....[6]....
        /*0c6c*/ 	.word	0x000002f0


	//   ....[7]....
        /*0c70*/ 	.word	0x00000450


	//   ....[8]....
        /*0c74*/ 	.word	0x00000490


	//   ....[9]....
        /*0c78*/ 	.word	0x000004c0


	//   ....[10]....
        /*0c7c*/ 	.word	0x000004f0


	//   ....[11]....
        /*0c80*/ 	.word	0x00000520


	//   ....[12]....
        /*0c84*/ 	.word	0x00000550


	//   ....[13]....
        /*0c88*/ 	.word	0x000005e0


	//   ....[14]....
        /*0c8c*/ 	.word	0x00000630


	//   ....[15]....
        /*0c90*/ 	.word	0x00000650


	//   ....[16]....
        /*0c94*/ 	.word	0x000006b0


	//   ....[17]....
        /*0c98*/ 	.word	0x00002df0


	//   ....[18]....
        /*0c9c*/ 	.word	0x00002e10


	//   ....[19]....
        /*0ca0*/ 	.word	0x00002ff0


	//   ....[20]....
        /*0ca4*/ 	.word	0x00003000


	//   ....[21]....
        /*0ca8*/ 	.word	0x000031d0


	//   ....[22]....
        /*0cac*/ 	.word	0x000031f0


	//   ....[23]....
        /*0cb0*/ 	.word	0x000033c0


	//   ....[24]....
        /*0cb4*/ 	.word	0x000033d0


	//   ....[25]....
        /*0cb8*/ 	.word	0x00004a70


	//   ....[26]....
        /*0cbc*/ 	.word	0x00004a90


	//   ....[27]....
        /*0cc0*/ 	.word	0x00004f10


	//   ....[28]....
        /*0cc4*/ 	.word	0x00004f80


	//   ....[29]....
        /*0cc8*/ 	.word	0x00004fa0


	//   ....[30]....
        /*0ccc*/ 	.word	0x00004fc0


	//   ....[31]....
        /*0cd0*/ 	.word	0x00005050


	//   ....[32]....
        /*0cd4*/ 	.word	0x00005080


	//   ....[33]....
        /*0cd8*/ 	.word	0x000055d0


	//   ....[34]....
        /*0cdc*/ 	.word	0x000057b0


	//   ....[35]....
        /*0ce0*/ 	.word	0x00005880


	//   ....[36]....
        /*0ce4*/ 	.word	0x00005920


	//   ....[37]....
        /*0ce8*/ 	.word	0x000078b0


	//   ....[38]....
        /*0cec*/ 	.word	0x00007900


	//   ....[39]....
        /*0cf0*/ 	.word	0x00007a90


	//   ....[40]....
        /*0cf4*/ 	.word	0x00007af0


	//   ....[41]....
        /*0cf8*/ 	.word	0x00007bb0


	//   ....[42]....
        /*0cfc*/ 	.word	0x00007d90


	//   ....[43]....
        /*0d00*/ 	.word	0x00008140


	//   ....[44]....
        /*0d04*/ 	.word	0x00008260


	//   ....[45]....
        /*0d08*/ 	.word	0x00008320


	//   ....[46]....
        /*0d0c*/ 	.word	0x000083e0


	//   ....[47]....
        /*0d10*/ 	.word	0x00008410


	//   ....[48]....
        /*0d14*/ 	.word	0x000084e0


	//   ....[49]....
        /*0d18*/ 	.word	0x0000b1e0


	//   ....[50]....
        /*0d1c*/ 	.word	0x0000b260


	//   ....[51]....
        /*0d20*/ 	.word	0x0000b2b0


	//   ....[52]....
        /*0d24*/ 	.word	0x0000b2f0


	//   ....[53]....
        /*0d28*/ 	.word	0x0000b320


	//   ....[54]....
        /*0d2c*/ 	.word	0x0000b350


	//   ....[55]....
        /*0d30*/ 	.word	0x0000b4e0


	//   ....[56]....
        /*0d34*/ 	.word	0x0000b830


	//   ....[57]....
        /*0d38*/ 	.word	0x0000cba0


	//   ....[58]....
        /*0d3c*/ 	.word	0x0000cbd0


	//   ....[59]....
        /*0d40*/ 	.word	0x0000cbe0


	//   ....[60]....
        /*0d44*/ 	.word	0x0000cbf0


	//   ....[61]....
        /*0d48*/ 	.word	0x0000cc00


	//   ....[62]....
        /*0d4c*/ 	.word	0x0000cc30


	//   ....[63]....
        /*0d50*/ 	.word	0x0000cc50


	//   ....[64]....
        /*0d54*/ 	.word	0x0000cc70


	//   ....[65]....
        /*0d58*/ 	.word	0x0000e1f0


	//   ....[66]....
        /*0d5c*/ 	.word	0x0000e200


	//   ....[67]....
        /*0d60*/ 	.word	0x0000e210


	//   ....[68]....
        /*0d64*/ 	.word	0x0000e220


	//   ....[69]....
        /*0d68*/ 	.word	0x0000e230


	//   ....[70]....
        /*0d6c*/ 	.word	0x0000e240


	//   ....[71]....
        /*0d70*/ 	.word	0x0000e250


	//   ....[72]....
        /*0d74*/ 	.word	0x0000e270


	//   ....[73]....
        /*0d78*/ 	.word	0x0000e6e0


	//   ....[74]....
        /*0d7c*/ 	.word	0x0000e700


	//   ....[75]....
        /*0d80*/ 	.word	0x0000e870


	//   ....[76]....
        /*0d84*/ 	.word	0x0000e880


	//   ....[77]....
        /*0d88*/ 	.word	0x0000ea00


	//   ....[78]....
        /*0d8c*/ 	.word	0x0000ea20


	//   ....[79]....
        /*0d90*/ 	.word	0x0000eba0


	//   ....[80]....
        /*0d94*/ 	.word	0x0000ebb0


	//   ....[81]....
        /*0d98*/ 	.word	0x0000ef40


	//   ....[82]....
        /*0d9c*/ 	.word	0x0000ef60


	//   ....[83]....
        /*0da0*/ 	.word	0x0000f430


	//   ....[84]....
        /*0da4*/ 	.word	0x0000f440


	//   ....[85]....
        /*0da8*/ 	.word	0x0000f910


	//   ....[86]....
        /*0dac*/ 	.word	0x0000f930


	//   ....[87]....
        /*0db0*/ 	.word	0x0000fe00


	//   ....[88]....
        /*0db4*/ 	.word	0x0000fe10


	//   ....[89]....
        /*0db8*/ 	.word	0x00010a80


	//   ....[90]....
        /*0dbc*/ 	.word	0x00010aa0


	//   ....[91]....
        /*0dc0*/ 	.word	0x00010c20


	//   ....[92]....
        /*0dc4*/ 	.word	0x00010c30


	//   ....[93]....
        /*0dc8*/ 	.word	0x00010db0


	//   ....[94]....
        /*0dcc*/ 	.word	0x00010dd0


	//   ....[95]....
        /*0dd0*/ 	.word	0x00010f50


	//   ....[96]....
        /*0dd4*/ 	.word	0x00010f60


	//   ....[97]....
        /*0dd8*/ 	.word	0x000111a0


	//   ....[98]....
        /*0ddc*/ 	.word	0x000111c0


	//   ....[99]....
        /*0de0*/ 	.word	0x000112f0


	//   ....[100]....
        /*0de4*/ 	.word	0x00011330


	//   ....[101]....
        /*0de8*/ 	.word	0x00011360


	//   ....[102]....
        /*0dec*/ 	.word	0x00011390


	//   ....[103]....
        /*0df0*/ 	.word	0x000113c0


	//   ....[104]....
        /*0df4*/ 	.word	0x000113f0


	//   ....[105]....
        /*0df8*/ 	.word	0x00011550


	//   ....[106]....
        /*0dfc*/ 	.word	0x00011590


	//   ....[107]....
        /*0e00*/ 	.word	0x000115c0


	//   ....[108]....
        /*0e04*/ 	.word	0x000115f0


	//   ....[109]....
        /*0e08*/ 	.word	0x00011620


	//   ....[110]....
        /*0e0c*/ 	.word	0x00011650


	//   ....[111]....
        /*0e10*/ 	.word	0x000116e0


	//   ....[112]....
        /*0e14*/ 	.word	0x00011740


	//   ....[113]....
        /*0e18*/ 	.word	0x00011750


	//   ....[114]....
        /*0e1c*/ 	.word	0x000117b0


	//   ....[115]....
        /*0e20*/ 	.word	0x00012210


	//   ....[116]....
        /*0e24*/ 	.word	0x00012270


	//   ....[117]....
        /*0e28*/ 	.word	0x000122c0


	//   ....[118]....
        /*0e2c*/ 	.word	0x00012310


	//   ....[119]....
        /*0e30*/ 	.word	0x00012360


	//   ....[120]....
        /*0e34*/ 	.word	0x000123d0


	//   ....[121]....
        /*0e38*/ 	.word	0x00012410


	//   ....[122]....
        /*0e3c*/ 	.word	0x00012480


	//   ....[123]....
        /*0e40*/ 	.word	0x000124f0


	//   ....[124]....
        /*0e44*/ 	.word	0x00012550


	//   ....[125]....
        /*0e48*/ 	.word	0x000125c0


	//   ....[126]....
        /*0e4c*/ 	.word	0x00012630


	//   ....[127]....
        /*0e50*/ 	.word	0x00012690


	//   ....[128]....
        /*0e54*/ 	.word	0x000126f0


	//   ....[129]....
        /*0e58*/ 	.word	0x00012750


	//   ....[130]....
        /*0e5c*/ 	.word	0x000127c0


	//   ....[131]....
        /*0e60*/ 	.word	0x00012820


	//   ....[132]....
        /*0e64*/ 	.word	0x00012880


	//   ....[133]....
        /*0e68*/ 	.word	0x000128d0


	//   ....[134]....
        /*0e6c*/ 	.word	0x00012920


	//   ....[135]....
        /*0e70*/ 	.word	0x00012970


	//   ....[136]....
        /*0e74*/ 	.word	0x000129c0


	//   ....[137]....
        /*0e78*/ 	.word	0x00012a10


	//   ....[138]....
        /*0e7c*/ 	.word	0x00012a60


	//   ....[139]....
        /*0e80*/ 	.word	0x00012ab0


	//   ....[140]....
        /*0e84*/ 	.word	0x00012b00


	//   ....[141]....
        /*0e88*/ 	.word	0x00012b70


	//   ....[142]....
        /*0e8c*/ 	.word	0x00012be0


	//   ....[143]....
        /*0e90*/ 	.word	0x00012c40


	//   ....[144]....
        /*0e94*/ 	.word	0x00012ca0


	//   ....[145]....
        /*0e98*/ 	.word	0x00012d00


	//   ....[146]....
        /*0e9c*/ 	.word	0x00012d70


	//   ....[147]....
        /*0ea0*/ 	.word	0x00012dd0


	//   ....[148]....
        /*0ea4*/ 	.word	0x00012e30


	//   ....[149]....
        /*0ea8*/ 	.word	0x00012e90


	//   ....[150]....
        /*0eac*/ 	.word	0x00012f00


	//   ....[151]....
        /*0eb0*/ 	.word	0x00012f60


	//   ....[152]....
        /*0eb4*/ 	.word	0x00012fc0


	//   ....[153]....
        /*0eb8*/ 	.word	0x00013020


	//   ....[154]....
        /*0ebc*/ 	.word	0x00013090


	//   ....[155]....
        /*0ec0*/ 	.word	0x000130f0


	//   ....[156]....
        /*0ec4*/ 	.word	0x00013150


	//   ....[157]....
        /*0ec8*/ 	.word	0x000131b0


	//   ....[158]....
        /*0ecc*/ 	.word	0x00013220


	//   ....[159]....
        /*0ed0*/ 	.word	0x00013280


	//   ....[160]....
        /*0ed4*/ 	.word	0x000132e0


	//   ....[161]....
        /*0ed8*/ 	.word	0x00013340


	//   ....[162]....
        /*0edc*/ 	.word	0x000133b0


	//   ....[163]....
        /*0ee0*/ 	.word	0x00013410


	//   ....[164]....
        /*0ee4*/ 	.word	0x00013470


	//   ....[165]....
        /*0ee8*/ 	.word	0x000134d0


	//   ....[166]....
        /*0eec*/ 	.word	0x00013540


	//   ....[167]....
        /*0ef0*/ 	.word	0x00013590


	//   ....[168]....
        /*0ef4*/ 	.word	0x000135d0


	//   ....[169]....
        /*0ef8*/ 	.word	0x00013620


	//   ....[170]....
        /*0efc*/ 	.word	0x00013670


	//   ....[171]....
        /*0f00*/ 	.word	0x000136c0


	//   ....[172]....
        /*0f04*/ 	.word	0x00013730


	//   ....[173]....
        /*0f08*/ 	.word	0x00013770


	//   ....[174]....
        /*0f0c*/ 	.word	0x000137c0


	//   ....[175]....
        /*0f10*/ 	.word	0x00013810


	//   ....[176]....
        /*0f14*/ 	.word	0x00013860


	//   ....[177]....
        /*0f18*/ 	.word	0x000138b0


	//   ....[178]....
        /*0f1c*/ 	.word	0x00013920


	//   ....[179]....
        /*0f20*/ 	.word	0x00013960


	//   ....[180]....
        /*0f24*/ 	.word	0x000139d0


	//   ....[181]....
        /*0f28*/ 	.word	0x00013a30


	//   ....[182]....
        /*0f2c*/ 	.word	0x00013a90


	//----- nvinfo : EIATTR_EXIT_INSTR_OFFSETS
	.align		4
.L_370:
        /*0f30*/ 	.byte	0x04, 0x1c
        /*0f32*/ 	.short	(.L_372 - .L_371)


	//   ....[0]....
.L_371:
        /*0f34*/ 	.word	0x000010d0


	//   ....[1]....
        /*0f38*/ 	.word	0x000121d0


	//----- nvinfo : EIATTR_MAX_THREADS
	.align		4
.L_372:
        /*0f3c*/ 	.byte	0x04, 0x05
        /*0f3e*/ 	.short	(.L_374 - .L_373)
.L_373:
        /*0f40*/ 	.word	0x00000080
        /*0f44*/ 	.word	0x00000001
        /*0f48*/ 	.word	0x00000001


	//----- nvinfo : EIATTR_CRS_STACK_SIZE
	.align		4
.L_374:
        /*0f4c*/ 	.byte	0x04, 0x1e
        /*0f4e*/ 	.short	(.L_376 - .L_375)
.L_375:
        /*0f50*/ 	.word	0x00000000
.L_376:


//--------------------- .nv.info._ZN7cutlass13device_kernelIN5flash19enable_sm80_to_sm89INS1_16FlashAttnFwdSm80INS1_25CollectiveMainloopFwdSm80ILi4ELi1ELb0EN4cute5tupleIJNS5_1CILi128EEENS7_ILi48EEENS7_ILi96EEEEEELi96ENS_6half_tEfNS_4arch4Sm80ELb1ELb0ELb1ELb1ELb0ELb1ELb1ELb1EEENS1_21CollectiveEpilogueFwdINS6_IJS8_SA_S9_EEENS6_IJNS7_ILi1EEESI_SI_EEESC_SE_Li128ELb1ELb1ELb1ELb0EEENS1_36VarlenDynamicPersistentTileSchedulerILi128ELi48ELi128ELi128ELb1ELb1ELb0ELb1ELb1ELb1EEEEEEEEEvNT_6ParamsE --------------------------
	.section	.nv.info._ZN7cutlass13device_kernelIN5flash19enable_sm80_to_sm89INS1_16FlashAttnFwdSm80INS1_25CollectiveMainloopFwdSm80ILi4ELi1ELb0EN4cute5tupleIJNS5_1CILi128EEENS7_ILi48EEENS7_ILi96EEEEEELi96ENS_6half_tEfNS_4arch4Sm80ELb1ELb0ELb1ELb1ELb0ELb1ELb1ELb1EEENS1_21CollectiveEpilogueFwdINS6_IJS8_SA_S9_EEENS6_IJNS7_ILi1EEESI_SI_EEESC_SE_Li128ELb1ELb1ELb1ELb0EEENS1_36VarlenDynamicPersistentTileSchedulerILi128ELi48ELi128ELi128ELb1ELb1ELb0ELb1ELb1ELb1EEEEEEEEEvNT_6ParamsE,"",@"SHT_CUDA_INFO"
	.sectionflags	@""
	.align	4


	//----- nvinfo : EIATTR_CUDA_API_VERSION
	.align		4
        /*0000*/ 	.byte	0x04, 0x37
        /*0002*/ 	.short	(.L_378 - .L_377)
.L_377:
        /*0004*/ 	.word	0x00000082


	//----- nvinfo : EIATTR_SW2861232_WAR
	.align		4
.L_378:
        /*0008*/ 	.byte	0x01, 0x35
	.zero		2


	//----- nvinfo : EIATTR_PARAM_CBANK
	.align		4
        /*000c*/ 	.byte	0x04, 0x0a
        /*000e*/ 	.short	(.L_380 - .L_379)
	.align		4
.L_379:
        /*0010*/ 	.word	index@(.nv.constant0._ZN7cutlass13device_kernelIN5flash19enable_sm80_to_sm89INS1_16FlashAttnFwdSm80INS1_25CollectiveMainloopFwdSm80ILi4ELi1ELb0EN4cute5tupleIJNS5_1CILi128EEENS7_ILi48EEENS7_ILi96EEEEEELi96ENS_6half_tEfNS_4arch4Sm80ELb1ELb0ELb1ELb1ELb0ELb1ELb1ELb1EEENS1_21CollectiveEpilogueFwdINS6_IJS8_SA_S9_EEENS6_IJNS7_ILi1EEESI_SI_EEESC_SE_Li128ELb1ELb1ELb1ELb0EEENS1_36VarlenDynamicPersistentTileSchedulerILi128ELi48ELi128ELi128ELb1ELb1ELb0ELb1ELb1ELb1EEEEEEEEEvNT_6ParamsE)
        /*0014*/ 	.short	0x0160
        /*0016*/ 	.short	0x0438


	//----- nvinfo : EIATTR_CBANK_PARAM_SIZE
	.align		4
.L_380:
        /*0018*/ 	.byte	0x03, 0x19
        /*001a*/ 	.short	0x0438


	//----- nvinfo : EIATTR_KPARAM_INFO
	.align		4
        /*001c*/ 	.byte	0x04, 0x17
        /*001e*/ 	.short	(.L_382 - .L_381)
.L_381:
        /*0020*/ 	.word	0x00000000
        /*0024*/ 	.short	0x0000
        /*0026*/ 	.short	0x0000
        /*0028*/ 	.byte	0x00, 0xf0, 0xe1, 0x10


	//----- nvinfo : EIATTR_MAXREG_COUNT
	.align		4
.L_382:
        /*002c*/ 	.byte	0x03, 0x1b
        /*002e*/ 	.short	0x00ff


	//----- nvinfo : EIATTR_NUM_BARRIERS
	.align		4
        /*0030*/ 	.byte	0x02, 0x4c
        /*0032*/ 	.byte	0x06
	.zero		1


	//----- nvinfo : EIATTR_ANNOTATIONS
	.align		4
        /*0034*/ 	.byte	0x04, 0x55
        /*0036*/ 	.short	(.L_384 - .L_383)


	//   ....[0]....
.L_383:
        /* <DEDUP_REMOVED lines=130> */


	//----- nvinfo : EIATTR_MERCURY_ISA_VERSION
	.align		4
.L_384:
        /*0840*/ 	.byte	0x03, 0x5f
        /*0842*/ 	.short	0x0000


	//----- nvinfo : EIATTR_INT_WARP_WIDE_INSTR_OFFSETS
	.align		4
        /*0844*/ 	.byte	0x04, 0x31
        /*0846*/ 	.short	(.L_386 - .L_385)


	//   ....[0]....
.L_385:
        /*0848*/ 	.word	0x00019c00


	//   ....[1]....
        /*084c*/ 	.word	0x00019c80


	//----- nvinfo : EIATTR_COOP_GROUP_MASK_REGIDS
	.align		4
.L_386:
        /*0850*/ 	.byte	0x04, 0x29
        /*0852*/ 	.short	(.L_388 - .L_387)


	//   ....[0]....
.L_387:
        /*0854*/ 	.word	0xffffffff


	//   ....[1]....
        /*0858*/ 	.word	0xffffffff


	//   ....[2]....
        /*085c*/ 	.word	0xffffffff


	//   ....[3]....
        /*0860*/ 	.word	0xffffffff


	//   ....[4]....
        /*0864*/ 	.word	0xffffffff


	//   ....[5]....
        /*0868*/ 	.word	0xffffffff


	//   ....[6]....
        /*086c*/ 	.word	0xffffffff


	//   ....[7]....
        /*0870*/ 	.word	0xffffffff


	//   ....[8]....
        /*0874*/ 	.word	0xffffffff


	//   ....[9]....
        /*0878*/ 	.word	0xffffffff


	//   ....[10]....
        /*087c*/ 	.word	0xffffffff


	//   ....[11]....
        /*0880*/ 	.word	0xffffffff


	//   ....[12]....
        /*0884*/ 	.word	0xffffffff


	//   ....[13]....
        /*0888*/ 	.word	0xffffffff


	//   ....[14]....
        /*088c*/ 	.word	0xffffffff


	//   ....[15]....
        /*0890*/ 	.word	0xffffffff


	//   ....[16]....
        /*0894*/ 	.word	0xffffffff


	//   ....[17]....
        /*0898*/ 	.word	0xffffffff


	//   ....[18]....
        /*089c*/ 	.word	0xffffffff


	//   ....[19]....
        /*08a0*/ 	.word	0xffffffff


	//   ....[20]....
        /*08a4*/ 	.word	0xffffffff


	//   ....[21]....
        /*08a8*/ 	.word	0xffffffff


	//   ....[22]....
        /*08ac*/ 	.word	0xffffffff


	//   ....[23]....
        /*08b0*/ 	.word	0xffffffff


	//   ....[24]....
        /*08b4*/ 	.word	0xffffffff


	//   ....[25]....
        /*08b8*/ 	.word	0xffffffff


	//   ....[26]....
        /*08bc*/ 	.word	0xffffffff


	//   ....[27]....
        /*08c0*/ 	.word	0xffffffff


	//   ....[28]....
        /*08c4*/ 	.word	0xffffffff


	//   ....[29]....
        /*08c8*/ 	.word	0xffffffff


	//   ....[30]....
        /*08cc*/ 	.word	0xffffffff


	//   ....[31]....
        /*08d0*/ 	.word	0xffffffff


	//   ....[32]....
        /*08d4*/ 	.word	0xffffffff


	//   ....[33]....
        /*08d8*/ 	.word	0xffffffff


	//   ....[34]....
        /*08dc*/ 	.word	0xffffffff


	//   ....[35]....
        /*08e0*/ 	.word	0xffffffff


	//   ....[36]....
        /*08e4*/ 	.word	0xffffffff


	//   ....[37]....
        /*08e8*/ 	.word	0xffffffff


	//   ....[38]....
        /*08ec*/ 	.word	0xffffffff


	//   ....[39]....
        /*08f0*/ 	.word	0xffffffff


	//   ....[40]....
        /*08f4*/ 	.word	0xffffffff


	//   ....[41]....
        /*08f8*/ 	.word	0xffffffff


	//   ....[42]....
        /*08fc*/ 	.word	0xffffffff


	//   ....[43]....
        /*0900*/ 	.word	0xffffffff


	//   ....[44]....
        /*0904*/ 	.word	0xffffffff


	//   ....[45]....
        /*0908*/ 	.word	0xffffffff


	//   ....[46]....
        /*090c*/ 	.word	0xffffffff


	//   ....[47]....
        /*0910*/ 	.word	0xffffffff


	//   ....[48]....
        /*0914*/ 	.word	0xffffffff


	//   ....[49]....
        /*0918*/ 	.word	0xffffffff


	//   ....[50]....
        /*091c*/ 	.word	0xffffffff


	//   ....[51]....
        /*0920*/ 	.word	0xffffffff


	//   ....[52]....
        /*0924*/ 	.word	0xffffffff


	//   ....[53]....
        /*0928*/ 	.word	0xffffffff


	//   ....[54]....
        /*092c*/ 	.word	0xffffffff


	//   ....[55]....
        /*0930*/ 	.word	0xffffffff


	//   ....[56]....
        /*0934*/ 	.word	0xffffffff


	//   ....[57]....
        /*0938*/ 	.word	0xffffffff


	//   ....[58]....
        /*093c*/ 	.word	0xffffffff


	//   ....[59]....
        /*0940*/ 	.word	0xffffffff


	//   ....[60]....
        /*0944*/ 	.word	0xffffffff


	//   ....[61]....
        /*0948*/ 	.word	0xffffffff


	//   ....[62]....
        /*094c*/ 	.word	0xffffffff


	//   ....[63]....
        /*0950*/ 	.word	0xffffffff


	//   ....[64]....
        /*0954*/ 	.word	0xffffffff


	//   ....[65]....
        /*0958*/ 	.word	0xffffffff


	//   ....[66]....
        /*095c*/ 	.word	0xffffffff


	//   ....[67]....
        /*0960*/ 	.word	0xffffffff


	//   ....[68]....
        /*0964*/ 	.word	0xffffffff


	//   ....[69]....
        /*0968*/ 	.word	0xffffffff


	//   ....[70]....
        /*096c*/ 	.word	0xffffffff


	//   ....[71]....
        /*0970*/ 	.word	0xffffffff


	//   ....[72]....
        /*0974*/ 	.word	0xffffffff


	//   ....[73]....
        /*0978*/ 	.word	0xffffffff


	//   ....[74]....
        /*097c*/ 	.word	0xffffffff


	//   ....[75]....
        /*0980*/ 	.word	0xffffffff


	//   ....[76]....
        /*0984*/ 	.word	0xffffffff


	//   ....[77]....
        /*0988*/ 	.word	0xffffffff


	//   ....[78]....
        /*098c*/ 	.word	0xffffffff


	//   ....[79]....
        /*0990*/ 	.word	0xffffffff


	//   ....[80]....
        /*0994*/ 	.word	0xffffffff


	//   ....[81]....
        /*0998*/ 	.word	0xffffffff


	//   ....[82]....
        /*099c*/ 	.word	0xffffffff


	//   ....[83]....
        /*09a0*/ 	.word	0xffffffff


	//   ....[84]....
        /*09a4*/ 	.word	0xffffffff


	//   ....[85]....
        /*09a8*/ 	.word	0xffffffff


	//   ....[86]....
        /*09ac*/ 	.word	0xffffffff


	//   ....[87]....
        /*09b0*/ 	.word	0xffffffff


	//   ....[88]....
        /*09b4*/ 	.word	0xffffffff


	//   ....[89]....
        /*09b8*/ 	.word	0xffffffff


	//   ....[90]....
        /*09bc*/ 	.word	0xffffffff


	//   ....[91]....
        /*09c0*/ 	.word	0xffffffff


	//   ....[92]....
        /*09c4*/ 	.word	0xffffffff


	//   ....[93]....
        /*09c8*/ 	.word	0xffffffff


	//   ....[94]....
        /*09cc*/ 	.word	0xffffffff


	//   ....[95]....
        /*09d0*/ 	.word	0xffffffff


	//   ....[96]....
        /*09d4*/ 	.word	0xffffffff


	//   ....[97]....
        /*09d8*/ 	.word	0xffffffff


	//   ....[98]....
        /*09dc*/ 	.word	0xffffffff


	//   ....[99]....
        /*09e0*/ 	.word	0xffffffff


	//   ....[100]....
        /*09e4*/ 	.word	0xffffffff


	//   ....[101]....
        /*09e8*/ 	.word	0xffffffff


	//   ....[102]....
        /*09ec*/ 	.word	0xffffffff


	//   ....[103]....
        /*09f0*/ 	.word	0xffffffff


	//   ....[104]....
        /*09f4*/ 	.word	0xffffffff


	//   ....[105]....
        /*09f8*/ 	.word	0xffffffff


	//   ....[106]....
        /*09fc*/ 	.word	0xffffffff


	//   ....[107]....
        /*0a00*/ 	.word	0xffffffff


	//   ....[108]....
        /*0a04*/ 	.word	0xffffffff


	//   ....[109]....
        /*0a08*/ 	.word	0xffffffff


	//   ....[110]....
        /*0a0c*/ 	.word	0xffffffff


	//   ....[111]....
        /*0a10*/ 	.word	0xffffffff


	//   ....[112]....
        /*0a14*/ 	.word	0xffffffff


	//   ....[113]....
        /*0a18*/ 	.word	0xffffffff


	//   ....[114]....
        /*0a1c*/ 	.word	0xffffffff


	//   ....[115]....
        /*0a20*/ 	.word	0xffffffff


	//   ....[116]....
        /*0a24*/ 	.word	0xffffffff


	//   ....[117]....
        /*0a28*/ 	.word	0xffffffff


	//   ....[118]....
        /*0a2c*/ 	.word	0xffffffff


	//   ....[119]....
        /*0a30*/ 	.word	0xffffffff


	//   ....[120]....
        /*0a34*/ 	.word	0xffffffff


	//   ....[121]....
        /*0a38*/ 	.word	0xffffffff


	//   ....[122]....
        /*0a3c*/ 	.word	0xffffffff


	//   ....[123]....
        /*0a40*/ 	.word	0xffffffff


	//   ....[124]....
        /*0a44*/ 	.word	0xffffffff


	//   ....[125]....
        /*0a48*/ 	.word	0xffffffff


	//   ....[126]....
        /*0a4c*/ 	.word	0xffffffff


	//   ....[127]....
        /*0a50*/ 	.word	0xffffffff


	//   ....[128]....
        /*0a54*/ 	.word	0xffffffff


	//   ....[129]....
        /*0a58*/ 	.word	0xffffffff


	//   ....[130]....
        /*0a5c*/ 	.word	0xffffffff


	//   ....[131]....
        /*0a60*/ 	.word	0xffffffff


	//   ....[132]....
        /*0a64*/ 	.word	0xffffffff


	//   ....[133]....
        /*0a68*/ 	.word	0xffffffff


	//   ....[134]....
        /*0a6c*/ 	.word	0xffffffff


	//   ....[135]....
        /*0a70*/ 	.word	0xffffffff


	//   ....[136]....
        /*0a74*/ 	.word	0xffffffff


	//   ....[137]....
        /*0a78*/ 	.word	0xffffffff


	//   ....[138]....
        /*0a7c*/ 	.word	0xffffffff


	//   ....[139]....
        /*0a80*/ 	.word	0xffffffff


	//   ....[140]....
        /*0a84*/ 	.word	0xffffffff


	//   ....[141]....
        /*0a88*/ 	.word	0xffffffff


	//   ....[142]....
        /*0a8c*/ 	.word	0xffffffff


	//   ....[143]....
        /*0a90*/ 	.word	0xffffffff


	//   ....[144]....
        /*0a94*/ 	.word	0xffffffff


	//   ....[145]....
        /*0a98*/ 	.word	0xffffffff


	//   ....[146]....
        /*0a9c*/ 	.word	0xffffffff


	//   ....[147]....
        /*0aa0*/ 	.word	0xffffffff


	//   ....[148]....
        /*0aa4*/ 	.word	0xffffffff


	//   ....[149]....
        /*0aa8*/ 	.word	0xffffffff


	//   ....[150]....
        /*0aac*/ 	.word	0xffffffff


	//   ....[151]....
        /*0ab0*/ 	.word	0xffffffff


	//   ....[152]....
        /*0ab4*/ 	.word	0xffffffff


	//   ....[153]....
        /*0ab8*/ 	.word	0xffffffff


	//   ....[154]....
        /*0abc*/ 	.word	0xffffffff


	//   ....[155]....
        /*0ac0*/ 	.word	0xffffffff


	//   ....[156]....
        /*0ac4*/ 	.word	0xffffffff


	//   ....[157]....
        /*0ac8*/ 	.word	0xffffffff


	//   ....[158]....
        /*0acc*/ 	.word	0xffffffff


	//   ....[159]....
        /*0ad0*/ 	.word	0xffffffff


	//   ....[160]....
        /*0ad4*/ 	.word	0xffffffff


	//   ....[161]....
        /*0ad8*/ 	.word	0xffffffff


	//   ....[162]....
        /*0adc*/ 	.word	0xffffffff


	//   ....[163]....
        /*0ae0*/ 	.word	0xffffffff


	//   ....[164]....
        /*0ae4*/ 	.word	0xffffffff


	//   ....[165]....
        /*0ae8*/ 	.word	0xffffffff


	//   ....[166]....
        /*0aec*/ 	.word	0xffffffff


	//   ....[167]....
        /*0af0*/ 	.word	0xffffffff


	//   ....[168]....
        /*0af4*/ 	.word	0xffffffff


	//   ....[169]....
        /*0af8*/ 	.word	0xffffffff


	//   ....[170]....
        /*0afc*/ 	.word	0xffffffff


	//   ....[171]....
        /*0b00*/ 	.word	0xffffffff


	//   ....[172]....
        /*0b04*/ 	.word	0xffffffff


	//   ....[173]....
        /*0b08*/ 	.word	0xffffffff


	//   ....[174]....
        /*0b0c*/ 	.word	0xffffffff


	//   ....[175]....
        /*0b10*/ 	.word	0xffffffff


	//   ....[176]....
        /*0b14*/ 	.word	0xffffffff


	//   ....[177]....
        /*0b18*/ 	.word	0xffffffff


	//   ....[178]....
        /*0b1c*/ 	.word	0xffffffff


	//   ....[179]....
        /*0b20*/ 	.word	0xffffffff


	//   ....[180]....
        /*0b24*/ 	.word	0xffffffff


	//   ....[181]....
        /*0b28*/ 	.word	0xffffffff


	//   ....[182]....
        /*0b2c*/ 	.word	0xffffffff


	//   ....[183]....
        /*0b30*/ 	.word	0xffffffff


	//   ....[184]....
        /*0b34*/ 	.word	0xffffffff


	//   ....[185]....
        /*0b38*/ 	.word	0xffffffff


	//   ....[186]....
        /*0b3c*/ 	.word	0xffffffff


	//   ....[187]....
        /*0b40*/ 	.word	0xffffffff


	//   ....[188]....
        /*0b44*/ 	.word	0xffffffff


	//   ....[189]....
        /*0b48*/ 	.word	0xffffffff


	//   ....[190]....
        /*0b4c*/ 	.word	0xffffffff


	//   ....[191]....
        /*0b50*/ 	.word	0xffffffff


	//   ....[192]....
        /*0b54*/ 	.word	0xffffffff


	//   ....[193]....
        /*0b58*/ 	.word	0xffffffff


	//   ....[194]....
        /*0b5c*/ 	.word	0xffffffff


	//   ....[195]....
        /*0b60*/ 	.word	0xffffffff


	//   ....[196]....
        /*0b64*/ 	.word	0xffffffff


	//   ....[197]....
        /*0b68*/ 	.word	0xffffffff


	//   ....[198]....
        /*0b6c*/ 	.word	0xffffffff


	//----- nvinfo : EIATTR_COOP_GROUP_INSTR_OFFSETS
	.align		4
.L_388:
        /*0b70*/ 	.byte	0x04, 0x28
        /*0b72*/ 	.short	(.L_390 - .L_389)


	//   ....[0]....
.L_389:
        /*0b74*/ 	.word	0x00000050


	//   ....[1]....
        /*0b78*/ 	.word	0x00000200


	//   ....[2]....
        /*0b7c*/ 	.word	0x00000230


	//   ....[3]....
        /*0b80*/ 	.word	0x00000260


	//   ....[4]....
        /*0b84*/ 	.word	0x00000290


	//   ....[5]....
        /*0b88*/ 	.word	0x000002c0


	//   ....[6]....
        /*0b8c*/ 	.word	0x000002f0


	//   ....[7]....
        /*0b90*/ 	.word	0x00000450


	//   ....[8]....
        /*0b94*/ 	.word	0x00000490


	//   ....[9]....
        /*0b98*/ 	.word	0x000004c0


	//   ....[10]....
        /*0b9c*/ 	.word	0x000004f0


	//   ....[11]....
        /*0ba0*/ 	.word	0x00000520


	//   ....[12]....
        /*0ba4*/ 	.word	0x00000550


	//   ....[13]....
        /*0ba8*/ 	.word	0x000005e0


	//   ....[14]....
        /*0bac*/ 	.word	0x00000630


	//   ....[15]....
        /*0bb0*/ 	.word	0x00000650


	//   ....[16]....
        /*0bb4*/ 	.word	0x000006b0


	//   ....[17]....
        /*0bb8*/ 	.word	0x000088e0


	//   ....[18]....
        /*0bbc*/ 	.word	0x00008900


	//   ....[19]....
        /*0bc0*/ 	.word	0x00008ab0


	//   ....[20]....
        /*0bc4*/ 	.word	0x00008ac0


	//   ....[21]....
        /*0bc8*/ 	.word	0x00008c60


	//   ....[22]....
        /*0bcc*/ 	.word	0x00008c80


	//   ....[23]....
        /*0bd0*/ 	.word	0x00008e20


	//   ....[24]....
        /*0bd4*/ 	.word	0x00008e30


	//   ....[25]....
        /*0bd8*/ 	.word	0x000096c0


	//   ....[26]....
        /*0bdc*/ 	.word	0x000096e0


	//   ....[27]....
        /*0be0*/ 	.word	0x000096f0


	//   ....[28]....
        /*0be4*/ 	.word	0x00009700


	//   ....[29]....
        /*0be8*/ 	.word	0x00009b70


	//   ....[30]....
        /*0bec*/ 	.word	0x00009de0


	//   ....[31]....
        /*0bf0*/ 	.word	0x00009e20


	//   ....[32]....
        /*0bf4*/ 	.word	0x00009e40


	//   ....[33]....
        /*0bf8*/ 	.word	0x0000ca00


	//   ....[34]....
        /*0bfc*/ 	.word	0x0000cab0


	//   ....[35]....
        /*0c00*/ 	.word	0x0000cad0


	//   ....[36]....
        /*0c04*/ 	.word	0x0000cae0


	//   ....[37]....
        /*0c08*/ 	.word	0x0000ce40


	//   ....[38]....
        /*0c0c*/ 	.word	0x0000cfa0


	//   ....[39]....
        /*0c10*/ 	.word	0x0000cff0


	//   ....[40]....
        /*0c14*/ 	.word	0x0000d030


	//   ....[41]....
        /*0c18*/ 	.word	0x00010f20


	//   ....[42]....
        /*0c1c*/ 	.word	0x00010f40


	//   ....[43]....
        /*0c20*/ 	.word	0x00011380


	//   ....[44]....
        /*0c24*/ 	.word	0x00011430


	//   ....[45]....
        /*0c28*/ 	.word	0x00011450


	//   ....[46]....
        /*0c2c*/ 	.word	0x00011470


	//   ....[47]....
        /*0c30*/ 	.word	0x00011540


	//   ....[48]....
        /*0c34*/ 	.word	0x000115b0


	//   ....[49]....
        /*0c38*/ 	.word	0x00011b90


	//   ....[50]....
        /*0c3c*/ 	.word	0x00011d60


	//   ....[51]....
        /*0c40*/ 	.word	0x00011d80


	//   ....[52]....
        /*0c44*/ 	.word	0x00011e80


	//   ....[53]....
        /*0c48*/ 	.word	0x00013ed0


	//   ....[54]....
        /*0c4c*/ 	.word	0x00013f00


	//   ....[55]....
        /*0c50*/ 	.word	0x000140a0


	//   ....[56]....
        /*0c54*/ 	.word	0x000140f0


	//   ....[57]....
        /*0c58*/ 	.word	0x000141b0


	//   ....[58]....
        /*0c5c*/ 	.word	0x00014390


	//   ....[59]....
        /*0c60*/ 	.word	0x00014710


	//   ....[60]....
        /*0c64*/ 	.word	0x00014830


	//   ....[61]....
        /*0c68*/ 	.word	0x00014900


	//   ....[62]....
        /*0c6c*/ 	.word	0x000149e0


	//   ....[63]....
        /*0c70*/ 	.word	0x00014a00


	//   ....[64]....
        /*0c74*/ 	.word	0x00014ae0


	//   ....[65]....
        /*0c78*/ 	.word	0x00017870


	//   ....[66]....
        /*0c7c*/ 	.word	0x000178b0


	//   ....[67]....
        /*0c80*/ 	.word	0x00017950


	//   ....[68]....
        /*0c84*/ 	.word	0x000179a0


	//   ....[69]....
        /*0c88*/ 	.word	0x000179e0


	//   ....[70]....
        /*0c8c*/ 	.word	0x00017af0


	//   ....[71]....
        /*0c90*/ 	.word	0x00017b20


	//   ....[72]....
        /*0c94*/ 	.word	0x00017f80


	//   ....[73]....
        /*0c98*/ 	.word	0x00019240


	//   ....[74]....
        /*0c9c*/ 	.word	0x00019270


	//   ....[75]....
        /*0ca0*/ 	.word	0x00019280


	//   ....[76]....
        /*0ca4*/ 	.word	0x00019290


	//   ....[77]....
        /*0ca8*/ 	.word	0x000192a0


	//   ....[78]....
        /*0cac*/ 	.word	0x000192d0


	//   ....[79]....
        /*0cb0*/ 	.word	0x000192f0


	//   ....[80]....
        /*0cb4*/ 	.word	0x00019310


	//   ....[81]....
        /*0cb8*/ 	.word	0x0001a8a0


	//   ....[82]....
        /*0cbc*/ 	.word	0x0001a8b0


	//   ....[83]....
        /*0cc0*/ 	.word	0x0001a8d0


	//   ....[84]....
        /*0cc4*/ 	.word	0x0001a8e0


	//   ....[85]....
        /*0cc8*/ 	.word	0x0001a8f0


	//   ....[86]....
        /*0ccc*/ 	.word	0x0001a900


	//   ....[87]....
        /*0cd0*/ 	.word	0x0001a920


	//   ....[88]....
        /*0cd4*/ 	.word	0x0001aa20


	//   ....[89]....
        /*0cd8*/ 	.word	0x0001ae10


	//   ....[90]....
        /*0cdc*/ 	.word	0x0001ae30


	//   ....[91]....
        /*0ce0*/ 	.word	0x0001afa0


	//   ....[92]....
        /*0ce4*/ 	.word	0x0001afb0


	//   ....[93]....
        /*0ce8*/ 	.word	0x0001b130


	//   ....[94]....
        /*0cec*/ 	.word	0x0001b150


	//   ....[95]....
        /*0cf0*/ 	.word	0x0001b2d0


	//   ....[96]....
        /*0cf4*/ 	.word	0x0001b2e0


	//   ....[97]....
        /*0cf8*/ 	.word	0x0001b660


	//   ....[98]....
        /*0cfc*/ 	.word	0x0001b680


	//   ....[99]....
        /*0d00*/ 	.word	0x0001bb50


	//   ....[100]....
        /*0d04*/ 	.word	0x0001bb60


	//   ....[101]....
        /*0d08*/ 	.word	0x0001bec0


	//   ....[102]....
        /*0d0c*/ 	.word	0x0001bee0


	//   ....[103]....
        /*0d10*/ 	.word	0x0001c260


	//   ....[104]....
        /*0d14*/ 	.word	0x0001c270


	//   ....[105]....
        /*0d18*/ 	.word	0x0001cdc0


	//   ....[106]....
        /*0d1c*/ 	.word	0x0001cde0


	//   ....[107]....
        /*0d20*/ 	.word	0x0001cf60


	//   ....[108]....
        /*0d24*/ 	.word	0x0001cf70


	//   ....[109]....
        /*0d28*/ 	.word	0x0001d0f0


	//   ....[110]....
        /*0d2c*/ 	.word	0x0001d110


	//   ....[111]....
        /*0d30*/ 	.word	0x0001d290


	//   ....[112]....
        /*0d34*/ 	.word	0x0001d2a0


	//   ....[113]....
        /*0d38*/ 	.word	0x0001d4e0


	//   ....[114]....
        /*0d3c*/ 	.word	0x0001d500


	//   ....[115]....
        /*0d40*/ 	.word	0x0001d630


	//   ....[116]....
        /*0d44*/ 	.word	0x0001d670


	//   ....[117]....
        /*0d48*/ 	.word	0x0001d6a0


	//   ....[118]....
        /*0d4c*/ 	.word	0x0001d6d0


	//   ....[119]....
        /*0d50*/ 	.word	0x0001d700


	//   ....[120]....
        /*0d54*/ 	.word	0x0001d730


	//   ....[121]....
        /*0d58*/ 	.word	0x0001d890


	//   ....[122]....
        /*0d5c*/ 	.word	0x0001d8d0


	//   ....[123]....
        /*0d60*/ 	.word	0x0001d900


	//   ....[124]....
        /*0d64*/ 	.word	0x0001d930


	//   ....[125]....
        /*0d68*/ 	.word	0x0001d960


	//   ....[126]....
        /*0d6c*/ 	.word	0x0001d990


	//   ....[127]....
        /*0d70*/ 	.word	0x0001da20


	//   ....[128]....
        /*0d74*/ 	.word	0x0001da80


	//   ....[129]....
        /*0d78*/ 	.word	0x0001da90


	//   ....[130]....
        /*0d7c*/ 	.word	0x0001daf0


	//   ....[131]....
        /*0d80*/ 	.word	0x0001e550


	//   ....[132]....
        /*0d84*/ 	.word	0x0001e5b0


	//   ....[133]....
        /*0d88*/ 	.word	0x0001e600


	//   ....[134]....
        /*0d8c*/ 	.word	0x0001e650


	//   ....[135]....
        /*0d90*/ 	.word	0x0001e6a0


	//   ....[136]....
        /*0d94*/ 	.word	0x0001e710


	//   ....[137]....
        /*0d98*/ 	.word	0x0001e750


	//   ....[138]....
        /*0d9c*/ 	.word	0x0001e7c0


	//   ....[139]....
        /*0da0*/ 	.word	0x0001e830


	//   ....[140]....
        /*0da4*/ 	.word	0x0001e890


	//   ....[141]....
        /*0da8*/ 	.word	0x0001e900


	//   ....[142]....
        /*0dac*/ 	.word	0x0001e970


	//   ....[143]....
        /*0db0*/ 	.word	0x0001e9d0


	//   ....[144]....
        /*0db4*/ 	.word	0x0001ea30


	//   ....[145]....
        /*0db8*/ 	.word	0x0001ea90


	//   ....[146]....
        /*0dbc*/ 	.word	0x0001eb00


	//   ....[147]....
        /*0dc0*/ 	.word	0x0001eb60


	//   ....[148]....
        /*0dc4*/ 	.word	0x0001ebc0


	//   ....[149]....
        /*0dc8*/ 	.word	0x0001ec10


	//   ....[150]....
        /*0dcc*/ 	.word	0x0001ec60


	//   ....[151]....
        /*0dd0*/ 	.word	0x0001ecb0


	//   ....[152]....
        /*0dd4*/ 	.word	0x0001ed00


	//   ....[153]....
        /*0dd8*/ 	.word	0x0001ed50


	//   ....[154]....
        /*0ddc*/ 	.word	0x0001eda0


	//   ....[155]....
        /*0de0*/ 	.word	0x0001edf0


	//   ....[156]....
        /*0de4*/ 	.word	0x0001ee40


	//   ....[157]....
        /*0de8*/ 	.word	0x0001eeb0


	//   ....[158]....
        /*0dec*/ 	.word	0x0001ef20


	//   ....[159]....
        /*0df0*/ 	.word	0x0001ef80


	//   ....[160]....
        /*0df4*/ 	.word	0x0001efe0


	//   ....[161]....
        /*0df8*/ 	.word	0x0001f040


	//   ....[162]....
        /*0dfc*/ 	.word	0x0001f0b0


	//   ....[163]....
        /*0e00*/ 	.word	0x0001f110


	//   ....[164]....
        /*0e04*/ 	.word	0x0001f170


	//   ....[165]....
        /*0e08*/ 	.word	0x0001f1d0


	//   ....[166]....
        /*0e0c*/ 	.word	0x0001f240


	//   ....[167]....
        /*0e10*/ 	.word	0x0001f2a0


	//   ....[168]....
        /*0e14*/ 	.word	0x0001f300


	//   ....[169]....
        /*0e18*/ 	.word	0x0001f360


	//   ....[170]....
        /*0e1c*/ 	.word	0x0001f3d0


	//   ....[171]....
        /*0e20*/ 	.word	0x0001f430


	//   ....[172]....
        /*0e24*/ 	.word	0x0001f490


	//   ....[173]....
        /*0e28*/ 	.word	0x0001f4f0


	//   ....[174]....
        /*0e2c*/ 	.word	0x0001f560


	//   ....[175]....
        /*0e30*/ 	.word	0x0001f5c0


	//   ....[176]....
        /*0e34*/ 	.word	0x0001f620


	//   ....[177]....
        /*0e38*/ 	.word	0x0001f680


	//   ....[178]....
        /*0e3c*/ 	.word	0x0001f6f0


	//   ....[179]....
        /*0e40*/ 	.word	0x0001f750


	//   ....[180]....
        /*0e44*/ 	.word	0x0001f7b0


	//   ....[181]....
        /*0e48*/ 	.word	0x0001f810


	//   ....[182]....
        /*0e4c*/ 	.word	0x0001f880


	//   ....[183]....
        /*0e50*/ 	.word	0x0001f8d0


	//   ....[184]....
        /*0e54*/ 	.word	0x0001f910


	//   ....[185]....
        /*0e58*/ 	.word	0x0001f960


	//   ....[186]....
        /*0e5c*/ 	.word	0x0001f9b0


	//   ....[187]....
        /*0e60*/ 	.word	0x0001fa00


	//   ....[188]....
        /*0e64*/ 	.word	0x0001fa70


	//   ....[189]....
        /*0e68*/ 	.word	0x0001fab0


	//   ....[190]....
        /*0e6c*/ 	.word	0x0001fb00


	//   ....[191]....
        /*0e70*/ 	.word	0x0001fb50


	//   ....[192]....
        /*0e74*/ 	.word	0x0001fba0


	//   ....[193]....
        /*0e78*/ 	.word	0x0001fbf0


	//   ....[194]....
        /*0e7c*/ 	.word	0x0001fc60


	//   ....[195]....
        /*0e80*/ 	.word	0x0001fca0


	//   ....[196]....
        /*0e84*/ 	.word	0x0001fd10


	//   ....[197]....
        /*0e88*/ 	.word	0x0001fd70


	//   ....[198]....
        /*0e8c*/ 	.word	0x0001fdd0


	//----- nvinfo : EIATTR_EXIT_INSTR_OFFSETS
	.align		4
.L_390:
        /*0e90*/ 	.byte	0x04, 0x1c
        /*0e92*/ 	.short	(.L_392 - .L_391)


	//   ....[0]....
.L_391:
        /*0e94*/ 	.word	0x000010d0


	//   ....[1]....
        /*0e98*/ 	.word	0x0001e510


	//----- nvinfo : EIATTR_MAX_THREADS
	.align		4
.L_392:
        /*0e9c*/ 	.byte	0x04, 0x05
        /*0e9e*/ 	.short	(.L_394 - .L_393)
.L_393:
        /*0ea0*/ 	.word	0x00000080
        /*0ea4*/ 	.word	0x00000001
        /*0ea8*/ 	.word	0x00000001


	//----- nvinfo : EIATTR_CRS_STACK_SIZE
	.align		4
.L_394:
        /*0eac*/ 	.byte	0x04, 0x1e
        /*0eae*/ 	.short	(.L_396 - .L_395)
.L_395:
        /*0eb0*/ 	.word	0x00000000
.L_396:


//--------------------- .nv.info._ZN7cutlass13device_kernelIN5flash19enable_sm80_to_sm89INS1_16FlashAttnFwdSm80INS1_25CollectiveMainloopFwdSm80ILi4ELi1ELb0EN4cute5tupleIJNS5_1CILi128EEENS7_ILi64EEENS7_ILi96EEEEEELi96ENS_6half_tEfNS_4arch4Sm80ELb0ELb0ELb0ELb0ELb0ELb0ELb1ELb1EEENS1_21CollectiveEpilogueFwdINS6_IJS8_SA_S9_EEENS6_IJNS7_ILi1EEESI_SI_EEESC_SE_Li128ELb0ELb1ELb1ELb0EEENS1_19SingleTileSchedulerILb0ELb1ELb1ELi128EEEEEEEEEvNT_6ParamsE --------------------------
	.section	.nv.info._ZN7cutlass13device_kernelIN5flash19enable_sm80_to_sm89INS1_16FlashAttnFwdSm80INS1_25CollectiveMainloopFwdSm80ILi4ELi1ELb0EN4cute5tupleIJNS5_1CILi128EEENS7_ILi64EEENS7_ILi96EEEEEELi96ENS_6half_tEfNS_4arch4Sm80ELb0ELb0ELb0ELb0ELb0ELb0ELb1ELb1EEENS1_21CollectiveEpilogueFwdINS6_IJS8_SA_S9_EEENS6_IJNS7_ILi1EEESI_SI_EEESC_SE_Li128ELb0ELb1ELb1ELb0EEENS1_19SingleTileSchedulerILb0ELb1ELb1ELi128EEEEEEEEEvNT_6ParamsE,"",@"SHT_CUDA_INFO"
	.sectionflags	@""
	.align	4


	//----- nvinfo : EIATTR_CUDA_API_VERSION
	.align		4
        /*0000*/ 	.byte	0x04, 0x37
        /*0002*/ 	.short	(.L_398 - .L_397)
.L_397:
        /*0004*/ 	.word	0x00000082


	//----- nvinfo : EIATTR_SW2861232_WAR
	.align		4
.L_398:
        /*0008*/ 	.byte	0x01, 0x35
	.zero		2


	//----- nvinfo : EIATTR_PARAM_CBANK
	.align		4
        /*000c*/ 	.byte	0x04, 0x0a
        /*000e*/ 	.short	(.L_400 - .L_399)
	.align		4
.L_399:
        /*0010*/ 	.word	index@(.nv.constant0._ZN7cutlass13device_kernelIN5flash19enable_sm80_to_sm89INS1_16FlashAttnFwdSm80INS1_25CollectiveMainloopFwdSm80ILi4ELi1ELb0EN4cute5tupleIJNS5_1CILi128EEENS7_ILi64EEENS7_ILi96EEEEEELi96ENS_6half_tEfNS_4arch4Sm80ELb0ELb0ELb0ELb0ELb0ELb0ELb1ELb1EEENS1_21CollectiveEpilogueFwdINS6_IJS8_SA_S9_EEENS6_IJNS7_ILi1EEESI_SI_EEESC_SE_Li128ELb0ELb1ELb1ELb0EEENS1_19SingleTileSchedulerILb0ELb1ELb1ELi128EEEEEEEEEvNT_6ParamsE)
        /*0014*/ 	.short	0x0160
        /*0016*/ 	.short	0x0418


	//----- nvinfo : EIATTR_CBANK_PARAM_SIZE
	.align		4
.L_400:
        /*0018*/ 	.byte	0x03, 0x19
        /*001a*/ 	.short	0x0418


	//----- nvinfo : EIATTR_KPARAM_INFO
	.align		4
        /*001c*/ 	.byte	0x04, 0x17
        /*001e*/ 	.short	(.L_402 - .L_401)
.L_401:
        /*0020*/ 	.word	0x00000000
        /*0024*/ 	.short	0x0000
        /*0026*/ 	.short	0x0000
        /*0028*/ 	.byte	0x00, 0xf0, 0x61, 0x10


	//----- nvinfo : EIATTR_MAXREG_COUNT
	.align		4
.L_402:
        /*002c*/ 	.byte	0x03, 0x1b
        /*002e*/ 	.short	0x00ff


	//----- nvinfo : EIATTR_NUM_BARRIERS
	.align		4
        /*0030*/ 	.byte	0x02, 0x4c
        /*0032*/ 	.byte	0x02
	.zero		1


	//----- nvinfo : EIATTR_ANNOTATIONS
	.align		4
        /*0034*/ 	.byte	0x04, 0x55
        /*0036*/ 	.short	(.L_404 - .L_403)


	//   ....[0]....
.L_403:
        /* <DEDUP_REMOVED lines=17> */


	//----- nvinfo : EIATTR_MERCURY_ISA_VERSION
	.align		4
.L_404:
        /*0130*/ 	.byte	0x03, 0x5f
        /*0132*/ 	.short	0x0000


	//----- nvinfo : EIATTR_COOP_GROUP_MASK_REGIDS
	.align		4
        /*0134*/ 	.byte	0x04, 0x29
        /*0136*/ 	.short	(.L_406 - .L_405)


	//   ....[0]....
.L_405:
        /*0138*/ 	.word	0xffffffff


	//   ....[1]....
        /*013c*/ 	.word	0xffffffff


	//   ....[2]....
        /*0140*/ 	.word	0xffffffff


	//   ....[3]....
        /*0144*/ 	.word	0xffffffff


	//   ....[4]....
        /*0148*/ 	.word	0xffffffff


	//   ....[5]....
        /*014c*/ 	.word	0xffffffff


	//   ....[6]....
        /*0150*/ 	.word	0xffffffff


	//   ....[7]....
        /*0154*/ 	.word	0xffffffff


	//   ....[8]....
        /*0158*/ 	.word	0xffffffff


	//   ....[9]....
        /*015c*/ 	.word	0xffffffff


	//   ....[10]....
        /*0160*/ 	.word	0xffffffff


	//   ....[11]....
        /*0164*/ 	.word	0xffffffff


	//   ....[12]....
        /*0168*/ 	.word	0xffffffff


	//   ....[13]....
        /*016c*/ 	.word	0xffffffff


	//   ....[14]....
        /*0170*/ 	.word	0xffffffff


	//   ....[15]....
        /*0174*/ 	.word	0xffffffff


	//   ....[16]....
        /*0178*/ 	.word	0xffffffff


	//   ....[17]....
        /*017c*/ 	.word	0xffffffff


	//   ....[18]....
        /*0180*/ 	.word	0xffffffff


	//   ....[19]....
        /*0184*/ 	.word	0xffffffff


	//   ....[20]....
        /*0188*/ 	.word	0xffffffff


	//   ....[21]....
        /*018c*/ 	.word	0xffffffff


	//   ....[22]....
        /*0190*/ 	.word	0xffffffff


	//   ....[23]....
        /*0194*/ 	.word	0xffffffff


	//   ....[24]....
        /*0198*/ 	.word	0xffffffff


	//   ....[25]....
        /*019c*/ 	.word	0xffffffff


	//   ....[26]....
        /*01a0*/ 	.word	0xffffffff


	//   ....[27]....
        /*01a4*/ 	.word	0xffffffff


	//   ....[28]....
        /*01a8*/ 	.word	0xffffffff


	//   ....[29]....
        /*01ac*/ 	.word	0xffffffff


	//   ....[30]....
        /*01b0*/ 	.word	0xffffffff


	//   ....[31]....
        /*01b4*/ 	.word	0xffffffff


	//   ....[32]....
        /*01b8*/ 	.word	0xffffffff


	//   ....[33]....
        /*01bc*/ 	.word	0xffffffff


	//   ....[34]....
        /*01c0*/ 	.word	0xffffffff


	//   ....[35]....
        /*01c4*/ 	.word	0xffffffff


	//   ....[36]....
        /*01c8*/ 	.word	0xffffffff


	//   ....[37]....
        /*01cc*/ 	.word	0xffffffff


	//   ....[38]....
        /*01d0*/ 	.word	0xffffffff


	//   ....[39]....
        /*01d4*/ 	.word	0xffffffff


	//   ....[40]....
        /*01d8*/ 	.word	0xffffffff


	//   ....[41]....
        /*01dc*/ 	.word	0xffffffff


	//   ....[42]....
        /*01e0*/ 	.word	0xffffffff


	//   ....[43]....
        /*01e4*/ 	.word	0xffffffff


	//   ....[44]....
        /*01e8*/ 	.word	0xffffffff


	//   ....[45]....
        /*01ec*/ 	.word	0xffffffff


	//   ....[46]....
        /*01f0*/ 	.word	0xffffffff


	//   ....[47]....
        /*01f4*/ 	.word	0xffffffff


	//   ....[48]....
        /*01f8*/ 	.word	0xffffffff


	//----- nvinfo : EIATTR_COOP_GROUP_INSTR_OFFSETS
	.align		4
.L_406:
        /*01fc*/ 	.byte	0x04, 0x28
        /*01fe*/ 	.short	(.L_408 - .L_407)


	//   ....[0]....
.L_407:
        /*0200*/ 	.word	0x00000060


	//   ....[1]....
        /*0204*/ 	.word	0x00000da0


	//   ....[2]....
        /*0208*/ 	.word	0x00000dd0


	//   ....[3]....
        /*020c*/ 	.word	0x000010f0


	//   ....[4]....
        /*0210*/ 	.word	0x00001120


	//   ....[5]....
        /*0214*/ 	.word	0x00001260


	//   ....[6]....
        /*0218*/ 	.word	0x00001290


	//   ....[7]....
        /*021c*/ 	.word	0x000013c0


	//   ....[8]....
        /*0220*/ 	.word	0x00001400


	//   ....[9]....
        /*0224*/ 	.word	0x00002c60


	//   ....[10]....
        /*0228*/ 	.word	0x00002da0


	//   ....[11]....
        /*022c*/ 	.word	0x00002de0


	//   ....[12]....
        /*0230*/ 	.word	0x00002ef0


	//   ....[13]....
        /*0234*/ 	.word	0x00002f20


	//   ....[14]....
        /*0238*/ 	.word	0x00002ff0


	//   ....[15]....
        /*023c*/ 	.word	0x00003050


	//   ....[16]....
        /*0240*/ 	.word	0x00003250


	//   ....[17]....
        /*0244*/ 	.word	0x00005940


	//   ....[18]....
        /*0248*/ 	.word	0x00005990


	//   ....[19]....
        /*024c*/ 	.word	0x00005a50


	//   ....[20]....
        /*0250*/ 	.word	0x00005aa0


	//   ....[21]....
        /*0254*/ 	.word	0x00005ae0


	//   ....[22]....
        /*0258*/ 	.word	0x00005be0


	//   ....[23]....
        /*025c*/ 	.word	0x00005e50


	//   ....[24]....
        /*0260*/ 	.word	0x00005fb0


	//   ....[25]....
        /*0264*/ 	.word	0x00007b40


	//   ....[26]....
        /*0268*/ 	.word	0x00007b70


	//   ....[27]....
        /*026c*/ 	.word	0x00007ba0


	//   ....[28]....
        /*0270*/ 	.word	0x00007bc0


	//   ....[29]....
        /*0274*/ 	.word	0x00007bf0


	//   ....[30]....
        /*0278*/ 	.word	0x00007c10


	//   ....[31]....
        /*027c*/ 	.word	0x00007c30


	//   ....[32]....
        /*0280*/ 	.word	0x00007c40


	//   ....[33]....
        /*0284*/ 	.word	0x00008a10


	//   ....[34]....
        /*0288*/ 	.word	0x00008a60


	//   ....[35]....
        /*028c*/ 	.word	0x00008a90


	//   ....[36]....
        /*0290*/ 	.word	0x00008ac0


	//   ....[37]....
        /*0294*/ 	.word	0x00008af0


	//   ....[38]....
        /*0298*/ 	.word	0x00008b20


	//   ....[39]....
        /*029c*/ 	.word	0x00008b50


	//   ....[40]....
        /*02a0*/ 	.word	0x00008b80


	//   ....[41]....
        /*02a4*/ 	.word	0x00008ba0


	//   ....[42]....
        /*02a8*/ 	.word	0x00008bb0


	//   ....[43]....
        /*02ac*/ 	.word	0x000090f0


	//   ....[44]....
        /*02b0*/ 	.word	0x00009110


	//   ....[45]....
        /*02b4*/ 	.word	0x00009590


	//   ....[46]....
        /*02b8*/ 	.word	0x000095b0


	//   ....[47]....
        /*02bc*/ 	.word	0x00009a40


	//   ....[48]....
        /*02c0*/ 	.word	0x00009a50


	//----- nvinfo : EIATTR_EXIT_INSTR_OFFSETS
	.align		4
.L_408:
        /*02c4*/ 	.byte	0x04, 0x1c
        /*02c6*/ 	.short	(.L_410 - .L_409)


	//   ....[0]....
.L_409:
        /*02c8*/ 	.word	0x000001b0


	//   ....[1]....
        /*02cc*/ 	.word	0x00009a60


	//   ....[2]....
        /*02d0*/ 	.word	0x00009e80


	//   ....[3]....
        /*02d4*/ 	.word	0x00009ed0


	//   ....[4]....
        /*02d8*/ 	.word	0x00009f00


	//   ....[5]....
        /*02dc*/ 	.word	0x00009f60


	//   ....[6]....
        /*02e0*/ 	.word	0x0000a1c0


	//----- nvinfo : EIATTR_CTAIDZ_USED
	.align		4
.L_410:
        /*02e4*/ 	.byte	0x01, 0x04
	.zero		2


	//----- nvinfo : EIATTR_MAX_THREADS
	.align		4
        /*02e8*/ 	.byte	0x04, 0x05
        /*02ea*/ 	.short	(.L_412 - .L_411)
.L_411:
        /*02ec*/ 	.word	0x00000080
        /*02f0*/ 	.word	0x00000001
        /*02f4*/ 	.word	0x00000001


	//----- nvinfo : EIATTR_CRS_STACK_SIZE
	.align		4
.L_412:
        /*02f8*/ 	.byte	0x04, 0x1e
        /*02fa*/ 	.short	(.L_414 - .L_413)
.L_413:
        /*02fc*/ 	.word	0x00000000
.L_414:


//--------------------- .nv.info._ZN7cutlass13device_kernelIN5flash19enable_sm80_to_sm89INS1_16FlashAttnFwdSm80INS1_25CollectiveMainloopFwdSm80ILi4ELi1ELb0EN4cute5tupleIJNS5_1CILi128EEENS7_ILi48EEENS7_ILi96EEEEEELi96ENS_6half_tEfNS_4arch4Sm80ELb0ELb0ELb0ELb1ELb0ELb0ELb1ELb1EEENS1_21CollectiveEpilogueFwdINS6_IJS8_SA_S9_EEENS6_IJNS7_ILi1EEESI_SI_EEESC_SE_Li128ELb1ELb1ELb1ELb0EEENS1_36VarlenDynamicPersistentTileSchedulerILi128ELi48ELi128ELi128ELb1ELb1ELb0ELb0ELb1ELb1EEEEEEEEEvNT_6ParamsE --------------------------
	.section	.nv.info._ZN7cutlass13device_kernelIN5flash19enable_sm80_to_sm89INS1_16FlashAttnFwdSm80INS1_25CollectiveMainloopFwdSm80ILi4ELi1ELb0EN4cute5tupleIJNS5_1CILi128EEENS7_ILi48EEENS7_ILi96EEEEEELi96ENS_6half_tEfNS_4arch4Sm80ELb0ELb0ELb0ELb1ELb0ELb0ELb1ELb1EEENS1_21CollectiveEpilogueFwdINS6_IJS8_SA_S9_EEENS6_IJNS7_ILi1EEESI_SI_EEESC_SE_Li128ELb1ELb1ELb1ELb0EEENS1_36VarlenDynamicPersistentTileSchedulerILi128ELi48ELi128ELi128ELb1ELb1ELb0ELb0ELb1ELb1EEEEEEEEEvNT_6ParamsE,"",@"SHT_CUDA_INFO"
	.sectionflags	@""
	.align	4


	//----- nvinfo : EIATTR_CUDA_API_VERSION
	.align		4
        /*0000*/ 	.byte	0x04, 0x37
        /*0002*/ 	.short	(.L_416 - .L_415)
.L_415:
        /*0004*/ 	.word	0x00000082


	//----- nvinfo : EIATTR_SW2861232_WAR
	.align		4
.L_416:
        /*0008*/ 	.byte	0x01, 0x35
	.zero		2


	//----- nvinfo : EIATTR_PARAM_CBANK
	.align		4
        /*000c*/ 	.byte	0x04, 0x0a
        /*000e*/ 	.short	(.L_418 - .L_417)
	.align		4
.L_417:
        /*0010*/ 	.word	index@(.nv.constant0._ZN7cutlass13device_kernelIN5flash19enable_sm80_to_sm89INS1_16FlashAttnFwdSm80INS1_25CollectiveMainloopFwdSm80ILi4ELi1ELb0EN4cute5tupleIJNS5_1CILi128EEENS7_ILi48EEENS7_ILi96EEEEEELi96ENS_6half_tEfNS_4arch4Sm80ELb0ELb0ELb0ELb1ELb0ELb0ELb1ELb1EEENS1_21CollectiveEpilogueFwdINS6_IJS8_SA_S9_EEENS6_IJNS7_ILi1EEESI_SI_EEESC_SE_Li128ELb1ELb1ELb1ELb0EEENS1_36VarlenDynamicPersistentTileSchedulerILi128ELi48ELi128ELi128ELb1ELb1ELb0ELb0ELb1ELb1EEEEEEEEEvNT_6ParamsE)
        /*0014*/ 	.short	0x0160
        /*0016*/ 	.short	0x0438


	//----- nvinfo : EIATTR_CBANK_PARAM_SIZE
	.align		4
.L_418:
        /*0018*/ 	.byte	0x03, 0x19
        /*001a*/ 	.short	0x0438


	//----- nvinfo : EIATTR_KPARAM_INFO
	.align		4
        /*001c*/ 	.byte	0x04, 0x17
        /*001e*/ 	.short	(.L_420 - .L_419)
.L_419:
        /*0020*/ 	.word	0x00000000
        /*0024*/ 	.short	0x0000
        /*0026*/ 	.short	0x0000
        /*0028*/ 	.byte	0x00, 0xf0, 0xe1, 0x10


	//----- nvinfo : EIATTR_MAXREG_COUNT
	.align		4
.L_420:
        /*002c*/ 	.byte	0x03, 0x1b
        /*002e*/ 	.short	0x00ff


	//----- nvinfo : EIATTR_NUM_BARRIERS
	.align		4
        /*0030*/ 	.byte	0x02, 0x4c
        /*0032*/ 	.byte	0x06
	.zero		1


	//----- nvinfo : EIATTR_ANNOTATIONS
	.align		4
        /*0034*/ 	.byte	0x04, 0x55
        /*0036*/ 	.short	(.L_422 - .L_421)


	//   ....[0]....
.L_421:
        /* <DEDUP_REMOVED lines=82> */


	//----- nvinfo : EIATTR_MERCURY_ISA_VERSION
	.align		4
.L_422:
        /*0548*/ 	.byte	0x03, 0x5f
        /*054a*/ 	.short	0x0000


	//----- nvinfo : EIATTR_INT_WARP_WIDE_INSTR_OFFSETS
	.align		4
        /*054c*/ 	.byte	0x04, 0x31
        /*054e*/ 	.short	(.L_424 - .L_423)


	//   ....[0]....
.L_423:
        /*0550*/ 	.word	0x00008670


	//   ....[1]....
        /*0554*/ 	.word	0x000086f0


	//----- nvinfo : EIATTR_COOP_GROUP_MASK_REGIDS
	.align		4
.L_424:
        /*0558*/ 	.byte	0x04, 0x29
        /*055a*/ 	.short	(.L_426 - .L_425)


	//   ....[0]....
.L_425:
        /*055c*/ 	.word	0xffffffff


	//   ....[1]....
        /*0560*/ 	.word	0xffffffff


	//   ....[2]....
        /*0564*/ 	.word	0xffffffff


	//   ....[3]....
        /*0568*/ 	.word	0xffffffff


	//   ....[4]....
        /*056c*/ 	.word	0xffffffff


	//   ....[5]....
        /*0570*/ 	.word	0xffffffff


	//   ....[6]....
        /*0574*/ 	.word	0xffffffff


	//   ....[7]....
        /*0578*/ 	.word	0xffffffff


	//   ....[8]....
        /*057c*/ 	.word	0xffffffff


	//   ....[9]....
        /*0580*/ 	.word	0xffffffff


	//   ....[10]....
        /*0584*/ 	.word	0xffffffff


	//   ....[11]....
        /*0588*/ 	.word	0xffffffff


	//   ....[12]....
        /*058c*/ 	.word	0xffffffff


	//   ....[13]....
        /*0590*/ 	.word	0xffffffff


	//   ....[14]....
        /*0594*/ 	.word	0xffffffff


	//   ....[15]....
        /*0598*/ 	.word	0xffffffff


	//   ....[16]....
        /*059c*/ 	.word	0xffffffff


	//   ....[17]....
        /*05a0*/ 	.word	0xffffffff


	//   ....[18]....
        /*05a4*/ 	.word	0xffffffff


	//   ....[19]....
        /*05a8*/ 	.word	0xffffffff


	//   ....[20]....
        /*05ac*/ 	.word	0xffffffff


	//   ....[21]....
        /*05b0*/ 	.word	0xffffffff


	//   ....[22]....
        /*05b4*/ 	.word	0xffffffff


	//   ....[23]....
        /*05b8*/ 	.word	0xffffffff


	//   ....[24]....
        /*05bc*/ 	.word	0xffffffff


	//   ....[25]....
        /*05c0*/ 	.word	0xffffffff


	//   ....[26]....
        /*05c4*/ 	.word	0xffffffff


	//   ....[27]....
        /*05c8*/ 	.word	0xffffffff


	//   ....[28]....
        /*05cc*/ 	.word	0xffffffff


	//   ....[29]....
        /*05d0*/ 	.word	0xffffffff


	//   ....[30]....
        /*05d4*/ 	.word	0xffffffff


	//   ....[31]....
        /*05d8*/ 	.word	0xffffffff


	//   ....[32]....
        /*05dc*/ 	.word	0xffffffff


	//   ....[33]....
        /*05e0*/ 	.word	0xffffffff


	//   ....[34]....
        /*05e4*/ 	.word	0xffffffff


	//   ....[35]....
        /*05e8*/ 	.word	0xffffffff


	//   ....[36]....
        /*05ec*/ 	.word	0xffffffff


	//   ....[37]....
        /*05f0*/ 	.word	0xffffffff


	//   ....[38]....
        /*05f4*/ 	.word	0xffffffff


	//   ....[39]....
        /*05f8*/ 	.word	0xffffffff


	//   ....[40]....
        /*05fc*/ 	.word	0xffffffff


	//   ....[41]....
        /*0600*/ 	.word	0xffffffff


	//   ....[42]....
        /*0604*/ 	.word	0xffffffff


	//   ....[43]....
        /*0608*/ 	.word	0xffffffff


	//   ....[44]....
        /*060c*/ 	.word	0xffffffff


	//   ....[45]....
        /*0610*/ 	.word	0xffffffff


	//   ....[46]....
        /*0614*/ 	.word	0xffffffff


	//   ....[47]....
        /*0618*/ 	.word	0xffffffff


	//   ....[48]....
        /*061c*/ 	.word	0xffffffff


	//   ....[49]....
        /*0620*/ 	.word	0xffffffff


	//   ....[50]....
        /*0624*/ 	.word	0xffffffff


	//   ....[51]....
        /*0628*/ 	.word	0xffffffff


	//   ....[52]....
        /*062c*/ 	.word	0xffffffff


	//   ....[53]....
        /*0630*/ 	.word	0xffffffff


	//   ....[54]....
        /*0634*/ 	.word	0xffffffff


	//   ....[55]....
        /*0638*/ 	.word	0xffffffff


	//   ....[56]....
        /*063c*/ 	.word	0xffffffff


	//   ....[57]....
        /*0640*/ 	.word	0xffffffff


	//   ....[58]....
        /*0644*/ 	.word	0xffffffff


	//   ....[59]....
        /*0648*/ 	.word	0xffffffff


	//   ....[60]....
        /*064c*/ 	.word	0xffffffff


	//   ....[61]....
        /*0650*/ 	.word	0xffffffff


	//   ....[62]....
        /*0654*/ 	.word	0xffffffff


	//   ....[63]....
        /*0658*/ 	.word	0xffffffff


	//   ....[64]....
        /*065c*/ 	.word	0xffffffff


	//   ....[65]....
        /*0660*/ 	.word	0xffffffff


	//   ....[66]....
        /*0664*/ 	.word	0xffffffff


	//   ....[67]....
        /*0668*/ 	.word	0xffffffff


	//   ....[68]....
        /*066c*/ 	.word	0xffffffff


	//   ....[69]....
        /*0670*/ 	.word	0xffffffff


	//   ....[70]....
        /*0674*/ 	.word	0xffffffff


	//   ....[71]....
        /*0678*/ 	.word	0xffffffff


	//   ....[72]....
        /*067c*/ 	.word	0xffffffff


	//   ....[73]....
        /*0680*/ 	.word	0xffffffff


	//   ....[74]....
        /*0684*/ 	.word	0xffffffff


	//   ....[75]....
        /*0688*/ 	.word	0xffffffff


	//   ....[76]....
        /*068c*/ 	.word	0xffffffff


	//   ....[77]....
        /*0690*/ 	.word	0xffffffff


	//   ....[78]....
        /*0694*/ 	.word	0xffffffff


	//   ....[79]....
        /*0698*/ 	.word	0xffffffff


	//   ....[80]....
        /*069c*/ 	.word	0xffffffff


	//   ....[81]....
        /*06a0*/ 	.word	0xffffffff


	//   ....[82]....
        /*06a4*/ 	.word	0xffffffff


	//   ....[83]....
        /*06a8*/ 	.word	0xffffffff


	//   ....[84]....
        /*06ac*/ 	.word	0xffffffff


	//   ....[85]....
        /*06b0*/ 	.word	0xffffffff


	//   ....[86]....
        /*06b4*/ 	.word	0xffffffff


	//   ....[87]....
        /*06b8*/ 	.word	0xffffffff


	//   ....[88]....
        /*06bc*/ 	.word	0xffffffff


	//   ....[89]....
        /*06c0*/ 	.word	0xffffffff


	//   ....[90]....
        /*06c4*/ 	.word	0xffffffff


	//   ....[91]....
        /*06c8*/ 	.word	0xffffffff


	//   ....[92]....
        /*06cc*/ 	.word	0xffffffff


	//   ....[93]....
        /*06d0*/ 	.word	0xffffffff


	//   ....[94]....
        /*06d4*/ 	.word	0xffffffff


	//   ....[95]....
        /*06d8*/ 	.word	0xffffffff


	//   ....[96]....
        /*06dc*/ 	.word	0xffffffff


	//   ....[97]....
        /*06e0*/ 	.word	0xffffffff


	//   ....[98]....
        /*06e4*/ 	.word	0xffffffff


	//   ....[99]....
        /*06e8*/ 	.word	0xffffffff


	//   ....[100]....
        /*06ec*/ 	.word	0xffffffff


	//   ....[101]....
        /*06f0*/ 	.word	0xffffffff


	//   ....[102]....
        /*06f4*/ 	.word	0xffffffff


	//   ....[103]....
        /*06f8*/ 	.word	0xffffffff


	//   ....[104]....
        /*06fc*/ 	.word	0xffffffff


	//   ....[105]....
        /*0700*/ 	.word	0xffffffff


	//   ....[106]....
        /*0704*/ 	.word	0xffffffff


	//   ....[107]....
        /*0708*/ 	.word	0xffffffff


	//   ....[108]....
        /*070c*/ 	.word	0xffffffff


	//   ....[109]....
        /*0710*/ 	.word	0xffffffff


	//   ....[110]....
        /*0714*/ 	.word	0xffffffff


	//   ....[111]....
        /*0718*/ 	.word	0xffffffff


	//   ....[112]....
        /*071c*/ 	.word	0xffffffff


	//   ....[113]....
        /*0720*/ 	.word	0xffffffff


	//   ....[114]....
        /*0724*/ 	.word	0xffffffff


	//   ....[115]....
        /*0728*/ 	.word	0xffffffff


	//   ....[116]....
        /*072c*/ 	.word	0xffffffff


	//   ....[117]....
        /*0730*/ 	.word	0xffffffff


	//   ....[118]....
        /*0734*/ 	.word	0xffffffff


	//   ....[119]....
        /*0738*/ 	.word	0xffffffff


	//   ....[120]....
        /*073c*/ 	.word	0xffffffff


	//   ....[121]....
        /*0740*/ 	.word	0xffffffff


	//   ....[122]....
        /*0744*/ 	.word	0xffffffff


	//   ....[123]....
        /*0748*/ 	.word	0xffffffff


	//   ....[124]....
        /*074c*/ 	.word	0xffffffff


	//   ....[125]....
        /*0750*/ 	.word	0xffffffff


	//   ....[126]....
        /*0754*/ 	.word	0xffffffff


	//   ....[127]....
        /*0758*/ 	.word	0xffffffff


	//   ....[128]....
        /*075c*/ 	.word	0xffffffff


	//   ....[129]....
        /*0760*/ 	.word	0xffffffff


	//   ....[130]....
        /*0764*/ 	.word	0xffffffff


	//   ....[131]....
        /*0768*/ 	.word	0xffffffff


	//   ....[132]....
        /*076c*/ 	.word	0xffffffff


	//   ....[133]....
        /*0770*/ 	.word	0xffffffff


	//   ....[134]....
        /*0774*/ 	.word	0xffffffff


	//   ....[135]....
        /*0778*/ 	.word	0xffffffff


	//   ....[136]....
        /*077c*/ 	.word	0xffffffff


	//   ....[137]....
        /*0780*/ 	.word	0xffffffff


	//   ....[138]....
        /*0784*/ 	.word	0xffffffff


	//   ....[139]....
        /*0788*/ 	.word	0xffffffff


	//   ....[140]....
        /*078c*/ 	.word	0xffffffff


	//   ....[141]....
        /*0790*/ 	.word	0xffffffff


	//   ....[142]....
        /*0794*/ 	.word	0xffffffff


	//   ....[143]....
        /*0798*/ 	.word	0xffffffff


	//   ....[144]....
        /*079c*/ 	.word	0xffffffff


	//   ....[145]....
        /*07a0*/ 	.word	0xffffffff


	//   ....[146]....
        /*07a4*/ 	.word	0xffffffff


	//   ....[147]....
        /*07a8*/ 	.word	0xffffffff


	//   ....[148]....
        /*07ac*/ 	.word	0xffffffff


	//   ....[149]....
        /*07b0*/ 	.word	0xffffffff


	//   ....[150]....
        /*07b4*/ 	.word	0xffffffff


	//   ....[151]....
        /*07b8*/ 	.word	0xffffffff


	//   ....[152]....
        /*07bc*/ 	.word	0xffffffff


	//   ....[153]....
        /*07c0*/ 	.word	0xffffffff


	//   ....[154]....
        /*07c4*/ 	.word	0xffffffff


	//   ....[155]....
        /*07c8*/ 	.word	0xffffffff


	//   ....[156]....
        /*07cc*/ 	.word	0xffffffff


	//   ....[157]....
        /*07d0*/ 	.word	0xffffffff


	//   ....[158]....
        /*07d4*/ 	.word	0xffffffff


	//   ....[159]....
        /*07d8*/ 	.word	0xffffffff


	//   ....[160]....
        /*07dc*/ 	.word	0xffffffff


	//   ....[161]....
        /*07e0*/ 	.word	0xffffffff


	//   ....[162]....
        /*07e4*/ 	.word	0xffffffff


	//   ....[163]....
        /*07e8*/ 	.word	0xffffffff


	//   ....[164]....
        /*07ec*/ 	.word	0xffffffff


	//   ....[165]....
        /*07f0*/ 	.word	0xffffffff


	//   ....[166]....
        /*07f4*/ 	.word	0xffffffff


	//----- nvinfo : EIATTR_COOP_GROUP_INSTR_OFFSETS
	.align		4
.L_426:
        /*07f8*/ 	.byte	0x04, 0x28
        /*07fa*/ 	.short	(.L_428 - .L_427)


	//   ....[0]....
.L_427:
        /*07fc*/ 	.word	0x00000050


	//   ....[1]....
        /*0800*/ 	.word	0x000001e0


	//   ....[2]....
        /*0804*/ 	.word	0x00000210


	//   ....[3]....
        /*0808*/ 	.word	0x00000240


	//   ....[4]....
        /*080c*/ 	.word	0x00000270


	//   ....[5]....
        /*0810*/ 	.word	0x000002a0


	//   ....[6]....
        /*0814*/ 	.word	0x000002d0


	//   ....[7]....
        /*0818*/ 	.word	0x00000440


	//   ....[8]....
        /*081c*/ 	.word	0x00000480


	//   ....[9]....
        /*0820*/ 	.word	0x000004b0


	//   ....[10]....
        /*0824*/ 	.word	0x000004e0


	//   ....[11]....
        /*0828*/ 	.word	0x00000510


	//   ....[12]....
        /*082c*/ 	.word	0x00000540


	//   ....[13]....
        /*0830*/ 	.word	0x000005d0


	//   ....[14]....
        /*0834*/ 	.word	0x00000600


	//   ....[15]....
        /*0838*/ 	.word	0x00000620


	//   ....[16]....
        /*083c*/ 	.word	0x00000680


	//   ....[17]....
        /*0840*/ 	.word	0x00002610


	//   ....[18]....
        /*0844*/ 	.word	0x00002630


	//   ....[19]....
        /*0848*/ 	.word	0x000027a0


	//   ....[20]....
        /*084c*/ 	.word	0x000027b0


	//   ....[21]....
        /*0850*/ 	.word	0x00002920


	//   ....[22]....
        /*0854*/ 	.word	0x00002940


	//   ....[23]....
        /*0858*/ 	.word	0x00002ab0


	//   ....[24]....
        /*085c*/ 	.word	0x00002ac0


	//   ....[25]....
        /*0860*/ 	.word	0x00003db0


	//   ....[26]....
        /*0864*/ 	.word	0x00003ee0


	//   ....[27]....
        /*0868*/ 	.word	0x00004040


	//   ....[28]....
        /*086c*/ 	.word	0x00004060


	//   ....[29]....
        /*0870*/ 	.word	0x000042f0


	//   ....[30]....
        /*0874*/ 	.word	0x00004360


	//   ....[31]....
        /*0878*/ 	.word	0x00004580


	//   ....[32]....
        /*087c*/ 	.word	0x00004650


	//   ....[33]....
        /*0880*/ 	.word	0x00006370


	//   ....[34]....
        /*0884*/ 	.word	0x000063c0


	//   ....[35]....
        /*0888*/ 	.word	0x000063d0


	//   ....[36]....
        /*088c*/ 	.word	0x00006410


	//   ....[37]....
        /*0890*/ 	.word	0x00006440


	//   ....[38]....
        /*0894*/ 	.word	0x00006470


	//   ....[39]....
        /*0898*/ 	.word	0x000066c0


	//   ....[40]....
        /*089c*/ 	.word	0x00006a40


	//   ....[41]....
        /*08a0*/ 	.word	0x00007cd0


	//   ....[42]....
        /*08a4*/ 	.word	0x00007ce0


	//   ....[43]....
        /*08a8*/ 	.word	0x00007cf0


	//   ....[44]....
        /*08ac*/ 	.word	0x00007d00


	//   ....[45]....
        /*08b0*/ 	.word	0x00007d30


	//   ....[46]....
        /*08b4*/ 	.word	0x00007d50


	//   ....[47]....
        /*08b8*/ 	.word	0x00007d70


	//   ....[48]....
        /*08bc*/ 	.word	0x00007d80


	//   ....[49]....
        /*08c0*/ 	.word	0x000092a0


	//   ....[50]....
        /*08c4*/ 	.word	0x000092b0


	//   ....[51]....
        /*08c8*/ 	.word	0x000092c0


	//   ....[52]....
        /*08cc*/ 	.word	0x000092d0


	//   ....[53]....
        /*08d0*/ 	.word	0x000092e0


	//   ....[54]....
        /*08d4*/ 	.word	0x000092f0


	//   ....[55]....
        /*08d8*/ 	.word	0x00009320


	//   ....[56]....
        /*08dc*/ 	.word	0x00009330


	//   ....[57]....
        /*08e0*/ 	.word	0x000097b0


	//   ....[58]....
        /*08e4*/ 	.word	0x000097d0


	//   ....[59]....
        /*08e8*/ 	.word	0x00009910


	//   ....[60]....
        /*08ec*/ 	.word	0x00009920


	//   ....[61]....
        /*08f0*/ 	.word	0x00009a70


	//   ....[62]....
        /*08f4*/ 	.word	0x00009a90


	//   ....[63]....
        /*08f8*/ 	.word	0x00009be0


	//   ....[64]....
        /*08fc*/ 	.word	0x00009bf0


	//   ....[65]....
        /*0900*/ 	.word	0x00009f40


	//   ....[66]....
        /*0904*/ 	.word	0x00009f60


	//   ....[67]....
        /*0908*/ 	.word	0x0000a430


	//   ....[68]....
        /*090c*/ 	.word	0x0000a440


	//   ....[69]....
        /*0910*/ 	.word	0x0000a910


	//   ....[70]....
        /*0914*/ 	.word	0x0000a930


	//   ....[71]....
        /*0918*/ 	.word	0x0000ae10


	//   ....[72]....
        /*091c*/ 	.word	0x0000ae20


	//   ....[73]....
        /*0920*/ 	.word	0x0000ba60


	//   ....[74]....
        /*0924*/ 	.word	0x0000ba80


	//   ....[75]....
        /*0928*/ 	.word	0x0000bbd0


	//   ....[76]....
        /*092c*/ 	.word	0x0000bbe0


	//   ....[77]....
        /*0930*/ 	.word	0x0000bd30


	//   ....[78]....
        /*0934*/ 	.word	0x0000bd50


	//   ....[79]....
        /*0938*/ 	.word	0x0000bea0


	//   ....[80]....
        /*093c*/ 	.word	0x0000beb0


	//   ....[81]....
        /*0940*/ 	.word	0x0000c0a0


	//   ....[82]....
        /*0944*/ 	.word	0x0000c0c0


	//   ....[83]....
        /*0948*/ 	.word	0x0000c1e0


	//   ....[84]....
        /*094c*/ 	.word	0x0000c220


	//   ....[85]....
        /*0950*/ 	.word	0x0000c250


	//   ....[86]....
        /*0954*/ 	.word	0x0000c280


	//   ....[87]....
        /*0958*/ 	.word	0x0000c2b0


	//   ....[88]....
        /*095c*/ 	.word	0x0000c2e0


	//   ....[89]....
        /*0960*/ 	.word	0x0000c430


	//   ....[90]....
        /*0964*/ 	.word	0x0000c470


	//   ....[91]....
        /*0968*/ 	.word	0x0000c4a0


	//   ....[92]....
        /*096c*/ 	.word	0x0000c4d0


	//   ....[93]....
        /*0970*/ 	.word	0x0000c500


	//   ....[94]....
        /*0974*/ 	.word	0x0000c530


	//   ....[95]....
        /*0978*/ 	.word	0x0000c5c0


	//   ....[96]....
        /*097c*/ 	.word	0x0000c5f0


	//   ....[97]....
        /*0980*/ 	.word	0x0000c600


	//   ....[98]....
        /*0984*/ 	.word	0x0000c660


	//   ....[99]....
        /*0988*/ 	.word	0x0000cb90


	//   ....[100]....
        /*098c*/ 	.word	0x0000cbf0


	//   ....[101]....
        /*0990*/ 	.word	0x0000cc40


	//   ....[102]....
        /*0994*/ 	.word	0x0000cc90


	//   ....[103]....
        /*0998*/ 	.word	0x0000cce0


	//   ....[104]....
        /*099c*/ 	.word	0x0000cd50


	//   ....[105]....
        /*09a0*/ 	.word	0x0000cd90


	//   ....[106]....
        /*09a4*/ 	.word	0x0000ce00


	//   ....[107]....
        /*09a8*/ 	.word	0x0000ce70


	//   ....[108]....
        /*09ac*/ 	.word	0x0000ced0


	//   ....[109]....
        /*09b0*/ 	.word	0x0000cf40


	//   ....[110]....
        /*09b4*/ 	.word	0x0000cfb0


	//   ....[111]....
        /*09b8*/ 	.word	0x0000d010


	//   ....[112]....
        /*09bc*/ 	.word	0x0000d070


	//   ....[113]....
        /*09c0*/ 	.word	0x0000d0d0


	//   ....[114]....
        /*09c4*/ 	.word	0x0000d140


	//   ....[115]....
        /*09c8*/ 	.word	0x0000d1a0


	//   ....[116]....
        /*09cc*/ 	.word	0x0000d200


	//   ....[117]....
        /*09d0*/ 	.word	0x0000d270


	//   ....[118]....
        /*09d4*/ 	.word	0x0000d2b0


	//   ....[119]....
        /*09d8*/ 	.word	0x0000d300


	//   ....[120]....
        /*09dc*/ 	.word	0x0000d350


	//   ....[121]....
        /*09e0*/ 	.word	0x0000d3a0


	//   ....[122]....
        /*09e4*/ 	.word	0x0000d3f0


	//   ....[123]....
        /*09e8*/ 	.word	0x0000d440


	//   ....[124]....
        /*09ec*/ 	.word	0x0000d490


	//   ....[125]....
        /*09f0*/ 	.word	0x0000d4f0


	//   ....[126]....
        /*09f4*/ 	.word	0x0000d560


	//   ....[127]....
        /*09f8*/ 	.word	0x0000d5c0


	//   ....[128]....
        /*09fc*/ 	.word	0x0000d620


	//   ....[129]....
        /*0a00*/ 	.word	0x0000d680


	//   ....[130]....
        /*0a04*/ 	.word	0x0000d6f0


	//   ....[131]....
        /*0a08*/ 	.word	0x0000d750


	//   ....[132]....
        /*0a0c*/ 	.word	0x0000d7b0


	//   ....[133]....
        /*0a10*/ 	.word	0x0000d810


	//   ....[134]....
        /*0a14*/ 	.word	0x0000d880


	//   ....[135]....
        /*0a18*/ 	.word	0x0000d8e0


	//   ....[136]....
        /*0a1c*/ 	.word	0x0000d940


	//   ....[137]....
        /*0a20*/ 	.word	0x0000d9a0


	//   ....[138]....
        /*0a24*/ 	.word	0x0000da10


	//   ....[139]....
        /*0a28*/ 	.word	0x0000da70


	//   ....[140]....
        /*0a2c*/ 	.word	0x0000dad0


	//   ....[141]....
        /*0a30*/ 	.word	0x0000db30


	//   ....[142]....
        /*0a34*/ 	.word	0x0000dba0


	//   ....[143]....
        /*0a38*/ 	.word	0x0000dc00


	//   ....[144]....
        /*0a3c*/ 	.word	0x0000dc60


	//   ....[145]....
        /*0a40*/ 	.word	0x0000dcc0


	//   ....[146]....
        /*0a44*/ 	.word	0x0000dd30


	//   ....[147]....
        /*0a48*/ 	.word	0x0000dd90


	//   ....[148]....
        /*0a4c*/ 	.word	0x0000ddf0


	//   ....[149]....
        /*0a50*/ 	.word	0x0000de50


	//   ....[150]....
        /*0a54*/ 	.word	0x0000dec0


	//   ....[151]....
        /*0a58*/ 	.word	0x0000df10


	//   ....[152]....
        /*0a5c*/ 	.word	0x0000df50


	//   ....[153]....
        /*0a60*/ 	.word	0x0000dfa0


	//   ....[154]....
        /*0a64*/ 	.word	0x0000dff0


	//   ....[155]....
        /*0a68*/ 	.word	0x0000e040


	//   ....[156]....
        /*0a6c*/ 	.word	0x0000e0b0


	//   ....[157]....
        /*0a70*/ 	.word	0x0000e0f0


	//   ....[158]....
        /*0a74*/ 	.word	0x0000e140


	//   ....[159]....
        /*0a78*/ 	.word	0x0000e190


	//   ....[160]....
        /*0a7c*/ 	.word	0x0000e1e0


	//   ....[161]....
        /*0a80*/ 	.word	0x0000e230


	//   ....[162]....
        /*0a84*/ 	.word	0x0000e2a0


	//   ....[163]....
        /*0a88*/ 	.word	0x0000e2e0


	//   ....[164]....
        /*0a8c*/ 	.word	0x0000e350


	//   ....[165]....
        /*0a90*/ 	.word	0x0000e3b0


	//   ....[166]....
        /*0a94*/ 	.word	0x0000e410


	//----- nvinfo : EIATTR_EXIT_INSTR_OFFSETS
	.align		4
.L_428:
        /*0a98*/ 	.byte	0x04, 0x1c
        /*0a9a*/ 	.short	(.L_430 - .L_429)


	//   ....[0]....
.L_429:
        /*0a9c*/ 	.word	0x00000b40


	//   ....[1]....
        /*0aa0*/ 	.word	0x0000cb50


	//----- nvinfo : EIATTR_MAX_THREADS
	.align		4
.L_430:
        /*0aa4*/ 	.byte	0x04, 0x05
        /*0aa6*/ 	.short	(.L_432 - .L_431)
.L_431:
        /*0aa8*/ 	.word	0x00000080
        /*0aac*/ 	.word	0x00000001
        /*0ab0*/ 	.word	0x00000001


	//----- nvinfo : EIATTR_CRS_STACK_SIZE
	.align		4
.L_432:
        /*0ab4*/ 	.byte	0x04, 0x1e
        /*0ab6*/ 	.short	(.L_434 - .L_433)
.L_433:
        /*0ab8*/ 	.word	0x00000000
.L_434:


//--------------------- .nv.info._ZN7cutlass13device_kernelIN5flash19enable_sm80_to_sm89INS1_16FlashAttnFwdSm80INS1_25CollectiveMainloopFwdSm80ILi4ELi1ELb0EN4cute5tupleIJNS5_1CILi128EEENS7_ILi48EEENS7_ILi96EEEEEELi96ENS_6half_tEfNS_4arch4Sm80ELb0ELb0ELb0ELb1ELb0ELb1ELb1ELb1EEENS1_21CollectiveEpilogueFwdINS6_IJS8_SA_S9_EEENS6_IJNS7_ILi1EEESI_SI_EEESC_SE_Li128ELb1ELb1ELb1ELb0EEENS1_36VarlenDynamicPersistentTileSchedulerILi128ELi48ELi128ELi128ELb1ELb1ELb0ELb0ELb1ELb1EEEEEEEEEvNT_6ParamsE --------------------------
	.section	.nv.info._ZN7cutlass13device_kernelIN5flash19enable_sm80_to_sm89INS1_16FlashAttnFwdSm80INS1_25CollectiveMainloopFwdSm80ILi4ELi1ELb0EN4cute5tupleIJNS5_1CILi128EEENS7_ILi48EEENS7_ILi96EEEEEELi96ENS_6half_tEfNS_4arch4Sm80ELb0ELb0ELb0ELb1ELb0ELb1ELb1ELb1EEENS1_21CollectiveEpilogueFwdINS6_IJS8_SA_S9_EEENS6_IJNS7_ILi1EEESI_SI_EEESC_SE_Li128ELb1ELb1ELb1ELb0EEENS1_36VarlenDynamicPersistentTileSchedulerILi128ELi48ELi128ELi128ELb1ELb1ELb0ELb0ELb1ELb1EEEEEEEEEvNT_6ParamsE,"",@"SHT_CUDA_INFO"
	.sectionflags	@""
	.align	4


	//----- nvinfo : EIATTR_CUDA_API_VERSION
	.align		4
        /*0000*/ 	.byte	0x04, 0x37
        /*0002*/ 	.short	(.L_436 - .L_435)
.L_435:
        /*0004*/ 	.word	0x00000082


	//----- nvinfo : EIATTR_SW2861232_WAR
	.align		4
.L_436:
        /*0008*/ 	.byte	0x01, 0x35
	.zero		2


	//----- nvinfo : EIATTR_PARAM_CBANK
	.align		4
        /*000c*/ 	.byte	0x04, 0x0a
        /*000e*/ 	.short	(.L_438 - .L_437)
	.align		4
.L_437:
        /*0010*/ 	.word	index@(.nv.constant0._ZN7cutlass13device_kernelIN5flash19enable_sm80_to_sm89INS1_16FlashAttnFwdSm80INS1_25CollectiveMainloopFwdSm80ILi4ELi1ELb0EN4cute5tupleIJNS5_1CILi128EEENS7_ILi48EEENS7_ILi96EEEEEELi96ENS_6half_tEfNS_4arch4Sm80ELb0ELb0ELb0ELb1ELb0ELb1ELb1ELb1EEENS1_21CollectiveEpilogueFwdINS6_IJS8_SA_S9_EEENS6_IJNS7_ILi1EEESI_SI_EEESC_SE_Li128ELb1ELb1ELb1ELb0EEENS1_36VarlenDynamicPersistentTileSchedulerILi128ELi48ELi128ELi128ELb1ELb1ELb0ELb0ELb1ELb1EEEEEEEEEvNT_6ParamsE)
        /*0014*/ 	.short	0x0160
        /*0016*/ 	.short	0x0438


	//----- nvinfo : EIATTR_CBANK_PARAM_SIZE
	.align		4
.L_438:
        /*0018*/ 	.byte	0x03, 0x19
        /*001a*/ 	.short	0x0438


	//----- nvinfo : EIATTR_KPARAM_INFO
	.align		4
        /*001c*/ 	.byte	0x04, 0x17
        /*001e*/ 	.short	(.L_440 - .L_439)
.L_439:
        /*0020*/ 	.word	0x00000000
        /*0024*/ 	.short	0x0000
        /*0026*/ 	.short	0x0000
        /*0028*/ 	.byte	0x00, 0xf0, 0xe1, 0x10


	//----- nvinfo : EIATTR_MAXREG_COUNT
	.align		4
.L_440:
        /*002c*/ 	.byte	0x03, 0x1b
        /*002e*/ 	.short	0x00ff


	//----- nvinfo : EIATTR_NUM_BARRIERS
	.align		4
        /*0030*/ 	.byte	0x02, 0x4c
        /*0032*/ 	.byte	0x06
	.zero		1


	//----- nvinfo : EIATTR_ANNOTATIONS
	.align		4
        /*0034*/ 	.byte	0x04, 0x55
        /*0036*/ 	.short	(.L_442 - .L_441)


	//   ....[0]....
.L_441:
        /* <DEDUP_REMOVED lines=72> */


	//----- nvinfo : EIATTR_MERCURY_ISA_VERSION
	.align		4
.L_442:
        /*04a8*/ 	.byte	0x03, 0x5f
        /*04aa*/ 	.short	0x0000


	//----- nvinfo : EIATTR_INT_WARP_WIDE_INSTR_OFFSETS
	.align		4
        /*04ac*/ 	.byte	0x04, 0x31
        /*04ae*/ 	.short	(.L_444 - .L_443)


	//   ....[0]....
.L_443:
        /*04b0*/ 	.word	0x00013670


	//   ....[1]....
        /*04b4*/ 	.word	0x000136f0


	//----- nvinfo : EIATTR_COOP_GROUP_MASK_REGIDS
	.align		4
.L_444:
        /*04b8*/ 	.byte	0x04, 0x29
        /*04ba*/ 	.short	(.L_446 - .L_445)


	//   ....[0]....
.L_445:
        /*04bc*/ 	.word	0xffffffff


	//   ....[1]....
        /*04c0*/ 	.word	0xffffffff


	//   ....[2]....
        /*04c4*/ 	.word	0xffffffff


	//   ....[3]....
        /*04c8*/ 	.word	0xffffffff


	//   ....[4]....
        /*04cc*/ 	.word	0xffffffff


	//   ....[5]....
        /*04d0*/ 	.word	0xffffffff


	//   ....[6]....
        /*04d4*/ 	.word	0xffffffff


	//   ....[7]....
        /*04d8*/ 	.word	0xffffffff


	//   ....[8]....
        /*04dc*/ 	.word	0xffffffff


	//   ....[9]....
        /*04e0*/ 	.word	0xffffffff


	//   ....[10]....
        /*04e4*/ 	.word	0xffffffff


	//   ....[11]....
        /*04e8*/ 	.word	0xffffffff


	//   ....[12]....
        /*04ec*/ 	.word	0xffffffff


	//   ....[13]....
        /*04f0*/ 	.word	0xffffffff


	//   ....[14]....
        /*04f4*/ 	.word	0xffffffff


	//   ....[15]....
        /*04f8*/ 	.word	0xffffffff


	//   ....[16]....
        /*04fc*/ 	.word	0xffffffff


	//   ....[17]....
        /*0500*/ 	.word	0xffffffff


	//   ....[18]....
        /*0504*/ 	.word	0xffffffff


	//   ....[19]....
        /*0508*/ 	.word	0xffffffff


	//   ....[20]....
        /*050c*/ 	.word	0xffffffff


	//   ....[21]....
        /*0510*/ 	.word	0xffffffff


	//   ....[22]....
        /*0514*/ 	.word	0xffffffff


	//   ....[23]....
        /*0518*/ 	.word	0xffffffff


	//   ....[24]....
        /*051c*/ 	.word	0xffffffff


	//   ....[25]....
        /*0520*/ 	.word	0xffffffff


	//   ....[26]....
        /*0524*/ 	.word	0xffffffff


	//   ....[27]....
        /*0528*/ 	.word	0xffffffff


	//   ....[28]....
        /*052c*/ 	.word	0xffffffff


	//   ....[29]....
        /*0530*/ 	.word	0xffffffff


	//   ....[30]....
        /*0534*/ 	.word	0xffffffff


	//   ....[31]....
        /*0538*/ 	.word	0xffffffff


	//   ....[32]....
        /*053c*/ 	.word	0xffffffff


	//   ....[33]....
        /*0540*/ 	.word	0xffffffff


	//   ....[34]....
        /*0544*/ 	.word	0xffffffff


	//   ....[35]....
        /*0548*/ 	.word	0xffffffff


	//   ....[36]....
        /*054c*/ 	.word	0xffffffff


	//   ....[37]....
        /*0550*/ 	.word	0xffffffff


	//   ....[38]....
        /*0554*/ 	.word	0xffffffff


	//   ....[39]....
        /*0558*/ 	.word	0xffffffff


	//   ....[40]....
        /*055c*/ 	.word	0xffffffff


	//   ....[41]....
        /*0560*/ 	.word	0xffffffff


	//   ....[42]....
        /*0564*/ 	.word	0xffffffff


	//   ....[43]....
        /*0568*/ 	.word	0xffffffff


	//   ....[44]....
        /*056c*/ 	.word	0xffffffff


	//   ....[45]....
        /*0570*/ 	.word	0xffffffff


	//   ....[46]....
        /*0574*/ 	.word	0xffffffff


	//   ....[47]....
        /*0578*/ 	.word	0xffffffff


	//   ....[48]....
        /*057c*/ 	.word	0xffffffff


	//   ....[49]....
        /*0580*/ 	.word	0xffffffff


	//   ....[50]....
        /*0584*/ 	.word	0xffffffff


	//   ....[51]....
        /*0588*/ 	.word	0xffffffff


	//   ....[52]....
        /*058c*/ 	.word	0xffffffff


	//   ....[53]....
        /*0590*/ 	.word	0xffffffff


	//   ....[54]....
        /*0594*/ 	.word	0xffffffff


	//   ....[55]....
        /*0598*/ 	.word	0xffffffff


	//   ....[56]....
        /*059c*/ 	.word	0xffffffff


	//   ....[57]....
        /*05a0*/ 	.word	0xffffffff


	//   ....[58]....
        /*05a4*/ 	.word	0xffffffff


	//   ....[59]....
        /*05a8*/ 	.word	0xffffffff


	//   ....[60]....
        /*05ac*/ 	.word	0xffffffff


	//   ....[61]....
        /*05b0*/ 	.word	0xffffffff


	//   ....[62]....
        /*05b4*/ 	.word	0xffffffff


	//   ....[63]....
        /*05b8*/ 	.word	0xffffffff


	//   ....[64]....
        /*05bc*/ 	.word	0xffffffff


	//   ....[65]....
        /*05c0*/ 	.word	0xffffffff


	//   ....[66]....
        /*05c4*/ 	.word	0xffffffff


	//   ....[67]....
        /*05c8*/ 	.word	0xffffffff


	//   ....[68]....
        /*05cc*/ 	.word	0xffffffff


	//   ....[69]....
        /*05d0*/ 	.word	0xffffffff


	//   ....[70]....
        /*05d4*/ 	.word	0xffffffff


	//   ....[71]....
        /*05d8*/ 	.word	0xffffffff


	//   ....[72]....
        /*05dc*/ 	.word	0xffffffff


	//   ....[73]....
        /*05e0*/ 	.word	0xffffffff


	//   ....[74]....
        /*05e4*/ 	.word	0xffffffff


	//   ....[75]....
        /*05e8*/ 	.word	0xffffffff


	//   ....[76]....
        /*05ec*/ 	.word	0xffffffff


	//   ....[77]....
        /*05f0*/ 	.word	0xffffffff


	//   ....[78]....
        /*05f4*/ 	.word	0xffffffff


	//   ....[79]....
        /*05f8*/ 	.word	0xffffffff


	//   ....[80]....
        /*05fc*/ 	.word	0xffffffff


	//   ....[81]....
        /*0600*/ 	.word	0xffffffff


	//   ....[82]....
        /*0604*/ 	.word	0xffffffff


	//   ....[83]....
        /*0608*/ 	.word	0xffffffff


	//   ....[84]....
        /*060c*/ 	.word	0xffffffff


	//   ....[85]....
        /*0610*/ 	.word	0xffffffff


	//   ....[86]....
        /*0614*/ 	.word	0xffffffff


	//   ....[87]....
        /*0618*/ 	.word	0xffffffff


	//   ....[88]....
        /*061c*/ 	.word	0xffffffff


	//   ....[89]....
        /*0620*/ 	.word	0xffffffff


	//   ....[90]....
        /*0624*/ 	.word	0xffffffff


	//   ....[91]....
        /*0628*/ 	.word	0xffffffff


	//   ....[92]....
        /*062c*/ 	.word	0xffffffff


	//   ....[93]....
        /*0630*/ 	.word	0xffffffff


	//   ....[94]....
        /*0634*/ 	.word	0xffffffff


	//   ....[95]....
        /*0638*/ 	.word	0xffffffff


	//   ....[96]....
        /*063c*/ 	.word	0xffffffff


	//   ....[97]....
        /*0640*/ 	.word	0xffffffff


	//   ....[98]....
        /*0644*/ 	.word	0xffffffff


	//   ....[99]....
        /*0648*/ 	.word	0xffffffff


	//   ....[100]....
        /*064c*/ 	.word	0xffffffff


	//   ....[101]....
        /*0650*/ 	.word	0xffffffff


	//   ....[102]....
        /*0654*/ 	.word	0xffffffff


	//   ....[103]....
        /*0658*/ 	.word	0xffffffff


	//   ....[104]....
        /*065c*/ 	.word	0xffffffff


	//   ....[105]....
        /*0660*/ 	.word	0xffffffff


	//   ....[106]....
        /*0664*/ 	.word	0xffffffff


	//   ....[107]....
        /*0668*/ 	.word	0xffffffff


	//   ....[108]....
        /*066c*/ 	.word	0xffffffff


	//   ....[109]....
        /*0670*/ 	.word	0xffffffff


	//   ....[110]....
        /*0674*/ 	.word	0xffffffff


	//   ....[111]....
        /*0678*/ 	.word	0xffffffff


	//   ....[112]....
        /*067c*/ 	.word	0xffffffff


	//   ....[113]....
        /*0680*/ 	.word	0xffffffff


	//   ....[114]....
        /*0684*/ 	.word	0xffffffff


	//   ....[115]....
        /*0688*/ 	.word	0xffffffff


	//   ....[116]....
        /*068c*/ 	.word	0xffffffff


	//   ....[117]....
        /*0690*/ 	.word	0xffffffff


	//   ....[118]....
        /*0694*/ 	.word	0xffffffff


	//   ....[119]....
        /*0698*/ 	.word	0xffffffff


	//   ....[120]....
        /*069c*/ 	.word	0xffffffff


	//   ....[121]....
        /*06a0*/ 	.word	0xffffffff


	//   ....[122]....
        /*06a4*/ 	.word	0xffffffff


	//   ....[123]....
        /*06a8*/ 	.word	0xffffffff


	//   ....[124]....
        /*06ac*/ 	.word	0xffffffff


	//   ....[125]....
        /*06b0*/ 	.word	0xffffffff


	//   ....[126]....
        /*06b4*/ 	.word	0xffffffff


	//   ....[127]....
        /*06b8*/ 	.word	0xffffffff


	//   ....[128]....
        /*06bc*/ 	.word	0xffffffff


	//   ....[129]....
        /*06c0*/ 	.word	0xffffffff


	//   ....[130]....
        /*06c4*/ 	.word	0xffffffff


	//   ....[131]....
        /*06c8*/ 	.word	0xffffffff


	//   ....[132]....
        /*06cc*/ 	.word	0xffffffff


	//   ....[133]....
        /*06d0*/ 	.word	0xffffffff


	//   ....[134]....
        /*06d4*/ 	.word	0xffffffff


	//   ....[135]....
        /*06d8*/ 	.word	0xffffffff


	//   ....[136]....
        /*06dc*/ 	.word	0xffffffff


	//   ....[137]....
        /*06e0*/ 	.word	0xffffffff


	//   ....[138]....
        /*06e4*/ 	.word	0xffffffff


	//   ....[139]....
        /*06e8*/ 	.word	0xffffffff


	//   ....[140]....
        /*06ec*/ 	.word	0xffffffff


	//   ....[141]....
        /*06f0*/ 	.word	0xffffffff


	//   ....[142]....
        /*06f4*/ 	.word	0xffffffff


	//   ....[143]....
        /*06f8*/ 	.word	0xffffffff


	//   ....[144]....
        /*06fc*/ 	.word	0xffffffff


	//   ....[145]....
        /*0700*/ 	.word	0xffffffff


	//   ....[146]....
        /*0704*/ 	.word	0xffffffff


	//   ....[147]....
        /*0708*/ 	.word	0xffffffff


	//   ....[148]....
        /*070c*/ 	.word	0xffffffff


	//   ....[149]....
        /*0710*/ 	.word	0xffffffff


	//   ....[150]....
        /*0714*/ 	.word	0xffffffff


	//   ....[151]....
        /*0718*/ 	.word	0xffffffff


	//   ....[152]....
        /*071c*/ 	.word	0xffffffff


	//   ....[153]....
        /*0720*/ 	.word	0xffffffff


	//   ....[154]....
        /*0724*/ 	.word	0xffffffff


	//   ....[155]....
        /*0728*/ 	.word	0xffffffff


	//   ....[156]....
        /*072c*/ 	.word	0xffffffff


	//   ....[157]....
        /*0730*/ 	.word	0xffffffff


	//   ....[158]....
        /*0734*/ 	.word	0xffffffff


	//   ....[159]....
        /*0738*/ 	.word	0xffffffff


	//   ....[160]....
        /*073c*/ 	.word	0xffffffff


	//   ....[161]....
        /*0740*/ 	.word	0xffffffff


	//   ....[162]....
        /*0744*/ 	.word	0xffffffff


	//   ....[163]....
        /*0748*/ 	.word	0xffffffff


	//   ....[164]....
        /*074c*/ 	.word	0xffffffff


	//   ....[165]....
        /*0750*/ 	.word	0xffffffff


	//   ....[166]....
        /*0754*/ 	.word	0xffffffff


	//   ....[167]....
        /*0758*/ 	.word	0xffffffff


	//   ....[168]....
        /*075c*/ 	.word	0xffffffff


	//   ....[169]....
        /*0760*/ 	.word	0xffffffff


	//   ....[170]....
        /*0764*/ 	.word	0xffffffff


	//   ....[171]....
        /*0768*/ 	.word	0xffffffff


	//   ....[172]....
        /*076c*/ 	.word	0xffffffff


	//   ....[173]....
        /*0770*/ 	.word	0xffffffff


	//   ....[174]....
        /*0774*/ 	.word	0xffffffff


	//----- nvinfo : EIATTR_COOP_GROUP_INSTR_OFFSETS
	.align		4
.L_446:
        /*0778*/ 	.byte	0x04, 0x28
        /*077a*/ 	.short	(.L_448 - .L_447)


	//   ....[0]....
.L_447:
        /*077c*/ 	.word	0x00000050


	//   ....[1]....
        /*0780*/ 	.word	0x00000200


	//   ....[2]....
        /*0784*/ 	.word	0x00000230


	//   ....[3]....
        /*0788*/ 	.word	0x00000260


	//   ....[4]....
        /*078c*/ 	.word	0x00000290


	//   ....[5]....
        /*0790*/ 	.word	0x000002c0


	//   ....[6]....
        /*0794*/ 	.word	0x000002f0


	//   ....[7]....
        /*0798*/ 	.word	0x00000460


	//   ....[8]....
        /*079c*/ 	.word	0x000004a0


	//   ....[9]....
        /*07a0*/ 	.word	0x000004d0


	//   ....[10]....
        /*07a4*/ 	.word	0x00000500


	//   ....[11]....
        /*07a8*/ 	.word	0x00000530


	//   ....[12]....
        /*07ac*/ 	.word	0x00000560


	//   ....[13]....
        /*07b0*/ 	.word	0x000005f0


	//   ....[14]....
        /*07b4*/ 	.word	0x00000620


	//   ....[15]....
        /*07b8*/ 	.word	0x00000630


	//   ....[16]....
        /*07bc*/ 	.word	0x000006a0


	//   ....[17]....
        /*07c0*/ 	.word	0x00007f90


	//   ....[18]....
        /*07c4*/ 	.word	0x00007fb0


	//   ....[19]....
        /*07c8*/ 	.word	0x00008110


	//   ....[20]....
        /*07cc*/ 	.word	0x00008120


	//   ....[21]....
        /*07d0*/ 	.word	0x00008280


	//   ....[22]....
        /*07d4*/ 	.word	0x000082a0


	//   ....[23]....
        /*07d8*/ 	.word	0x00008400


	//   ....[24]....
        /*07dc*/ 	.word	0x00008410


	//   ....[25]....
        /*07e0*/ 	.word	0x00008950


	//   ....[26]....
        /*07e4*/ 	.word	0x00008990


	//   ....[27]....
        /*07e8*/ 	.word	0x000089d0


	//   ....[28]....
        /*07ec*/ 	.word	0x00008a10


	//   ....[29]....
        /*07f0*/ 	.word	0x0000b3c0


	//   ....[30]....
        /*07f4*/ 	.word	0x0000b400


	//   ....[31]....
        /*07f8*/ 	.word	0x0000b440


	//   ....[32]....
        /*07fc*/ 	.word	0x0000b480


	//   ....[33]....
        /*0800*/ 	.word	0x0000ef40


	//   ....[34]....
        /*0804*/ 	.word	0x0000f070


	//   ....[35]....
        /*0808*/ 	.word	0x0000f2e0


	//   ....[36]....
        /*080c*/ 	.word	0x0000f390


	//   ....[37]....
        /*0810*/ 	.word	0x0000f400


	//   ....[38]....
        /*0814*/ 	.word	0x0000f530


	//   ....[39]....
        /*0818*/ 	.word	0x0000f550


	//   ....[40]....
        /*081c*/ 	.word	0x0000f6d0


	//   ....[41]....
        /*0820*/ 	.word	0x000112e0


	//   ....[42]....
        /*0824*/ 	.word	0x00011350


	//   ....[43]....
        /*0828*/ 	.word	0x000113e0


	//   ....[44]....
        /*082c*/ 	.word	0x00011450


	//   ....[45]....
        /*0830*/ 	.word	0x00011490


	//   ....[46]....
        /*0834*/ 	.word	0x00011580


	//   ....[47]....
        /*0838*/ 	.word	0x00011610


	//   ....[48]....
        /*083c*/ 	.word	0x000116e0


	//   ....[49]....
        /*0840*/ 	.word	0x00012cc0


	//   ....[50]....
        /*0844*/ 	.word	0x00012cd0


	//   ....[51]....
        /*0848*/ 	.word	0x00012ce0


	//   ....[52]....
        /*084c*/ 	.word	0x00012cf0


	//   ....[53]....
        /*0850*/ 	.word	0x00012d20


	//   ....[54]....
        /*0854*/ 	.word	0x00012d40


	//   ....[55]....
        /*0858*/ 	.word	0x00012d60


	//   ....[56]....
        /*085c*/ 	.word	0x00012d70


	//   ....[57]....
        /*0860*/ 	.word	0x00014300


	//   ....[58]....
        /*0864*/ 	.word	0x00014310


	//   ....[59]....
        /*0868*/ 	.word	0x00014320


	//   ....[60]....
        /*086c*/ 	.word	0x00014330


	//   ....[61]....
        /*0870*/ 	.word	0x00014340


	//   ....[62]....
        /*0874*/ 	.word	0x00014350


	//   ....[63]....
        /*0878*/ 	.word	0x00014370


	//   ....[64]....
        /*087c*/ 	.word	0x00014470


	//   ....[65]....
        /*0880*/ 	.word	0x00014820


	//   ....[66]....
        /*0884*/ 	.word	0x00014840


	//   ....[67]....
        /*0888*/ 	.word	0x00014980


	//   ....[68]....
        /*088c*/ 	.word	0x00014990


	//   ....[69]....
        /*0890*/ 	.word	0x00014ae0


	//   ....[70]....
        /*0894*/ 	.word	0x00014b00


	//   ....[71]....
        /*0898*/ 	.word	0x00014c50


	//   ....[72]....
        /*089c*/ 	.word	0x00014c60


	//   ....[73]....
        /*08a0*/ 	.word	0x00014fa0


	//   ....[74]....
        /*08a4*/ 	.word	0x00014fc0


	//   ....[75]....
        /*08a8*/ 	.word	0x00015480


	//   ....[76]....
        /*08ac*/ 	.word	0x00015490


	//   ....[77]....
        /*08b0*/ 	.word	0x000157f0


	//   ....[78]....
        /*08b4*/ 	.word	0x00015810


	//   ....[79]....
        /*08b8*/ 	.word	0x00015b90


	//   ....[80]....
        /*08bc*/ 	.word	0x00015ba0


	//   ....[81]....
        /*08c0*/ 	.word	0x00016690


	//   ....[82]....
        /*08c4*/ 	.word	0x000166b0


	//   ....[83]....
        /*08c8*/ 	.word	0x00016800


	//   ....[84]....
        /*08cc*/ 	.word	0x00016810


	//   ....[85]....
        /*08d0*/ 	.word	0x00016960


	//   ....[86]....
        /*08d4*/ 	.word	0x00016980


	//   ....[87]....
        /*08d8*/ 	.word	0x00016ad0


	//   ....[88]....
        /*08dc*/ 	.word	0x00016ae0


	//   ....[89]....
        /*08e0*/ 	.word	0x00016cf0


	//   ....[90]....
        /*08e4*/ 	.word	0x00016d10


	//   ....[91]....
        /*08e8*/ 	.word	0x00016e40


	//   ....[92]....
        /*08ec*/ 	.word	0x00016e80


	//   ....[93]....
        /*08f0*/ 	.word	0x00016eb0


	//   ....[94]....
        /*08f4*/ 	.word	0x00016ee0


	//   ....[95]....
        /*08f8*/ 	.word	0x00016f10


	//   ....[96]....
        /*08fc*/ 	.word	0x00016f40


	//   ....[97]....
        /*0900*/ 	.word	0x000170a0


	//   ....[98]....
        /*0904*/ 	.word	0x000170e0


	//   ....[99]....
        /*0908*/ 	.word	0x00017110


	//   ....[100]....
        /*090c*/ 	.word	0x00017140


	//   ....[101]....
        /*0910*/ 	.word	0x00017170


	//   ....[102]....
        /*0914*/ 	.word	0x000171a0


	//   ....[103]....
        /*0918*/ 	.word	0x00017230


	//   ....[104]....
        /*091c*/ 	.word	0x00017260


	//   ....[105]....
        /*0920*/ 	.word	0x00017270


	//   ....[106]....
        /*0924*/ 	.word	0x000172d0


	//   ....[107]....
        /*0928*/ 	.word	0x000178c0


	//   ....[108]....
        /*092c*/ 	.word	0x00017920


	//   ....[109]....
        /*0930*/ 	.word	0x00017970


	//   ....[110]....
        /*0934*/ 	.word	0x000179c0


	//   ....[111]....
        /*0938*/ 	.word	0x00017a10


	//   ....[112]....
        /*093c*/ 	.word	0x00017a80


	//   ....[113]....
        /*0940*/ 	.word	0x00017ac0


	//   ....[114]....
        /*0944*/ 	.word	0x00017b30


	//   ....[115]....
        /*0948*/ 	.word	0x00017ba0


	//   ....[116]....
        /*094c*/ 	.word	0x00017c00


	//   ....[117]....
        /*0950*/ 	.word	0x00017c70


	//   ....[118]....
        /*0954*/ 	.word	0x00017ce0


	//   ....[119]....
        /*0958*/ 	.word	0x00017d40


	//   ....[120]....
        /*095c*/ 	.word	0x00017da0


	//   ....[121]....
        /*0960*/ 	.word	0x00017e00


	//   ....[122]....
        /*0964*/ 	.word	0x00017e70


	//   ....[123]....
        /*0968*/ 	.word	0x00017ed0


	//   ....[124]....
        /*096c*/ 	.word	0x00017f30


	//   ....[125]....
        /*0970*/ 	.word	0x00017fa0


	//   ....[126]....
        /*0974*/ 	.word	0x00017ff0


	//   ....[127]....
        /*0978*/ 	.word	0x00018040


	//   ....[128]....
        /*097c*/ 	.word	0x00018090


	//   ....[129]....
        /*0980*/ 	.word	0x000180e0


	//   ....[130]....
        /*0984*/ 	.word	0x00018130


	//   ....[131]....
        /*0988*/ 	.word	0x00018180


	//   ....[132]....
        /*098c*/ 	.word	0x000181d0


	//   ....[133]....
        /*0990*/ 	.word	0x00018240


	//   ....[134]....
        /*0994*/ 	.word	0x000182b0


	//   ....[135]....
        /*0998*/ 	.word	0x00018310


	//   ....[136]....
        /*099c*/ 	.word	0x00018370


	//   ....[137]....
        /*09a0*/ 	.word	0x000183d0


	//   ....[138]....
        /*09a4*/ 	.word	0x00018440


	//   ....[139]....
        /*09a8*/ 	.word	0x000184a0


	//   ....[140]....
        /*09ac*/ 	.word	0x00018500


	//   ....[141]....
        /*09b0*/ 	.word	0x00018560


	//   ....[142]....
        /*09b4*/ 	.word	0x000185d0


	//   ....[143]....
        /*09b8*/ 	.word	0x00018630


	//   ....[144]....
        /*09bc*/ 	.word	0x00018690


	//   ....[145]....
        /*09c0*/ 	.word	0x000186f0


	//   ....[146]....
        /*09c4*/ 	.word	0x00018760


	//   ....[147]....
        /*09c8*/ 	.word	0x000187c0


	//   ....[148]....
        /*09cc*/ 	.word	0x00018820


	//   ....[149]....
        /*09d0*/ 	.word	0x00018880


	//   ....[150]....
        /*09d4*/ 	.word	0x000188f0


	//   ....[151]....
        /*09d8*/ 	.word	0x00018950


	//   ....[152]....
        /*09dc*/ 	.word	0x000189b0


	//   ....[153]....
        /*09e0*/ 	.word	0x00018a10


	//   ....[154]....
        /*09e4*/ 	.word	0x00018a80


	//   ....[155]....
        /*09e8*/ 	.word	0x00018ae0


	//   ....[156]....
        /*09ec*/ 	.word	0x00018b40


	//   ....[157]....
        /*09f0*/ 	.word	0x00018ba0


	//   ....[158]....
        /*09f4*/ 	.word	0x00018c10


	//   ....[159]....
        /*09f8*/ 	.word	0x00018c60


	//   ....[160]....
        /*09fc*/ 	.word	0x00018ca0


	//   ....[161]....
        /*0a00*/ 	.word	0x00018cf0


	//   ....[162]....
        /*0a04*/ 	.word	0x00018d40


	//   ....[163]....
        /*0a08*/ 	.word	0x00018d90


	//   ....[164]....
        /*0a0c*/ 	.word	0x00018e00


	//   ....[165]....
        /*0a10*/ 	.word	0x00018e40


	//   ....[166]....
        /*0a14*/ 	.word	0x00018e90


	//   ....[167]....
        /*0a18*/ 	.word	0x00018ee0


	//   ....[168]....
        /*0a1c*/ 	.word	0x00018f30


	//   ....[169]....
        /*0a20*/ 	.word	0x00018f80


	//   ....[170]....
        /*0a24*/ 	.word	0x00018ff0


	//   ....[171]....
        /*0a28*/ 	.word	0x00019030


	//   ....[172]....
        /*0a2c*/ 	.word	0x000190a0


	//   ....[173]....
        /*0a30*/ 	.word	0x00019100


	//   ....[174]....
        /*0a34*/ 	.word	0x00019160


	//----- nvinfo : EIATTR_EXIT_INSTR_OFFSETS
	.align		4
.L_448:
        /*0a38*/ 	.byte	0x04, 0x1c
        /*0a3a*/ 	.short	(.L_450 - .L_449)


	//   ....[0]....
.L_449:
        /*0a3c*/ 	.word	0x00000c10


	//   ....[1]....
        /*0a40*/ 	.word	0x00017880


	//----- nvinfo : EIATTR_MAX_THREADS
	.align		4
.L_450:
        /*0a44*/ 	.byte	0x04, 0x05
        /*0a46*/ 	.short	(.L_452 - .L_451)
.L_451:
        /*0a48*/ 	.word	0x00000080
        /*0a4c*/ 	.word	0x00000001
        /*0a50*/ 	.word	0x00000001


	//----- nvinfo : EIATTR_CRS_STACK_SIZE
	.align		4
.L_452:
        /*0a54*/ 	.byte	0x04, 0x1e
        /*0a56*/ 	.short	(.L_454 - .L_453)
.L_453:
        /*0a58*/ 	.word	0x00000000
.L_454:


//--------------------- .nv.info._ZN7cutlass13device_kernelIN5flash19enable_sm80_to_sm89INS1_16FlashAttnFwdSm80INS1_25CollectiveMainloopFwdSm80ILi4ELi1ELb0EN4cute5tupleIJNS5_1CILi128EEENS7_ILi48EEENS7_ILi96EEEEEELi96ENS_6half_tEfNS_4arch4Sm80ELb0ELb1ELb0ELb0ELb0ELb0ELb1ELb1EEENS1_21CollectiveEpilogueFwdINS6_IJS8_SA_S9_EEENS6_IJNS7_ILi1EEESI_SI_EEESC_SE_Li128ELb0ELb1ELb1ELb0EEENS1_19SingleTileSchedulerILb0ELb1ELb1ELi128EEEEEEEEEvNT_6ParamsE --------------------------
	.section	.nv.info._ZN7cutlass13device_kernelIN5flash19enable_sm80_to_sm89INS1_16FlashAttnFwdSm80INS1_25CollectiveMainloopFwdSm80ILi4ELi1ELb0EN4cute5tupleIJNS5_1CILi128EEENS7_ILi48EEENS7_ILi96EEEEEELi96ENS_6half_tEfNS_4arch4Sm80ELb0ELb1ELb0ELb0ELb0ELb0ELb1ELb1EEENS1_21CollectiveEpilogueFwdINS6_IJS8_SA_S9_EEENS6_IJNS7_ILi1EEESI_SI_EEESC_SE_Li128ELb0ELb1ELb1ELb0EEENS1_19SingleTileSchedulerILb0ELb1ELb1ELi128EEEEEEEEEvNT_6ParamsE,"",@"SHT_CUDA_INFO"
	.sectionflags	@""
	.align	4


	//----- nvinfo : EIATTR_CUDA_API_VERSION
	.align		4
        /*0000*/ 	.byte	0x04, 0x37
        /*0002*/ 	.short	(.L_456 - .L_455)
.L_455:
        /*0004*/ 	.word	0x00000082


	//----- nvinfo : EIATTR_SW2861232_WAR
	.align		4
.L_456:
        /*0008*/ 	.byte	0x01, 0x35
	.zero		2


	//----- nvinfo : EIATTR_PARAM_CBANK
	.align		4
        /*000c*/ 	.byte	0x04, 0x0a
        /*000e*/ 	.short	(.L_458 - .L_457)
	.align		4
.L_457:
        /*0010*/ 	.word	index@(.nv.constant0._ZN7cutlass13device_kernelIN5flash19enable_sm80_to_sm89INS1_16FlashAttnFwdSm80INS1_25CollectiveMainloopFwdSm80ILi4ELi1ELb0EN4cute5tupleIJNS5_1CILi128EEENS7_ILi48EEENS7_ILi96EEEEEELi96ENS_6half_tEfNS_4arch4Sm80ELb0ELb1ELb0ELb0ELb0ELb0ELb1ELb1EEENS1_21CollectiveEpilogueFwdINS6_IJS8_SA_S9_EEENS6_IJNS7_ILi1EEESI_SI_EEESC_SE_Li128ELb0ELb1ELb1ELb0EEENS1_19SingleTileSchedulerILb0ELb1ELb1ELi128EEEEEEEEEvNT_6ParamsE)
        /*0014*/ 	.short	0x0160
        /*0016*/ 	.short	0x0418


	//----- nvinfo : EIATTR_CBANK_PARAM_SIZE
	.align		4
.L_458:
        /*0018*/ 	.byte	0x03, 0x19
        /*001a*/ 	.short	0x0418


	//----- nvinfo : EIATTR_KPARAM_INFO
	.align		4
        /*001c*/ 	.byte	0x04, 0x17
        /*001e*/ 	.short	(.L_460 - .L_459)
.L_459:
        /*0020*/ 	.word	0x00000000
        /*0024*/ 	.short	0x0000
        /*0026*/ 	.short	0x0000
        /*0028*/ 	.byte	0x00, 0xf0, 0x61, 0x10


	//----- nvinfo : EIATTR_MAXREG_COUNT
	.align		4
.L_460:
        /*002c*/ 	.byte	0x03, 0x1b
        /*002e*/ 	.short	0x00ff


	//----- nvinfo : EIATTR_NUM_BARRIERS
	.align		4
        /*0030*/ 	.byte	0x02, 0x4c
        /*0032*/ 	.byte	0x02
	.zero		1


	//----- nvinfo : EIATTR_MERCURY_ISA_VERSION
	.align		4
        /*0034*/ 	.byte	0x03, 0x5f
        /*0036*/ 	.short	0x0000


	//----- nvinfo : EIATTR_COOP_GROUP_MASK_REGIDS
	.align		4
        /*0038*/ 	.byte	0x04, 0x29
        /*003a*/ 	.short	(.L_462 - .L_461)


	//   ....[0]....
.L_461:
        /*003c*/ 	.word	0xffffffff


	//   ....[1]....
        /*0040*/ 	.word	0xffffffff


	//   ....[2]....
        /*0044*/ 	.word	0xffffffff


	//   ....[3]....
        /*0048*/ 	.word	0xffffffff


	//   ....[4]....
        /*004c*/ 	.word	0xffffffff


	//   ....[5]....
        /*0050*/ 	.word	0xffffffff


	//   ....[6]....
        /*0054*/ 	.word	0xffffffff


	//   ....[7]....
        /*0058*/ 	.word	0xffffffff


	//   ....[8]....
        /*005c*/ 	.word	0xffffffff


	//   ....[9]....
        /*0060*/ 	.word	0xffffffff


	//   ....[10]....
        /*0064*/ 	.word	0xffffffff


	//   ....[11]....
        /*0068*/ 	.word	0xffffffff


	//   ....[12]....
        /*006c*/ 	.word	0xffffffff


	//   ....[13]....
        /*0070*/ 	.word	0xffffffff


	//   ....[14]....
        /*0074*/ 	.word	0xffffffff


	//   ....[15]....
        /*0078*/ 	.word	0xffffffff


	//   ....[16]....
        /*007c*/ 	.word	0xffffffff


	//   ....[17]....
        /*0080*/ 	.word	0xffffffff


	//   ....[18]....
        /*0084*/ 	.word	0xffffffff


	//   ....[19]....
        /*0088*/ 	.word	0xffffffff


	//   ....[20]....
        /*008c*/ 	.word	0xffffffff


	//   ....[21]....
        /*0090*/ 	.word	0xffffffff


	//   ....[22]....
        /*0094*/ 	.word	0xffffffff


	//   ....[23]....
        /*0098*/ 	.word	0xffffffff


	//   ....[24]....
        /*009c*/ 	.word	0xffffffff


	//   ....[25]....
        /*00a0*/ 	.word	0xffffffff


	//   ....[26]....
        /*00a4*/ 	.word	0xffffffff


	//   ....[27]....
        /*00a8*/ 	.word	0xffffffff


	//   ....[28]....
        /*00ac*/ 	.word	0xffffffff


	//   ....[29]....
        /*00b0*/ 	.word	0xffffffff


	//   ....[30]....
        /*00b4*/ 	.word	0xffffffff


	//   ....[31]....
        /*00b8*/ 	.word	0xffffffff


	//   ....[32]....
        /*00bc*/ 	.word	0xffffffff


	//   ....[33]....
        /*00c0*/ 	.word	0xffffffff


	//   ....[34]....
        /*00c4*/ 	.word	0xffffffff


	//   ....[35]....
        /*00c8*/ 	.word	0xffffffff


	//   ....[36]....
        /*00cc*/ 	.word	0xffffffff


	//   ....[37]....
        /*00d0*/ 	.word	0xffffffff


	//   ....[38]....
        /*00d4*/ 	.word	0xffffffff


	//   ....[39]....
        /*00d8*/ 	.word	0xffffffff


	//   ....[40]....
        /*00dc*/ 	.word	0xffffffff


	//   ....[41]....
        /*00e0*/ 	.word	0xffffffff


	//   ....[42]....
        /*00e4*/ 	.word	0xffffffff


	//   ....[43]....
        /*00e8*/ 	.word	0xffffffff


	//   ....[44]....
        /*00ec*/ 	.word	0xffffffff


	//   ....[45]....
        /*00f0*/ 	.word	0xffffffff


	//   ....[46]....
        /*00f4*/ 	.word	0xffffffff


	//   ....[47]....
        /*00f8*/ 	.word	0xffffffff


	//   ....[48]....
        /*00fc*/ 	.word	0xffffffff


	//   ....[49]....
        /*0100*/ 	.word	0xffffffff


	//   ....[50]....
        /*0104*/ 	.word	0xffffffff


	//   ....[51]....
        /*0108*/ 	.word	0xffffffff


	//   ....[52]....
        /*010c*/ 	.word	0xffffffff


	//   ....[53]....
        /*0110*/ 	.word	0xffffffff


	//   ....[54]....
        /*0114*/ 	.word	0xffffffff


	//   ....[55]....
        /*0118*/ 	.word	0xffffffff


	//   ....[56]....
        /*011c*/ 	.word	0xffffffff


	//   ....[57]....
        /*0120*/ 	.word	0xffffffff


	//   ....[58]....
        /*0124*/ 	.word	0xffffffff


	//   ....[59]....
        /*0128*/ 	.word	0xffffffff


	//   ....[60]....
        /*012c*/ 	.word	0xffffffff


	//   ....[61]....
        /*0130*/ 	.word	0xffffffff


	//   ....[62]....
        /*0134*/ 	.word	0xffffffff


	//   ....[63]....
        /*0138*/ 	.word	0xffffffff


	//   ....[64]....
        /*013c*/ 	.word	0xffffffff


	//   ....[65]....
        /*0140*/ 	.word	0xffffffff


	//   ....[66]....
        /*0144*/ 	.word	0xffffffff


	//   ....[67]....
        /*0148*/ 	.word	0xffffffff


	//   ....[68]....
        /*014c*/ 	.word	0xffffffff


	//   ....[69]....
        /*0150*/ 	.word	0xffffffff


	//   ....[70]....
        /*0154*/ 	.word	0xffffffff


	//   ....[71]....
        /*0158*/ 	.word	0xffffffff


	//   ....[72]....
        /*015c*/ 	.word	0xffffffff


	//   ....[73]....
        /*0160*/ 	.word	0xffffffff


	//   ....[74]....
        /*0164*/ 	.word	0xffffffff


	//   ....[75]....
        /*0168*/ 	.word	0xffffffff


	//   ....[76]....
        /*016c*/ 	.word	0xffffffff


	//----- nvinfo : EIATTR_COOP_GROUP_INSTR_OFFSETS
	.align		4
.L_462:
        /*0170*/ 	.byte	0x04, 0x28
        /*0172*/ 	.short	(.L_464 - .L_463)


	//   ....[0]....
.L_463:
        /*0174*/ 	.word	0x00000050


	//   ....[1]....
        /*0178*/ 	.word	0x00001310


	//   ....[2]....
        /*017c*/ 	.word	0x00001360


	//   ....[3]....
        /*0180*/ 	.word	0x00001600


	//   ....[4]....
        /*0184*/ 	.word	0x00001630


	//   ....[5]....
        /*0188*/ 	.word	0x00001770


	//   ....[6]....
        /*018c*/ 	.word	0x000017a0


	//   ....[7]....
        /*0190*/ 	.word	0x000018d0


	//   ....[8]....
        /*0194*/ 	.word	0x00001910


	//   ....[9]....
        /*0198*/ 	.word	0x00002c70


	//   ....[10]....
        /*019c*/ 	.word	0x00002e90


	//   ....[11]....
        /*01a0*/ 	.word	0x000033c0


	//   ....[12]....
        /*01a4*/ 	.word	0x00003b70


	//   ....[13]....
        /*01a8*/ 	.word	0x000041e0


	//   ....[14]....
        /*01ac*/ 	.word	0x000042b0


	//   ....[15]....
        /*01b0*/ 	.word	0x000042f0


	//   ....[16]....
        /*01b4*/ 	.word	0x000043e0


	//   ....[17]....
        /*01b8*/ 	.word	0x00004710


	//   ....[18]....
        /*01bc*/ 	.word	0x000048e0


	//   ....[19]....
        /*01c0*/ 	.word	0x00004900


	//   ....[20]....
        /*01c4*/ 	.word	0x000049d0


	//   ....[21]....
        /*01c8*/ 	.word	0x00006530


	//   ....[22]....
        /*01cc*/ 	.word	0x00006730


	//   ....[23]....
        /*01d0*/ 	.word	0x00006910


	//   ....[24]....
        /*01d4*/ 	.word	0x000073c0


	//   ....[25]....
        /*01d8*/ 	.word	0x00007840


	//   ....[26]....
        /*01dc*/ 	.word	0x00007940


	//   ....[27]....
        /*01e0*/ 	.word	0x00007990


	//   ....[28]....
        /*01e4*/ 	.word	0x00007ae0


	//   ....[29]....
        /*01e8*/ 	.word	0x00007c00


	//   ....[30]....
        /*01ec*/ 	.word	0x00007e00


	//   ....[31]....
        /*01f0*/ 	.word	0x00007e60


	//   ....[32]....
        /*01f4*/ 	.word	0x00007f50


	//   ....[33]....
        /*01f8*/ 	.word	0x0000a7f0


	//   ....[34]....
        /*01fc*/ 	.word	0x0000a860


	//   ....[35]....
        /*0200*/ 	.word	0x0000a8a0


	//   ....[36]....
        /*0204*/ 	.word	0x0000a8f0


	//   ....[37]....
        /*0208*/ 	.word	0x0000a920


	//   ....[38]....
        /*020c*/ 	.word	0x0000a950


	//   ....[39]....
        /*0210*/ 	.word	0x0000ab00


	//   ....[40]....
        /*0214*/ 	.word	0x0000ac30


	//   ....[41]....
        /*0218*/ 	.word	0x0000cfb0


	//   ....[42]....
        /*021c*/ 	.word	0x0000d1a0


	//   ....[43]....
        /*0220*/ 	.word	0x0000d4e0


	//   ....[44]....
        /*0224*/ 	.word	0x0000dca0


	//   ....[45]....
        /*0228*/ 	.word	0x0000e4d0


	//   ....[46]....
        /*022c*/ 	.word	0x0000e560


	//   ....[47]....
        /*0230*/ 	.word	0x0000e600


	//   ....[48]....
        /*0234*/ 	.word	0x0000e630


	//   ....[49]....
        /*0238*/ 	.word	0x0000e690


	//   ....[50]....
        /*023c*/ 	.word	0x0000e870


	//   ....[51]....
        /*0240*/ 	.word	0x0000e9a0


	//   ....[52]....
        /*0244*/ 	.word	0x0000eac0


	//   ....[53]....
        /*0248*/ 	.word	0x00010010


	//   ....[54]....
        /*024c*/ 	.word	0x00010040


	//   ....[55]....
        /*0250*/ 	.word	0x00010050


	//   ....[56]....
        /*0254*/ 	.word	0x00010060


	//   ....[57]....
        /*0258*/ 	.word	0x00010090


	//   ....[58]....
        /*025c*/ 	.word	0x000100c0


	//   ....[59]....
        /*0260*/ 	.word	0x000100e0


	//   ....[60]....
        /*0264*/ 	.word	0x000100f0


	//   ....[61]....
        /*0268*/ 	.word	0x00010f70


	//   ....[62]....
        /*026c*/ 	.word	0x00010fb0


	//   ....[63]....
        /*0270*/ 	.word	0x00010fe0


	//   ....[64]....
        /*0274*/ 	.word	0x00011010


	//   ....[65]....
        /*0278*/ 	.word	0x00011040


	//   ....[66]....
        /*027c*/ 	.word	0x00011070


	//   ....[67]....
        /*0280*/ 	.word	0x000110a0


	//   ....[68]....
        /*0284*/ 	.word	0x000110d0


	//   ....[69]....
        /*0288*/ 	.word	0x00011120


	//   ....[70]....
        /*028c*/ 	.word	0x00011170


	//   ....[71]....
        /*0290*/ 	.word	0x00011610


	//   ....[72]....
        /*0294*/ 	.word	0x00011630


	//   ....[73]....
        /*0298*/ 	.word	0x00011ab0


	//   ....[74]....
        /*029c*/ 	.word	0x00011ad0


	//   ....[75]....
        /*02a0*/ 	.word	0x00011f50


	//   ....[76]....
        /*02a4*/ 	.word	0x00011f60


	//----- nvinfo : EIATTR_EXIT_INSTR_OFFSETS
	.align		4
.L_464:
        /*02a8*/ 	.byte	0x04, 0x1c
        /*02aa*/ 	.short	(.L_466 - .L_465)


	//   ....[0]....
.L_465:
        /*02ac*/ 	.word	0x000001b0


	//   ....[1]....
        /*02b0*/ 	.word	0x00011f70


	//   ....[2]....
        /*02b4*/ 	.word	0x00012390


	//   ....[3]....
        /*02b8*/ 	.word	0x000123e0


	//   ....[4]....
        /*02bc*/ 	.word	0x00012410


	//   ....[5]....
        /*02c0*/ 	.word	0x00012470


	//   ....[6]....
        /*02c4*/ 	.word	0x00012700


	//----- nvinfo : EIATTR_CTAIDZ_USED
	.align		4
.L_466:
        /*02c8*/ 	.byte	0x01, 0x04
	.zero		2


	//----- nvinfo : EIATTR_MAX_THREADS
	.align		4
        /*02cc*/ 	.byte	0x04, 0x05
        /*02ce*/ 	.short	(.L_468 - .L_467)
.L_467:
        /*02d0*/ 	.word	0x00000080
        /*02d4*/ 	.word	0x00000001
        /*02d8*/ 	.word	0x00000001


	//----- nvinfo : EIATTR_CRS_STACK_SIZE
	.align		4
.L_468:
        /*02dc*/ 	.byte	0x04, 0x1e
        /*02de*/ 	.short	(.L_470 - .L_469)
.L_469:
        /*02e0*/ 	.word	0x00000000
.L_470:


//--------------------- .nv.info._ZN7cutlass13device_kernelIN5flash19enable_sm80_to_sm89INS1_16FlashAttnFwdSm80INS1_25CollectiveMainloopFwdSm80ILi4ELi1ELb0EN4cute5tupleIJNS5_1CILi128EEENS7_ILi48EEENS7_ILi96EEEEEELi96ENS_6half_tEfNS_4arch4Sm80ELb0ELb1ELb0ELb1ELb0ELb0ELb1ELb1EEENS1_21CollectiveEpilogueFwdINS6_IJS8_SA_S9_EEENS6_IJNS7_ILi1EEESI_SI_EEESC_SE_Li128ELb1ELb1ELb1ELb0EEENS1_36VarlenDynamicPersistentTileSchedulerILi128ELi48ELi128ELi128ELb1ELb1ELb0ELb1ELb0ELb1EEEEEEEEEvNT_6ParamsE --------------------------
	.section	.nv.info._ZN7cutlass13device_kernelIN5flash19enable_sm80_to_sm89INS1_16FlashAttnFwdSm80INS1_25CollectiveMainloopFwdSm80ILi4ELi1ELb0EN4cute5tupleIJNS5_1CILi128EEENS7_ILi48EEENS7_ILi96EEEEEELi96ENS_6half_tEfNS_4arch4Sm80ELb0ELb1ELb0ELb1ELb0ELb0ELb1ELb1EEENS1_21CollectiveEpilogueFwdINS6_IJS8_SA_S9_EEENS6_IJNS7_ILi1EEESI_SI_EEESC_SE_Li128ELb1ELb1ELb1ELb0EEENS1_36VarlenDynamicPersistentTileSchedulerILi128ELi48ELi128ELi128ELb1ELb1ELb0ELb1ELb0ELb1EEEEEEEEEvNT_6ParamsE,"",@"SHT_CUDA_INFO"
	.sectionflags	@""
	.align	4


	//----- nvinfo : EIATTR_CUDA_API_VERSION
	.align		4
        /*0000*/ 	.byte	0x04, 0x37
        /*0002*/ 	.short	(.L_472 - .L_471)
.L_471:
        /*0004*/ 	.word	0x00000082


	//----- nvinfo : EIATTR_SW2861232_WAR
	.align		4
.L_472:
        /*0008*/ 	.byte	0x01, 0x35
	.zero		2


	//----- nvinfo : EIATTR_PARAM_CBANK
	.align		4
        /*000c*/ 	.byte	0x04, 0x0a
        /*000e*/ 	.short	(.L_474 - .L_473)
	.align		4
.L_473:
        /*0010*/ 	.word	index@(.nv.constant0._ZN7cutlass13device_kernelIN5flash19enable_sm80_to_sm89INS1_16FlashAttnFwdSm80INS1_25CollectiveMainloopFwdSm80ILi4ELi1ELb0EN4cute5tupleIJNS5_1CILi128EEENS7_ILi48EEENS7_ILi96EEEEEELi96ENS_6half_tEfNS_4arch4Sm80ELb0ELb1ELb0ELb1ELb0ELb0ELb1ELb1EEENS1_21CollectiveEpilogueFwdINS6_IJS8_SA_S9_EEENS6_IJNS7_ILi1EEESI_SI_EEESC_SE_Li128ELb1ELb1ELb1ELb0EEENS1_36VarlenDynamicPersistentTileSchedulerILi128ELi48ELi128ELi128ELb1ELb1ELb0ELb1ELb0ELb1EEEEEEEEEvNT_6ParamsE)
        /*0014*/ 	.short	0x0160
        /*0016*/ 	.short	0x0438


	//----- nvinfo : EIATTR_CBANK_PARAM_SIZE
	.align		4
.L_474:
        /*0018*/ 	.byte	0x03, 0x19
        /*001a*/ 	.short	0x0438


	//----- nvinfo : EIATTR_KPARAM_INFO
	.align		4
        /*001c*/ 	.byte	0x04, 0x17
        /*001e*/ 	.short	(.L_476 - .L_475)
.L_475:
        /*0020*/ 	.word	0x00000000
        /*0024*/ 	.short	0x0000
        /*0026*/ 	.short	0x0000
        /*0028*/ 	.byte	0x00, 0xf0, 0xe1, 0x10


	//----- nvinfo : EIATTR_MAXREG_COUNT
	.align		4
.L_476:
        /*002c*/ 	.byte	0x03, 0x1b
        /*002e*/ 	.short	0x00ff


	//----- nvinfo : EIATTR_NUM_BARRIERS
	.align		4
        /*0030*/ 	.byte	0x02, 0x4c
        /*0032*/ 	.byte	0x06
	.zero		1


	//----- nvinfo : EIATTR_ANNOTATIONS
	.align		4
        /*0034*/ 	.byte	0x04, 0x55
        /*0036*/ 	.short	(.L_478 - .L_477)


	//   ....[0]....
.L_477:
        /* <DEDUP_REMOVED lines=94> */


	//----- nvinfo : EIATTR_MERCURY_ISA_VERSION
	.align		4
.L_478:
        /*0600*/ 	.byte	0x03, 0x5f
        /*0602*/ 	.short	0x0000


	//----- nvinfo : EIATTR_INT_WARP_WIDE_INSTR_OFFSETS
	.align		4
        /*0604*/ 	.byte	0x04, 0x31
        /*0606*/ 	.short	(.L_480 - .L_479)


	//   ....[0]....
.L_479:
        /*0608*/ 	.word	0x00011d00


	//   ....[1]....
        /*060c*/ 	.word	0x00011d80


	//----- nvinfo : EIATTR_COOP_GROUP_MASK_REGIDS
	.align		4
.L_480:
        /*0610*/ 	.byte	0x04, 0x29
        /*0612*/ 	.short	(.L_482 - .L_481)


	//   ....[0]....
.L_481:
        /*0614*/ 	.word	0xffffffff


	//   ....[1]....
        /*0618*/ 	.word	0xffffffff


	//   ....[2]....
        /*061c*/ 	.word	0xffffffff


	//   ....[3]....
        /*0620*/ 	.word	0xffffffff


	//   ....[4]....
        /*0624*/ 	.word	0xffffffff


	//   ....[5]....
        /*0628*/ 	.word	0xffffffff


	//   ....[6]....
        /*062c*/ 	.word	0xffffffff


	//   ....[7]....
        /*0630*/ 	.word	0xffffffff


	//   ....[8]....
        /*0634*/ 	.word	0xffffffff


	//   ....[9]....
        /*0638*/ 	.word	0xffffffff


	//   ....[10]....
        /*063c*/ 	.word	0xffffffff


	//   ....[11]....
        /*0640*/ 	.word	0xffffffff


	//   ....[12]....
        /*0644*/ 	.word	0xffffffff


	//   ....[13]....
        /*0648*/ 	.word	0xffffffff


	//   ....[14]....
        /*064c*/ 	.word	0xffffffff


	//   ....[15]....
        /*0650*/ 	.word	0xffffffff


	//   ....[16]....
        /*0654*/ 	.word	0xffffffff


	//   ....[17]....
        /*0658*/ 	.word	0xffffffff


	//   ....[18]....
        /*065c*/ 	.word	0xffffffff


	//   ....[19]....
        /*0660*/ 	.word	0xffffffff


	//   ....[20]....
        /*0664*/ 	.word	0xffffffff


	//   ....[21]....
        /*0668*/ 	.word	0xffffffff


	//   ....[22]....
        /*066c*/ 	.word	0xffffffff


	//   ....[23]....
        /*0670*/ 	.word	0xffffffff


	//   ....[24]....
        /*0674*/ 	.word	0xffffffff


	//   ....[25]....
        /*0678*/ 	.word	0xffffffff


	//   ....[26]....
        /*067c*/ 	.word	0xffffffff


	//   ....[27]....
        /*0680*/ 	.word	0xffffffff


	//   ....[28]....
        /*0684*/ 	.word	0xffffffff


	//   ....[29]....
        /*0688*/ 	.word	0xffffffff


	//   ....[30]....
        /*068c*/ 	.word	0xffffffff


	//   ....[31]....
        /*0690*/ 	.word	0xffffffff


	//   ....[32]....
        /*0694*/ 	.word	0xffffffff


	//   ....[33]....
        /*0698*/ 	.word	0xffffffff


	//   ....[34]....
        /*069c*/ 	.word	0xffffffff


	//   ....[35]....
        /*06a0*/ 	.word	0xffffffff


	//   ....[36]....
        /*06a4*/ 	.word	0xffffffff


	//   ....[37]....
        /*06a8*/ 	.word	0xffffffff


	//   ....[38]....
        /*06ac*/ 	.word	0xffffffff


	//   ....[39]....
        /*06b0*/ 	.word	0xffffffff


	//   ....[40]....
        /*06b4*/ 	.word	0xffffffff


	//   ....[41]....
        /*06b8*/ 	.word	0xffffffff


	//   ....[42]....
        /*06bc*/ 	.word	0xffffffff


	//   ....[43]....
        /*06c0*/ 	.word	0xffffffff


	//   ....[44]....
        /*06c4*/ 	.word	0xffffffff


	//   ....[45]....
        /*06c8*/ 	.word	0xffffffff


	//   ....[46]....
        /*06cc*/ 	.word	0xffffffff


	//   ....[47]....
        /*06d0*/ 	.word	0xffffffff


	//   ....[48]....
        /*06d4*/ 	.word	0xffffffff


	//   ....[49]....
        /*06d8*/ 	.word	0xffffffff


	//   ....[50]....
        /*06dc*/ 	.word	0xffffffff


	//   ....[51]....
        /*06e0*/ 	.word	0xffffffff


	//   ....[52]....
        /*06e4*/ 	.word	0xffffffff


	//   ....[53]....
        /*06e8*/ 	.word	0xffffffff


	//   ....[54]....
        /*06ec*/ 	.word	0xffffffff


	//   ....[55]....
        /*06f0*/ 	.word	0xffffffff


	//   ....[56]....
        /*06f4*/ 	.word	0xffffffff


	//   ....[57]....
        /*06f8*/ 	.word	0xffffffff


	//   ....[58]....
        /*06fc*/ 	.word	0xffffffff


	//   ....[59]....
        /*0700*/ 	.word	0xffffffff


	//   ....[60]....
        /*0704*/ 	.word	0xffffffff


	//   ....[61]....
        /*0708*/ 	.word	0xffffffff


	//   ....[62]....
        /*070c*/ 	.word	0xffffffff


	//   ....[63]....
        /*0710*/ 	.word	0xffffffff


	//   ....[64]....
        /*0714*/ 	.word	0xffffffff


	//   ....[65]....
        /*0718*/ 	.word	0xffffffff


	//   ....[66]....
        /*071c*/ 	.word	0xffffffff


	//   ....[67]....
        /*0720*/ 	.word	0xffffffff


	//   ....[68]....
        /*0724*/ 	.word	0xffffffff


	//   ....[69]....
        /*0728*/ 	.word	0xffffffff


	//   ....[70]....
        /*072c*/ 	.word	0xffffffff


	//   ....[71]....
        /*0730*/ 	.word	0xffffffff


	//   ....[72]....
        /*0734*/ 	.word	0xffffffff


	//   ....[73]....
        /*0738*/ 	.word	0xffffffff


	//   ....[74]....
        /*073c*/ 	.word	0xffffffff


	//   ....[75]....
        /*0740*/ 	.word	0xffffffff


	//   ....[76]....
        /*0744*/ 	.word	0xffffffff


	//   ....[77]....
        /*0748*/ 	.word	0xffffffff


	//   ....[78]....
        /*074c*/ 	.word	0xffffffff


	//   ....[79]....
        /*0750*/ 	.word	0xffffffff


	//   ....[80]....
        /*0754*/ 	.word	0xffffffff


	//   ....[81]....
        /*0758*/ 	.word	0xffffffff


	//   ....[82]....
        /*075c*/ 	.word	0xffffffff


	//   ....[83]....
        /*0760*/ 	.word	0xffffffff


	//   ....[84]....
        /*0764*/ 	.word	0xffffffff


	//   ....[85]....
        /*0768*/ 	.word	0xffffffff


	//   ....[86]....
        /*076c*/ 	.word	0xffffffff


	//   ....[87]....
        /*0770*/ 	.word	0xffffffff


	//   ....[88]....
        /*0774*/ 	.word	0xffffffff


	//   ....[89]....
        /*0778*/ 	.word	0xffffffff


	//   ....[90]....
        /*077c*/ 	.word	0xffffffff


	//   ....[91]....
        /*0780*/ 	.word	0xffffffff


	//   ....[92]....
        /*0784*/ 	.word	0xffffffff


	//   ....[93]....
        /*0788*/ 	.word	0xffffffff


	//   ....[94]....
        /*078c*/ 	.word	0xffffffff


	//   ....[95]....
        /*0790*/ 	.word	0xffffffff


	//   ....[96]....
        /*0794*/ 	.word	0xffffffff


	//   ....[97]....
        /*0798*/ 	.word	0xffffffff


	//   ....[98]....
        /*079c*/ 	.word	0xffffffff


	//   ....[99]....
        /*07a0*/ 	.word	0xffffffff


	//   ....[100]....
        /*07a4*/ 	.word	0xffffffff


	//   ....[101]....
        /*07a8*/ 	.word	0xffffffff


	//   ....[102]....
        /*07ac*/ 	.word	0xffffffff


	//   ....[103]....
        /*07b0*/ 	.word	0xffffffff


	//   ....[104]....
        /*07b4*/ 	.word	0xffffffff


	//   ....[105]....
        /*07b8*/ 	.word	0xffffffff


	//   ....[106]....
        /*07bc*/ 	.word	0xffffffff


	//   ....[107]....
        /*07c0*/ 	.word	0xffffffff


	//   ....[108]....
        /*07c4*/ 	.word	0xffffffff


	//   ....[109]....
        /*07c8*/ 	.word	0xffffffff


	//   ....[110]....
        /*07cc*/ 	.word	0xffffffff


	//   ....[111]....
        /*07d0*/ 	.word	0xffffffff


	//   ....[112]....
        /*07d4*/ 	.word	0xffffffff


	//   ....[113]....
        /*07d8*/ 	.word	0xffffffff


	//   ....[114]....
        /*07dc*/ 	.word	0xffffffff


	//   ....[115]....
        /*07e0*/ 	.word	0xffffffff


	//   ....[116]....
        /*07e4*/ 	.word	0xffffffff


	//   ....[117]....
        /*07e8*/ 	.word	0xffffffff


	//   ....[118]....
        /*07ec*/ 	.word	0xffffffff


	//   ....[119]....
        /*07f0*/ 	.word	0xffffffff


	//   ....[120]....
        /*07f4*/ 	.word	0xffffffff


	//   ....[121]....
        /*07f8*/ 	.word	0xffffffff


	//   ....[122]....
        /*07fc*/ 	.word	0xffffffff


	//   ....[123]....
        /*0800*/ 	.word	0xffffffff


	//   ....[124]....
        /*0804*/ 	.word	0xffffffff


	//   ....[125]....
        /*0808*/ 	.word	0xffffffff


	//   ....[126]....
        /*080c*/ 	.word	0xffffffff


	//   ....[127]....
        /*0810*/ 	.word	0xffffffff


	//   ....[128]....
        /*0814*/ 	.word	0xffffffff


	//   ....[129]....
        /*0818*/ 	.word	0xffffffff


	//   ....[130]....
        /*081c*/ 	.word	0xffffffff


	//   ....[131]....
        /*0820*/ 	.word	0xffffffff


	//   ....[132]....
        /*0824*/ 	.word	0xffffffff


	//   ....[133]....
        /*0828*/ 	.word	0xffffffff


	//   ....[134]....
        /*082c*/ 	.word	0xffffffff


	//   ....[135]....
        /*0830*/ 	.word	0xffffffff


	//   ....[136]....
        /*0834*/ 	.word	0xffffffff


	//   ....[137]....
        /*0838*/ 	.word	0xffffffff


	//   ....[138]....
        /*083c*/ 	.word	0xffffffff


	//   ....[139]....
        /*0840*/ 	.word	0xffffffff


	//   ....[140]....
        /*0844*/ 	.word	0xffffffff


	//   ....[141]....
        /*0848*/ 	.word	0xffffffff


	//   ....[142]....
        /*084c*/ 	.word	0xffffffff


	//   ....[143]....
        /*0850*/ 	.word	0xffffffff


	//   ....[144]....
        /*0854*/ 	.word	0xffffffff


	//   ....[145]....
        /*0858*/ 	.word	0xffffffff


	//   ....[146]....
        /*085c*/ 	.word	0xffffffff


	//   ....[147]....
        /*0860*/ 	.word	0xffffffff


	//   ....[148]....
        /*0864*/ 	.word	0xffffffff


	//   ....[149]....
        /*0868*/ 	.word	0xffffffff


	//   ....[150]....
        /*086c*/ 	.word	0xffffffff


	//   ....[151]....
        /*0870*/ 	.word	0xffffffff


	//   ....[152]....
        /*0874*/ 	.word	0xffffffff


	//   ....[153]....
        /*0878*/ 	.word	0xffffffff


	//   ....[154]....
        /*087c*/ 	.word	0xffffffff


	//   ....[155]....
        /*0880*/ 	.word	0xffffffff


	//   ....[156]....
        /*0884*/ 	.word	0xffffffff


	//   ....[157]....
        /*0888*/ 	.word	0xffffffff


	//   ....[158]....
        /*088c*/ 	.word	0xffffffff


	//   ....[159]....
        /*0890*/ 	.word	0xffffffff


	//   ....[160]....
        /*0894*/ 	.word	0xffffffff


	//   ....[161]....
        /*0898*/ 	.word	0xffffffff


	//   ....[162]....
        /*089c*/ 	.word	0xffffffff


	//   ....[163]....
        /*08a0*/ 	.word	0xffffffff


	//   ....[164]....
        /*08a4*/ 	.word	0xffffffff


	//   ....[165]....
        /*08a8*/ 	.word	0xffffffff


	//   ....[166]....
        /*08ac*/ 	.word	0xffffffff


	//   ....[167]....
        /*08b0*/ 	.word	0xffffffff


	//   ....[168]....
        /*08b4*/ 	.word	0xffffffff


	//   ....[169]....
        /*08b8*/ 	.word	0xffffffff


	//   ....[170]....
        /*08bc*/ 	.word	0xffffffff


	//   ....[171]....
        /*08c0*/ 	.word	0xffffffff


	//   ....[172]....
        /*08c4*/ 	.word	0xffffffff


	//   ....[173]....
        /*08c8*/ 	.word	0xffffffff


	//   ....[174]....
        /*08cc*/ 	.word	0xffffffff


	//   ....[175]....
        /*08d0*/ 	.word	0xffffffff


	//   ....[176]....
        /*08d4*/ 	.word	0xffffffff


	//   ....[177]....
        /*08d8*/ 	.word	0xffffffff


	//   ....[178]....
        /*08dc*/ 	.word	0xffffffff


	//   ....[179]....
        /*08e0*/ 	.word	0xffffffff


	//   ....[180]....
        /*08e4*/ 	.word	0xffffffff


	//   ....[181]....
        /*08e8*/ 	.word	0xffffffff


	//   ....[182]....
        /*08ec*/ 	.word	0xffffffff


	//   ....[183]....
        /*08f0*/ 	.word	0xffffffff


	//   ....[184]....
        /*08f4*/ 	.word	0xffffffff


	//   ....[185]....
        /*08f8*/ 	.word	0xffffffff


	//   ....[186]....
        /*08fc*/ 	.word	0xffffffff


	//   ....[187]....
        /*0900*/ 	.word	0xffffffff


	//   ....[188]....
        /*0904*/ 	.word	0xffffffff


	//   ....[189]....
        /*0908*/ 	.word	0xffffffff


	//   ....[190]....
        /*090c*/ 	.word	0xffffffff


	//   ....[191]....
        /*0910*/ 	.word	0xffffffff


	//   ....[192]....
        /*0914*/ 	.word	0xffffffff


	//   ....[193]....
        /*0918*/ 	.word	0xffffffff


	//   ....[194]....
        /*091c*/ 	.word	0xffffffff


	//----- nvinfo : EIATTR_COOP_GROUP_INSTR_OFFSETS
	.align		4
.L_482:
        /*0920*/ 	.byte	0x04, 0x28
        /*0922*/ 	.short	(.L_484 - .L_483)


	//   ....[0]....
.L_483:
        /*0924*/ 	.word	0x00000050


	//   ....[1]....
        /*0928*/ 	.word	0x00000200


	//   ....[2]....
        /*092c*/ 	.word	0x00000230


	//   ....[3]....
        /*0930*/ 	.word	0x00000260


	//   ....[4]....
        /*0934*/ 	.word	0x00000290


	//   ....[5]....
        /*0938*/ 	.word	0x000002c0


	//   ....[6]....
        /*093c*/ 	.word	0x000002f0


	//   ....[7]....
        /*0940*/ 	.word	0x00000450


	//   ....[8]....
        /*0944*/ 	.word	0x00000490


	//   ....[9]....
        /*0948*/ 	.word	0x000004c0


	//   ....[10]....
        /*094c*/ 	.word	0x000004f0


	//   ....[11]....
        /*0950*/ 	.word	0x00000520


	//   ....[12]....
        /*0954*/ 	.word	0x00000550


	//   ....[13]....
        /*0958*/ 	.word	0x000005e0


	//   ....[14]....
        /*095c*/ 	.word	0x00000630


	//   ....[15]....
        /*0960*/ 	.word	0x00000650


	//   ....[16]....
        /*0964*/ 	.word	0x000006b0


	//   ....[17]....
        /*0968*/ 	.word	0x00002f40


	//   ....[18]....
        /*096c*/ 	.word	0x00002f60


	//   ....[19]....
        /*0970*/ 	.word	0x00003100


	//   ....[20]....
        /*0974*/ 	.word	0x00003110


	//   ....[21]....
        /*0978*/ 	.word	0x000032b0


	//   ....[22]....
        /*097c*/ 	.word	0x000032d0


	//   ....[23]....
        /*0980*/ 	.word	0x00003470


	//   ....[24]....
        /*0984*/ 	.word	0x00003480


	//   ....[25]....
        /*0988*/ 	.word	0x00004550


	//   ....[26]....
        /*098c*/ 	.word	0x00004710


	//   ....[27]....
        /*0990*/ 	.word	0x000048b0


	//   ....[28]....
        /*0994*/ 	.word	0x00005030


	//   ....[29]....
        /*0998*/ 	.word	0x00005680


	//   ....[30]....
        /*099c*/ 	.word	0x00005760


	//   ....[31]....
        /*09a0*/ 	.word	0x000059e0


	//   ....[32]....
        /*09a4*/ 	.word	0x00005a30


	//   ....[33]....
        /*09a8*/ 	.word	0x00005c10


	//   ....[34]....
        /*09ac*/ 	.word	0x00005ca0


	//   ....[35]....
        /*09b0*/ 	.word	0x00005cd0


	//   ....[36]....
        /*09b4*/ 	.word	0x00005d70


	//   ....[37]....
        /*09b8*/ 	.word	0x00007ac0


	//   ....[38]....
        /*09bc*/ 	.word	0x00007cb0


	//   ....[39]....
        /*09c0*/ 	.word	0x00007e70


	//   ....[40]....
        /*09c4*/ 	.word	0x000084f0


	//   ....[41]....
        /*09c8*/ 	.word	0x00008ca0


	//   ....[42]....
        /*09cc*/ 	.word	0x00008de0


	//   ....[43]....
        /*09d0*/ 	.word	0x00008f20


	//   ....[44]....
        /*09d4*/ 	.word	0x00009070


	//   ....[45]....
        /*09d8*/ 	.word	0x00009080


	//   ....[46]....
        /*09dc*/ 	.word	0x00009170


	//   ....[47]....
        /*09e0*/ 	.word	0x000092e0


	//   ....[48]....
        /*09e4*/ 	.word	0x000093b0


	//   ....[49]....
        /*09e8*/ 	.word	0x0000bd50


	//   ....[50]....
        /*09ec*/ 	.word	0x0000bdb0


	//   ....[51]....
        /*09f0*/ 	.word	0x0000bdf0


	//   ....[52]....
        /*09f4*/ 	.word	0x0000be20


	//   ....[53]....
        /*09f8*/ 	.word	0x0000be60


	//   ....[54]....
        /*09fc*/ 	.word	0x0000be90


	//   ....[55]....
        /*0a00*/ 	.word	0x0000c0f0


	//   ....[56]....
        /*0a04*/ 	.word	0x0000c680


	//   ....[57]....
        /*0a08*/ 	.word	0x0000e3c0


	//   ....[58]....
        /*0a0c*/ 	.word	0x0000e5b0


	//   ....[59]....
        /*0a10*/ 	.word	0x0000e770


	//   ....[60]....
        /*0a14*/ 	.word	0x0000edf0


	//   ....[61]....
        /*0a18*/ 	.word	0x0000f5a0


	//   ....[62]....
        /*0a1c*/ 	.word	0x0000f810


	//   ....[63]....
        /*0a20*/ 	.word	0x0000f8f0


	//   ....[64]....
        /*0a24*/ 	.word	0x0000f900


	//   ....[65]....
        /*0a28*/ 	.word	0x0000f920


	//   ....[66]....
        /*0a2c*/ 	.word	0x0000fae0


	//   ....[67]....
        /*0a30*/ 	.word	0x0000fcb0


	//   ....[68]....
        /*0a34*/ 	.word	0x0000fe10


	//   ....[69]....
        /*0a38*/ 	.word	0x00011320


	//   ....[70]....
        /*0a3c*/ 	.word	0x00011370


	//   ....[71]....
        /*0a40*/ 	.word	0x00011390


	//   ....[72]....
        /*0a44*/ 	.word	0x000113b0


	//   ....[73]....
        /*0a48*/ 	.word	0x000113c0


	//   ....[74]....
        /*0a4c*/ 	.word	0x000113e0


	//   ....[75]....
        /*0a50*/ 	.word	0x00011400


	//   ....[76]....
        /*0a54*/ 	.word	0x00011410


	//   ....[77]....
        /*0a58*/ 	.word	0x000129b0


	//   ....[78]....
        /*0a5c*/ 	.word	0x000129c0


	//   ....[79]....
        /*0a60*/ 	.word	0x000129d0


	//   ....[80]....
        /*0a64*/ 	.word	0x000129e0


	//   ....[81]....
        /*0a68*/ 	.word	0x000129f0


	//   ....[82]....
        /*0a6c*/ 	.word	0x00012a00


	//   ....[83]....
        /*0a70*/ 	.word	0x00012a20


	//   ....[84]....
        /*0a74*/ 	.word	0x00012a30


	//   ....[85]....
        /*0a78*/ 	.word	0x00012ee0


	//   ....[86]....
        /*0a7c*/ 	.word	0x00012f00


	//   ....[87]....
        /*0a80*/ 	.word	0x00013070


	//   ....[88]....
        /*0a84*/ 	.word	0x00013080


	//   ....[89]....
        /*0a88*/ 	.word	0x00013200


	//   ....[90]....
        /*0a8c*/ 	.word	0x00013220


	//   ....[91]....
        /*0a90*/ 	.word	0x000133a0


	//   ....[92]....
        /*0a94*/ 	.word	0x000133b0


	//   ....[93]....
        /*0a98*/ 	.word	0x00013740


	//   ....[94]....
        /*0a9c*/ 	.word	0x00013760


	//   ....[95]....
        /*0aa0*/ 	.word	0x00013cd0


	//   ....[96]....
        /*0aa4*/ 	.word	0x00013ce0


	//   ....[97]....
        /*0aa8*/ 	.word	0x00014250


	//   ....[98]....
        /*0aac*/ 	.word	0x00014270


	//   ....[99]....
        /*0ab0*/ 	.word	0x000147f0


	//   ....[100]....
        /*0ab4*/ 	.word	0x00014800


	//   ....[101]....
        /*0ab8*/ 	.word	0x00015580


	//   ....[102]....
        /*0abc*/ 	.word	0x000155a0


	//   ....[103]....
        /*0ac0*/ 	.word	0x00015720


	//   ....[104]....
        /*0ac4*/ 	.word	0x00015730


	//   ....[105]....
        /*0ac8*/ 	.word	0x000158b0


	//   ....[106]....
        /*0acc*/ 	.word	0x000158d0


	//   ....[107]....
        /*0ad0*/ 	.word	0x00015a50


	//   ....[108]....
        /*0ad4*/ 	.word	0x00015a60


	//   ....[109]....
        /*0ad8*/ 	.word	0x00015ca0


	//   ....[110]....
        /*0adc*/ 	.word	0x00015cc0


	//   ....[111]....
        /*0ae0*/ 	.word	0x00015df0


	//   ....[112]....
        /*0ae4*/ 	.word	0x00015e30


	//   ....[113]....
        /*0ae8*/ 	.word	0x00015e60


	//   ....[114]....
        /*0aec*/ 	.word	0x00015e90


	//   ....[115]....
        /*0af0*/ 	.word	0x00015ec0


	//   ....[116]....
        /*0af4*/ 	.word	0x00015ef0


	//   ....[117]....
        /*0af8*/ 	.word	0x00016050


	//   ....[118]....
        /*0afc*/ 	.word	0x00016090


	//   ....[119]....
        /*0b00*/ 	.word	0x000160c0


	//   ....[120]....
        /*0b04*/ 	.word	0x000160f0


	//   ....[121]....
        /*0b08*/ 	.word	0x00016120


	//   ....[122]....
        /*0b0c*/ 	.word	0x00016150


	//   ....[123]....
        /*0b10*/ 	.word	0x000161e0


	//   ....[124]....
        /*0b14*/ 	.word	0x00016240


	//   ....[125]....
        /*0b18*/ 	.word	0x00016250


	//   ....[126]....
        /*0b1c*/ 	.word	0x000162b0


	//   ....[127]....
        /*0b20*/ 	.word	0x00016d10


	//   ....[128]....
        /*0b24*/ 	.word	0x00016d70


	//   ....[129]....
        /*0b28*/ 	.word	0x00016dc0


	//   ....[130]....
        /*0b2c*/ 	.word	0x00016e10


	//   ....[131]....
        /*0b30*/ 	.word	0x00016e60


	//   ....[132]....
        /*0b34*/ 	.word	0x00016ed0


	//   ....[133]....
        /*0b38*/ 	.word	0x00016f10


	//   ....[134]....
        /*0b3c*/ 	.word	0x00016f80


	//   ....[135]....
        /*0b40*/ 	.word	0x00016ff0


	//   ....[136]....
        /*0b44*/ 	.word	0x00017050


	//   ....[137]....
        /*0b48*/ 	.word	0x000170c0


	//   ....[138]....
        /*0b4c*/ 	.word	0x00017130


	//   ....[139]....
        /*0b50*/ 	.word	0x00017190


	//   ....[140]....
        /*0b54*/ 	.word	0x000171f0


	//   ....[141]....
        /*0b58*/ 	.word	0x00017250


	//   ....[142]....
        /*0b5c*/ 	.word	0x000172c0


	//   ....[143]....
        /*0b60*/ 	.word	0x00017320


	//   ....[144]....
        /*0b64*/ 	.word	0x00017380


	//   ....[145]....
        /*0b68*/ 	.word	0x000173d0


	//   ....[146]....
        /*0b6c*/ 	.word	0x00017420


	//   ....[147]....
        /*0b70*/ 	.word	0x00017470


	//   ....[148]....
        /*0b74*/ 	.word	0x000174c0


	//   ....[149]....
        /*0b78*/ 	.word	0x00017510


	//   ....[150]....
        /*0b7c*/ 	.word	0x00017570


	//   ....[151]....
        /*0b80*/ 	.word	0x000175c0


	//   ....[152]....
        /*0b84*/ 	.word	0x00017620


	//   ....[153]....
        /*0b88*/ 	.word	0x00017690


	//   ....[154]....
        /*0b8c*/ 	.word	0x00017700


	//   ....[155]....
        /*0b90*/ 	.word	0x00017760


	//   ....[156]....
        /*0b94*/ 	.word	0x000177c0


	//   ....[157]....
        /*0b98*/ 	.word	0x00017820


	//   ....[158]....
        /*0b9c*/ 	.word	0x00017890


	//   ....[159]....
        /*0ba0*/ 	.word	0x000178f0


	//   ....[160]....
        /*0ba4*/ 	.word	0x00017950


	//   ....[161]....
        /*0ba8*/ 	.word	0x000179b0


	//   ....[162]....
        /*0bac*/ 	.word	0x00017a20


	//   ....[163]....
        /*0bb0*/ 	.word	0x00017a80


	//   ....[164]....
        /*0bb4*/ 	.word	0x00017ae0


	//   ....[165]....
        /*0bb8*/ 	.word	0x00017b40


	//   ....[166]....
        /*0bbc*/ 	.word	0x00017bb0


	//   ....[167]....
        /*0bc0*/ 	.word	0x00017c10


	//   ....[168]....
        /*0bc4*/ 	.word	0x00017c70


	//   ....[169]....
        /*0bc8*/ 	.word	0x00017cd0


	//   ....[170]....
        /*0bcc*/ 	.word	0x00017d40


	//   ....[171]....
        /*0bd0*/ 	.word	0x00017da0


	//   ....[172]....
        /*0bd4*/ 	.word	0x00017e00


	//   ....[173]....
        /*0bd8*/ 	.word	0x00017e60


	//   ....[174]....
        /*0bdc*/ 	.word	0x00017ed0


	//   ....[175]....
        /*0be0*/ 	.word	0x00017f30


	//   ....[176]....
        /*0be4*/ 	.word	0x00017f90


	//   ....[177]....
        /*0be8*/ 	.word	0x00017ff0


	//   ....[178]....
        /*0bec*/ 	.word	0x00018060


	//   ....[179]....
        /*0bf0*/ 	.word	0x000180b0


	//   ....[180]....
        /*0bf4*/ 	.word	0x000180f0


	//   ....[181]....
        /*0bf8*/ 	.word	0x00018140


	//   ....[182]....
        /*0bfc*/ 	.word	0x00018190


	//   ....[183]....
        /*0c00*/ 	.word	0x000181e0


	//   ....[184]....
        /*0c04*/ 	.word	0x00018250


	//   ....[185]....
        /*0c08*/ 	.word	0x00018290


	//   ....[186]....
        /*0c0c*/ 	.word	0x000182e0


	//   ....[187]....
        /*0c10*/ 	.word	0x00018330


	//   ....[188]....
        /*0c14*/ 	.word	0x00018380


	//   ....[189]....
        /*0c18*/ 	.word	0x000183d0


	//   ....[190]....
        /*0c1c*/ 	.word	0x00018440


	//   ....[191]....
        /*0c20*/ 	.word	0x00018480


	//   ....[192]....
        /*0c24*/ 	.word	0x000184f0


	//   ....[193]....
        /*0c28*/ 	.word	0x00018550


	//   ....[194]....
        /*0c2c*/ 	.word	0x000185b0


	//----- nvinfo : EIATTR_EXIT_INSTR_OFFSETS
	.align		4
.L_484:
        /*0c30*/ 	.byte	0x04, 0x1c
        /*0c32*/ 	.short	(.L_486 - .L_485)


	//   ....[0]....
.L_485:
        /*0c34*/ 	.word	0x000010d0


	//   ....[1]....
        /*0c38*/ 	.word	0x00016cd0


	//----- nvinfo : EIATTR_MAX_THREADS
	.align		4
.L_486:
        /*0c3c*/ 	.byte	0x04, 0x05
        /*0c3e*/ 	.short	(.L_488 - .L_487)
.L_487:
        /*0c40*/ 	.word	0x00000080
        /*0c44*/ 	.word	0x00000001
        /*0c48*/ 	.word	0x00000001


	//----- nvinfo : EIATTR_CRS_STACK_SIZE
	.align		4
.L_488:
        /*0c4c*/ 	.byte	0x04, 0x1e
        /*0c4e*/ 	.short	(.L_490 - .L_489)
.L_489:
        /*0c50*/ 	.word	0x00000000
.L_490:


//--------------------- .nv.info._ZN7cutlass13device_kernelIN5flash19enable_sm80_to_sm89INS1_16FlashAttnFwdSm80INS1_25CollectiveMainloopFwdSm80ILi4ELi1ELb0EN4cute5tupleIJNS5_1CILi128EEENS7_ILi48EEENS7_ILi96EEEEEELi96ENS_6half_tEfNS_4arch4Sm80ELb0ELb1ELb0ELb1ELb0ELb1ELb1ELb1EEENS1_21CollectiveEpilogueFwdINS6_IJS8_SA_S9_EEENS6_IJNS7_ILi1EEESI_SI_EEESC_SE_Li128ELb1ELb1ELb1ELb0EEENS1_36VarlenDynamicPersistentTileSchedulerILi128ELi48ELi128ELi128ELb1ELb1ELb0ELb1ELb0ELb1EEEEEEEEEvNT_6ParamsE --------------------------
	.section	.nv.info._ZN7cutlass13device_kernelIN5flash19enable_sm80_to_sm89INS1_16FlashAttnFwdSm80INS1_25CollectiveMainloopFwdSm80ILi4ELi1ELb0EN4cute5tupleIJNS5_1CILi128EEENS7_ILi48EEENS7_ILi96EEEEEELi96ENS_6half_tEfNS_4arch4Sm80ELb0ELb1ELb0ELb1ELb0ELb1ELb1ELb1EEENS1_21CollectiveEpilogueFwdINS6_IJS8_SA_S9_EEENS6_IJNS7_ILi1EEESI_SI_EEESC_SE_Li128ELb1ELb1ELb1ELb0EEENS1_36VarlenDynamicPersistentTileSchedulerILi128ELi48ELi128ELi128ELb1ELb1ELb0ELb1ELb0ELb1EEEEEEEEEvNT_6ParamsE,"",@"SHT_CUDA_INFO"
	.sectionflags	@""
	.align	4


	//----- nvinfo : EIATTR_CUDA_API_VERSION
	.align		4
        /*0000*/ 	.byte	0x04, 0x37
        /*0002*/ 	.short	(.L_492 - .L_491)
.L_491:
        /*0004*/ 	.word	0x00000082


	//----- nvinfo : EIATTR_SW2861232_WAR
	.align		4
.L_492:
        /*0008*/ 	.byte	0x01, 0x35
	.zero		2


	//----- nvinfo : EIATTR_PARAM_CBANK
	.align		4
        /*000c*/ 	.byte	0x04, 0x0a
        /*000e*/ 	.short	(.L_494 - .L_493)
	.align		4
.L_493:
        /*0010*/ 	.word	index@(.nv.constant0._ZN7cutlass13device_kernelIN5flash19enable_sm80_to_sm89INS1_16FlashAttnFwdSm80INS1_25CollectiveMainloopFwdSm80ILi4ELi1ELb0EN4cute5tupleIJNS5_1CILi128EEENS7_ILi48EEENS7_ILi96EEEEEELi96ENS_6half_tEfNS_4arch4Sm80ELb0ELb1ELb0ELb1ELb0ELb1ELb1ELb1EEENS1_21CollectiveEpilogueFwdINS6_IJS8_SA_S9_EEENS6_IJNS7_ILi1EEESI_SI_EEESC_SE_Li128ELb1ELb1ELb1ELb0EEENS1_36VarlenDynamicPersistentTileSchedulerILi128ELi48ELi128ELi128ELb1ELb1ELb0ELb1ELb0ELb1EEEEEEEEEvNT_6ParamsE)
        /*0014*/ 	.short	0x0160
        /*0016*/ 	.short	0x0438


	//----- nvinfo : EIATTR_CBANK_PARAM_SIZE
	.align		4
.L_494:
        /*0018*/ 	.byte	0x03, 0x19
        /*001a*/ 	.short	0x0438


	//----- nvinfo : EIATTR_KPARAM_INFO
	.align		4
        /*001c*/ 	.byte	0x04, 0x17
        /*001e*/ 	.short	(.L_496 - .L_495)
.L_495:
        /*0020*/ 	.word	0x00000000
        /*0024*/ 	.short	0x0000
        /*0026*/ 	.short	0x0000
        /*0028*/ 	.byte	0x00, 0xf0, 0xe1, 0x10


	//----- nvinfo : EIATTR_MAXREG_COUNT
	.align		4
.L_496:
        /*002c*/ 	.byte	0x03, 0x1b
        /*002e*/ 	.short	0x00ff


	//----- nvinfo : EIATTR_NUM_BARRIERS
	.align		4
        /*0030*/ 	.byte	0x02, 0x4c
        /*0032*/ 	.byte	0x06
	.zero		1


	//----- nvinfo : EIATTR_ANNOTATIONS
	.align		4
        /*0034*/ 	.byte	0x04, 0x55
        /*0036*/ 	.short	(.L_498 - .L_497)


	//   ....[0]....
.L_497:
        /* <DEDUP_REMOVED lines=139> */


	//----- nvinfo : EIATTR_MERCURY_ISA_VERSION
	.align		4
.L_498:
        /*08d0*/ 	.byte	0x03, 0x5f
        /*08d2*/ 	.short	0x0000


	//----- nvinfo : EIATTR_INT_WARP_WIDE_INSTR_OFFSETS
	.align		4
        /*08d4*/ 	.byte	0x04, 0x31
        /*08d6*/ 	.short	(.L_500 - .L_499)


	//   ....[0]....
.L_499:
        /*08d8*/ 	.word	0x0001e760


	//   ....[1]....
        /*08dc*/ 	.word	0x0001e7e0


	//----- nvinfo : EIATTR_COOP_GROUP_MASK_REGIDS
	.align		4
.L_500:
        /*08e0*/ 	.byte	0x04, 0x29
        /*08e2*/ 	.short	(.L_502 - .L_501)


	//   ....[0]....
.L_501:
        /*08e4*/ 	.word	0xffffffff


	//   ....[1]....
        /*08e8*/ 	.word	0xffffffff


	//   ....[2]....
        /*08ec*/ 	.word	0xffffffff


	//   ....[3]....
        /*08f0*/ 	.word	0xffffffff


	//   ....[4]....
        /*08f4*/ 	.word	0xffffffff


	//   ....[5]....
        /*08f8*/ 	.word	0xffffffff


	//   ....[6]....
        /*08fc*/ 	.word	0xffffffff


	//   ....[7]....
        /*0900*/ 	.word	0xffffffff


	//   ....[8]....
        /*0904*/ 	.word	0xffffffff


	//   ....[9]....
        /*0908*/ 	.word	0xffffffff


	//   ....[10]....
        /*090c*/ 	.word	0xffffffff


	//   ....[11]....
        /*0910*/ 	.word	0xffffffff


	//   ....[12]....
        /*0914*/ 	.word	0xffffffff


	//   ....[13]....
        /*0918*/ 	.word	0xffffffff


	//   ....[14]....
        /*091c*/ 	.word	0xffffffff


	//   ....[15]....
        /*0920*/ 	.word	0xffffffff


	//   ....[16]....
        /*0924*/ 	.word	0xffffffff


	//   ....[17]....
        /*0928*/ 	.word	0xffffffff


	//   ....[18]....
        /*092c*/ 	.word	0xffffffff


	//   ....[19]....
        /*0930*/ 	.word	0xffffffff


	//   ....[20]....
        /*0934*/ 	.word	0xffffffff


	//   ....[21]....
        /*0938*/ 	.word	0xffffffff


	//   ....[22]....
        /*093c*/ 	.word	0xffffffff


	//   ....[23]....
        /*0940*/ 	.word	0xffffffff


	//   ....[24]....
        /*0944*/ 	.word	0xffffffff


	//   ....[25]....
        /*0948*/ 	.word	0xffffffff


	//   ....[26]....
        /*094c*/ 	.word	0xffffffff


	//   ....[27]....
        /*0950*/ 	.word	0xffffffff


	//   ....[28]....
        /*0954*/ 	.word	0xffffffff


	//   ....[29]....
        /*0958*/ 	.word	0xffffffff


	//   ....[30]....
        /*095c*/ 	.word	0xffffffff


	//   ....[31]....
        /*0960*/ 	.word	0xffffffff


	//   ....[32]....
        /*0964*/ 	.word	0xffffffff


	//   ....[33]....
        /*0968*/ 	.word	0xffffffff


	//   ....[34]....
        /*096c*/ 	.word	0xffffffff


	//   ....[35]....
        /*0970*/ 	.word	0xffffffff


	//   ....[36]....
        /*0974*/ 	.word	0xffffffff


	//   ....[37]....
        /*0978*/ 	.word	0xffffffff


	//   ....[38]....
        /*097c*/ 	.word	0xffffffff


	//   ....[39]....
        /*0980*/ 	.word	0xffffffff


	//   ....[40]....
        /*0984*/ 	.word	0xffffffff


	//   ....[41]....
        /*0988*/ 	.word	0xffffffff


	//   ....[42]....
        /*098c*/ 	.word	0xffffffff


	//   ....[43]....
        /*0990*/ 	.word	0xffffffff


	//   ....[44]....
        /*0994*/ 	.word	0xffffffff


	//   ....[45]....
        /*0998*/ 	.word	0xffffffff


	//   ....[46]....
        /*099c*/ 	.word	0xffffffff


	//   ....[47]....
        /*09a0*/ 	.word	0xffffffff


	//   ....[48]....
        /*09a4*/ 	.word	0xffffffff


	//   ....[49]....
        /*09a8*/ 	.word	0xffffffff


	//   ....[50]....
        /*09ac*/ 	.word	0xffffffff


	//   ....[51]....
        /*09b0*/ 	.word	0xffffffff


	//   ....[52]....
        /*09b4*/ 	.word	0xffffffff


	//   ....[53]....
        /*09b8*/ 	.word	0xffffffff


	//   ....[54]....
        /*09bc*/ 	.word	0xffffffff


	//   ....[55]....
        /*09c0*/ 	.word	0xffffffff


	//   ....[56]....
        /*09c4*/ 	.word	0xffffffff


	//   ....[57]....
        /*09c8*/ 	.word	0xffffffff


	//   ....[58]....
        /*09cc*/ 	.word	0xffffffff


	//   ....[59]....
        /*09d0*/ 	.word	0xffffffff


	//   ....[60]....
        /*09d4*/ 	.word	0xffffffff


	//   ....[61]....
        /*09d8*/ 	.word	0xffffffff


	//   ....[62]....
        /*09dc*/ 	.word	0xffffffff


	//   ....[63]....
        /*09e0*/ 	.word	0xffffffff


	//   ....[64]....
        /*09e4*/ 	.word	0xffffffff


	//   ....[65]....
        /*09e8*/ 	.word	0xffffffff


	//   ....[66]....
        /*09ec*/ 	.word	0xffffffff


	//   ....[67]....
        /*09f0*/ 	.word	0xffffffff


	//   ....[68]....
        /*09f4*/ 	.word	0xffffffff


	//   ....[69]....
        /*09f8*/ 	.word	0xffffffff


	//   ....[70]....
        /*09fc*/ 	.word	0xffffffff


	//   ....[71]....
        /*0a00*/ 	.word	0xffffffff


	//   ....[72]....
        /*0a04*/ 	.word	0xffffffff


	//   ....[73]....
        /*0a08*/ 	.word	0xffffffff


	//   ....[74]....
        /*0a0c*/ 	.word	0xffffffff


	//   ....[75]....
        /*0a10*/ 	.word	0xffffffff


	//   ....[76]....
        /*0a14*/ 	.word	0xffffffff


	//   ....[77]....
        /*0a18*/ 	.word	0xffffffff


	//   ....[78]....
        /*0a1c*/ 	.word	0xffffffff


	//   ....[79]....
        /*0a20*/ 	.word	0xffffffff


	//   ....[80]....
        /*0a24*/ 	.word	0xffffffff


	//   ....[81]....
        /*0a28*/ 	.word	0xffffffff


	//   ....[82]....
        /*0a2c*/ 	.word	0xffffffff


	//   ....[83]....
        /*0a30*/ 	.word	0xffffffff


	//   ....[84]....
        /*0a34*/ 	.word	0xffffffff


	//   ....[85]....
        /*0a38*/ 	.word	0xffffffff


	//   ....[86]....
        /*0a3c*/ 	.word	0xffffffff


	//   ....[87]....
        /*0a40*/ 	.word	0xffffffff


	//   ....[88]....
        /*0a44*/ 	.word	0xffffffff


	//   ....[89]....
        /*0a48*/ 	.word	0xffffffff


	//   ....[90]....
        /*0a4c*/ 	.word	0xffffffff


	//   ....[91]....
        /*0a50*/ 	.word	0xffffffff


	//   ....[92]....
        /*0a54*/ 	.word	0xffffffff


	//   ....[93]....
        /*0a58*/ 	.word	0xffffffff


	//   ....[94]....
        /*0a5c*/ 	.word	0xffffffff


	//   ....[95]....
        /*0a60*/ 	.word	0xffffffff


	//   ....[96]....
        /*0a64*/ 	.word	0xffffffff


	//   ....[97]....
        /*0a68*/ 	.word	0xffffffff


	//   ....[98]....
        /*0a6c*/ 	.word	0xffffffff


	//   ....[99]....
        /*0a70*/ 	.word	0xffffffff


	//   ....[100]....
        /*0a74*/ 	.word	0xffffffff


	//   ....[101]....
        /*0a78*/ 	.word	0xffffffff


	//   ....[102]....
        /*0a7c*/ 	.word	0xffffffff


	//   ....[103]....
        /*0a80*/ 	.word	0xffffffff


	//   ....[104]....
        /*0a84*/ 	.word	0xffffffff


	//   ....[105]....
        /*0a88*/ 	.word	0xffffffff


	//   ....[106]....
        /*0a8c*/ 	.word	0xffffffff


	//   ....[107]....
        /*0a90*/ 	.word	0xffffffff


	//   ....[108]....
        /*0a94*/ 	.word	0xffffffff


	//   ....[109]....
        /*0a98*/ 	.word	0xffffffff


	//   ....[110]....
        /*0a9c*/ 	.word	0xffffffff


	//   ....[111]....
        /*0aa0*/ 	.word	0xffffffff


	//   ....[112]....
        /*0aa4*/ 	.word	0xffffffff


	//   ....[113]....
        /*0aa8*/ 	.word	0xffffffff


	//   ....[114]....
        /*0aac*/ 	.word	0xffffffff


	//   ....[115]....
        /*0ab0*/ 	.word	0xffffffff


	//   ....[116]....
        /*0ab4*/ 	.word	0xffffffff


	//   ....[117]....
        /*0ab8*/ 	.word	0xffffffff


	//   ....[118]....
        /*0abc*/ 	.word	0xffffffff


	//   ....[119]....
        /*0ac0*/ 	.word	0xffffffff


	//   ....[120]....
        /*0ac4*/ 	.word	0xffffffff


	//   ....[121]....
        /*0ac8*/ 	.word	0xffffffff


	//   ....[122]....
        /*0acc*/ 	.word	0xffffffff


	//   ....[123]....
        /*0ad0*/ 	.word	0xffffffff


	//   ....[124]....
        /*0ad4*/ 	.word	0xffffffff


	//   ....[125]....
        /*0ad8*/ 	.word	0xffffffff


	//   ....[126]....
        /*0adc*/ 	.word	0xffffffff


	//   ....[127]....
        /*0ae0*/ 	.word	0xffffffff


	//   ....[128]....
        /*0ae4*/ 	.word	0xffffffff


	//   ....[129]....
        /*0ae8*/ 	.word	0xffffffff


	//   ....[130]....
        /*0aec*/ 	.word	0xffffffff


	//   ....[131]....
        /*0af0*/ 	.word	0xffffffff


	//   ....[132]....
        /*0af4*/ 	.word	0xffffffff


	//   ....[133]....
        /*0af8*/ 	.word	0xffffffff


	//   ....[134]....
        /*0afc*/ 	.word	0xffffffff


	//   ....[135]....
        /*0b00*/ 	.word	0xffffffff


	//   ....[136]....
        /*0b04*/ 	.word	0xffffffff


	//   ....[137]....
        /*0b08*/ 	.word	0xffffffff


	//   ....[138]....
        /*0b0c*/ 	.word	0xffffffff


	//   ....[139]....
        /*0b10*/ 	.word	0xffffffff


	//   ....[140]....
        /*0b14*/ 	.word	0xffffffff


	//   ....[141]....
        /*0b18*/ 	.word	0xffffffff


	//   ....[142]....
        /*0b1c*/ 	.word	0xffffffff


	//   ....[143]....
        /*0b20*/ 	.word	0xffffffff


	//   ....[144]....
        /*0b24*/ 	.word	0xffffffff


	//   ....[145]....
        /*0b28*/ 	.word	0xffffffff


	//   ....[146]....
        /*0b2c*/ 	.word	0xffffffff


	//   ....[147]....
        /*0b30*/ 	.word	0xffffffff


	//   ....[148]....
        /*0b34*/ 	.word	0xffffffff


	//   ....[149]....
        /*0b38*/ 	.word	0xffffffff


	//   ....[150]....
        /*0b3c*/ 	.word	0xffffffff


	//   ....[151]....
        /*0b40*/ 	.word	0xffffffff


	//   ....[152]....
        /*0b44*/ 	.word	0xffffffff


	//   ....[153]....
        /*0b48*/ 	.word	0xffffffff


	//   ....[154]....
        /*0b4c*/ 	.word	0xffffffff


	//   ....[155]....
        /*0b50*/ 	.word	0xffffffff


	//   ....[156]....
        /*0b54*/ 	.word	0xffffffff


	//   ....[157]....
        /*0b58*/ 	.word	0xffffffff


	//   ....[158]....
        /*0b5c*/ 	.word	0xffffffff


	//   ....[159]....
        /*0b60*/ 	.word	0xffffffff


	//   ....[160]....
        /*0b64*/ 	.word	0xffffffff


	//   ....[161]....
        /*0b68*/ 	.word	0xffffffff


	//   ....[162]....
        /*0b6c*/ 	.word	0xffffffff


	//   ....[163]....
        /*0b70*/ 	.word	0xffffffff


	//   ....[164]....
        /*0b74*/ 	.word	0xffffffff


	//   ....[165]....
        /*0b78*/ 	.word	0xffffffff


	//   ....[166]....
        /*0b7c*/ 	.word	0xffffffff


	//   ....[167]....
        /*0b80*/ 	.word	0xffffffff


	//   ....[168]....
        /*0b84*/ 	.word	0xffffffff


	//   ....[169]....
        /*0b88*/ 	.word	0xffffffff


	//   ....[170]....
        /*0b8c*/ 	.word	0xffffffff


	//   ....[171]....
        /*0b90*/ 	.word	0xffffffff


	//   ....[172]....
        /*0b94*/ 	.word	0xffffffff


	//   ....[173]....
        /*0b98*/ 	.word	0xffffffff


	//   ....[174]....
        /*0b9c*/ 	.word	0xffffffff


	//   ....[175]....
        /*0ba0*/ 	.word	0xffffffff


	//   ....[176]....
        /*0ba4*/ 	.word	0xffffffff


	//   ....[177]....
        /*0ba8*/ 	.word	0xffffffff


	//   ....[178]....
        /*0bac*/ 	.word	0xffffffff


	//   ....[179]....
        /*0bb0*/ 	.word	0xffffffff


	//   ....[180]....
        /*0bb4*/ 	.word	0xffffffff


	//   ....[181]....
        /*0bb8*/ 	.word	0xffffffff


	//   ....[182]....
        /*0bbc*/ 	.word	0xffffffff


	//   ....[183]....
        /*0bc0*/ 	.word	0xffffffff


	//   ....[184]....
        /*0bc4*/ 	.word	0xffffffff


	//   ....[185]....
        /*0bc8*/ 	.word	0xffffffff


	//   ....[186]....
        /*0bcc*/ 	.word	0xffffffff


	//   ....[187]....
        /*0bd0*/ 	.word	0xffffffff


	//   ....[188]....
        /*0bd4*/ 	.word	0xffffffff


	//   ....[189]....
        /*0bd8*/ 	.word	0xffffffff


	//   ....[190]....
        /*0bdc*/ 	.word	0xffffffff


	//   ....[191]....
        /*0be0*/ 	.word	0xffffffff


	//   ....[192]....
        /*0be4*/ 	.word	0xffffffff


	//   ....[193]....
        /*0be8*/ 	.word	0xffffffff


	//   ....[194]....
        /*0bec*/ 	.word	0xffffffff


	//   ....[195]....
        /*0bf0*/ 	.word	0xffffffff


	//   ....[196]....
        /*0bf4*/ 	.word	0xffffffff


	//   ....[197]....
        /*0bf8*/ 	.word	0xffffffff


	//   ....[198]....
        /*0bfc*/ 	.word	0xffffffff


	//   ....[199]....
        /*0c00*/ 	.word	0xffffffff


	//   ....[200]....
        /*0c04*/ 	.word	0xffffffff


	//   ....[201]....
        /*0c08*/ 	.word	0xffffffff


	//   ....[202]....
        /*0c0c*/ 	.word	0xffffffff


	//   ....[203]....
        /*0c10*/ 	.word	0xffffffff


	//   ....[204]....
        /*0c14*/ 	.word	0xffffffff


	//   ....[205]....
        /*0c18*/ 	.word	0xffffffff


	//   ....[206]....
        /*0c1c*/ 	.word	0xffffffff


	//   ....[207]....
        /*0c20*/ 	.word	0xffffffff


	//   ....[208]....
        /*0c24*/ 	.word	0xffffffff


	//   ....[209]....
        /*0c28*/ 	.word	0xffffffff


	//   ....[210]....
        /*0c2c*/ 	.word	0xffffffff


	//----- nvinfo : EIATTR_COOP_GROUP_INSTR_OFFSETS
	.align		4
.L_502:
        /*0c30*/ 	.byte	0x04, 0x28
        /*0c32*/ 	.short	(.L_504 - .L_503)


	//   ....[0]....
.L_503:
        /*0c34*/ 	.word	0x00000050


	//   ....[1]....
        /*0c38*/ 	.word	0x00000200


	//   ....[2]....
        /*0c3c*/ 	.word	0x00000230


	//   ....[3]....
        /*0c40*/ 	.word	0x00000260


	//   ....[4]....
        /*0c44*/ 	.word	0x00000290


	//   ....[5]....
        /*0c48*/ 	.word	0x000002c0


	//   ....[6]....
        /*0c4c*/ 	.word	0x000002f0


	//   ....[7]....
        /*0c50*/ 	.word	0x00000450


	//   ....[8]....
        /*0c54*/ 	.word	0x00000490


	//   ....[9]....
        /*0c58*/ 	.word	0x000004c0


	//   ....[10]....
        /*0c5c*/ 	.word	0x000004f0


	//   ....[11]....
        /*0c60*/ 	.word	0x00000520


	//   ....[12]....
        /*0c64*/ 	.word	0x00000550


	//   ....[13]....
        /*0c68*/ 	.word	0x000005e0


	//   ....[14]....
        /*0c6c*/ 	.word	0x00000630


	//   ....[15]....
        /*0c70*/ 	.word	0x00000650


	//   ....[16]....
        /*0c74*/ 	.word	0x000006b0


	//   ....[17]....
        /*0c78*/ 	.word	0x00008f40


	//   ....[18]....
        /*0c7c*/ 	.word	0x00008f60


	//   ....[19]....
        /*0c80*/ 	.word	0x00009110


	//   ....[20]....
        /*0c84*/ 	.word	0x00009120


	//   ....[21]....
        /*0c88*/ 	.word	0x000092c0


	//   ....[22]....
        /*0c8c*/ 	.word	0x000092e0


	//   ....[23]....
        /*0c90*/ 	.word	0x00009480


	//   ....[24]....
        /*0c94*/ 	.word	0x00009490


	//   ....[25]....
        /*0c98*/ 	.word	0x00009ce0


	//   ....[26]....
        /*0c9c*/ 	.word	0x00009d20


	//   ....[27]....
        /*0ca0*/ 	.word	0x00009d60


	//   ....[28]....
        /*0ca4*/ 	.word	0x00009d70


	//   ....[29]....
        /*0ca8*/ 	.word	0x0000a1e0


	//   ....[30]....
        /*0cac*/ 	.word	0x0000a450


	//   ....[31]....
        /*0cb0*/ 	.word	0x0000a490


	//   ....[32]....
        /*0cb4*/ 	.word	0x0000a4b0


	//   ....[33]....
        /*0cb8*/ 	.word	0x0000d0a0


	//   ....[34]....
        /*0cbc*/ 	.word	0x0000d170


	//   ....[35]....
        /*0cc0*/ 	.word	0x0000d190


	//   ....[36]....
        /*0cc4*/ 	.word	0x0000d1a0


	//   ....[37]....
        /*0cc8*/ 	.word	0x0000d500


	//   ....[38]....
        /*0ccc*/ 	.word	0x0000d660


	//   ....[39]....
        /*0cd0*/ 	.word	0x0000d6b0


	//   ....[40]....
        /*0cd4*/ 	.word	0x0000d6f0


	//   ....[41]....
        /*0cd8*/ 	.word	0x00011010


	//   ....[42]....
        /*0cdc*/ 	.word	0x000111d0


	//   ....[43]....
        /*0ce0*/ 	.word	0x00011370


	//   ....[44]....
        /*0ce4*/ 	.word	0x00011af0


	//   ....[45]....
        /*0ce8*/ 	.word	0x00012160


	//   ....[46]....
        /*0cec*/ 	.word	0x00012230


	//   ....[47]....
        /*0cf0*/ 	.word	0x000124d0


	//   ....[48]....
        /*0cf4*/ 	.word	0x00012520


	//   ....[49]....
        /*0cf8*/ 	.word	0x00012720


	//   ....[50]....
        /*0cfc*/ 	.word	0x000127d0


	//   ....[51]....
        /*0d00*/ 	.word	0x00012850


	//   ....[52]....
        /*0d04*/ 	.word	0x00012910


	//   ....[53]....
        /*0d08*/ 	.word	0x000145b0


	//   ....[54]....
        /*0d0c*/ 	.word	0x000147a0


	//   ....[55]....
        /*0d10*/ 	.word	0x00014960


	//   ....[56]....
        /*0d14*/ 	.word	0x00014fe0


	//   ....[57]....
        /*0d18*/ 	.word	0x000157a0


	//   ....[58]....
        /*0d1c*/ 	.word	0x00015910


	//   ....[59]....
        /*0d20*/ 	.word	0x000159a0


	//   ....[60]....
        /*0d24*/ 	.word	0x00015b10


	//   ....[61]....
        /*0d28*/ 	.word	0x00015b60


	//   ....[62]....
        /*0d2c*/ 	.word	0x00015d00


	//   ....[63]....
        /*0d30*/ 	.word	0x00015f20


	//   ....[64]....
        /*0d34*/ 	.word	0x000160a0


	//   ....[65]....
        /*0d38*/ 	.word	0x000187d0


	//   ....[66]....
        /*0d3c*/ 	.word	0x00018830


	//   ....[67]....
        /*0d40*/ 	.word	0x00018870


	//   ....[68]....
        /*0d44*/ 	.word	0x000188a0


	//   ....[69]....
        /*0d48*/ 	.word	0x000188e0


	//   ....[70]....
        /*0d4c*/ 	.word	0x00018910


	//   ....[71]....
        /*0d50*/ 	.word	0x00018b60


	//   ....[72]....
        /*0d54*/ 	.word	0x000190d0


	//   ....[73]....
        /*0d58*/ 	.word	0x0001ae80


	//   ....[74]....
        /*0d5c*/ 	.word	0x0001b070


	//   ....[75]....
        /*0d60*/ 	.word	0x0001b230


	//   ....[76]....
        /*0d64*/ 	.word	0x0001b8b0


	//   ....[77]....
        /*0d68*/ 	.word	0x0001c080


	//   ....[78]....
        /*0d6c*/ 	.word	0x0001c1f0


	//   ....[79]....
        /*0d70*/ 	.word	0x0001c280


	//   ....[80]....
        /*0d74*/ 	.word	0x0001c3f0


	//   ....[81]....
        /*0d78*/ 	.word	0x0001c430


	//   ....[82]....
        /*0d7c*/ 	.word	0x0001c570


	//   ....[83]....
        /*0d80*/ 	.word	0x0001c770


	//   ....[84]....
        /*0d84*/ 	.word	0x0001c8c0


	//   ....[85]....
        /*0d88*/ 	.word	0x0001dda0


	//   ....[86]....
        /*0d8c*/ 	.word	0x0001ddd0


	//   ....[87]....
        /*0d90*/ 	.word	0x0001dde0


	//   ....[88]....
        /*0d94*/ 	.word	0x0001ddf0


	//   ....[89]....
        /*0d98*/ 	.word	0x0001de00


	//   ....[90]....
        /*0d9c*/ 	.word	0x0001de30


	//   ....[91]....
        /*0da0*/ 	.word	0x0001de50


	//   ....[92]....
        /*0da4*/ 	.word	0x0001de70


	//   ....[93]....
        /*0da8*/ 	.word	0x0001f400


	//   ....[94]....
        /*0dac*/ 	.word	0x0001f410


	//   ....[95]....
        /*0db0*/ 	.word	0x0001f430


	//   ....[96]....
        /*0db4*/ 	.word	0x0001f440


	//   ....[97]....
        /*0db8*/ 	.word	0x0001f450


	//   ....[98]....
        /*0dbc*/ 	.word	0x0001f460


	//   ....[99]....
        /*0dc0*/ 	.word	0x0001f480


	//   ....[100]....
        /*0dc4*/ 	.word	0x0001f490


	//   ....[101]....
        /*0dc8*/ 	.word	0x0001f940


	//   ....[102]....
        /*0dcc*/ 	.word	0x0001f960


	//   ....[103]....
        /*0dd0*/ 	.word	0x0001fad0


	//   ....[104]....
        /*0dd4*/ 	.word	0x0001fae0


	//   ....[105]....
        /*0dd8*/ 	.word	0x0001fc60


	//   ....[106]....
        /*0ddc*/ 	.word	0x0001fc80


	//   ....[107]....
        /*0de0*/ 	.word	0x0001fe00


	//   ....[108]....
        /*0de4*/ 	.word	0x0001fe10


	//   ....[109]....
        /*0de8*/ 	.word	0x00020190


	//   ....[110]....
        /*0dec*/ 	.word	0x000201b0


	//   ....[111]....
        /*0df0*/ 	.word	0x00020680


	//   ....[112]....
        /*0df4*/ 	.word	0x00020690


	//   ....[113]....
        /*0df8*/ 	.word	0x00020a10


	//   ....[114]....
        /*0dfc*/ 	.word	0x00020a30


	//   ....[115]....
        /*0e00*/ 	.word	0x00020dc0


	//   ....[116]....
        /*0e04*/ 	.word	0x00020dd0


	//   ....[117]....
        /*0e08*/ 	.word	0x00021920


	//   ....[118]....
        /*0e0c*/ 	.word	0x00021940


	//   ....[119]....
        /*0e10*/ 	.word	0x00021ac0


	//   ....[120]....
        /*0e14*/ 	.word	0x00021ad0


	//   ....[121]....
        /*0e18*/ 	.word	0x00021c50


	//   ....[122]....
        /*0e1c*/ 	.word	0x00021c70


	//   ....[123]....
        /*0e20*/ 	.word	0x00021df0


	//   ....[124]....
        /*0e24*/ 	.word	0x00021e00


	//   ....[125]....
        /*0e28*/ 	.word	0x00022040


	//   ....[126]....
        /*0e2c*/ 	.word	0x00022060


	//   ....[127]....
        /*0e30*/ 	.word	0x00022190


	//   ....[128]....
        /*0e34*/ 	.word	0x000221d0


	//   ....[129]....
        /*0e38*/ 	.word	0x00022200


	//   ....[130]....
        /*0e3c*/ 	.word	0x00022230


	//   ....[131]....
        /*0e40*/ 	.word	0x00022260


	//   ....[132]....
        /*0e44*/ 	.word	0x00022290


	//   ....[133]....
        /*0e48*/ 	.word	0x000223f0


	//   ....[134]....
        /*0e4c*/ 	.word	0x00022430


	//   ....[135]....
        /*0e50*/ 	.word	0x00022460


	//   ....[136]....
        /*0e54*/ 	.word	0x00022490


	//   ....[137]....
        /*0e58*/ 	.word	0x000224c0


	//   ....[138]....
        /*0e5c*/ 	.word	0x000224f0


	//   ....[139]....
        /*0e60*/ 	.word	0x00022580


	//   ....[140]....
        /*0e64*/ 	.word	0x000225e0


	//   ....[141]....
        /*0e68*/ 	.word	0x000225f0


	//   ....[142]....
        /*0e6c*/ 	.word	0x00022650


	//   ....[143]....
        /*0e70*/ 	.word	0x000230b0


	//   ....[144]....
        /*0e74*/ 	.word	0x00023110


	//   ....[145]....
        /*0e78*/ 	.word	0x00023160


	//   ....[146]....
        /*0e7c*/ 	.word	0x000231b0


	//   ....[147]....
        /*0e80*/ 	.word	0x00023200


	//   ....[148]....
        /*0e84*/ 	.word	0x00023270


	//   ....[149]....
        /*0e88*/ 	.word	0x000232b0


	//   ....[150]....
        /*0e8c*/ 	.word	0x00023320


	//   ....[151]....
        /*0e90*/ 	.word	0x00023390


	//   ....[152]....
        /*0e94*/ 	.word	0x000233f0


	//   ....[153]....
        /*0e98*/ 	.word	0x00023460


	//   ....[154]....
        /*0e9c*/ 	.word	0x000234d0


	//   ....[155]....
        /*0ea0*/ 	.word	0x00023530


	//   ....[156]....
        /*0ea4*/ 	.word	0x00023590


	//   ....[157]....
        /*0ea8*/ 	.word	0x000235f0


	//   ....[158]....
        /*0eac*/ 	.word	0x00023660


	//   ....[159]....
        /*0eb0*/ 	.word	0x000236c0


	//   ....[160]....
        /*0eb4*/ 	.word	0x00023720


	//   ....[161]....
        /*0eb8*/ 	.word	0x00023770


	//   ....[162]....
        /*0ebc*/ 	.word	0x000237c0


	//   ....[163]....
        /*0ec0*/ 	.word	0x00023810


	//   ....[164]....
        /*0ec4*/ 	.word	0x00023860


	//   ....[165]....
        /*0ec8*/ 	.word	0x000238b0


	//   ....[166]....
        /*0ecc*/ 	.word	0x00023900


	//   ....[167]....
        /*0ed0*/ 	.word	0x00023950


	//   ....[168]....
        /*0ed4*/ 	.word	0x000239a0


	//   ....[169]....
        /*0ed8*/ 	.word	0x00023a10


	//   ....[170]....
        /*0edc*/ 	.word	0x00023a80


	//   ....[171]....
        /*0ee0*/ 	.word	0x00023ae0


	//   ....[172]....
        /*0ee4*/ 	.word	0x00023b40


	//   ....[173]....
        /*0ee8*/ 	.word	0x00023ba0


	//   ....[174]....
        /*0eec*/ 	.word	0x00023c10


	//   ....[175]....
        /*0ef0*/ 	.word	0x00023c70


	//   ....[176]....
        /*0ef4*/ 	.word	0x00023cd0


	//   ....[177]....
        /*0ef8*/ 	.word	0x00023d30


	//   ....[178]....
        /*0efc*/ 	.word	0x00023da0


	//   ....[179]....
        /*0f00*/ 	.word	0x00023e00


	//   ....[180]....
        /*0f04*/ 	.word	0x00023e60


	//   ....[181]....
        /*0f08*/ 	.word	0x00023ec0


	//   ....[182]....
        /*0f0c*/ 	.word	0x00023f30


	//   ....[183]....
        /*0f10*/ 	.word	0x00023f90


	//   ....[184]....
        /*0f14*/ 	.word	0x00023ff0


	//   ....[185]....
        /*0f18*/ 	.word	0x00024050


	//   ....[186]....
        /*0f1c*/ 	.word	0x000240c0


	//   ....[187]....
        /*0f20*/ 	.word	0x00024120


	//   ....[188]....
        /*0f24*/ 	.word	0x00024180


	//   ....[189]....
        /*0f28*/ 	.word	0x000241e0


	//   ....[190]....
        /*0f2c*/ 	.word	0x00024250


	//   ....[191]....
        /*0f30*/ 	.word	0x000242b0


	//   ....[192]....
        /*0f34*/ 	.word	0x00024310


	//   ....[193]....
        /*0f38*/ 	.word	0x00024370


	//   ....[194]....
        /*0f3c*/ 	.word	0x000243e0


	//   ....[195]....
        /*0f40*/ 	.word	0x00024430


	//   ....[196]....
        /*0f44*/ 	.word	0x00024470


	//   ....[197]....
        /*0f48*/ 	.word	0x000244c0


	//   ....[198]....
        /*0f4c*/ 	.word	0x00024510


	//   ....[199]....
        /*0f50*/ 	.word	0x00024560


	//   ....[200]....
        /*0f54*/ 	.word	0x000245d0


	//   ....[201]....
        /*0f58*/ 	.word	0x00024610


	//   ....[202]....
        /*0f5c*/ 	.word	0x00024660


	//   ....[203]....
        /*0f60*/ 	.word	0x000246b0


	//   ....[204]....
        /*0f64*/ 	.word	0x00024700


	//   ....[205]....
        /*0f68*/ 	.word	0x00024750


	//   ....[206]....
        /*0f6c*/ 	.word	0x000247c0


	//   ....[207]....
        /*0f70*/ 	.word	0x00024800


	//   ....[208]....
        /*0f74*/ 	.word	0x00024870


	//   ....[209]....
        /*0f78*/ 	.word	0x000248d0


	//   ....[210]....
        /*0f7c*/ 	.word	0x00024930


	//----- nvinfo : EIATTR_EXIT_INSTR_OFFSETS
	.align		4
.L_504:
        /*0f80*/ 	.byte	0x04, 0x1c
        /*0f82*/ 	.short	(.L_506 - .L_505)


	//   ....[0]....
.L_505:
        /*0f84*/ 	.word	0x000010d0


	//   ....[1]....
        /*0f88*/ 	.word	0x00023070


	//----- nvinfo : EIATTR_MAX_THREADS
	.align		4
.L_506:
        /*0f8c*/ 	.byte	0x04, 0x05
        /*0f8e*/ 	.short	(.L_508 - .L_507)
.L_507:
        /*0f90*/ 	.word	0x00000080
        /*0f94*/ 	.word	0x00000001
        /*0f98*/ 	.word	0x00000001


	//----- nvinfo : EIATTR_CRS_STACK_SIZE
	.align		4
.L_508:
        /*0f9c*/ 	.byte	0x04, 0x1e
        /*0f9e*/ 	.short	(.L_510 - .L_509)
.L_509:
        /*0fa0*/ 	.word	0x00000000
.L_510:


//--------------------- .nv.info._ZN7cutlass13device_kernelIN5flash19enable_sm80_to_sm89INS1_16FlashAttnFwdSm80INS1_25CollectiveMainloopFwdSm80ILi4ELi1ELb0EN4cute5tupleIJNS5_1CILi128EEENS7_ILi64EEENS7_ILi96EEEEEELi96ENS_6half_tEfNS_4arch4Sm80ELb1ELb0ELb0ELb0ELb0ELb0ELb1ELb1EEENS1_21CollectiveEpilogueFwdINS6_IJS8_SA_S9_EEENS6_IJNS7_ILi1EEESI_SI_EEESC_SE_Li128ELb0ELb1ELb1ELb0EEENS1_30DynamicPersistentTileSchedulerILi128ELi128ELb1ELb1ELb0EEEEEEEEEvNT_6ParamsE --------------------------
	.section	.nv.info._ZN7cutlass13device_kernelIN5flash19enable_sm80_to_sm89INS1_16FlashAttnFwdSm80INS1_25CollectiveMainloopFwdSm80ILi4ELi1ELb0EN4cute5tupleIJNS5_1CILi128EEENS7_ILi64EEENS7_ILi96EEEEEELi96ENS_6half_tEfNS_4arch4Sm80ELb1ELb0ELb0ELb0ELb0ELb0ELb1ELb1EEENS1_21CollectiveEpilogueFwdINS6_IJS8_SA_S9_EEENS6_IJNS7_ILi1EEESI_SI_EEESC_SE_Li128ELb0ELb1ELb1ELb0EEENS1_30DynamicPersistentTileSchedulerILi128ELi128ELb1ELb1ELb0EEEEEEEEEvNT_6ParamsE,"",@"SHT_CUDA_INFO"
	.sectionflags	@""
	.align	4


	//----- nvinfo : EIATTR_CUDA_API_VERSION
	.align		4
        /*0000*/ 	.byte	0x04, 0x37
        /*0002*/ 	.short	(.L_512 - .L_511)
.L_511:
        /*0004*/ 	.word	0x00000082


	//----- nvinfo : EIATTR_SW2861232_WAR
	.align		4
.L_512:
        /*0008*/ 	.byte	0x01, 0x35
	.zero		2


	//----- nvinfo : EIATTR_PARAM_CBANK
	.align		4
        /*000c*/ 	.byte	0x04, 0x0a
        /*000e*/ 	.short	(.L_514 - .L_513)
	.align		4
.L_513:
        /*0010*/ 	.word	index@(.nv.constant0._ZN7cutlass13device_kernelIN5flash19enable_sm80_to_sm89INS1_16FlashAttnFwdSm80INS1_25CollectiveMainloopFwdSm80ILi4ELi1ELb0EN4cute5tupleIJNS5_1CILi128EEENS7_ILi64EEENS7_ILi96EEEEEELi96ENS_6half_tEfNS_4arch4Sm80ELb1ELb0ELb0ELb0ELb0ELb0ELb1ELb1EEENS1_21CollectiveEpilogueFwdINS6_IJS8_SA_S9_EEENS6_IJNS7_ILi1EEESI_SI_EEESC_SE_Li128ELb0ELb1ELb1ELb0EEENS1_30DynamicPersistentTileSchedulerILi128ELi128ELb1ELb1ELb0EEEEEEEEEvNT_6ParamsE)
        /*0014*/ 	.short	0x0160
        /*0016*/ 	.short	0x0428


	//----- nvinfo : EIATTR_CBANK_PARAM_SIZE
	.align		4
.L_514:
        /*0018*/ 	.byte	0x03, 0x19
        /*001a*/ 	.short	0x0428


	//----- nvinfo : EIATTR_KPARAM_INFO
	.align		4
        /*001c*/ 	.byte	0x04, 0x17
        /*001e*/ 	.short	(.L_516 - .L_515)
.L_515:
        /*0020*/ 	.word	0x00000000
        /*0024*/ 	.short	0x0000
        /*0026*/ 	.short	0x0000
        /*0028*/ 	.byte	0x00, 0xf0, 0xa1, 0x10


	//----- nvinfo : EIATTR_MAXREG_COUNT
	.align		4
.L_516:
        /*002c*/ 	.byte	0x03, 0x1b
        /*002e*/ 	.short	0x00ff


	//----- nvinfo : EIATTR_NUM_BARRIERS
	.align		4
        /*0030*/ 	.byte	0x02, 0x4c
        /*0032*/ 	.byte	0x06
	.zero		1


	//----- nvinfo : EIATTR_ANNOTATIONS
	.align		4
        /*0034*/ 	.byte	0x04, 0x55
        /*0036*/ 	.short	(.L_518 - .L_517)


	//   ....[0]....
.L_517:
        /* <DEDUP_REMOVED lines=60> */


	//----- nvinfo : EIATTR_MERCURY_ISA_VERSION
	.align		4
.L_518:
        /*03e0*/ 	.byte	0x03, 0x5f
        /*03e2*/ 	.short	0x0000


	//----- nvinfo : EIATTR_INT_WARP_WIDE_INSTR_OFFSETS
	.align		4
        /*03e4*/ 	.byte	0x04, 0x31
        /*03e6*/ 	.short	(.L_520 - .L_519)


	//   ....[0]....
.L_519:
        /*03e8*/ 	.word	0x0000d2f0


	//   ....[1]....
        /*03ec*/ 	.word	0x0000d370


	//----- nvinfo : EIATTR_COOP_GROUP_MASK_REGIDS
	.align		4
.L_520:
        /*03f0*/ 	.byte	0x04, 0x29
        /*03f2*/ 	.short	(.L_522 - .L_521)


	//   ....[0]....
.L_521:
        /*03f4*/ 	.word	0xffffffff


	//   ....[1]....
        /*03f8*/ 	.word	0xffffffff


	//   ....[2]....
        /*03fc*/ 	.word	0xffffffff


	//   ....[3]....
        /*0400*/ 	.word	0xffffffff


	//   ....[4]....
        /*0404*/ 	.word	0xffffffff


	//   ....[5]....
        /*0408*/ 	.word	0xffffffff


	//   ....[6]....
        /*040c*/ 	.word	0xffffffff


	//   ....[7]....
        /*0410*/ 	.word	0xffffffff


	//   ....[8]....
        /*0414*/ 	.word	0xffffffff


	//   ....[9]....
        /*0418*/ 	.word	0xffffffff


	//   ....[10]....
        /*041c*/ 	.word	0xffffffff


	//   ....[11]....
        /*0420*/ 	.word	0xffffffff


	//   ....[12]....
        /*0424*/ 	.word	0xffffffff


	//   ....[13]....
        /*0428*/ 	.word	0xffffffff


	//   ....[14]....
        /*042c*/ 	.word	0xffffffff


	//   ....[15]....
        /*0430*/ 	.word	0xffffffff


	//   ....[16]....
        /*0434*/ 	.word	0xffffffff


	//   ....[17]....
        /*0438*/ 	.word	0xffffffff


	//   ....[18]....
        /*043c*/ 	.word	0xffffffff


	//   ....[19]....
        /*0440*/ 	.word	0xffffffff


	//   ....[20]....
        /*0444*/ 	.word	0xffffffff


	//   ....[21]....
        /*0448*/ 	.word	0xffffffff


	//   ....[22]....
        /*044c*/ 	.word	0xffffffff


	//   ....[23]....
        /*0450*/ 	.word	0xffffffff


	//   ....[24]....
        /*0454*/ 	.word	0xffffffff


	//   ....[25]....
        /*0458*/ 	.word	0xffffffff


	//   ....[26]....
        /*045c*/ 	.word	0xffffffff


	//   ....[27]....
        /*0460*/ 	.word	0xffffffff


	//   ....[28]....
        /*0464*/ 	.word	0xffffffff


	//   ....[29]....
        /*0468*/ 	.word	0xffffffff


	//   ....[30]....
        /*046c*/ 	.word	0xffffffff


	//   ....[31]....
        /*0470*/ 	.word	0xffffffff


	//   ....[32]....
        /*0474*/ 	.word	0xffffffff


	//   ....[33]....
        /*0478*/ 	.word	0xffffffff


	//   ....[34]....
        /*047c*/ 	.word	0xffffffff


	//   ....[35]....
        /*0480*/ 	.word	0xffffffff


	//   ....[36]....
        /*0484*/ 	.word	0xffffffff


	//   ....[37]....
        /*0488*/ 	.word	0xffffffff


	//   ....[38]....
        /*048c*/ 	.word	0xffffffff


	//   ....[39]....
        /*0490*/ 	.word	0xffffffff


	//   ....[40]....
        /*0494*/ 	.word	0xffffffff


	//   ....[41]....
        /*0498*/ 	.word	0xffffffff


	//   ....[42]....
        /*049c*/ 	.word	0xffffffff


	//   ....[43]....
        /*04a0*/ 	.word	0xffffffff


	//   ....[44]....
        /*04a4*/ 	.word	0xffffffff


	//   ....[45]....
        /*04a8*/ 	.word	0xffffffff


	//   ....[46]....
        /*04ac*/ 	.word	0xffffffff


	//   ....[47]....
        /*04b0*/ 	.word	0xffffffff


	//   ....[48]....
        /*04b4*/ 	.word	0xffffffff


	//   ....[49]....
        /*04b8*/ 	.word	0xffffffff


	//   ....[50]....
        /*04bc*/ 	.word	0xffffffff


	//   ....[51]....
        /*04c0*/ 	.word	0xffffffff


	//   ....[52]....
        /*04c4*/ 	.word	0xffffffff


	//   ....[53]....
        /*04c8*/ 	.word	0xffffffff


	//   ....[54]....
        /*04cc*/ 	.word	0xffffffff


	//   ....[55]....
        /*04d0*/ 	.word	0xffffffff


	//   ....[56]....
        /*04d4*/ 	.word	0xffffffff


	//   ....[57]....
        /*04d8*/ 	.word	0xffffffff


	//   ....[58]....
        /*04dc*/ 	.word	0xffffffff


	//   ....[59]....
        /*04e0*/ 	.word	0xffffffff


	//   ....[60]....
        /*04e4*/ 	.word	0xffffffff


	//   ....[61]....
        /*04e8*/ 	.word	0xffffffff


	//   ....[62]....
        /*04ec*/ 	.word	0xffffffff


	//   ....[63]....
        /*04f0*/ 	.word	0xffffffff


	//   ....[64]....
        /*04f4*/ 	.word	0xffffffff


	//   ....[65]....
        /*04f8*/ 	.word	0xffffffff


	//   ....[66]....
        /*04fc*/ 	.word	0xffffffff


	//   ....[67]....
        /*0500*/ 	.word	0xffffffff


	//   ....[68]....
        /*0504*/ 	.word	0xffffffff


	//   ....[69]....
        /*0508*/ 	.word	0xffffffff


	//   ....[70]....
        /*050c*/ 	.word	0xffffffff


	//   ....[71]....
        /*0510*/ 	.word	0xffffffff


	//   ....[72]....
        /*0514*/ 	.word	0xffffffff


	//   ....[73]....
        /*0518*/ 	.word	0xffffffff


	//   ....[74]....
        /*051c*/ 	.word	0xffffffff


	//   ....[75]....
        /*0520*/ 	.word	0xffffffff


	//   ....[76]....
        /*0524*/ 	.word	0xffffffff


	//   ....[77]....
        /*0528*/ 	.word	0xffffffff


	//   ....[78]....
        /*052c*/ 	.word	0xffffffff


	//   ....[79]....
        /*0530*/ 	.word	0xffffffff


	//   ....[80]....
        /*0534*/ 	.word	0xffffffff


	//   ....[81]....
        /*0538*/ 	.word	0xffffffff


	//   ....[82]....
        /*053c*/ 	.word	0xffffffff


	//   ....[83]....
        /*0540*/ 	.word	0xffffffff


	//----- nvinfo : EIATTR_COOP_GROUP_INSTR_OFFSETS
	.align		4
.L_522:
        /*0544*/ 	.byte	0x04, 0x28
        /*0546*/ 	.short	(.L_524 - .L_523)


	//   ....[0]....
.L_523:
        /*0548*/ 	.word	0x00000050


	//   ....[1]....
        /*054c*/ 	.word	0x00001830


	//   ....[2]....
        /*0550*/ 	.word	0x00001850


	//   ....[3]....
        /*0554*/ 	.word	0x00001a10


	//   ....[4]....
        /*0558*/ 	.word	0x00001a20


	//   ....[5]....
        /*055c*/ 	.word	0x00001bd0


	//   ....[6]....
        /*0560*/ 	.word	0x00001bf0


	//   ....[7]....
        /*0564*/ 	.word	0x00001da0


	//   ....[8]....
        /*0568*/ 	.word	0x00001db0


	//   ....[9]....
        /*056c*/ 	.word	0x00002f80


	//   ....[10]....
        /*0570*/ 	.word	0x00002f90


	//   ....[11]....
        /*0574*/ 	.word	0x000034f0


	//   ....[12]....
        /*0578*/ 	.word	0x00003590


	//   ....[13]....
        /*057c*/ 	.word	0x00003620


	//   ....[14]....
        /*0580*/ 	.word	0x000036a0


	//   ....[15]....
        /*0584*/ 	.word	0x000036c0


	//   ....[16]....
        /*0588*/ 	.word	0x00003700


	//   ....[17]....
        /*058c*/ 	.word	0x00003ec0


	//   ....[18]....
        /*0590*/ 	.word	0x00003f50


	//   ....[19]....
        /*0594*/ 	.word	0x00003fa0


	//   ....[20]....
        /*0598*/ 	.word	0x00003fc0


	//   ....[21]....
        /*059c*/ 	.word	0x00006290


	//   ....[22]....
        /*05a0*/ 	.word	0x00006360


	//   ....[23]....
        /*05a4*/ 	.word	0x00006380


	//   ....[24]....
        /*05a8*/ 	.word	0x000063a0


	//   ....[25]....
        /*05ac*/ 	.word	0x00006c70


	//   ....[26]....
        /*05b0*/ 	.word	0x00006d70


	//   ....[27]....
        /*05b4*/ 	.word	0x000070f0


	//   ....[28]....
        /*05b8*/ 	.word	0x00007230


	//   ....[29]....
        /*05bc*/ 	.word	0x00007280


	//   ....[30]....
        /*05c0*/ 	.word	0x00007390


	//   ....[31]....
        /*05c4*/ 	.word	0x00007400


	//   ....[32]....
        /*05c8*/ 	.word	0x000074d0


	//   ....[33]....
        /*05cc*/ 	.word	0x0000a640


	//   ....[34]....
        /*05d0*/ 	.word	0x0000a690


	//   ....[35]....
        /*05d4*/ 	.word	0x0000a750


	//   ....[36]....
        /*05d8*/ 	.word	0x0000a7a0


	//   ....[37]....
        /*05dc*/ 	.word	0x0000a7e0


	//   ....[38]....
        /*05e0*/ 	.word	0x0000a8f0


	//   ....[39]....
        /*05e4*/ 	.word	0x0000adc0


	//   ....[40]....
        /*05e8*/ 	.word	0x0000aef0


	//   ....[41]....
        /*05ec*/ 	.word	0x0000c8f0


	//   ....[42]....
        /*05f0*/ 	.word	0x0000c960


	//   ....[43]....
        /*05f4*/ 	.word	0x0000c970


	//   ....[44]....
        /*05f8*/ 	.word	0x0000c980


	//   ....[45]....
        /*05fc*/ 	.word	0x0000c9b0


	//   ....[46]....
        /*0600*/ 	.word	0x0000c9d0


	//   ....[47]....
        /*0604*/ 	.word	0x0000c9e0


	//   ....[48]....
        /*0608*/ 	.word	0x0000c9f0


	//   ....[49]....
        /*060c*/ 	.word	0x0000d4b0


	//   ....[50]....
        /*0610*/ 	.word	0x0000d910


	//   ....[51]....
        /*0614*/ 	.word	0x0000d920


	//   ....[52]....
        /*0618*/ 	.word	0x0000d940


	//   ....[53]....
        /*061c*/ 	.word	0x0000d950


	//   ....[54]....
        /*0620*/ 	.word	0x0000d990


	//   ....[55]....
        /*0624*/ 	.word	0x0000d9b0


	//   ....[56]....
        /*0628*/ 	.word	0x0000d9d0


	//   ....[57]....
        /*062c*/ 	.word	0x0000d9f0


	//   ....[58]....
        /*0630*/ 	.word	0x0000db40


	//   ....[59]....
        /*0634*/ 	.word	0x0000db70


	//   ....[60]....
        /*0638*/ 	.word	0x0000e000


	//   ....[61]....
        /*063c*/ 	.word	0x0000e020


	//   ....[62]....
        /*0640*/ 	.word	0x0000e350


	//   ....[63]....
        /*0644*/ 	.word	0x0000e370


	//   ....[64]....
        /*0648*/ 	.word	0x0000e6a0


	//   ....[65]....
        /*064c*/ 	.word	0x0000e6b0


	//   ....[66]....
        /*0650*/ 	.word	0x0000ed50


	//   ....[67]....
        /*0654*/ 	.word	0x0000ee60


	//   ....[68]....
        /*0658*/ 	.word	0x0000eed0


	//   ....[69]....
        /*065c*/ 	.word	0x0000ef40


	//   ....[70]....
        /*0660*/ 	.word	0x0000efa0


	//   ....[71]....
        /*0664*/ 	.word	0x0000f010


	//   ....[72]....
        /*0668*/ 	.word	0x0000f080


	//   ....[73]....
        /*066c*/ 	.word	0x0000f0f0


	//   ....[74]....
        /*0670*/ 	.word	0x0000f150


	//   ....[75]....
        /*0674*/ 	.word	0x0000f1b0


	//   ....[76]....
        /*0678*/ 	.word	0x0000f210


	//   ....[77]....
        /*067c*/ 	.word	0x0000f260


	//   ....[78]....
        /*0680*/ 	.word	0x0000f2c0


	//   ....[79]....
        /*0684*/ 	.word	0x0000f310


	//   ....[80]....
        /*0688*/ 	.word	0x0000f370


	//   ....[81]....
        /*068c*/ 	.word	0x0000f3c0


	//   ....[82]....
        /*0690*/ 	.word	0x0000f420


	//   ....[83]....
        /*0694*/ 	.word	0x0000f480


	//----- nvinfo : EIATTR_EXIT_INSTR_OFFSETS
	.align		4
.L_524:
        /*0698*/ 	.byte	0x04, 0x1c
        /*069a*/ 	.short	(.L_526 - .L_525)


	//   ....[0]....
.L_525:
        /*069c*/ 	.word	0x000000a0


	//   ....[1]....
        /*06a0*/ 	.word	0x0000ee10


	//----- nvinfo : EIATTR_MAX_THREADS
	.align		4
.L_526:
        /*06a4*/ 	.byte	0x04, 0x05
        /*06a6*/ 	.short	(.L_528 - .L_527)
.L_527:
        /*06a8*/ 	.word	0x00000080
        /*06ac*/ 	.word	0x00000001
        /*06b0*/ 	.word	0x00000001


	//----- nvinfo : EIATTR_CRS_STACK_SIZE
	.align		4
.L_528:
        /*06b4*/ 	.byte	0x04, 0x1e
        /*06b6*/ 	.short	(.L_530 - .L_529)
.L_529:
        /*06b8*/ 	.word	0x00000000
.L_530:


//--------------------- .nv.info._ZN7cutlass13device_kernelIN5flash19enable_sm80_to_sm89INS1_16FlashAttnFwdSm80INS1_25CollectiveMainloopFwdSm80ILi4ELi1ELb0EN4cute5tupleIJNS5_1CILi128EEENS7_ILi48EEENS7_ILi96EEEEEELi96ENS_6half_tEfNS_4arch4Sm80ELb1ELb0ELb0ELb1ELb0ELb0ELb1ELb1EEENS1_21CollectiveEpilogueFwdINS6_IJS8_SA_S9_EEENS6_IJNS7_ILi1EEESI_SI_EEESC_SE_Li128ELb1ELb1ELb1ELb0EEENS1_36VarlenDynamicPersistentTileSchedulerILi128ELi48ELi128ELi128ELb1ELb1ELb0ELb1ELb1ELb1EEEEEEEEEvNT_6ParamsE --------------------------
	.section	.nv.info._ZN7cutlass13device_kernelIN5flash19enable_sm80_to_sm89INS1_16FlashAttnFwdSm80INS1_25CollectiveMainloopFwdSm80ILi4ELi1ELb0EN4cute5tupleIJNS5_1CILi128EEENS7_ILi48EEENS7_ILi96EEEEEELi96ENS_6half_tEfNS_4arch4Sm80ELb1ELb0ELb0ELb1ELb0ELb0ELb1ELb1EEENS1_21CollectiveEpilogueFwdINS6_IJS8_SA_S9_EEENS6_IJNS7_ILi1EEESI_SI_EEESC_SE_Li128ELb1ELb1ELb1ELb0EEENS1_36VarlenDynamicPersistentTileSchedulerILi128ELi48ELi128ELi128ELb1ELb1ELb0ELb1ELb1ELb1EEEEEEEEEvNT_6ParamsE,"",@"SHT_CUDA_INFO"
	.sectionflags	@""
	.align	4


	//----- nvinfo : EIATTR_CUDA_API_VERSION
	.align		4
        /*0000*/ 	.byte	0x04, 0x37
        /*0002*/ 	.short	(.L_532 - .L_531)
.L_531:
        /*0004*/ 	.word	0x00000082


	//----- nvinfo : EIATTR_SW2861232_WAR
	.align		4
.L_532:
        /*0008*/ 	.byte	0x01, 0x35
	.zero		2


	//----- nvinfo : EIATTR_PARAM_CBANK
	.align		4
        /*000c*/ 	.byte	0x04, 0x0a
        /*000e*/ 	.short	(.L_534 - .L_533)
	.align		4
.L_533:
        /*0010*/ 	.word	index@(.nv.constant0._ZN7cutlass13device_kernelIN5flash19enable_sm80_to_sm89INS1_16FlashAttnFwdSm80INS1_25CollectiveMainloopFwdSm80ILi4ELi1ELb0EN4cute5tupleIJNS5_1CILi128EEENS7_ILi48EEENS7_ILi96EEEEEELi96ENS_6half_tEfNS_4arch4Sm80ELb1ELb0ELb0ELb1ELb0ELb0ELb1ELb1EEENS1_21CollectiveEpilogueFwdINS6_IJS8_SA_S9_EEENS6_IJNS7_ILi1EEESI_SI_EEESC_SE_Li128ELb1ELb1ELb1ELb0EEENS1_36VarlenDynamicPersistentTileSchedulerILi128ELi48ELi128ELi128ELb1ELb1ELb0ELb1ELb1ELb1EEEEEEEEEvNT_6ParamsE)
        /*0014*/ 	.short	0x0160
        /*0016*/ 	.short	0x0438


	//----- nvinfo : EIATTR_CBANK_PARAM_SIZE
	.align		4
.L_534:
        /*0018*/ 	.byte	0x03, 0x19
        /*001a*/ 	.short	0x0438


	//----- nvinfo : EIATTR_KPARAM_INFO
	.align		4
        /*001c*/ 	.byte	0x04, 0x17
        /*001e*/ 	.short	(.L_536 - .L_535)
.L_535:
        /*0020*/ 	.word	0x00000000
        /*0024*/ 	.short	0x0000
        /*0026*/ 	.short	0x0000
        /*0028*/ 	.byte	0x00, 0xf0, 0xe1, 0x10


	//----- nvinfo : EIATTR_MAXREG_COUNT
	.align		4
.L_536:
        /*002c*/ 	.byte	0x03, 0x1b
        /*002e*/ 	.short	0x00ff


	//----- nvinfo : EIATTR_NUM_BARRIERS
	.align		4
        /*0030*/ 	.byte	0x02, 0x4c
        /*0032*/ 	.byte	0x06
	.zero		1


	//----- nvinfo : EIATTR_ANNOTATIONS
	.align		4
        /*0034*/ 	.byte	0x04, 0x55
        /*0036*/ 	.short	(.L_538 - .L_537)


	//   ....[0]....
.L_537:
        /* <DEDUP_REMOVED lines=136> */


	//----- nvinfo : EIATTR_MERCURY_ISA_VERSION
	.align		4
.L_538:
        /*08a0*/ 	.byte	0x03, 0x5f
        /*08a2*/ 	.short	0x0000


	//----- nvinfo : EIATTR_INT_WARP_WIDE_INSTR_OFFSETS
	.align		4
        /*08a4*/ 	.byte	0x04, 0x31
        /*08a6*/ 	.short	(.L_540 - .L_539)


	//   ....[0]....
.L_539:
        /*08a8*/ 	.word	0x0000c420


	//   ....[1]....
        /*08ac*/ 	.word	0x0000c4a0


	//----- nvinfo : EIATTR_COOP_GROUP_MASK_REGIDS
	.align		4
.L_540:
        /*08b0*/ 	.byte	0x04, 0x29
        /*08b2*/ 	.short	(.L_542 - .L_541)


	//   ....[0]....
.L_541:
        /*08b4*/ 	.word	0xffffffff


	//   ....[1]....
        /*08b8*/ 	.word	0xffffffff


	//   ....[2]....
        /*08bc*/ 	.word	0xffffffff


	//   ....[3]....
        /*08c0*/ 	.word	0xffffffff


	//   ....[4]....
        /*08c4*/ 	.word	0xffffffff


	//   ....[5]....
        /*08c8*/ 	.word	0xffffffff


	//   ....[6]....
        /*08cc*/ 	.word	0xffffffff


	//   ....[7]....
        /*08d0*/ 	.word	0xffffffff


	//   ....[8]....
        /*08d4*/ 	.word	0xffffffff


	//   ....[9]....
        /*08d8*/ 	.word	0xffffffff


	//   ....[10]....
        /*08dc*/ 	.word	0xffffffff


	//   ....[11]....
        /*08e0*/ 	.word	0xffffffff


	//   ....[12]....
        /*08e4*/ 	.word	0xffffffff


	//   ....[13]....
        /*08e8*/ 	.word	0xffffffff


	//   ....[14]....
        /*08ec*/ 	.word	0xffffffff


	//   ....[15]....
        /*08f0*/ 	.word	0xffffffff


	//   ....[16]....
        /*08f4*/ 	.word	0xffffffff


	//   ....[17]....
        /*08f8*/ 	.word	0xffffffff


	//   ....[18]....
        /*08fc*/ 	.word	0xffffffff


	//   ....[19]....
        /*0900*/ 	.word	0xffffffff


	//   ....[20]....
        /*0904*/ 	.word	0xffffffff


	//   ....[21]....
        /*0908*/ 	.word	0xffffffff


	//   ....[22]....
        /*090c*/ 	.word	0xffffffff


	//   ....[23]....
        /*0910*/ 	.word	0xffffffff


	//   ....[24]....
        /*0914*/ 	.word	0xffffffff


	//   ....[25]....
        /*0918*/ 	.word	0xffffffff


	//   ....[26]....
        /*091c*/ 	.word	0xffffffff


	//   ....[27]....
        /*0920*/ 	.word	0xffffffff


	//   ....[28]....
        /*0924*/ 	.word	0xffffffff


	//   ....[29]....
        /*0928*/ 	.word	0xffffffff


	//   ....[30]....
        /*092c*/ 	.word	0xffffffff


	//   ....[31]....
        /*0930*/ 	.word	0xffffffff


	//   ....[32]....
        /*0934*/ 	.word	0xffffffff


	//   ....[33]....
        /*0938*/ 	.word	0xffffffff


	//   ....[34]....
        /*093c*/ 	.word	0xffffffff


	//   ....[35]....
        /*0940*/ 	.word	0xffffffff


	//   ....[36]....
        /*0944*/ 	.word	0xffffffff


	//   ....[37]....
        /*0948*/ 	.word	0xffffffff


	//   ....[38]....
        /*094c*/ 	.word	0xffffffff


	//   ....[39]....
        /*0950*/ 	.word	0xffffffff


	//   ....[40]....
        /*0954*/ 	.word	0xffffffff


	//   ....[41]....
        /*0958*/ 	.word	0xffffffff


	//   ....[42]....
        /*095c*/ 	.word	0xffffffff


	//   ....[43]....
        /*0960*/ 	.word	0xffffffff


	//   ....[44]....
        /*0964*/ 	.word	0xffffffff


	//   ....[45]....
        /*0968*/ 	.word	0xffffffff


	//   ....[46]....
        /*096c*/ 	.word	0xffffffff


	//   ....[47]....
        /*0970*/ 	.word	0xffffffff


	//   ....[48]....
        /*0974*/ 	.word	0xffffffff


	//   ....[49]....
        /*0978*/ 	.word	0xffffffff


	//   ....[50]....
        /*097c*/ 	.word	0xffffffff


	//   ....[51]....
        /*0980*/ 	.word	0xffffffff


	//   ....[52]....
        /*0984*/ 	.word	0xffffffff


	//   ....[53]....
        /*0988*/ 	.word	0xffffffff


	//   ....[54]....
        /*098c*/ 	.word	0xffffffff


	//   ....[55]....
        /*0990*/ 	.word	0xffffffff


	//   ....[56]....
        /*0994*/ 	.word	0xffffffff


	//   ....[57]....
        /*0998*/ 	.word	0xffffffff


	//   ....[58]....
        /*099c*/ 	.word	0xffffffff


	//   ....[59]....
        /*09a0*/ 	.word	0xffffffff


	//   ....[60]....
        /*09a4*/ 	.word	0xffffffff


	//   ....[61]....
        /*09a8*/ 	.word	0xffffffff


	//   ....[62]....
        /*09ac*/ 	.word	0xffffffff


	//   ....[63]....
        /*09b0*/ 	.word	0xffffffff


	//   ....[64]....
        /*09b4*/ 	.word	0xffffffff


	//   ....[65]....
        /*09b8*/ 	.word	0xffffffff


	//   ....[66]....
        /*09bc*/ 	.word	0xffffffff


	//   ....[67]....
        /*09c0*/ 	.word	0xffffffff


	//   ....[68]....
        /*09c4*/ 	.word	0xffffffff


	//   ....[69]....
        /*09c8*/ 	.word	0xffffffff


	//   ....[70]....
        /*09cc*/ 	.word	0xffffffff


	//   ....[71]....
        /*09d0*/ 	.word	0xffffffff


	//   ....[72]....
        /*09d4*/ 	.word	0xffffffff


	//   ....[73]....
        /*09d8*/ 	.word	0xffffffff


	//   ....[74]....
        /*09dc*/ 	.word	0xffffffff


	//   ....[75]....
        /*09e0*/ 	.word	0xffffffff


	//   ....[76]....
        /*09e4*/ 	.word	0xffffffff


	//   ....[77]....
        /*09e8*/ 	.word	0xffffffff


	//   ....[78]....
        /*09ec*/ 	.word	0xffffffff


	//   ....[79]....
        /*09f0*/ 	.word	0xffffffff


	//   ....[80]....
        /*09f4*/ 	.word	0xffffffff


	//   ....[81]....
        /*09f8*/ 	.word	0xffffffff


	//   ....[82]....
        /*09fc*/ 	.word	0xffffffff


	//   ....[83]....
        /*0a00*/ 	.word	0xffffffff


	//   ....[84]....
        /*0a04*/ 	.word	0xffffffff


	//   ....[85]....
        /*0a08*/ 	.word	0xffffffff


	//   ....[86]....
        /*0a0c*/ 	.word	0xffffffff


	//   ....[87]....
        /*0a10*/ 	.word	0xffffffff


	//   ....[88]....
        /*0a14*/ 	.word	0xffffffff


	//   ....[89]....
        /*0a18*/ 	.word	0xffffffff


	//   ....[90]....
        /*0a1c*/ 	.word	0xffffffff


	//   ....[91]....
        /*0a20*/ 	.word	0xffffffff


	//   ....[92]....
        /*0a24*/ 	.word	0xffffffff


	//   ....[93]....
        /*0a28*/ 	.word	0xffffffff


	//   ....[94]....
        /*0a2c*/ 	.word	0xffffffff


	//   ....[95]....
        /*0a30*/ 	.word	0xffffffff


	//   ....[96]....
        /*0a34*/ 	.word	0xffffffff


	//   ....[97]....
        /*0a38*/ 	.word	0xffffffff


	//   ....[98]....
        /*0a3c*/ 	.word	0xffffffff


	//   ....[99]....
        /*0a40*/ 	.word	0xffffffff


	//   ....[100]....
        /*0a44*/ 	.word	0xffffffff


	//   ....[101]....
        /*0a48*/ 	.word	0xffffffff


	//   ....[102]....
        /*0a4c*/ 	.word	0xffffffff


	//   ....[103]....
        /*0a50*/ 	.word	0xffffffff


	//   ....[104]....
        /*0a54*/ 	.word	0xffffffff


	//   ....[105]....
        /*0a58*/ 	.word	0xffffffff


	//   ....[106]....
        /*0a5c*/ 	.word	0xffffffff


	//   ....[107]....
        /*0a60*/ 	.word	0xffffffff


	//   ....[108]....
        /*0a64*/ 	.word	0xffffffff


	//   ....[109]....
        /*0a68*/ 	.word	0xffffffff


	//   ....[110]....
        /*0a6c*/ 	.word	0xffffffff


	//   ....[111]....
        /*0a70*/ 	.word	0xffffffff


	//   ....[112]....
        /*0a74*/ 	.word	0xffffffff


	//   ....[113]....
        /*0a78*/ 	.word	0xffffffff


	//   ....[114]....
        /*0a7c*/ 	.word	0xffffffff


	//   ....[115]....
        /*0a80*/ 	.word	0xffffffff


	//   ....[116]....
        /*0a84*/ 	.word	0xffffffff


	//   ....[117]....
        /*0a88*/ 	.word	0xffffffff


	//   ....[118]....
        /*0a8c*/ 	.word	0xffffffff


	//   ....[119]....
        /*0a90*/ 	.word	0xffffffff


	//   ....[120]....
        /*0a94*/ 	.word	0xffffffff


	//   ....[121]....
        /*0a98*/ 	.word	0xffffffff


	//   ....[122]....
        /*0a9c*/ 	.word	0xffffffff


	//   ....[123]....
        /*0aa0*/ 	.word	0xffffffff


	//   ....[124]....
        /*0aa4*/ 	.word	0xffffffff


	//   ....[125]....
        /*0aa8*/ 	.word	0xffffffff


	//   ....[126]....
        /*0aac*/ 	.word	0xffffffff


	//   ....[127]....
        /*0ab0*/ 	.word	0xffffffff


	//   ....[128]....
        /*0ab4*/ 	.word	0xffffffff


	//   ....[129]....
        /*0ab8*/ 	.word	0xffffffff


	//   ....[130]....
        /*0abc*/ 	.word	0xffffffff


	//   ....[131]....
        /*0ac0*/ 	.word	0xffffffff


	//   ....[132]....
        /*0ac4*/ 	.word	0xffffffff


	//   ....[133]....
        /*0ac8*/ 	.word	0xffffffff


	//   ....[134]....
        /*0acc*/ 	.word	0xffffffff


	//   ....[135]....
        /*0ad0*/ 	.word	0xffffffff


	//   ....[136]....
        /*0ad4*/ 	.word	0xffffffff


	//   ....[137]....
        /*0ad8*/ 	.word	0xffffffff


	//   ....[138]....
        /*0adc*/ 	.word	0xffffffff


	//   ....[139]....
        /*0ae0*/ 	.word	0xffffffff


	//   ....[140]....
        /*0ae4*/ 	.word	0xffffffff


	//   ....[141]....
        /*0ae8*/ 	.word	0xffffffff


	//   ....[142]....
        /*0aec*/ 	.word	0xffffffff


	//   ....[143]....
        /*0af0*/ 	.word	0xffffffff


	//   ....[144]....
        /*0af4*/ 	.word	0xffffffff


	//   ....[145]....
        /*0af8*/ 	.word	0xffffffff


	//   ....[146]....
        /*0afc*/ 	.word	0xffffffff


	//   ....[147]....
        /*0b00*/ 	.word	0xffffffff


	//   ....[148]....
        /*0b04*/ 	.word	0xffffffff


	//   ....[149]....
        /*0b08*/ 	.word	0xffffffff


	//   ....[150]....
        /*0b0c*/ 	.word	0xffffffff


	//   ....[151]....
        /*0b10*/ 	.word	0xffffffff


	//   ....[152]....
        /*0b14*/ 	.word	0xffffffff


	//   ....[153]....
        /*0b18*/ 	.word	0xffffffff


	//   ....[154]....
        /*0b1c*/ 	.word	0xffffffff


	//   ....[155]....
        /*0b20*/ 	.word	0xffffffff


	//   ....[156]....
        /*0b24*/ 	.word	0xffffffff


	//   ....[157]....
        /*0b28*/ 	.word	0xffffffff


	//   ....[158]....
        /*0b2c*/ 	.word	0xffffffff


	//   ....[159]....
        /*0b30*/ 	.word	0xffffffff


	//   ....[160]....
        /*0b34*/ 	.word	0xffffffff


	//   ....[161]....
        /*0b38*/ 	.word	0xffffffff


	//   ....[162]....
        /*0b3c*/ 	.word	0xffffffff


	//   ....[163]....
        /*0b40*/ 	.word	0xffffffff


	//   ....[164]....
        /*0b44*/ 	.word	0xffffffff


	//   ....[165]....
        /*0b48*/ 	.word	0xffffffff


	//   ....[166]....
        /*0b4c*/ 	.word	0xffffffff


	//   ....[167]....
        /*0b50*/ 	.word	0xffffffff


	//   ....[168]....
        /*0b54*/ 	.word	0xffffffff


	//   ....[169]....
        /*0b58*/ 	.word	0xffffffff


	//   ....[170]....
        /*0b5c*/ 	.word	0xffffffff


	//   ....[171]....
        /*0b60*/ 	.word	0xffffffff


	//   ....[172]....
        /*0b64*/ 	.word	0xffffffff


	//   ....[173]....
        /*0b68*/ 	.word	0xffffffff


	//   ....[174]....
        /*0b6c*/ 	.word	0xffffffff


	//   ....[175]....
        /*0b70*/ 	.word	0xffffffff


	//   ....[176]....
        /*0b74*/ 	.word	0xffffffff


	//   ....[177]....
        /*0b78*/ 	.word	0xffffffff


	//   ....[178]....
        /*0b7c*/ 	.word	0xffffffff


	//   ....[179]....
        /*0b80*/ 	.word	0xffffffff


	//   ....[180]....
        /*0b84*/ 	.word	0xffffffff


	//   ....[181]....
        /*0b88*/ 	.word	0xffffffff


	//   ....[182]....
        /*0b8c*/ 	.word	0xffffffff


	//----- nvinfo : EIATTR_COOP_GROUP_INSTR_OFFSETS
	.align		4
.L_542:
        /*0b90*/ 	.byte	0x04, 0x28
        /*0b92*/ 	.short	(.L_544 - .L_543)


	//   ....[0]....
.L_543:
        /*0b94*/ 	.word	0x00000050


	//   ....[1]....
        /*0b98*/ 	.word	0x00000200


	//   ....[2]....
        /*0b9c*/ 	.word	0x00000230


	//   ....[3]....
        /*0ba0*/ 	.word	0x00000260


	//   ....[4]....
        /*0ba4*/ 	.word	0x00000290


	//   ....[5]....
        /*0ba8*/ 	.word	0x000002c0


	//   ....[6]....
        /*0bac*/ 	.word	0x000002f0


	//   ....[7]....
        /*0bb0*/ 	.word	0x00000450


	//   ....[8]....
        /*0bb4*/ 	.word	0x00000490


	//   ....[9]....
        /*0bb8*/ 	.word	0x000004c0


	//   ....[10]....
        /*0bbc*/ 	.word	0x000004f0


	//   ....[11]....
        /*0bc0*/ 	.word	0x00000520


	//   ....[12]....
        /*0bc4*/ 	.word	0x00000550


	//   ....[13]....
        /*0bc8*/ 	.word	0x000005e0


	//   ....[14]....
        /*0bcc*/ 	.word	0x00000630


	//   ....[15]....
        /*0bd0*/ 	.word	0x00000650


	//   ....[16]....
        /*0bd4*/ 	.word	0x000006b0


	//   ....[17]....
        /*0bd8*/ 	.word	0x00002d70


	//   ....[18]....
        /*0bdc*/ 	.word	0x00002d90


	//   ....[19]....
        /*0be0*/ 	.word	0x00002f50


	//   ....[20]....
        /*0be4*/ 	.word	0x00002f60


	//   ....[21]....
        /*0be8*/ 	.word	0x00003120


	//   ....[22]....
        /*0bec*/ 	.word	0x00003140


	//   ....[23]....
        /*0bf0*/ 	.word	0x00003300


	//   ....[24]....
        /*0bf4*/ 	.word	0x00003310


	//   ....[25]....
        /*0bf8*/ 	.word	0x00004360


	//   ....[26]....
        /*0bfc*/ 	.word	0x00004370


	//   ....[27]....
        /*0c00*/ 	.word	0x00004820


	//   ....[28]....
        /*0c04*/ 	.word	0x000048c0


	//   ....[29]....
        /*0c08*/ 	.word	0x000048e0


	//   ....[30]....
        /*0c0c*/ 	.word	0x00004900


	//   ....[31]....
        /*0c10*/ 	.word	0x000049d0


	//   ....[32]....
        /*0c14*/ 	.word	0x000049e0


	//   ....[33]....
        /*0c18*/ 	.word	0x00004e90


	//   ....[34]....
        /*0c1c*/ 	.word	0x00005070


	//   ....[35]....
        /*0c20*/ 	.word	0x00005190


	//   ....[36]....
        /*0c24*/ 	.word	0x00005240


	//   ....[37]....
        /*0c28*/ 	.word	0x00006d90


	//   ....[38]....
        /*0c2c*/ 	.word	0x00006da0


	//   ....[39]....
        /*0c30*/ 	.word	0x00006db0


	//   ....[40]....
        /*0c34*/ 	.word	0x00006dc0


	//   ....[41]....
        /*0c38*/ 	.word	0x00007150


	//   ....[42]....
        /*0c3c*/ 	.word	0x00007360


	//   ....[43]....
        /*0c40*/ 	.word	0x000075f0


	//   ....[44]....
        /*0c44*/ 	.word	0x000077b0


	//   ....[45]....
        /*0c48*/ 	.word	0x00007800


	//   ....[46]....
        /*0c4c*/ 	.word	0x00007880


	//   ....[47]....
        /*0c50*/ 	.word	0x000078b0


	//   ....[48]....
        /*0c54*/ 	.word	0x000079f0


	//   ....[49]....
        /*0c58*/ 	.word	0x0000a0c0


	//   ....[50]....
        /*0c5c*/ 	.word	0x0000a120


	//   ....[51]....
        /*0c60*/ 	.word	0x0000a150


	//   ....[52]....
        /*0c64*/ 	.word	0x0000a180


	//   ....[53]....
        /*0c68*/ 	.word	0x0000a1c0


	//   ....[54]....
        /*0c6c*/ 	.word	0x0000a1f0


	//   ....[55]....
        /*0c70*/ 	.word	0x0000a440


	//   ....[56]....
        /*0c74*/ 	.word	0x0000a890


	//   ....[57]....
        /*0c78*/ 	.word	0x0000ba60


	//   ....[58]....
        /*0c7c*/ 	.word	0x0000ba90


	//   ....[59]....
        /*0c80*/ 	.word	0x0000baa0


	//   ....[60]....
        /*0c84*/ 	.word	0x0000bab0


	//   ....[61]....
        /*0c88*/ 	.word	0x0000bac0


	//   ....[62]....
        /*0c8c*/ 	.word	0x0000baf0


	//   ....[63]....
        /*0c90*/ 	.word	0x0000bb10


	//   ....[64]....
        /*0c94*/ 	.word	0x0000bb30


	//   ....[65]....
        /*0c98*/ 	.word	0x0000d0b0


	//   ....[66]....
        /*0c9c*/ 	.word	0x0000d0c0


	//   ....[67]....
        /*0ca0*/ 	.word	0x0000d0d0


	//   ....[68]....
        /*0ca4*/ 	.word	0x0000d0e0


	//   ....[69]....
        /*0ca8*/ 	.word	0x0000d0f0


	//   ....[70]....
        /*0cac*/ 	.word	0x0000d100


	//   ....[71]....
        /*0cb0*/ 	.word	0x0000d110


	//   ....[72]....
        /*0cb4*/ 	.word	0x0000d130


	//   ....[73]....
        /*0cb8*/ 	.word	0x0000d5a0


	//   ....[74]....
        /*0cbc*/ 	.word	0x0000d5c0


	//   ....[75]....
        /*0cc0*/ 	.word	0x0000d720


	//   ....[76]....
        /*0cc4*/ 	.word	0x0000d730


	//   ....[77]....
        /*0cc8*/ 	.word	0x0000d8a0


	//   ....[78]....
        /*0ccc*/ 	.word	0x0000d8c0


	//   ....[79]....
        /*0cd0*/ 	.word	0x0000da30


	//   ....[80]....
        /*0cd4*/ 	.word	0x0000da40


	//   ....[81]....
        /*0cd8*/ 	.word	0x0000ddc0


	//   ....[82]....
        /*0cdc*/ 	.word	0x0000dde0


	//   ....[83]....
        /*0ce0*/ 	.word	0x0000e2b0


	//   ....[84]....
        /*0ce4*/ 	.word	0x0000e2c0


	//   ....[85]....
        /*0ce8*/ 	.word	0x0000e790


	//   ....[86]....
        /*0cec*/ 	.word	0x0000e7b0


	//   ....[87]....
        /*0cf0*/ 	.word	0x0000ec80


	//   ....[88]....
        /*0cf4*/ 	.word	0x0000ec90


	//   ....[89]....
        /*0cf8*/ 	.word	0x0000f900


	//   ....[90]....
        /*0cfc*/ 	.word	0x0000f920


	//   ....[91]....
        /*0d00*/ 	.word	0x0000fa90


	//   ....[92]....
        /*0d04*/ 	.word	0x0000faa0


	//   ....[93]....
        /*0d08*/ 	.word	0x0000fc10


	//   ....[94]....
        /*0d0c*/ 	.word	0x0000fc30


	//   ....[95]....
        /*0d10*/ 	.word	0x0000fda0


	//   ....[96]....
        /*0d14*/ 	.word	0x0000fdb0


	//   ....[97]....
        /*0d18*/ 	.word	0x0000ffe0


	//   ....[98]....
        /*0d1c*/ 	.word	0x00010000


	//   ....[99]....
        /*0d20*/ 	.word	0x00010130


	//   ....[100]....
        /*0d24*/ 	.word	0x00010170


	//   ....[101]....
        /*0d28*/ 	.word	0x000101a0


	//   ....[102]....
        /*0d2c*/ 	.word	0x000101d0


	//   ....[103]....
        /*0d30*/ 	.word	0x00010200


	//   ....[104]....
        /*0d34*/ 	.word	0x00010230


	//   ....[105]....
        /*0d38*/ 	.word	0x00010390


	//   ....[106]....
        /*0d3c*/ 	.word	0x000103d0


	//   ....[107]....
        /*0d40*/ 	.word	0x00010400


	//   ....[108]....
        /*0d44*/ 	.word	0x00010430


	//   ....[109]....
        /*0d48*/ 	.word	0x00010460


	//   ....[110]....
        /*0d4c*/ 	.word	0x00010490


	//   ....[111]....
        /*0d50*/ 	.word	0x00010520


	//   ....[112]....
        /*0d54*/ 	.word	0x00010580


	//   ....[113]....
        /*0d58*/ 	.word	0x00010590


	//   ....[114]....
        /*0d5c*/ 	.word	0x000105f0


	//   ....[115]....
        /*0d60*/ 	.word	0x00011050


	//   ....[116]....
        /*0d64*/ 	.word	0x000110b0


	//   ....[117]....
        /*0d68*/ 	.word	0x00011100


	//   ....[118]....
        /*0d6c*/ 	.word	0x00011150


	//   ....[119]....
        /*0d70*/ 	.word	0x000111a0


	//   ....[120]....
        /*0d74*/ 	.word	0x00011210


	//   ....[121]....
        /*0d78*/ 	.word	0x00011250


	//   ....[122]....
        /*0d7c*/ 	.word	0x000112c0


	//   ....[123]....
        /*0d80*/ 	.word	0x00011330


	//   ....[124]....
        /*0d84*/ 	.word	0x00011390


	//   ....[125]....
        /*0d88*/ 	.word	0x00011400


	//   ....[126]....
        /*0d8c*/ 	.word	0x00011470


	//   ....[127]....
        /*0d90*/ 	.word	0x000114d0


	//   ....[128]....
        /*0d94*/ 	.word	0x00011530


	//   ....[129]....
        /*0d98*/ 	.word	0x00011590


	//   ....[130]....
        /*0d9c*/ 	.word	0x00011600


	//   ....[131]....
        /*0da0*/ 	.word	0x00011660


	//   ....[132]....
        /*0da4*/ 	.word	0x000116c0


	//   ....[133]....
        /*0da8*/ 	.word	0x00011710


	//   ....[134]....
        /*0dac*/ 	.word	0x00011760


	//   ....[135]....
        /*0db0*/ 	.word	0x000117b0


	//   ....[136]....
        /*0db4*/ 	.word	0x00011800


	//   ....[137]....
        /*0db8*/ 	.word	0x00011850


	//   ....[138]....
        /*0dbc*/ 	.word	0x000118a0


	//   ....[139]....
        /*0dc0*/ 	.word	0x000118f0


	//   ....[140]....
        /*0dc4*/ 	.word	0x00011940


	//   ....[141]....
        /*0dc8*/ 	.word	0x000119b0


	//   ....[142]....
        /*0dcc*/ 	.word	0x00011a20


	//   ....[143]....
        /*0dd0*/ 	.word	0x00011a80


	//   ....[144]....
        /*0dd4*/ 	.word	0x00011ae0


	//   ....[145]....
        /*0dd8*/ 	.word	0x00011b40


	//   ....[146]....
        /*0ddc*/ 	.word	0x00011bb0


	//   ....[147]....
        /*0de0*/ 	.word	0x00011c10


	//   ....[148]....
        /*0de4*/ 	.word	0x00011c70


	//   ....[149]....
        /*0de8*/ 	.word	0x00011cd0


	//   ....[150]....
        /*0dec*/ 	.word	0x00011d40


	//   ....[151]....
        /*0df0*/ 	.word	0x00011da0


	//   ....[152]....
        /*0df4*/ 	.word	0x00011e00


	//   ....[153]....
        /*0df8*/ 	.word	0x00011e60


	//   ....[154]....
        /*0dfc*/ 	.word	0x00011ed0


	//   ....[155]....
        /*0e00*/ 	.word	0x00011f30


	//   ....[156]....
        /*0e04*/ 	.word	0x00011f90


	//   ....[157]....
        /*0e08*/ 	.word	0x00011ff0


	//   ....[158]....
        /*0e0c*/ 	.word	0x00012060


	//   ....[159]....
        /*0e10*/ 	.word	0x000120c0


	//   ....[160]....
        /*0e14*/ 	.word	0x00012120


	//   ....[161]....
        /*0e18*/ 	.word	0x00012180


	//   ....[162]....
        /*0e1c*/ 	.word	0x000121f0


	//   ....[163]....
        /*0e20*/ 	.word	0x00012250


	//   ....[164]....
        /*0e24*/ 	.word	0x000122b0


	//   ....[165]....
        /*0e28*/ 	.word	0x00012310


	//   ....[166]....
        /*0e2c*/ 	.word	0x00012380


	//   ....[167]....
        /*0e30*/ 	.word	0x000123d0


	//   ....[168]....
        /*0e34*/ 	.word	0x00012410


	//   ....[169]....
        /*0e38*/ 	.word	0x00012460


	//   ....[170]....
        /*0e3c*/ 	.word	0x000124b0


	//   ....[171]....
        /*0e40*/ 	.word	0x00012500


	//   ....[172]....
        /*0e44*/ 	.word	0x00012570


	//   ....[173]....
        /*0e48*/ 	.word	0x000125b0


	//   ....[174]....
        /*0e4c*/ 	.word	0x00012600


	//   ....[175]....
        /*0e50*/ 	.word	0x00012650


	//   ....[176]....
        /*0e54*/ 	.word	0x000126a0


	//   ....[177]....
        /*0e58*/ 	.word	0x000126f0


	//   ....[178]....
        /*0e5c*/ 	.word	0x00012760


	//   ....[179]....
        /*0e60*/ 	.word	0x000127a0


	//   ....[180]....
        /*0e64*/ 	.word	0x00012810


	//   ....[181]....
        /*0e68*/ 	.word	0x00012870


	//   ....[182]....
        /*0e6c*/ 	.word	0x000128d0


	//----- nvinfo : EIATTR_EXIT_INSTR_OFFSETS
	.align		4
.L_544:
        /*0e70*/ 	.byte	0x04, 0x1c
        /*0e72*/ 	.short	(.L_546 - .L_545)


	//   ....[0]....
.L_545:
        /*0e74*/ 	.word	0x000010d0


	//   ....[1]....
        /*0e78*/ 	.word	0x00011010


	//----- nvinfo : EIATTR_MAX_THREADS
	.align		4
.L_546:
        /*0e7c*/ 	.byte	0x04, 0x05
        /*0e7e*/ 	.short	(.L_548 - .L_547)
.L_547:
        /*0e80*/ 	.word	0x00000080
        /*0e84*/ 	.word	0x00000001
        /*0e88*/ 	.word	0x00000001


	//----- nvinfo : EIATTR_CRS_STACK_SIZE
	.align		4
.L_548:
        /*0e8c*/ 	.byte	0x04, 0x1e
        /*0e8e*/ 	.short	(.L_550 - .L_549)
.L_549:
        /*0e90*/ 	.word	0x00000000
.L_550:


//--------------------- .nv.info._ZN7cutlass13device_kernelIN5flash19enable_sm80_to_sm89INS1_16FlashAttnFwdSm80INS1_25CollectiveMainloopFwdSm80ILi4ELi1ELb0EN4cute5tupleIJNS5_1CILi128EEENS7_ILi48EEENS7_ILi96EEEEEELi96ENS_6half_tEfNS_4arch4Sm80ELb1ELb0ELb0ELb1ELb0ELb1ELb1ELb1EEENS1_21CollectiveEpilogueFwdINS6_IJS8_SA_S9_EEENS6_IJNS7_ILi1EEESI_SI_EEESC_SE_Li128ELb1ELb1ELb1ELb0EEENS1_36VarlenDynamicPersistentTileSchedulerILi128ELi48ELi128ELi128ELb1ELb1ELb0ELb1ELb1ELb1EEEEEEEEEvNT_6ParamsE --------------------------
	.section	.nv.info._ZN7cutlass13device_kernelIN5flash19enable_sm80_to_sm89INS1_16FlashAttnFwdSm80INS1_25CollectiveMainloopFwdSm80ILi4ELi1ELb0EN4cute5tupleIJNS5_1CILi128EEENS7_ILi48EEENS7_ILi96EEEEEELi96ENS_6half_tEfNS_4arch4Sm80ELb1ELb0ELb0ELb1ELb0ELb1ELb1ELb1EEENS1_21CollectiveEpilogueFwdINS6_IJS8_SA_S9_EEENS6_IJNS7_ILi1EEESI_SI_EEESC_SE_Li128ELb1ELb1ELb1ELb0EEENS1_36VarlenDynamicPersistentTileSchedulerILi128ELi48ELi128ELi128ELb1ELb1ELb0ELb1ELb1ELb1EEEEEEEEEvNT_6ParamsE,"",@"SHT_CUDA_INFO"
	.sectionflags	@""
	.align	4


	//----- nvinfo : EIATTR_CUDA_API_VERSION
	.align		4
        /*0000*/ 	.byte	0x04, 0x37
        /*0002*/ 	.short	(.L_552 - .L_551)
.L_551:
        /*0004*/ 	.word	0x00000082


	//----- nvinfo : EIATTR_SW2861232_WAR
	.align		4
.L_552:
        /*0008*/ 	.byte	0x01, 0x35
	.zero		2


	//----- nvinfo : EIATTR_PARAM_CBANK
	.align		4
        /*000c*/ 	.byte	0x04, 0x0a
        /*000e*/ 	.short	(.L_554 - .L_553)
	.align		4
.L_553:
        /*0010*/ 	.word	index@(.nv.constant0._ZN7cutlass13device_kernelIN5flash19enable_sm80_to_sm89INS1_16FlashAttnFwdSm80INS1_25CollectiveMainloopFwdSm80ILi4ELi1ELb0EN4cute5tupleIJNS5_1CILi128EEENS7_ILi48EEENS7_ILi96EEEEEELi96ENS_6half_tEfNS_4arch4Sm80ELb1ELb0ELb0ELb1ELb0ELb1ELb1ELb1EEENS1_21CollectiveEpilogueFwdINS6_IJS8_SA_S9_EEENS6_IJNS7_ILi1EEESI_SI_EEESC_SE_Li128ELb1ELb1ELb1ELb0EEENS1_36VarlenDynamicPersistentTileSchedulerILi128ELi48ELi128ELi128ELb1ELb1ELb0ELb1ELb1ELb1EEEEEEEEEvNT_6ParamsE)
        /*0014*/ 	.short	0x0160
        /*0016*/ 	.short	0x0438


	//----- nvinfo : EIATTR_CBANK_PARAM_SIZE
	.align		4
.L_554:
        /*0018*/ 	.byte	0x03, 0x19
        /*001a*/ 	.short	0x0438


	//----- nvinfo : EIATTR_KPARAM_INFO
	.align		4
        /*001c*/ 	.byte	0x04, 0x17
        /*001e*/ 	.short	(.L_556 - .L_555)
.L_555:
        /*0020*/ 	.word	0x00000000
        /*0024*/ 	.short	0x0000
        /*0026*/ 	.short	0x0000
        /*0028*/ 	.byte	0x00, 0xf0, 0xe1, 0x10


	//----- nvinfo : EIATTR_MAXREG_COUNT
	.align		4
.L_556:
        /*002c*/ 	.byte	0x03, 0x1b
        /*002e*/ 	.short	0x00ff


	//----- nvinfo : EIATTR_NUM_BARRIERS
	.align		4
        /*0030*/ 	.byte	0x02, 0x4c
        /*0032*/ 	.byte	0x06
	.zero		1


	//----- nvinfo : EIATTR_ANNOTATIONS
	.align		4
        /*0034*/ 	.byte	0x04, 0x55
        /*0036*/ 	.short	(.L_558 - .L_557)


	//   ....[0]....
.L_557:
        /* <DEDUP_REMOVED lines=122> */


	//----- nvinfo : EIATTR_MERCURY_ISA_VERSION
	.align		4
.L_558:
        /*07c0*/ 	.byte	0x03, 0x5f
        /*07c2*/ 	.short	0x0000


	//----- nvinfo : EIATTR_INT_WARP_WIDE_INSTR_OFFSETS
	.align		4
        /*07c4*/ 	.byte	0x04, 0x31
        /*07c6*/ 	.short	(.L_560 - .L_559)


	//   ....[0]....
.L_559:
        /*07c8*/ 	.word	0x000189f0


	//   ....[1]....
        /*07cc*/ 	.word	0x00018a70


	//----- nvinfo : EIATTR_COOP_GROUP_MASK_REGIDS
	.align		4
.L_560:
        /*07d0*/ 	.byte	0x04, 0x29
        /*07d2*/ 	.short	(.L_562 - .L_561)


	//   ....[0]....
.L_561:
        /*07d4*/ 	.word	0xffffffff


	//   ....[1]....
        /*07d8*/ 	.word	0xffffffff


	//   ....[2]....
        /*07dc*/ 	.word	0xffffffff


	//   ....[3]....
        /*07e0*/ 	.word	0xffffffff


	//   ....[4]....
        /*07e4*/ 	.word	0xffffffff


	//   ....[5]....
        /*07e8*/ 	.word	0xffffffff


	//   ....[6]....
        /*07ec*/ 	.word	0xffffffff


	//   ....[7]....
        /*07f0*/ 	.word	0xffffffff


	//   ....[8]....
        /*07f4*/ 	.word	0xffffffff


	//   ....[9]....
        /*07f8*/ 	.word	0xffffffff


	//   ....[10]....
        /*07fc*/ 	.word	0xffffffff


	//   ....[11]....
        /*0800*/ 	.word	0xffffffff


	//   ....[12]....
        /*0804*/ 	.word	0xffffffff


	//   ....[13]....
        /*0808*/ 	.word	0xffffffff


	//   ....[14]....
        /*080c*/ 	.word	0xffffffff


	//   ....[15]....
        /*0810*/ 	.word	0xffffffff


	//   ....[16]....
        /*0814*/ 	.word	0xffffffff


	//   ....[17]....
        /*0818*/ 	.word	0xffffffff


	//   ....[18]....
        /*081c*/ 	.word	0xffffffff


	//   ....[19]....
        /*0820*/ 	.word	0xffffffff


	//   ....[20]....
        /*0824*/ 	.word	0xffffffff


	//   ....[21]....
        /*0828*/ 	.word	0xffffffff


	//   ....[22]....
        /*082c*/ 	.word	0xffffffff


	//   ....[23]....
        /*0830*/ 	.word	0xffffffff


	//   ....[24]....
        /*0834*/ 	.word	0xffffffff


	//   ....[25]....
        /*0838*/ 	.word	0xffffffff


	//   ....[26]....
        /*083c*/ 	.word	0xffffffff


	//   ....[27]....
        /*0840*/ 	.word	0xffffffff


	//   ....[28]....
        /*0844*/ 	.word	0xffffffff


	//   ....[29]....
        /*0848*/ 	.word	0xffffffff


	//   ....[30]....
        /*084c*/ 	.word	0xffffffff


	//   ....[31]....
        /*0850*/ 	.word	0xffffffff


	//   ....[32]....
        /*0854*/ 	.word	0xffffffff


	//   ....[33]....
        /*0858*/ 	.word	0xffffffff


	//   ....[34]....
        /*085c*/ 	.word	0xffffffff


	//   ....[35]....
        /*0860*/ 	.word	0xffffffff


	//   ....[36]....
        /*0864*/ 	.word	0xffffffff


	//   ....[37]....
        /*0868*/ 	.word	0xffffffff


	//   ....[38]....
        /*086c*/ 	.word	0xffffffff


	//   ....[39]....
        /*0870*/ 	.word	0xffffffff


	//   ....[40]....
        /*0874*/ 	.word	0xffffffff


	//   ....[41]....
        /*0878*/ 	.word	0xffffffff


	//   ....[42]....
        /*087c*/ 	.word	0xffffffff


	//   ....[43]....
        /*0880*/ 	.word	0xffffffff


	//   ....[44]....
        /*0884*/ 	.word	0xffffffff


	//   ....[45]....
        /*0888*/ 	.word	0xffffffff


	//   ....[46]....
        /*088c*/ 	.word	0xffffffff


	//   ....[47]....
        /*0890*/ 	.word	0xffffffff


	//   ....[48]....
        /*0894*/ 	.word	0xffffffff


	//   ....[49]....
        /*0898*/ 	.word	0xffffffff


	//   ....[50]....
        /*089c*/ 	.word	0xffffffff


	//   ....[51]....
        /*08a0*/ 	.word	0xffffffff


	//   ....[52]....
        /*08a4*/ 	.word	0xffffffff


	//   ....[53]....
        /*08a8*/ 	.word	0xffffffff


	//   ....[54]....
        /*08ac*/ 	.word	0xffffffff


	//   ....[55]....
        /*08b0*/ 	.word	0xffffffff


	//   ....[56]....
        /*08b4*/ 	.word	0xffffffff


	//   ....[57]....
        /*08b8*/ 	.word	0xffffffff


	//   ....[58]....
        /*08bc*/ 	.word	0xffffffff


	//   ....[59]....
        /*08c0*/ 	.word	0xffffffff


	//   ....[60]....
        /*08c4*/ 	.word	0xffffffff


	//   ....[61]....
        /*08c8*/ 	.word	0xffffffff


	//   ....[62]....
        /*08cc*/ 	.word	0xffffffff


	//   ....[63]....
        /*08d0*/ 	.word	0xffffffff


	//   ....[64]....
        /*08d4*/ 	.word	0xffffffff


	//   ....[65]....
        /*08d8*/ 	.word	0xffffffff


	//   ....[66]....
        /*08dc*/ 	.word	0xffffffff


	//   ....[67]....
        /*08e0*/ 	.word	0xffffffff


	//   ....[68]....
        /*08e4*/ 	.word	0xffffffff


	//   ....[69]....
        /*08e8*/ 	.word	0xffffffff


	//   ....[70]....
        /*08ec*/ 	.word	0xffffffff


	//   ....[71]....
        /*08f0*/ 	.word	0xffffffff


	//   ....[72]....
        /*08f4*/ 	.word	0xffffffff


	//   ....[73]....
        /*08f8*/ 	.word	0xffffffff


	//   ....[74]....
        /*08fc*/ 	.word	0xffffffff


	//   ....[75]....
        /*0900*/ 	.word	0xffffffff


	//   ....[76]....
        /*0904*/ 	.word	0xffffffff


	//   ....[77]....
        /*0908*/ 	.word	0xffffffff


	//   ....[78]....
        /*090c*/ 	.word	0xffffffff


	//   ....[79]....
        /*0910*/ 	.word	0xffffffff


	//   ....[80]....
        /*0914*/ 	.word	0xffffffff


	//   ....[81]....
        /*0918*/ 	.word	0xffffffff


	//   ....[82]....
        /*091c*/ 	.word	0xffffffff


	//   ....[83]....
        /*0920*/ 	.word	0xffffffff


	//   ....[84]....
        /*0924*/ 	.word	0xffffffff


	//   ....[85]....
        /*0928*/ 	.word	0xffffffff


	//   ....[86]....
        /*092c*/ 	.word	0xffffffff


	//   ....[87]....
        /*0930*/ 	.word	0xffffffff


	//   ....[88]....
        /*0934*/ 	.word	0xffffffff


	//   ....[89]....
        /*0938*/ 	.word	0xffffffff


	//   ....[90]....
        /*093c*/ 	.word	0xffffffff


	//   ....[91]....
        /*0940*/ 	.word	0xffffffff


	//   ....[92]....
        /*0944*/ 	.word	0xffffffff


	//   ....[93]....
        /*0948*/ 	.word	0xffffffff


	//   ....[94]....
        /*094c*/ 	.word	0xffffffff


	//   ....[95]....
        /*0950*/ 	.word	0xffffffff


	//   ....[96]....
        /*0954*/ 	.word	0xffffffff


	//   ....[97]....
        /*0958*/ 	.word	0xffffffff


	//   ....[98]....
        /*095c*/ 	.word	0xffffffff


	//   ....[99]....
        /*0960*/ 	.word	0xffffffff


	//   ....[100]....
        /*0964*/ 	.word	0xffffffff


	//   ....[101]....
        /*0968*/ 	.word	0xffffffff


	//   ....[102]....
        /*096c*/ 	.word	0xffffffff


	//   ....[103]....
        /*0970*/ 	.word	0xffffffff


	//   ....[104]....
        /*0974*/ 	.word	0xffffffff


	//   ....[105]....
        /*0978*/ 	.word	0xffffffff


	//   ....[106]....
        /*097c*/ 	.word	0xffffffff


	//   ....[107]....
        /*0980*/ 	.word	0xffffffff


	//   ....[108]....
        /*0984*/ 	.word	0xffffffff


	//   ....[109]....
        /*0988*/ 	.word	0xffffffff


	//   ....[110]....
        /*098c*/ 	.word	0xffffffff


	//   ....[111]....
        /*0990*/ 	.word	0xffffffff


	//   ....[112]....
        /*0994*/ 	.word	0xffffffff


	//   ....[113]....
        /*0998*/ 	.word	0xffffffff


	//   ....[114]....
        /*099c*/ 	.word	0xffffffff


	//   ....[115]....
        /*09a0*/ 	.word	0xffffffff


	//   ....[116]....
        /*09a4*/ 	.word	0xffffffff


	//   ....[117]....
        /*09a8*/ 	.word	0xffffffff


	//   ....[118]....
        /*09ac*/ 	.word	0xffffffff


	//   ....[119]....
        /*09b0*/ 	.word	0xffffffff


	//   ....[120]....
        /*09b4*/ 	.word	0xffffffff


	//   ....[121]....
        /*09b8*/ 	.word	0xffffffff


	//   ....[122]....
        /*09bc*/ 	.word	0xffffffff


	//   ....[123]....
        /*09c0*/ 	.word	0xffffffff


	//   ....[124]....
        /*09c4*/ 	.word	0xffffffff


	//   ....[125]....
        /*09c8*/ 	.word	0xffffffff


	//   ....[126]....
        /*09cc*/ 	.word	0xffffffff


	//   ....[127]....
        /*09d0*/ 	.word	0xffffffff


	//   ....[128]....
        /*09d4*/ 	.word	0xffffffff


	//   ....[129]....
        /*09d8*/ 	.word	0xffffffff


	//   ....[130]....
        /*09dc*/ 	.word	0xffffffff


	//   ....[131]....
        /*09e0*/ 	.word	0xffffffff


	//   ....[132]....
        /*09e4*/ 	.word	0xffffffff


	//   ....[133]....
        /*09e8*/ 	.word	0xffffffff


	//   ....[134]....
        /*09ec*/ 	.word	0xffffffff


	//   ....[135]....
        /*09f0*/ 	.word	0xffffffff


	//   ....[136]....
        /*09f4*/ 	.word	0xffffffff


	//   ....[137]....
        /*09f8*/ 	.word	0xffffffff


	//   ....[138]....
        /*09fc*/ 	.word	0xffffffff


	//   ....[139]....
        /*0a00*/ 	.word	0xffffffff


	//   ....[140]....
        /*0a04*/ 	.word	0xffffffff


	//   ....[141]....
        /*0a08*/ 	.word	0xffffffff


	//   ....[142]....
        /*0a0c*/ 	.word	0xffffffff


	//   ....[143]....
        /*0a10*/ 	.word	0xffffffff


	//   ....[144]....
        /*0a14*/ 	.word	0xffffffff


	//   ....[145]....
        /*0a18*/ 	.word	0xffffffff


	//   ....[146]....
        /*0a1c*/ 	.word	0xffffffff


	//   ....[147]....
        /*0a20*/ 	.word	0xffffffff


	//   ....[148]....
        /*0a24*/ 	.word	0xffffffff


	//   ....[149]....
        /*0a28*/ 	.word	0xffffffff


	//   ....[150]....
        /*0a2c*/ 	.word	0xffffffff


	//   ....[151]....
        /*0a30*/ 	.word	0xffffffff


	//   ....[152]....
        /*0a34*/ 	.word	0xffffffff


	//   ....[153]....
        /*0a38*/ 	.word	0xffffffff


	//   ....[154]....
        /*0a3c*/ 	.word	0xffffffff


	//   ....[155]....
        /*0a40*/ 	.word	0xffffffff


	//   ....[156]....
        /*0a44*/ 	.word	0xffffffff


	//   ....[157]....
        /*0a48*/ 	.word	0xffffffff


	//   ....[158]....
        /*0a4c*/ 	.word	0xffffffff


	//   ....[159]....
        /*0a50*/ 	.word	0xffffffff


	//   ....[160]....
        /*0a54*/ 	.word	0xffffffff


	//   ....[161]....
        /*0a58*/ 	.word	0xffffffff


	//   ....[162]....
        /*0a5c*/ 	.word	0xffffffff


	//   ....[163]....
        /*0a60*/ 	.word	0xffffffff


	//   ....[164]....
        /*0a64*/ 	.word	0xffffffff


	//   ....[165]....
        /*0a68*/ 	.word	0xffffffff


	//   ....[166]....
        /*0a6c*/ 	.word	0xffffffff


	//   ....[167]....
        /*0a70*/ 	.word	0xffffffff


	//   ....[168]....
        /*0a74*/ 	.word	0xffffffff


	//   ....[169]....
        /*0a78*/ 	.word	0xffffffff


	//   ....[170]....
        /*0a7c*/ 	.word	0xffffffff


	//   ....[171]....
        /*0a80*/ 	.word	0xffffffff


	//   ....[172]....
        /*0a84*/ 	.word	0xffffffff


	//   ....[173]....
        /*0a88*/ 	.word	0xffffffff


	//   ....[174]....
        /*0a8c*/ 	.word	0xffffffff


	//   ....[175]....
        /*0a90*/ 	.word	0xffffffff


	//   ....[176]....
        /*0a94*/ 	.word	0xffffffff


	//   ....[177]....
        /*0a98*/ 	.word	0xffffffff


	//   ....[178]....
        /*0a9c*/ 	.word	0xffffffff


	//   ....[179]....
        /*0aa0*/ 	.word	0xffffffff


	//   ....[180]....
        /*0aa4*/ 	.word	0xffffffff


	//   ....[181]....
        /*0aa8*/ 	.word	0xffffffff


	//   ....[182]....
        /*0aac*/ 	.word	0xffffffff


	//   ....[183]....
        /*0ab0*/ 	.word	0xffffffff


	//   ....[184]....
        /*0ab4*/ 	.word	0xffffffff


	//   ....[185]....
        /*0ab8*/ 	.word	0xffffffff


	//   ....[186]....
        /*0abc*/ 	.word	0xffffffff


	//   ....[187]....
        /*0ac0*/ 	.word	0xffffffff


	//   ....[188]....
        /*0ac4*/ 	.word	0xffffffff


	//   ....[189]....
        /*0ac8*/ 	.word	0xffffffff


	//   ....[190]....
        /*0acc*/ 	.word	0xffffffff


	//   ....[191]....
        /*0ad0*/ 	.word	0xffffffff


	//   ....[192]....
        /*0ad4*/ 	.word	0xffffffff


	//   ....[193]....
        /*0ad8*/ 	.word	0xffffffff


	//   ....[194]....
        /*0adc*/ 	.word	0xffffffff


	//   ....[195]....
        /*0ae0*/ 	.word	0xffffffff


	//   ....[196]....
        /*0ae4*/ 	.word	0xffffffff


	//   ....[197]....
        /*0ae8*/ 	.word	0xffffffff


	//   ....[198]....
        /*0aec*/ 	.word	0xffffffff


	//----- nvinfo : EIATTR_COOP_GROUP_INSTR_OFFSETS
	.align		4
.L_562:
        /*0af0*/ 	.byte	0x04, 0x28
        /*0af2*/ 	.short	(.L_564 - .L_563)


	//   ....[0]....
.L_563:
        /*0af4*/ 	.word	0x00000050


	//   ....[1]....
        /*0af8*/ 	.word	0x00000200


	//   ....[2]....
        /*0afc*/ 	.word	0x00000230


	//   ....[3]....
        /*0b00*/ 	.word	0x00000260


	//   ....[4]....
        /*0b04*/ 	.word	0x00000290


	//   ....[5]....
        /*0b08*/ 	.word	0x000002c0


	//   ....[6]....
        /*0b0c*/ 	.word	0x000002f0


	//   ....[7]....
        /*0b10*/ 	.word	0x00000450


	//   ....[8]....
        /*0b14*/ 	.word	0x00000490


	//   ....[9]....
        /*0b18*/ 	.word	0x000004c0


	//   ....[10]....
        /*0b1c*/ 	.word	0x000004f0


	//   ....[11]....
        /*0b20*/ 	.word	0x00000520


	//   ....[12]....
        /*0b24*/ 	.word	0x00000550


	//   ....[13]....
        /*0b28*/ 	.word	0x000005e0


	//   ....[14]....
        /*0b2c*/ 	.word	0x00000630


	//   ....[15]....
        /*0b30*/ 	.word	0x00000650


	//   ....[16]....
        /*0b34*/ 	.word	0x000006b0


	//   ....[17]....
        /*0b38*/ 	.word	0x00008860


	//   ....[18]....
        /*0b3c*/ 	.word	0x00008880


	//   ....[19]....
        /*0b40*/ 	.word	0x00008a30


	//   ....[20]....
        /*0b44*/ 	.word	0x00008a40


	//   ....[21]....
        /*0b48*/ 	.word	0x00008be0


	//   ....[22]....
        /*0b4c*/ 	.word	0x00008c00


	//   ....[23]....
        /*0b50*/ 	.word	0x00008da0


	//   ....[24]....
        /*0b54*/ 	.word	0x00008db0


	//   ....[25]....
        /*0b58*/ 	.word	0x00009620


	//   ....[26]....
        /*0b5c*/ 	.word	0x00009640


	//   ....[27]....
        /*0b60*/ 	.word	0x00009650


	//   ....[28]....
        /*0b64*/ 	.word	0x00009660


	//   ....[29]....
        /*0b68*/ 	.word	0x00009ad0


	//   ....[30]....
        /*0b6c*/ 	.word	0x00009d40


	//   ....[31]....
        /*0b70*/ 	.word	0x00009d80


	//   ....[32]....
        /*0b74*/ 	.word	0x00009da0


	//   ....[33]....
        /*0b78*/ 	.word	0x0000c900


	//   ....[34]....
        /*0b7c*/ 	.word	0x0000c9b0


	//   ....[35]....
        /*0b80*/ 	.word	0x0000c9d0


	//   ....[36]....
        /*0b84*/ 	.word	0x0000c9e0


	//   ....[37]....
        /*0b88*/ 	.word	0x0000cd40


	//   ....[38]....
        /*0b8c*/ 	.word	0x0000cea0


	//   ....[39]....
        /*0b90*/ 	.word	0x0000cef0


	//   ....[40]....
        /*0b94*/ 	.word	0x0000cf30


	//   ....[41]....
        /*0b98*/ 	.word	0x00010820


	//   ....[42]....
        /*0b9c*/ 	.word	0x00010840


	//   ....[43]....
        /*0ba0*/ 	.word	0x00010c90


	//   ....[44]....
        /*0ba4*/ 	.word	0x00010d60


	//   ....[45]....
        /*0ba8*/ 	.word	0x00010d70


	//   ....[46]....
        /*0bac*/ 	.word	0x00010da0


	//   ....[47]....
        /*0bb0*/ 	.word	0x00010e10


	//   ....[48]....
        /*0bb4*/ 	.word	0x00010e40


	//   ....[49]....
        /*0bb8*/ 	.word	0x00011500


	//   ....[50]....
        /*0bbc*/ 	.word	0x00011730


	//   ....[51]....
        /*0bc0*/ 	.word	0x00011770


	//   ....[52]....
        /*0bc4*/ 	.word	0x00011860


	//   ....[53]....
        /*0bc8*/ 	.word	0x000132d0


	//   ....[54]....
        /*0bcc*/ 	.word	0x000132e0


	//   ....[55]....
        /*0bd0*/ 	.word	0x000132f0


	//   ....[56]....
        /*0bd4*/ 	.word	0x00013300


	//   ....[57]....
        /*0bd8*/ 	.word	0x00013670


	//   ....[58]....
        /*0bdc*/ 	.word	0x00013890


	//   ....[59]....
        /*0be0*/ 	.word	0x00013b60


	//   ....[60]....
        /*0be4*/ 	.word	0x00013ce0


	//   ....[61]....
        /*0be8*/ 	.word	0x00013d30


	//   ....[62]....
        /*0bec*/ 	.word	0x00013dc0


	//   ....[63]....
        /*0bf0*/ 	.word	0x00013e00


	//   ....[64]....
        /*0bf4*/ 	.word	0x00013f20


	//   ....[65]....
        /*0bf8*/ 	.word	0x00016680


	//   ....[66]....
        /*0bfc*/ 	.word	0x000166e0


	//   ....[67]....
        /*0c00*/ 	.word	0x00016710


	//   ....[68]....
        /*0c04*/ 	.word	0x00016740


	//   ....[69]....
        /*0c08*/ 	.word	0x00016780


	//   ....[70]....
        /*0c0c*/ 	.word	0x000167b0


	//   ....[71]....
        /*0c10*/ 	.word	0x00016a10


	//   ....[72]....
        /*0c14*/ 	.word	0x00016e50


	//   ....[73]....
        /*0c18*/ 	.word	0x00018030


	//   ....[74]....
        /*0c1c*/ 	.word	0x00018060


	//   ....[75]....
        /*0c20*/ 	.word	0x00018070


	//   ....[76]....
        /*0c24*/ 	.word	0x00018080


	//   ....[77]....
        /*0c28*/ 	.word	0x00018090


	//   ....[78]....
        /*0c2c*/ 	.word	0x000180c0


	//   ....[79]....
        /*0c30*/ 	.word	0x000180e0


	//   ....[80]....
        /*0c34*/ 	.word	0x00018100


	//   ....[81]....
        /*0c38*/ 	.word	0x00019690


	//   ....[82]....
        /*0c3c*/ 	.word	0x000196a0


	//   ....[83]....
        /*0c40*/ 	.word	0x000196c0


	//   ....[84]....
        /*0c44*/ 	.word	0x000196d0


	//   ....[85]....
        /*0c48*/ 	.word	0x000196e0


	//   ....[86]....
        /*0c4c*/ 	.word	0x000196f0


	//   ....[87]....
        /*0c50*/ 	.word	0x00019710


	//   ....[88]....
        /*0c54*/ 	.word	0x00019810


	//   ....[89]....
        /*0c58*/ 	.word	0x00019c00


	//   ....[90]....
        /*0c5c*/ 	.word	0x00019c20


	//   ....[91]....
        /*0c60*/ 	.word	0x00019d90


	//   ....[92]....
        /*0c64*/ 	.word	0x00019da0


	//   ....[93]....
        /*0c68*/ 	.word	0x00019f20


	//   ....[94]....
        /*0c6c*/ 	.word	0x00019f40


	//   ....[95]....
        /*0c70*/ 	.word	0x0001a0c0


	//   ....[96]....
        /*0c74*/ 	.word	0x0001a0d0


	//   ....[97]....
        /*0c78*/ 	.word	0x0001a450


	//   ....[98]....
        /*0c7c*/ 	.word	0x0001a470


	//   ....[99]....
        /*0c80*/ 	.word	0x0001a940


	//   ....[100]....
        /*0c84*/ 	.word	0x0001a950


	//   ....[101]....
        /*0c88*/ 	.word	0x0001acb0


	//   ....[102]....
        /*0c8c*/ 	.word	0x0001acd0


	//   ....[103]....
        /*0c90*/ 	.word	0x0001b050


	//   ....[104]....
        /*0c94*/ 	.word	0x0001b060


	//   ....[105]....
        /*0c98*/ 	.word	0x0001bbb0


	//   ....[106]....
        /*0c9c*/ 	.word	0x0001bbd0


	//   ....[107]....
        /*0ca0*/ 	.word	0x0001bd50


	//   ....[108]....
        /*0ca4*/ 	.word	0x0001bd60


	//   ....[109]....
        /*0ca8*/ 	.word	0x0001bee0


	//   ....[110]....
        /*0cac*/ 	.word	0x0001bf00


	//   ....[111]....
        /*0cb0*/ 	.word	0x0001c080


	//   ....[112]....
        /*0cb4*/ 	.word	0x0001c090


	//   ....[113]....
        /*0cb8*/ 	.word	0x0001c2d0


	//   ....[114]....
        /*0cbc*/ 	.word	0x0001c2f0


	//   ....[115]....
        /*0cc0*/ 	.word	0x0001c420


	//   ....[116]....
        /*0cc4*/ 	.word	0x0001c460


	//   ....[117]....
        /*0cc8*/ 	.word	0x0001c490


	//   ....[118]....
        /*0ccc*/ 	.word	0x0001c4c0


	//   ....[119]....
        /*0cd0*/ 	.word	0x0001c4f0


	//   ....[120]....
        /*0cd4*/ 	.word	0x0001c520


	//   ....[121]....
        /*0cd8*/ 	.word	0x0001c680


	//   ....[122]....
        /*0cdc*/ 	.word	0x0001c6c0


	//   ....[123]....
        /*0ce0*/ 	.word	0x0001c6f0


	//   ....[124]....
        /*0ce4*/ 	.word	0x0001c720


	//   ....[125]....
        /*0ce8*/ 	.word	0x0001c750


	//   ....[126]....
        /*0cec*/ 	.word	0x0001c780


	//   ....[127]....
        /*0cf0*/ 	.word	0x0001c810


	//   ....[128]....
        /*0cf4*/ 	.word	0x0001c870


	//   ....[129]....
        /*0cf8*/ 	.word	0x0001c880


	//   ....[130]....
        /*0cfc*/ 	.word	0x0001c8e0


	//   ....[131]....
        /*0d00*/ 	.word	0x0001d340


	//   ....[132]....
        /*0d04*/ 	.word	0x0001d3a0


	//   ....[133]....
        /*0d08*/ 	.word	0x0001d3f0


	//   ....[134]....
        /*0d0c*/ 	.word	0x0001d440


	//   ....[135]....
        /*0d10*/ 	.word	0x0001d490


	//   ....[136]....
        /*0d14*/ 	.word	0x0001d500


	//   ....[137]....
        /*0d18*/ 	.word	0x0001d540


	//   ....[138]....
        /*0d1c*/ 	.word	0x0001d5b0


	//   ....[139]....
        /*0d20*/ 	.word	0x0001d620


	//   ....[140]....
        /*0d24*/ 	.word	0x0001d680


	//   ....[141]....
        /*0d28*/ 	.word	0x0001d6f0


	//   ....[142]....
        /*0d2c*/ 	.word	0x0001d760


	//   ....[143]....
        /*0d30*/ 	.word	0x0001d7c0


	//   ....[144]....
        /*0d34*/ 	.word	0x0001d820


	//   ....[145]....
        /*0d38*/ 	.word	0x0001d880


	//   ....[146]....
        /*0d3c*/ 	.word	0x0001d8f0


	//   ....[147]....
        /*0d40*/ 	.word	0x0001d950


	//   ....[148]....
        /*0d44*/ 	.word	0x0001d9b0


	//   ....[149]....
        /*0d48*/ 	.word	0x0001da00


	//   ....[150]....
        /*0d4c*/ 	.word	0x0001da50


	//   ....[151]....
        /*0d50*/ 	.word	0x0001daa0


	//   ....[152]....
        /*0d54*/ 	.word	0x0001daf0


	//   ....[153]....
        /*0d58*/ 	.word	0x0001db40


	//   ....[154]....
        /*0d5c*/ 	.word	0x0001db90


	//   ....[155]....
        /*0d60*/ 	.word	0x0001dbe0


	//   ....[156]....
        /*0d64*/ 	.word	0x0001dc30


	//   ....[157]....
        /*0d68*/ 	.word	0x0001dca0


	//   ....[158]....
        /*0d6c*/ 	.word	0x0001dd10


	//   ....[159]....
        /*0d70*/ 	.word	0x0001dd70


	//   ....[160]....
        /*0d74*/ 	.word	0x0001ddd0


	//   ....[161]....
        /*0d78*/ 	.word	0x0001de30


	//   ....[162]....
        /*0d7c*/ 	.word	0x0001dea0


	//   ....[163]....
        /*0d80*/ 	.word	0x0001df00


	//   ....[164]....
        /*0d84*/ 	.word	0x0001df60


	//   ....[165]....
        /*0d88*/ 	.word	0x0001dfc0


	//   ....[166]....
        /*0d8c*/ 	.word	0x0001e030


	//   ....[167]....
        /*0d90*/ 	.word	0x0001e090


	//   ....[168]....
        /*0d94*/ 	.word	0x0001e0f0


	//   ....[169]....
        /*0d98*/ 	.word	0x0001e150


	//   ....[170]....
        /*0d9c*/ 	.word	0x0001e1c0


	//   ....[171]....
        /*0da0*/ 	.word	0x0001e220


	//   ....[172]....
        /*0da4*/ 	.word	0x0001e280


	//   ....[173]....
        /*0da8*/ 	.word	0x0001e2e0


	//   ....[174]....
        /*0dac*/ 	.word	0x0001e350


	//   ....[175]....
        /*0db0*/ 	.word	0x0001e3b0


	//   ....[176]....
        /*0db4*/ 	.word	0x0001e410


	//   ....[177]....
        /*0db8*/ 	.word	0x0001e470


	//   ....[178]....
        /*0dbc*/ 	.word	0x0001e4e0


	//   ....[179]....
        /*0dc0*/ 	.word	0x0001e540


	//   ....[180]....
        /*0dc4*/ 	.word	0x0001e5a0


	//   ....[181]....
        /*0dc8*/ 	.word	0x0001e600


	//   ....[182]....
        /*0dcc*/ 	.word	0x0001e670


	//   ....[183]....
        /*0dd0*/ 	.word	0x0001e6c0


	//   ....[184]....
        /*0dd4*/ 	.word	0x0001e700


	//   ....[185]....
        /*0dd8*/ 	.word	0x0001e750


	//   ....[186]....
        /*0ddc*/ 	.word	0x0001e7a0


	//   ....[187]....
        /*0de0*/ 	.word	0x0001e7f0


	//   ....[188]....
        /*0de4*/ 	.word	0x0001e860


	//   ....[189]....
        /*0de8*/ 	.word	0x0001e8a0


	//   ....[190]....
        /*0dec*/ 	.word	0x0001e8f0


	//   ....[191]....
        /*0df0*/ 	.word	0x0001e940


	//   ....[192]....
        /*0df4*/ 	.word	0x0001e990


	//   ....[193]....
        /*0df8*/ 	.word	0x0001e9e0


	//   ....[194]....
        /*0dfc*/ 	.word	0x0001ea50


	//   ....[195]....
        /*0e00*/ 	.word	0x0001ea90


	//   ....[196]....
        /*0e04*/ 	.word	0x0001eb00


	//   ....[197]....
        /*0e08*/ 	.word	0x0001eb60


	//   ....[198]....
        /*0e0c*/ 	.word	0x0001ebc0


	//----- nvinfo : EIATTR_EXIT_INSTR_OFFSETS
	.align		4
.L_564:
        /*0e10*/ 	.byte	0x04, 0x1c
        /*0e12*/ 	.short	(.L_566 - .L_565)


	//   ....[0]....
.L_565:
        /*0e14*/ 	.word	0x000010d0


	//   ....[1]....
        /*0e18*/ 	.word	0x0001d300


	//----- nvinfo : EIATTR_MAX_THREADS
	.align		4
.L_566:
        /*0e1c*/ 	.byte	0x04, 0x05
        /*0e1e*/ 	.short	(.L_568 - .L_567)
.L_567:
        /*0e20*/ 	.word	0x00000080
        /*0e24*/ 	.word	0x00000001
        /*0e28*/ 	.word	0x00000001


	//----- nvinfo : EIATTR_CRS_STACK_SIZE
	.align		4
.L_568:
        /*0e2c*/ 	.byte	0x04, 0x1e
        /*0e2e*/ 	.short	(.L_570 - .L_569)
.L_569:
        /*0e30*/ 	.word	0x00000000
.L_570:


//--------------------- .nv.callgraph             --------------------------
	.section	.nv.callgraph,"",@"SHT_CUDA_CALLGRAPH"
	.align	4
	.sectionentsize	8
	.align		4
        /*0000*/ 	.word	0x00000000
	.align		4
        /*0004*/ 	.word	0xffffffff
	.align		4
        /*0008*/ 	.word	0x00000000
	.align		4
        /*000c*/ 	.word	0xfffffffe
	.align		4
        /*0010*/ 	.word	0x00000000
	.align		4
        /*0014*/ 	.word	0xfffffffd
	.align		4
        /*0018*/ 	.word	0x00000000
	.align		4
        /*001c*/ 	.word	0xfffffffc


//--------------------- .nv.rel.action            --------------------------
	.section	.nv.rel.action,"",@"SHT_CUDA_RELOCINFO"
	.align	8
	.sectionentsize	8
        /*0000*/ 	.byte	0x73, 0x00, 0x00, 0x00, 0x00, 0x00, 0x00, 0x00, 0x00, 0x00, 0x00, 0x11, 0x25, 0x00, 0x05, 0x36


//--------------------- .nv.constant4             --------------------------
	.section	.nv.constant4,"a",@progbits
	.align	8
	.align		8
.nv.constant4:
        /*0000*/ 	.dword	_ZN82_INTERNAL_2e67bb2b_46_flash_fwd_hdim96_fp16_split_softcapall_sm80_cu_a7f3af4d_48854cuda3std3__45__cpo5beginE
	.align		8
        /*0008*/ 	.dword	_ZN82_INTERNAL_2e67bb2b_46_flash_fwd_hdim96_fp16_split_softcapall_sm80_cu_a7f3af4d_48854cuda3std3__45__cpo3endE
	.align		8
        /*0010*/ 	.dword	_ZN82_INTERNAL_2e67bb2b_46_flash_fwd_hdim96_fp16_split_softcapall_sm80_cu_a7f3af4d_48854cuda3std3__45__cpo6cbeginE
	.align		8
        /*0018*/ 	.dword	_ZN82_INTERNAL_2e67bb2b_46_flash_fwd_hdim96_fp16_split_softcapall_sm80_cu_a7f3af4d_48854cuda3std3__45__cpo4cendE
	.align		8
        /*0020*/ 	.dword	_ZN82_INTERNAL_2e67bb2b_46_flash_fwd_hdim96_fp16_split_softcapall_sm80_cu_a7f3af4d_48854cuda3std3__484_GLOBAL__N__2e67bb2b_46_flash_fwd_hdim96_fp16_split_softcapall_sm80_cu_a7f3af4d_48856ignoreE
	.align		8
        /*0028*/ 	.dword	_ZN82_INTERNAL_2e67bb2b_46_flash_fwd_hdim96_fp16_split_softcapall_sm80_cu_a7f3af4d_48854cuda3std3__419piecewise_constructE
	.align		8
        /*0030*/ 	.dword	_ZN82_INTERNAL_2e67bb2b_46_flash_fwd_hdim96_fp16_split_softcapall_sm80_cu_a7f3af4d_48854cuda3std3__48in_placeE
	.align		8
        /*0038*/ 	.dword	_ZN82_INTERNAL_2e67bb2b_46_flash_fwd_hdim96_fp16_split_softcapall_sm80_cu_a7f3af4d_48854cuda3std6ranges3__45__cpo4swapE
	.align		8
        /*0040*/ 	.dword	_ZN82_INTERNAL_2e67bb2b_46_flash_fwd_hdim96_fp16_split_softcapall_sm80_cu_a7f3af4d_48854cuda3std6ranges3__45__cpo9iter_moveE
	.align		8
        /*0048*/ 	.dword	_ZN82_INTERNAL_2e67bb2b_46_flash_fwd_hdim96_fp16_split_softcapall_sm80_cu_a7f3af4d_48854cute7productE
	.align		8
        /*0050*/ 	.dword	_ZN82_INTERNAL_2e67bb2b_46_flash_fwd_hdim96_fp16_split_softcapall_sm80_cu_a7f3af4d_48854cute1_E


//--------------------- .nv.constant0._ZN7cutlass13device_kernelIN5flash19enable_sm80_to_sm89INS1_16FlashAttnFwdSm80INS1_25CollectiveMainloopFwdSm80ILi4ELi1ELb0EN4cute5tupleIJNS5_1CILi128EEENS7_ILi64EEENS7_ILi96EEEEEELi96ENS_6half_tEfNS_4arch4Sm80ELb0ELb0ELb1ELb0ELb0ELb0ELb1ELb1EEENS1_21CollectiveEpilogueFwdINS6_IJS8_SA_S9_EEENS6_IJNS7_ILi1EEESI_SI_EEESC_SE_Li128ELb0ELb1ELb1ELb0EEENS1_19SingleTileSchedulerILb0ELb1ELb1ELi128EEEEEEEEEvNT_6ParamsE --------------------------
	.section	.nv.constant0._ZN7cutlass13device_kernelIN5flash19enable_sm80_to_sm89INS1_16FlashAttnFwdSm80INS1_25CollectiveMainloopFwdSm80ILi4ELi1ELb0EN4cute5tupleIJNS5_1CILi128EEENS7_ILi64EEENS7_ILi96EEEEEELi96ENS_6half_tEfNS_4arch4Sm80ELb0ELb0ELb1ELb0ELb0ELb0ELb1ELb1EEENS1_21CollectiveEpilogueFwdINS6_IJS8_SA_S9_EEENS6_IJNS7_ILi1EEESI_SI_EEESC_SE_Li128ELb0ELb1ELb1ELb0EEENS1_19SingleTileSchedulerILb0ELb1ELb1ELi128EEEEEEEEEvNT_6ParamsE,"a",@progbits
	.sectionflags	@""
	.align	4
.nv.constant0._ZN7cutlass13device_kernelIN5flash19enable_sm80_to_sm89INS1_16FlashAttnFwdSm80INS1_25CollectiveMainloopFwdSm80ILi4ELi1ELb0EN4cute5tupleIJNS5_1CILi128EEENS7_ILi64EEENS7_ILi96EEEEEELi96ENS_6half_tEfNS_4arch4Sm80ELb0ELb0ELb1ELb0ELb0ELb0ELb1ELb1EEENS1_21CollectiveEpilogueFwdINS6_IJS8_SA_S9_EEENS6_IJNS7_ILi1EEESI_SI_EEESC_SE_Li128ELb0ELb1ELb1ELb0EEENS1_19SingleTileSchedulerILb0ELb1ELb1ELi128EEEEEEEEEvNT_6ParamsE:
	.zero		1400


//--------------------- .nv.constant0._ZN7cutlass13device_kernelIN5flash19enable_sm80_to_sm89INS1_16FlashAttnFwdSm80INS1_25CollectiveMainloopFwdSm80ILi4ELi1ELb0EN4cute5tupleIJNS5_1CILi128EEENS7_ILi48EEENS7_ILi96EEEEEELi96ENS_6half_tEfNS_4arch4Sm80ELb0ELb0ELb1ELb1ELb0ELb0ELb1ELb1EEENS1_21CollectiveEpilogueFwdINS6_IJS8_SA_S9_EEENS6_IJNS7_ILi1EEESI_SI_EEESC_SE_Li128ELb1ELb1ELb1ELb0EEENS1_36VarlenDynamicPersistentTileSchedulerILi128ELi48ELi128ELi128ELb1ELb1ELb0ELb0ELb1ELb1EEEEEEEEEvNT_6ParamsE --------------------------
	.section	.nv.constant0._ZN7cutlass13device_kernelIN5flash19enable_sm80_to_sm89INS1_16FlashAttnFwdSm80INS1_25CollectiveMainloopFwdSm80ILi4ELi1ELb0EN4cute5tupleIJNS5_1CILi128EEENS7_ILi48EEENS7_ILi96EEEEEELi96ENS_6half_tEfNS_4arch4Sm80ELb0ELb0ELb1ELb1ELb0ELb0ELb1ELb1EEENS1_21CollectiveEpilogueFwdINS6_IJS8_SA_S9_EEENS6_IJNS7_ILi1EEESI_SI_EEESC_SE_Li128ELb1ELb1ELb1ELb0EEENS1_36VarlenDynamicPersistentTileSchedulerILi128ELi48ELi128ELi128ELb1ELb1ELb0ELb0ELb1ELb1EEEEEEEEEvNT_6ParamsE,"a",@progbits
	.sectionflags	@""
	.align	4
.nv.constant0._ZN7cutlass13device_kernelIN5flash19enable_sm80_to_sm89INS1_16FlashAttnFwdSm80INS1_25CollectiveMainloopFwdSm80ILi4ELi1ELb0EN4cute5tupleIJNS5_1CILi128EEENS7_ILi48EEENS7_ILi96EEEEEELi96ENS_6half_tEfNS_4arch4Sm80ELb0ELb0ELb1ELb1ELb0ELb0ELb1ELb1EEENS1_21CollectiveEpilogueFwdINS6_IJS8_SA_S9_EEENS6_IJNS7_ILi1EEESI_SI_EEESC_SE_Li128ELb1ELb1ELb1ELb0EEENS1_36VarlenDynamicPersistentTileSchedulerILi128ELi48ELi128ELi128ELb1ELb1ELb0ELb0ELb1ELb1EEEEEEEEEvNT_6ParamsE:
	.zero		1432


//--------------------- .nv.constant0._ZN7cutlass13device_kernelIN5flash19enable_sm80_to_sm89INS1_16FlashAttnFwdSm80INS1_25CollectiveMainloopFwdSm80ILi4ELi1ELb0EN4cute5tupleIJNS5_1CILi128EEENS7_ILi48EEENS7_ILi96EEEEEELi96ENS_6half_tEfNS_4arch4Sm80ELb0ELb0ELb1ELb1ELb0ELb1ELb1ELb1EEENS1_21CollectiveEpilogueFwdINS6_IJS8_SA_S9_EEENS6_IJNS7_ILi1EEESI_SI_EEESC_SE_Li128ELb1ELb1ELb1ELb0EEENS1_36VarlenDynamicPersistentTileSchedulerILi128ELi48ELi128ELi128ELb1ELb1ELb0ELb0ELb1ELb1EEEEEEEEEvNT_6ParamsE --------------------------
	.section	.nv.constant0._ZN7cutlass13device_kernelIN5flash19enable_sm80_to_sm89INS1_16FlashAttnFwdSm80INS1_25CollectiveMainloopFwdSm80ILi4ELi1ELb0EN4cute5tupleIJNS5_1CILi128EEENS7_ILi48EEENS7_ILi96EEEEEELi96ENS_6half_tEfNS_4arch4Sm80ELb0ELb0ELb1ELb1ELb0ELb1ELb1ELb1EEENS1_21CollectiveEpilogueFwdINS6_IJS8_SA_S9_EEENS6_IJNS7_ILi1EEESI_SI_EEESC_SE_Li128ELb1ELb1ELb1ELb0EEENS1_36VarlenDynamicPersistentTileSchedulerILi128ELi48ELi128ELi128ELb1ELb1ELb0ELb0ELb1ELb1EEEEEEEEEvNT_6ParamsE,"a",@progbits
	.sectionflags	@""
	.align	4
.nv.constant0._ZN7cutlass13device_kernelIN5flash19enable_sm80_to_sm89INS1_16FlashAttnFwdSm80INS1_25CollectiveMainloopFwdSm80ILi4ELi1ELb0EN4cute5tupleIJNS5_1CILi128EEENS7_ILi48EEENS7_ILi96EEEEEELi96ENS_6half_tEfNS_4arch4Sm80ELb0ELb0ELb1ELb1ELb0ELb1ELb1ELb1EEENS1_21CollectiveEpilogueFwdINS6_IJS8_SA_S9_EEENS6_IJNS7_ILi1EEESI_SI_EEESC_SE_Li128ELb1ELb1ELb1ELb0EEENS1_36VarlenDynamicPersistentTileSchedulerILi128ELi48ELi128ELi128ELb1ELb1ELb0ELb0ELb1ELb1EEEEEEEEEvNT_6ParamsE:
	.zero		1432


//--------------------- .nv.constant0._ZN7cutlass13device_kernelIN5flash19enable_sm80_to_sm89INS1_16FlashAttnFwdSm80INS1_25CollectiveMainloopFwdSm80ILi4ELi1ELb0EN4cute5tupleIJNS5_1CILi128EEENS7_ILi48EEENS7_ILi96EEEEEELi96ENS_6half_tEfNS_4arch4Sm80ELb0ELb1ELb1ELb0ELb0ELb0ELb1ELb1EEENS1_21CollectiveEpilogueFwdINS6_IJS8_SA_S9_EEENS6_IJNS7_ILi1EEESI_SI_EEESC_SE_Li128ELb0ELb1ELb1ELb0EEENS1_19SingleTileSchedulerILb0ELb1ELb1ELi128EEEEEEEEEvNT_6ParamsE --------------------------
	.section	.nv.constant0._ZN7cutlass13device_kernelIN5flash19enable_sm80_to_sm89INS1_16FlashAttnFwdSm80INS1_25CollectiveMainloopFwdSm80ILi4ELi1ELb0EN4cute5tupleIJNS5_1CILi128EEENS7_ILi48EEENS7_ILi96EEEEEELi96ENS_6half_tEfNS_4arch4Sm80ELb0ELb1ELb1ELb0ELb0ELb0ELb1ELb1EEENS1_21CollectiveEpilogueFwdINS6_IJS8_SA_S9_EEENS6_IJNS7_ILi1EEESI_SI_EEESC_SE_Li128ELb0ELb1ELb1ELb0EEENS1_19SingleTileSchedulerILb0ELb1ELb1ELi128EEEEEEEEEvNT_6ParamsE,"a",@progbits
	.sectionflags	@""
	.align	4
.nv.constant0._ZN7cutlass13device_kernelIN5flash19enable_sm80_to_sm89INS1_16FlashAttnFwdSm80INS1_25CollectiveMainloopFwdSm80ILi4ELi1ELb0EN4cute5tupleIJNS5_1CILi128EEENS7_ILi48EEENS7_ILi96EEEEEELi96ENS_6half_tEfNS_4arch4Sm80ELb0ELb1ELb1ELb0ELb0ELb0ELb1ELb1EEENS1_21CollectiveEpilogueFwdINS6_IJS8_SA_S9_EEENS6_IJNS7_ILi1EEESI_SI_EEESC_SE_Li128ELb0ELb1ELb1ELb0EEENS1_19SingleTileSchedulerILb0ELb1ELb1ELi128EEEEEEEEEvNT_6ParamsE:
	.zero		1400


//--------------------- .nv.constant0._ZN7cutlass13device_kernelIN5flash19enable_sm80_to_sm89INS1_16FlashAttnFwdSm80INS1_25CollectiveMainloopFwdSm80ILi4ELi1ELb0EN4cute5tupleIJNS5_1CILi128EEENS7_ILi48EEENS7_ILi96EEEEEELi96ENS_6half_tEfNS_4arch4Sm80ELb0ELb1ELb1ELb1ELb0ELb0ELb1ELb1EEENS1_21CollectiveEpilogueFwdINS6_IJS8_SA_S9_EEENS6_IJNS7_ILi1EEESI_SI_EEESC_SE_Li128ELb1ELb1ELb1ELb0EEENS1_36VarlenDynamicPersistentTileSchedulerILi128ELi48ELi128ELi128ELb1ELb1ELb0ELb1ELb0ELb1EEEEEEEEEvNT_6ParamsE --------------------------
	.section	.nv.constant0._ZN7cutlass13device_kernelIN5flash19enable_sm80_to_sm89INS1_16FlashAttnFwdSm80INS1_25CollectiveMainloopFwdSm80ILi4ELi1ELb0EN4cute5tupleIJNS5_1CILi128EEENS7_ILi48EEENS7_ILi96EEEEEELi96ENS_6half_tEfNS_4arch4Sm80ELb0ELb1ELb1ELb1ELb0ELb0ELb1ELb1EEENS1_21CollectiveEpilogueFwdINS6_IJS8_SA_S9_EEENS6_IJNS7_ILi1EEESI_SI_EEESC_SE_Li128ELb1ELb1ELb1ELb0EEENS1_36VarlenDynamicPersistentTileSchedulerILi128ELi48ELi128ELi128ELb1ELb1ELb0ELb1ELb0ELb1EEEEEEEEEvNT_6ParamsE,"a",@progbits
	.sectionflags	@""
	.align	4
.nv.constant0._ZN7cutlass13device_kernelIN5flash19enable_sm80_to_sm89INS1_16FlashAttnFwdSm80INS1_25CollectiveMainloopFwdSm80ILi4ELi1ELb0EN4cute5tupleIJNS5_1CILi128EEENS7_ILi48EEENS7_ILi96EEEEEELi96ENS_6half_tEfNS_4arch4Sm80ELb0ELb1ELb1ELb1ELb0ELb0ELb1ELb1EEENS1_21CollectiveEpilogueFwdINS6_IJS8_SA_S9_EEENS6_IJNS7_ILi1EEESI_SI_EEESC_SE_Li128ELb1ELb1ELb1ELb0EEENS1_36VarlenDynamicPersistentTileSchedulerILi128ELi48ELi128ELi128ELb1ELb1ELb0ELb1ELb0ELb1EEEEEEEEEvNT_6ParamsE:
	.zero		1432


//--------------------- .nv.constant0._ZN7cutlass13device_kernelIN5flash19enable_sm80_to_sm89INS1_16FlashAttnFwdSm80INS1_25CollectiveMainloopFwdSm80ILi4ELi1ELb0EN4cute5tupleIJNS5_1CILi128EEENS7_ILi48EEENS7_ILi96EEEEEELi96ENS_6half_tEfNS_4arch4Sm80ELb0ELb1ELb1ELb1ELb0ELb1ELb1ELb1EEENS1_21CollectiveEpilogueFwdINS6_IJS8_SA_S9_EEENS6_IJNS7_ILi1EEESI_SI_EEESC_SE_Li128ELb1ELb1ELb1ELb0EEENS1_36VarlenDynamicPersistentTileSchedulerILi128ELi48ELi128ELi128ELb1ELb1ELb0ELb1ELb0ELb1EEEEEEEEEvNT_6ParamsE --------------------------
	.section	.nv.constant0._ZN7cutlass13device_kernelIN5flash19enable_sm80_to_sm89INS1_16FlashAttnFwdSm80INS1_25CollectiveMainloopFwdSm80ILi4ELi1ELb0EN4cute5tupleIJNS5_1CILi128EEENS7_ILi48EEENS7_ILi96EEEEEELi96ENS_6half_tEfNS_4arch4Sm80ELb0ELb1ELb1ELb1ELb0ELb1ELb1ELb1EEENS1_21CollectiveEpilogueFwdINS6_IJS8_SA_S9_EEENS6_IJNS7_ILi1EEESI_SI_EEESC_SE_Li128ELb1ELb1ELb1ELb0EEENS1_36VarlenDynamicPersistentTileSchedulerILi128ELi48ELi128ELi128ELb1ELb1ELb0ELb1ELb0ELb1EEEEEEEEEvNT_6ParamsE,"a",@progbits
	.sectionflags	@""
	.align	4
.nv.constant0._ZN7cutlass13device_kernelIN5flash19enable_sm80_to_sm89INS1_16FlashAttnFwdSm80INS1_25CollectiveMainloopFwdSm80ILi4ELi1ELb0EN4cute5tupleIJNS5_1CILi128EEENS7_ILi48EEENS7_ILi96EEEEEELi96ENS_6half_tEfNS_4arch4Sm80ELb0ELb1ELb1ELb1ELb0ELb1ELb1ELb1EEENS1_21CollectiveEpilogueFwdINS6_IJS8_SA_S9_EEENS6_IJNS7_ILi1EEESI_SI_EEESC_SE_Li128ELb1ELb1ELb1ELb0EEENS1_36VarlenDynamicPersistentTileSchedulerILi128ELi48ELi128ELi128ELb1ELb1ELb0ELb1ELb0ELb1EEEEEEEEEvNT_6ParamsE:
	.zero		1432


//--------------------- .nv.constant0._ZN7cutlass13device_kernelIN5flash19enable_sm80_to_sm89INS1_16FlashAttnFwdSm80INS1_25CollectiveMainloopFwdSm80ILi4ELi1ELb0EN4cute5tupleIJNS5_1CILi128EEENS7_ILi64EEENS7_ILi96EEEEEELi96ENS_6half_tEfNS_4arch4Sm80ELb1ELb0ELb1ELb0ELb0ELb0ELb1ELb1EEENS1_21CollectiveEpilogueFwdINS6_IJS8_SA_S9_EEENS6_IJNS7_ILi1EEESI_SI_EEESC_SE_Li128ELb0ELb1ELb1ELb0EEENS1_30DynamicPersistentTileSchedulerILi128ELi128ELb1ELb1ELb0EEEEEEEEEvNT_6ParamsE --------------------------
	.section	.nv.constant0._ZN7cutlass13device_kernelIN5flash19enable_sm80_to_sm89INS1_16FlashAttnFwdSm80INS1_25CollectiveMainloopFwdSm80ILi4ELi1ELb0EN4cute5tupleIJNS5_1CILi128EEENS7_ILi64EEENS7_ILi96EEEEEELi96ENS_6half_tEfNS_4arch4Sm80ELb1ELb0ELb1ELb0ELb0ELb0ELb1ELb1EEENS1_21CollectiveEpilogueFwdINS6_IJS8_SA_S9_EEENS6_IJNS7_ILi1EEESI_SI_EEESC_SE_Li128ELb0ELb1ELb1ELb0EEENS1_30DynamicPersistentTileSchedulerILi128ELi128ELb1ELb1ELb0EEEEEEEEEvNT_6ParamsE,"a",@progbits
	.sectionflags	@""
	.align	4
.nv.constant0._ZN7cutlass13device_kernelIN5flash19enable_sm80_to_sm89INS1_16FlashAttnFwdSm80INS1_25CollectiveMainloopFwdSm80ILi4ELi1ELb0EN4cute5tupleIJNS5_1CILi128EEENS7_ILi64EEENS7_ILi96EEEEEELi96ENS_6half_tEfNS_4arch4Sm80ELb1ELb0ELb1ELb0ELb0ELb0ELb1ELb1EEENS1_21CollectiveEpilogueFwdINS6_IJS8_SA_S9_EEENS6_IJNS7_ILi1EEESI_SI_EEESC_SE_Li128ELb0ELb1ELb1ELb0EEENS1_30DynamicPersistentTileSchedulerILi128ELi128ELb1ELb1ELb0EEEEEEEEEvNT_6ParamsE:
	.zero		1416


//--------------------- .nv.constant0._ZN7cutlass13device_kernelIN5flash19enable_sm80_to_sm89INS1_16FlashAttnFwdSm80INS1_25CollectiveMainloopFwdSm80ILi4ELi1ELb0EN4cute5tupleIJNS5_1CILi128EEENS7_ILi48EEENS7_ILi96EEEEEELi96ENS_6half_tEfNS_4arch4Sm80ELb1ELb0ELb1ELb1ELb0ELb0ELb1ELb1EEENS1_21CollectiveEpilogueFwdINS6_IJS8_SA_S9_EEENS6_IJNS7_ILi1EEESI_SI_EEESC_SE_Li128ELb1ELb1ELb1ELb0EEENS1_36VarlenDynamicPersistentTileSchedulerILi128ELi48ELi128ELi128ELb1ELb1ELb0ELb1ELb1ELb1EEEEEEEEEvNT_6ParamsE --------------------------
	.section	.nv.constant0._ZN7cutlass13device_kernelIN5flash19enable_sm80_to_sm89INS1_16FlashAttnFwdSm80INS1_25CollectiveMainloopFwdSm80ILi4ELi1ELb0EN4cute5tupleIJNS5_1CILi128EEENS7_ILi48EEENS7_ILi96EEEEEELi96ENS_6half_tEfNS_4arch4Sm80ELb1ELb0ELb1ELb1ELb0ELb0ELb1ELb1EEENS1_21CollectiveEpilogueFwdINS6_IJS8_SA_S9_EEENS6_IJNS7_ILi1EEESI_SI_EEESC_SE_Li128ELb1ELb1ELb1ELb0EEENS1_36VarlenDynamicPersistentTileSchedulerILi128ELi48ELi128ELi128ELb1ELb1ELb0ELb1ELb1ELb1EEEEEEEEEvNT_6ParamsE,"a",@progbits
	.sectionflags	@""
	.align	4
.nv.constant0._ZN7cutlass13device_kernelIN5flash19enable_sm80_to_sm89INS1_16FlashAttnFwdSm80INS1_25CollectiveMainloopFwdSm80ILi4ELi1ELb0EN4cute5tupleIJNS5_1CILi128EEENS7_ILi48EEENS7_ILi96EEEEEELi96ENS_6half_tEfNS_4arch4Sm80ELb1ELb0ELb1ELb1ELb0ELb0ELb1ELb1EEENS1_21CollectiveEpilogueFwdINS6_IJS8_SA_S9_EEENS6_IJNS7_ILi1EEESI_SI_EEESC_SE_Li128ELb1ELb1ELb1ELb0EEENS1_36VarlenDynamicPersistentTileSchedulerILi128ELi48ELi128ELi128ELb1ELb1ELb0ELb1ELb1ELb1EEEEEEEEEvNT_6ParamsE:
	.zero		1432


//--------------------- .nv.constant0._ZN7cutlass13device_kernelIN5flash19enable_sm80_to_sm89INS1_16FlashAttnFwdSm80INS1_25CollectiveMainloopFwdSm80ILi4ELi1ELb0EN4cute5tupleIJNS5_1CILi128EEENS7_ILi48EEENS7_ILi96EEEEEELi96ENS_6half_tEfNS_4arch4Sm80ELb1ELb0ELb1ELb1ELb0ELb1ELb1ELb1EEENS1_21CollectiveEpilogueFwdINS6_IJS8_SA_S9_EEENS6_IJNS7_ILi1EEESI_SI_EEESC_SE_Li128ELb1ELb1ELb1ELb0EEENS1_36VarlenDynamicPersistentTileSchedulerILi128ELi48ELi128ELi128ELb1ELb1ELb0ELb1ELb1ELb1EEEEEEEEEvNT_6ParamsE --------------------------
	.section	.nv.constant0._ZN7cutlass13device_kernelIN5flash19enable_sm80_to_sm89INS1_16FlashAttnFwdSm80INS1_25CollectiveMainloopFwdSm80ILi4ELi1ELb0EN4cute5tupleIJNS5_1CILi128EEENS7_ILi48EEENS7_ILi96EEEEEELi96ENS_6half_tEfNS_4arch4Sm80ELb1ELb0ELb1ELb1ELb0ELb1ELb1ELb1EEENS1_21CollectiveEpilogueFwdINS6_IJS8_SA_S9_EEENS6_IJNS7_ILi1EEESI_SI_EEESC_SE_Li128ELb1ELb1ELb1ELb0EEENS1_36VarlenDynamicPersistentTileSchedulerILi128ELi48ELi128ELi128ELb1ELb1ELb0ELb1ELb1ELb1EEEEEEEEEvNT_6ParamsE,"a",@progbits
	.sectionflags	@""
	.align	4
.nv.constant0._ZN7cutlass13device_kernelIN5flash19enable_sm80_to_sm89INS1_16FlashAttnFwdSm80INS1_25CollectiveMainloopFwdSm80ILi4ELi1ELb0EN4cute5tupleIJNS5_1CILi128EEENS7_ILi48EEENS7_ILi96EEEEEELi96ENS_6half_tEfNS_4arch4Sm80ELb1ELb0ELb1ELb1ELb0ELb1ELb1ELb1EEENS1_21CollectiveEpilogueFwdINS6_IJS8_SA_S9_EEENS6_IJNS7_ILi1EEESI_SI_EEESC_SE_Li128ELb1ELb1ELb1ELb0EEENS1_36VarlenDynamicPersistentTileSchedulerILi128ELi48ELi128ELi128ELb1ELb1ELb0ELb1ELb1ELb1EEEEEEEEEvNT_6ParamsE:
	.zero		1432


//--------------------- .nv.constant0._ZN7cutlass13device_kernelIN5flash19enable_sm80_to_sm89INS1_16FlashAttnFwdSm80INS1_25CollectiveMainloopFwdSm80ILi4ELi1ELb0EN4cute5tupleIJNS5_1CILi128EEENS7_ILi64EEENS7_ILi96EEEEEELi96ENS_6half_tEfNS_4arch4Sm80ELb0ELb0ELb0ELb0ELb0ELb0ELb1ELb1EEENS1_21CollectiveEpilogueFwdINS6_IJS8_SA_S9_EEENS6_IJNS7_ILi1EEESI_SI_EEESC_SE_Li128ELb0ELb1ELb1ELb0EEENS1_19SingleTileSchedulerILb0ELb1ELb1ELi128EEEEEEEEEvNT_6ParamsE --------------------------
	.section	.nv.constant0._ZN7cutlass13device_kernelIN5flash19enable_sm80_to_sm89INS1_16FlashAttnFwdSm80INS1_25CollectiveMainloopFwdSm80ILi4ELi1ELb0EN4cute5tupleIJNS5_1CILi128EEENS7_ILi64EEENS7_ILi96EEEEEELi96ENS_6half_tEfNS_4arch4Sm80ELb0ELb0ELb0ELb0ELb0ELb0ELb1ELb1EEENS1_21CollectiveEpilogueFwdINS6_IJS8_SA_S9_EEENS6_IJNS7_ILi1EEESI_SI_EEESC_SE_Li128ELb0ELb1ELb1ELb0EEENS1_19SingleTileSchedulerILb0ELb1ELb1ELi128EEEEEEEEEvNT_6ParamsE,"a",@progbits
	.sectionflags	@""
	.align	4
.nv.constant0._ZN7cutlass13device_kernelIN5flash19enable_sm80_to_sm89INS1_16FlashAttnFwdSm80INS1_25CollectiveMainloopFwdSm80ILi4ELi1ELb0EN4cute5tupleIJNS5_1CILi128EEENS7_ILi64EEENS7_ILi96EEEEEELi96ENS_6half_tEfNS_4arch4Sm80ELb0ELb0ELb0ELb0ELb0ELb0ELb1ELb1EEENS1_21CollectiveEpilogueFwdINS6_IJS8_SA_S9_EEENS6_IJNS7_ILi1EEESI_SI_EEESC_SE_Li128ELb0ELb1ELb1ELb0EEENS1_19SingleTileSchedulerILb0ELb1ELb1ELi128EEEEEEEEEvNT_6ParamsE:
	.zero		1400


//--------------------- .nv.constant0._ZN7cutlass13device_kernelIN5flash19enable_sm80_to_sm89INS1_16FlashAttnFwdSm80INS1_25CollectiveMainloopFwdSm80ILi4ELi1ELb0EN4cute5tupleIJNS5_1CILi128EEENS7_ILi48EEENS7_ILi96EEEEEELi96ENS_6half_tEfNS_4arch4Sm80ELb0ELb0ELb0ELb1ELb0ELb0ELb1ELb1EEENS1_21CollectiveEpilogueFwdINS6_IJS8_SA_S9_EEENS6_IJNS7_ILi1EEESI_SI_EEESC_SE_Li128ELb1ELb1ELb1ELb0EEENS1_36VarlenDynamicPersistentTileSchedulerILi128ELi48ELi128ELi128ELb1ELb1ELb0ELb0ELb1ELb1EEEEEEEEEvNT_6ParamsE --------------------------
	.section	.nv.constant0._ZN7cutlass13device_kernelIN5flash19enable_sm80_to_sm89INS1_16FlashAttnFwdSm80INS1_25CollectiveMainloopFwdSm80ILi4ELi1ELb0EN4cute5tupleIJNS5_1CILi128EEENS7_ILi48EEENS7_ILi96EEEEEELi96ENS_6half_tEfNS_4arch4Sm80ELb0ELb0ELb0ELb1ELb0ELb0ELb1ELb1EEENS1_21CollectiveEpilogueFwdINS6_IJS8_SA_S9_EEENS6_IJNS7_ILi1EEESI_SI_EEESC_SE_Li128ELb1ELb1ELb1ELb0EEENS1_36VarlenDynamicPersistentTileSchedulerILi128ELi48ELi128ELi128ELb1ELb1ELb0ELb0ELb1ELb1EEEEEEEEEvNT_6ParamsE,"a",@progbits
	.sectionflags	@""
	.align	4
.nv.constant0._ZN7cutlass13device_kernelIN5flash19enable_sm80_to_sm89INS1_16FlashAttnFwdSm80INS1_25CollectiveMainloopFwdSm80ILi4ELi1ELb0EN4cute5tupleIJNS5_1CILi128EEENS7_ILi48EEENS7_ILi96EEEEEELi96ENS_6half_tEfNS_4arch4Sm80ELb0ELb0ELb0ELb1ELb0ELb0ELb1ELb1EEENS1_21CollectiveEpilogueFwdINS6_IJS8_SA_S9_EEENS6_IJNS7_ILi1EEESI_SI_EEESC_SE_Li128ELb1ELb1ELb1ELb0EEENS1_36VarlenDynamicPersistentTileSchedulerILi128ELi48ELi128ELi128ELb1ELb1ELb0ELb0ELb1ELb1EEEEEEEEEvNT_6ParamsE:
	.zero		1432


//--------------------- .nv.constant0._ZN7cutlass13device_kernelIN5flash19enable_sm80_to_sm89INS1_16FlashAttnFwdSm80INS1_25CollectiveMainloopFwdSm80ILi4ELi1ELb0EN4cute5tupleIJNS5_1CILi128EEENS7_ILi48EEENS7_ILi96EEEEEELi96ENS_6half_tEfNS_4arch4Sm80ELb0ELb0ELb0ELb1ELb0ELb1ELb1ELb1EEENS1_21CollectiveEpilogueFwdINS6_IJS8_SA_S9_EEENS6_IJNS7_ILi1EEESI_SI_EEESC_SE_Li128ELb1ELb1ELb1ELb0EEENS1_36VarlenDynamicPersistentTileSchedulerILi128ELi48ELi128ELi128ELb1ELb1ELb0ELb0ELb1ELb1EEEEEEEEEvNT_6ParamsE --------------------------
	.section	.nv.constant0._ZN7cutlass13device_kernelIN5flash19enable_sm80_to_sm89INS1_16FlashAttnFwdSm80INS1_25CollectiveMainloopFwdSm80ILi4ELi1ELb0EN4cute5tupleIJNS5_1CILi128EEENS7_ILi48EEENS7_ILi96EEEEEELi96ENS_6half_tEfNS_4arch4Sm80ELb0ELb0ELb0ELb1ELb0ELb1ELb1ELb1EEENS1_21CollectiveEpilogueFwdINS6_IJS8_SA_S9_EEENS6_IJNS7_ILi1EEESI_SI_EEESC_SE_Li128ELb1ELb1ELb1ELb0EEENS1_36VarlenDynamicPersistentTileSchedulerILi128ELi48ELi128ELi128ELb1ELb1ELb0ELb0ELb1ELb1EEEEEEEEEvNT_6ParamsE,"a",@progbits
	.sectionflags	@""
	.align	4
.nv.constant0._ZN7cutlass13device_kernelIN5flash19enable_sm80_to_sm89INS1_16FlashAttnFwdSm80INS1_25CollectiveMainloopFwdSm80ILi4ELi1ELb0EN4cute5tupleIJNS5_1CILi128EEENS7_ILi48EEENS7_ILi96EEEEEELi96ENS_6half_tEfNS_4arch4Sm80ELb0ELb0ELb0ELb1ELb0ELb1ELb1ELb1EEENS1_21CollectiveEpilogueFwdINS6_IJS8_SA_S9_EEENS6_IJNS7_ILi1EEESI_SI_EEESC_SE_Li128ELb1ELb1ELb1ELb0EEENS1_36VarlenDynamicPersistentTileSchedulerILi128ELi48ELi128ELi128ELb1ELb1ELb0ELb0ELb1ELb1EEEEEEEEEvNT_6ParamsE:
	.zero		1432


//--------------------- .nv.constant0._ZN7cutlass13device_kernelIN5flash19enable_sm80_to_sm89INS1_16FlashAttnFwdSm80INS1_25CollectiveMainloopFwdSm80ILi4ELi1ELb0EN4cute5tupleIJNS5_1CILi128EEENS7_ILi48EEENS7_ILi96EEEEEELi96ENS_6half_tEfNS_4arch4Sm80ELb0ELb1ELb0ELb0ELb0ELb0ELb1ELb1EEENS1_21CollectiveEpilogueFwdINS6_IJS8_SA_S9_EEENS6_IJNS7_ILi1EEESI_SI_EEESC_SE_Li128ELb0ELb1ELb1ELb0EEENS1_19SingleTileSchedulerILb0ELb1ELb1ELi128EEEEEEEEEvNT_6ParamsE --------------------------
	.section	.nv.constant0._ZN7cutlass13device_kernelIN5flash19enable_sm80_to_sm89INS1_16FlashAttnFwdSm80INS1_25CollectiveMainloopFwdSm80ILi4ELi1ELb0EN4cute5tupleIJNS5_1CILi128EEENS7_ILi48EEENS7_ILi96EEEEEELi96ENS_6half_tEfNS_4arch4Sm80ELb0ELb1ELb0ELb0ELb0ELb0ELb1ELb1EEENS1_21CollectiveEpilogueFwdINS6_IJS8_SA_S9_EEENS6_IJNS7_ILi1EEESI_SI_EEESC_SE_Li128ELb0ELb1ELb1ELb0EEENS1_19SingleTileSchedulerILb0ELb1ELb1ELi128EEEEEEEEEvNT_6ParamsE,"a",@progbits
	.sectionflags	@""
	.align	4
.nv.constant0._ZN7cutlass13device_kernelIN5flash19enable_sm80_to_sm89INS1_16FlashAttnFwdSm80INS1_25CollectiveMainloopFwdSm80ILi4ELi1ELb0EN4cute5tupleIJNS5_1CILi128EEENS7_ILi48EEENS7_ILi96EEEEEELi96ENS_6half_tEfNS_4arch4Sm80ELb0ELb1ELb0ELb0ELb0ELb0ELb1ELb1EEENS1_21CollectiveEpilogueFwdINS6_IJS8_SA_S9_EEENS6_IJNS7_ILi1EEESI_SI_EEESC_SE_Li128ELb0ELb1ELb1ELb0EEENS1_19SingleTileSchedulerILb0ELb1ELb1ELi128EEEEEEEEEvNT_6ParamsE:
	.zero		1400


//--------------------- .nv.constant0._ZN7cutlass13device_kernelIN5flash19enable_sm80_to_sm89INS1_16FlashAttnFwdSm80INS1_25CollectiveMainloopFwdSm80ILi4ELi1ELb0EN4cute5tupleIJNS5_1CILi128EEENS7_ILi48EEENS7_ILi96EEEEEELi96ENS_6half_tEfNS_4arch4Sm80ELb0ELb1ELb0ELb1ELb0ELb0ELb1ELb1EEENS1_21CollectiveEpilogueFwdINS6_IJS8_SA_S9_EEENS6_IJNS7_ILi1EEESI_SI_EEESC_SE_Li128ELb1ELb1ELb1ELb0EEENS1_36VarlenDynamicPersistentTileSchedulerILi128ELi48ELi128ELi128ELb1ELb1ELb0ELb1ELb0ELb1EEEEEEEEEvNT_6ParamsE --------------------------
	.section	.nv.constant0._ZN7cutlass13device_kernelIN5flash19enable_sm80_to_sm89INS1_16FlashAttnFwdSm80INS1_25CollectiveMainloopFwdSm80ILi4ELi1ELb0EN4cute5tupleIJNS5_1CILi128EEENS7_ILi48EEENS7_ILi96EEEEEELi96ENS_6half_tEfNS_4arch4Sm80ELb0ELb1ELb0ELb1ELb0ELb0ELb1ELb1EEENS1_21CollectiveEpilogueFwdINS6_IJS8_SA_S9_EEENS6_IJNS7_ILi1EEESI_SI_EEESC_SE_Li128ELb1ELb1ELb1ELb0EEENS1_36VarlenDynamicPersistentTileSchedulerILi128ELi48ELi128ELi128ELb1ELb1ELb0ELb1ELb0ELb1EEEEEEEEEvNT_6ParamsE,"a",@progbits
	.sectionflags	@""
	.align	4
.nv.constant0._ZN7cutlass13device_kernelIN5flash19enable_sm80_to_sm89INS1_16FlashAttnFwdSm80INS1_25CollectiveMainloopFwdSm80ILi4ELi1ELb0EN4cute5tupleIJNS5_1CILi128EEENS7_ILi48EEENS7_ILi96EEEEEELi96ENS_6half_tEfNS_4arch4Sm80ELb0ELb1ELb0ELb1ELb0ELb0ELb1ELb1EEENS1_21CollectiveEpilogueFwdINS6_IJS8_SA_S9_EEENS6_IJNS7_ILi1EEESI_SI_EEESC_SE_Li128ELb1ELb1ELb1ELb0EEENS1_36VarlenDynamicPersistentTileSchedulerILi128ELi48ELi128ELi128ELb1ELb1ELb0ELb1ELb0ELb1EEEEEEEEEvNT_6ParamsE:
	.zero		1432


//--------------------- .nv.constant0._ZN7cutlass13device_kernelIN5flash19enable_sm80_to_sm89INS1_16FlashAttnFwdSm80INS1_25CollectiveMainloopFwdSm80ILi4ELi1ELb0EN4cute5tupleIJNS5_1CILi128EEENS7_ILi48EEENS7_ILi96EEEEEELi96ENS_6half_tEfNS_4arch4Sm80ELb0ELb1ELb0ELb1ELb0ELb1ELb1ELb1EEENS1_21CollectiveEpilogueFwdINS6_IJS8_SA_S9_EEENS6_IJNS7_ILi1EEESI_SI_EEESC_SE_Li128ELb1ELb1ELb1ELb0EEENS1_36VarlenDynamicPersistentTileSchedulerILi128ELi48ELi128ELi128ELb1ELb1ELb0ELb1ELb0ELb1EEEEEEEEEvNT_6ParamsE --------------------------
	.section	.nv.constant0._ZN7cutlass13device_kernelIN5flash19enable_sm80_to_sm89INS1_16FlashAttnFwdSm80INS1_25CollectiveMainloopFwdSm80ILi4ELi1ELb0EN4cute5tupleIJNS5_1CILi128EEENS7_ILi48EEENS7_ILi96EEEEEELi96ENS_6half_tEfNS_4arch4Sm80ELb0ELb1ELb0ELb1ELb0ELb1ELb1ELb1EEENS1_21CollectiveEpilogueFwdINS6_IJS8_SA_S9_EEENS6_IJNS7_ILi1EEESI_SI_EEESC_SE_Li128ELb1ELb1ELb1ELb0EEENS1_36VarlenDynamicPersistentTileSchedulerILi128ELi48ELi128ELi128ELb1ELb1ELb0ELb1ELb0ELb1EEEEEEEEEvNT_6ParamsE,"a",@progbits
	.sectionflags	@""
	.align	4
.nv.constant0._ZN7cutlass13device_kernelIN5flash19enable_sm80_to_sm89INS1_16FlashAttnFwdSm80INS1_25CollectiveMainloopFwdSm80ILi4ELi1ELb0EN4cute5tupleIJNS5_1CILi128EEENS7_ILi48EEENS7_ILi96EEEEEELi96ENS_6half_tEfNS_4arch4Sm80ELb0ELb1ELb0ELb1ELb0ELb1ELb1ELb1EEENS1_21CollectiveEpilogueFwdINS6_IJS8_SA_S9_EEENS6_IJNS7_ILi1EEESI_SI_EEESC_SE_Li128ELb1ELb1ELb1ELb0EEENS1_36VarlenDynamicPersistentTileSchedulerILi128ELi48ELi128ELi128ELb1ELb1ELb0ELb1ELb0ELb1EEEEEEEEEvNT_6ParamsE:
	.zero		1432


//--------------------- .nv.constant0._ZN7cutlass13device_kernelIN5flash19enable_sm80_to_sm89INS1_16FlashAttnFwdSm80INS1_25CollectiveMainloopFwdSm80ILi4ELi1ELb0EN4cute5tupleIJNS5_1CILi128EEENS7_ILi64EEENS7_ILi96EEEEEELi96ENS_6half_tEfNS_4arch4Sm80ELb1ELb0ELb0ELb0ELb0ELb0ELb1ELb1EEENS1_21CollectiveEpilogueFwdINS6_IJS8_SA_S9_EEENS6_IJNS7_ILi1EEESI_SI_EEESC_SE_Li128ELb0ELb1ELb1ELb0EEENS1_30DynamicPersistentTileSchedulerILi128ELi128ELb1ELb1ELb0EEEEEEEEEvNT_6ParamsE --------------------------
	.section	.nv.constant0._ZN7cutlass13device_kernelIN5flash19enable_sm80_to_sm89INS1_16FlashAttnFwdSm80INS1_25CollectiveMainloopFwdSm80ILi4ELi1ELb0EN4cute5tupleIJNS5_1CILi128EEENS7_ILi64EEENS7_ILi96EEEEEELi96ENS_6half_tEfNS_4arch4Sm80ELb1ELb0ELb0ELb0ELb0ELb0ELb1ELb1EEENS1_21CollectiveEpilogueFwdINS6_IJS8_SA_S9_EEENS6_IJNS7_ILi1EEESI_SI_EEESC_SE_Li128ELb0ELb1ELb1ELb0EEENS1_30DynamicPersistentTileSchedulerILi128ELi128ELb1ELb1ELb0EEEEEEEEEvNT_6ParamsE,"a",@progbits
	.sectionflags	@""
	.align	4
.nv.constant0._ZN7cutlass13device_kernelIN5flash19enable_sm80_to_sm89INS1_16FlashAttnFwdSm80INS1_25CollectiveMainloopFwdSm80ILi4ELi1ELb0EN4cute5tupleIJNS5_1CILi128EEENS7_ILi64EEENS7_ILi96EEEEEELi96ENS_6half_tEfNS_4arch4Sm80ELb1ELb0ELb0ELb0ELb0ELb0ELb1ELb1EEENS1_21CollectiveEpilogueFwdINS6_IJS8_SA_S9_EEENS6_IJNS7_ILi1EEESI_SI_EEESC_SE_Li128ELb0ELb1ELb1ELb0EEENS1_30DynamicPersistentTileSchedulerILi128ELi128ELb1ELb1ELb0EEEEEEEEEvNT_6ParamsE:
	.zero		1416


//--------------------- .nv.constant0._ZN7cutlass13device_kernelIN5flash19enable_sm80_to_sm89INS1_16FlashAttnFwdSm80INS1_25CollectiveMainloopFwdSm80ILi4ELi1ELb0EN4cute5tupleIJNS5_1CILi128EEENS7_ILi48EEENS7_ILi96EEEEEELi96ENS_6half_tEfNS_4arch4Sm80ELb1ELb0ELb0ELb1ELb0ELb0ELb1ELb1EEENS1_21CollectiveEpilogueFwdINS6_IJS8_SA_S9_EEENS6_IJNS7_ILi1EEESI_SI_EEESC_SE_Li128ELb1ELb1ELb1ELb0EEENS1_36VarlenDynamicPersistentTileSchedulerILi128ELi48ELi128ELi128ELb1ELb1ELb0ELb1ELb1ELb1EEEEEEEEEvNT_6ParamsE --------------------------
	.section	.nv.constant0._ZN7cutlass13device_kernelIN5flash19enable_sm80_to_sm89INS1_16FlashAttnFwdSm80INS1_25CollectiveMainloopFwdSm80ILi4ELi1ELb0EN4cute5tupleIJNS5_1CILi128EEENS7_ILi48EEENS7_ILi96EEEEEELi96ENS_6half_tEfNS_4arch4Sm80ELb1ELb0ELb0ELb1ELb0ELb0ELb1ELb1EEENS1_21CollectiveEpilogueFwdINS6_IJS8_SA_S9_EEENS6_IJNS7_ILi1EEESI_SI_EEESC_SE_Li128ELb1ELb1ELb1ELb0EEENS1_36VarlenDynamicPersistentTileSchedulerILi128ELi48ELi128ELi128ELb1ELb1ELb0ELb1ELb1ELb1EEEEEEEEEvNT_6ParamsE,"a",@progbits
	.sectionflags	@""
	.align	4
.nv.constant0._ZN7cutlass13device_kernelIN5flash19enable_sm80_to_sm89INS1_16FlashAttnFwdSm80INS1_25CollectiveMainloopFwdSm80ILi4ELi1ELb0EN4cute5tupleIJNS5_1CILi128EEENS7_ILi48EEENS7_ILi96EEEEEELi96ENS_6half_tEfNS_4arch4Sm80ELb1ELb0ELb0ELb1ELb0ELb0ELb1ELb1EEENS1_21CollectiveEpilogueFwdINS6_IJS8_SA_S9_EEENS6_IJNS7_ILi1EEESI_SI_EEESC_SE_Li128ELb1ELb1ELb1ELb0EEENS1_36VarlenDynamicPersistentTileSchedulerILi128ELi48ELi128ELi128ELb1ELb1ELb0ELb1ELb1ELb1EEEEEEEEEvNT_6ParamsE:
	.zero		1432


//--------------------- .nv.constant0._ZN7cutlass13device_kernelIN5flash19enable_sm80_to_sm89INS1_16FlashAttnFwdSm80INS1_25CollectiveMainloopFwdSm80ILi4ELi1ELb0EN4cute5tupleIJNS5_1CILi128EEENS7_ILi48EEENS7_ILi96EEEEEELi96ENS_6half_tEfNS_4arch4Sm80ELb1ELb0ELb0ELb1ELb0ELb1ELb1ELb1EEENS1_21CollectiveEpilogueFwdINS6_IJS8_SA_S9_EEENS6_IJNS7_ILi1EEESI_SI_EEESC_SE_Li128ELb1ELb1ELb1ELb0EEENS1_36VarlenDynamicPersistentTileSchedulerILi128ELi48ELi128ELi128ELb1ELb1ELb0ELb1ELb1ELb1EEEEEEEEEvNT_6ParamsE --------------------------
	.section	.nv.constant0._ZN7cutlass13device_kernelIN5flash19enable_sm80_to_sm89INS1_16FlashAttnFwdSm80INS1_25CollectiveMainloopFwdSm80ILi4ELi1ELb0EN4cute5tupleIJNS5_1CILi128EEENS7_ILi48EEENS7_ILi96EEEEEELi96ENS_6half_tEfNS_4arch4Sm80ELb1ELb0ELb0ELb1ELb0ELb1ELb1ELb1EEENS1_21CollectiveEpilogueFwdINS6_IJS8_SA_S9_EEENS6_IJNS7_ILi1EEESI_SI_EEESC_SE_Li128ELb1ELb1ELb1ELb0EEENS1_36VarlenDynamicPersistentTileSchedulerILi128ELi48ELi128ELi128ELb1ELb1ELb0ELb1ELb1ELb1EEEEEEEEEvNT_6ParamsE,"a",@progbits
	.sectionflags	@""
	.align	4
.nv.constant0._ZN7cutlass13device_kernelIN5flash19enable_sm80_to_sm89INS1_16FlashAttnFwdSm80INS1_25CollectiveMainloopFwdSm80ILi4ELi1ELb0EN4cute5tupleIJNS5_1CILi128EEENS7_ILi48EEENS7_ILi96EEEEEELi96ENS_6half_tEfNS_4arch4Sm80ELb1ELb0ELb0ELb1ELb0ELb1ELb1ELb1EEENS1_21CollectiveEpilogueFwdINS6_IJS8_SA_S9_EEENS6_IJNS7_ILi1EEESI_SI_EEESC_SE_Li128ELb1ELb1ELb1ELb0EEENS1_36VarlenDynamicPersistentTileSchedulerILi128ELi48ELi128ELi128ELb1ELb1ELb0ELb1ELb1ELb1EEEEEEEEEvNT_6ParamsE:
	.zero		1432


//--------------------- .text._ZN7cutlass13device_kernelIN5flash19enable_sm80_to_sm89INS1_16FlashAttnFwdSm80INS1_25CollectiveMainloopFwdSm80ILi4ELi1ELb0EN4cute5tupleIJNS5_1CILi128EEENS7_ILi64EEENS7_ILi96EEEEEELi96ENS_6half_tEfNS_4arch4Sm80ELb0ELb0ELb1ELb0ELb0ELb0ELb1ELb1EEENS1_21CollectiveEpilogueFwdINS6_IJS8_SA_S9_EEENS6_IJNS7_ILi1EEESI_SI_EEESC_SE_Li128ELb0ELb1ELb1ELb0EEENS1_19SingleTileSchedulerILb0ELb1ELb1ELi128EEEEEEEEEvNT_6ParamsE --------------------------
	.section	.text._ZN7cutlass13device_kernelIN5flash19enable_sm80_to_sm89INS1_16FlashAttnFwdSm80INS1_25CollectiveMainloopFwdSm80ILi4ELi1ELb0EN4cute5tupleIJNS5_1CILi128EEENS7_ILi64EEENS7_ILi96EEEEEELi96ENS_6half_tEfNS_4arch4Sm80ELb0ELb0ELb1ELb0ELb0ELb0ELb1ELb1EEENS1_21CollectiveEpilogueFwdINS6_IJS8_SA_S9_EEENS6_IJNS7_ILi1EEESI_SI_EEESC_SE_Li128ELb0ELb1ELb1ELb0EEENS1_19SingleTileSchedulerILb0ELb1ELb1ELi128EEEEEEEEEvNT_6ParamsE,"ax",@progbits
	.sectioninfo	@"SHI_REGISTERS=255"
	.align	128
.text._ZN7cutlass13device_kernelIN5flash19enable_sm80_to_sm89INS1_16FlashAttnFwdSm80INS1_25CollectiveMainloopFwdSm80ILi4ELi1ELb0EN4cute5tupleIJNS5_1CILi128EEENS7_ILi64EEENS7_ILi96EEEEEELi96ENS_6half_tEfNS_4arch4Sm80ELb0ELb0ELb1ELb0ELb0ELb0ELb1ELb1EEENS1_21CollectiveEpilogueFwdINS6_IJS8_SA_S9_EEENS6_IJNS7_ILi1EEESI_SI_EEESC_SE_Li128ELb0ELb1ELb1ELb0EEENS1_19SingleTileSchedulerILb0ELb1ELb1ELi128EEEEEEEEEvNT_6ParamsE:
        .type           _ZN7cutlass13device_kernelIN5flash19enable_sm80_to_sm89INS1_16FlashAttnFwdSm80INS1_25CollectiveMainloopFwdSm80ILi4ELi1ELb0EN4cute5tupleIJNS5_1CILi128EEENS7_ILi64EEENS7_ILi96EEEEEELi96ENS_6half_tEfNS_4arch4Sm80ELb0ELb0ELb1ELb0ELb0ELb0ELb1ELb1EEENS1_21CollectiveEpilogueFwdINS6_IJS8_SA_S9_EEENS6_IJNS7_ILi1EEESI_SI_EEESC_SE_Li128ELb0ELb1ELb1ELb0EEENS1_19SingleTileSchedulerILb0ELb1ELb1ELi128EEEEEEEEEvNT_6ParamsE,@function
        .size           _ZN7cutlass13device_kernelIN5flash19enable_sm80_to_sm89INS1_16FlashAttnFwdSm80INS1_25CollectiveMainloopFwdSm80ILi4ELi1ELb0EN4cute5tupleIJNS5_1CILi128EEENS7_ILi64EEENS7_ILi96EEEEEELi96ENS_6half_tEfNS_4arch4Sm80ELb0ELb0ELb1ELb0ELb0ELb0ELb1ELb1EEENS1_21CollectiveEpilogueFwdINS6_IJS8_SA_S9_EEENS6_IJNS7_ILi1EEESI_SI_EEESC_SE_Li128ELb0ELb1ELb1ELb0EEENS1_19SingleTileSchedulerILb0ELb1ELb1ELi128EEEEEEEEEvNT_6ParamsE,(.L_x_2848 - _ZN7cutlass13device_kernelIN5flash19enable_sm80_to_sm89INS1_16FlashAttnFwdSm80INS1_25CollectiveMainloopFwdSm80ILi4ELi1ELb0EN4cute5tupleIJNS5_1CILi128EEENS7_ILi64EEENS7_ILi96EEEEEELi96ENS_6half_tEfNS_4arch4Sm80ELb0ELb0ELb1ELb0ELb0ELb0ELb1ELb1EEENS1_21CollectiveEpilogueFwdINS6_IJS8_SA_S9_EEENS6_IJNS7_ILi1EEESI_SI_EEESC_SE_Li128ELb0ELb1ELb1ELb0EEENS1_19SingleTileSchedulerILb0ELb1ELb1ELi128EEEEEEEEEvNT_6ParamsE)
        .other          _ZN7cutlass13device_kernelIN5flash19enable_sm80_to_sm89INS1_16FlashAttnFwdSm80INS1_25CollectiveMainloopFwdSm80ILi4ELi1ELb0EN4cute5tupleIJNS5_1CILi128EEENS7_ILi64EEENS7_ILi96EEEEEELi96ENS_6half_tEfNS_4arch4Sm80ELb0ELb0ELb1ELb0ELb0ELb0ELb1ELb1EEENS1_21CollectiveEpilogueFwdINS6_IJS8_SA_S9_EEENS6_IJNS7_ILi1EEESI_SI_EEESC_SE_Li128ELb0ELb1ELb1ELb0EEENS1_19SingleTileSchedulerILb0ELb1ELb1ELi128EEEEEEEEEvNT_6ParamsE,@"STO_CUDA_ENTRY STV_DEFAULT"
_ZN7cutlass13device_kernelIN5flash19enable_sm80_to_sm89INS1_16FlashAttnFwdSm80INS1_25CollectiveMainloopFwdSm80ILi4ELi1ELb0EN4cute5tupleIJNS5_1CILi128EEENS7_ILi64EEENS7_ILi96EEEEEELi96ENS_6half_tEfNS_4arch4Sm80ELb0ELb0ELb1ELb0ELb0ELb0ELb1ELb1EEENS1_21CollectiveEpilogueFwdINS6_IJS8_SA_S9_EEENS6_IJNS7_ILi1EEESI_SI_EEESC_SE_Li128ELb0ELb1ELb1ELb0EEENS1_19SingleTileSchedulerILb0ELb1ELb1ELi128EEEEEEEEEvNT_6ParamsE:
[----:B------:R-:W-:-:S03]  /*0000*/  MOV R1, c[0x0][0x28] ;  /* 0x00000a0000017a02 */ /* 0x000fc60000000f00 */
[----:B------:R-:W1:Y:S01]  /*0010*/  S2R R174, SR_TID.X ;  /* 0x0000000000ae7919 */ /* 0x000e620000002100 */
[----:B------:R-:W-:-:S03]  /*0020*/  IADD3 R1, R1, -0x60, RZ ;  /* 0xffffffa001017810 */ /* 0x000fc60007ffe0ff */
[----:B------:R-:W2:Y:S04]  /*0030*/  S2R R2, SR_CTAID.Y ;  /* 0x0000000000027919 */ /* 0x000ea80000002600 */
[----:B------:R-:W3:Y:S01]  /*0040*/  S2R R28, SR_CTAID.Z ;  /* 0x00000000001c7919 */ /* 0x000ee20000002700 */
[----:B-1----:R-:W-:-:S06]  /*0050*/  SHF.R.U32.HI R0, RZ, 0x5, R174 ;  /* 0x00000005ff007819 */ /* 0x002fcc00000116ae */
[----:B------:R-:W1:Y:S02]  /*0060*/  SHFL.IDX PT, R0, R0, RZ, 0x1f ;  /* 0x00001fff00007589 */ /* 0x000e6400000e0000 */
[----:B-1----:R-:W-:-:S13]  /*0070*/  ISETP.NE.AND P0, PT, R0, RZ, PT ;  /* 0x000000ff0000720c */ /* 0x002fda0003f05270 */
[----:B------:R-:W-:Y:S05]  /*0080*/  @!P0 BRA `(.L_x_0) ;  /* 0x0000008000008947 */ /* 0x000fea0003800000 */
[----:B--23--:R1:W-:Y:S01]  /*0090*/  STL [R1+0x50], R2 ;  /* 0x0000500201007387 */ /* 0x00c3e20000100800 */
[----:B------:R-:W-:-:S04]  /*00a0*/  MOV R0, c[0x0][0x550] ;  /* 0x0001540000007a02 */ /* 0x000fc80000000f00 */
[----:B------:R-:W-:-:S13]  /*00b0*/  ISETP.NE.AND P0, PT, R0, 0x1, PT ;  /* 0x000000010000780c */ /* 0x000fda0003f05270 */
[----:B------:R-:W-:Y:S05]  /*00c0*/  @!P0 BRA `(.L_x_1) ;  /* 0x000000a000008947 */ /* 0x000fea0003800000 */
[----:B------:R-:W-:-:S05]  /*00d0*/  IMAD.HI.U32 R0, R2, c[0x0][0x554], RZ ;  /* 0x0001550002007a27 */ /* 0x000fca00078e00ff */
[----:B------:R-:W-:-:S05]  /*00e0*/  SHF.R.U32.HI R0, RZ, c[0x0][0x558], R0 ;  /* 0x00015600ff007a19 */ /* 0x000fca0000011600 */
[----:B------:R2:W-:Y:S01]  /*00f0*/  STL [R1+0x50], R0 ;  /* 0x0000500001007387 */ /* 0x0005e20000100800 */
[----:B------:R-:W-:Y:S05]  /*0100*/  BRA `(.L_x_1) ;  /* 0x0000006000007947 */ /* 0x000fea0003800000 */
.L_x_0:
[----:B--23--:R-:W-:Y:S01]  /*0110*/  IMAD.MOV.U32 R0, RZ, RZ, c[0x0][0x550] ;  /* 0x00015400ff007624 */ /* 0x00cfe200078e00ff */
[----:B------:R-:W-:-:S04]  /*0120*/  MOV R3, R2 ;  /* 0x0000000200037202 */ /* 0x000fc80000000f00 */
[----:B------:R-:W-:-:S13]  /*0130*/  ISETP.NE.AND P0, PT, R0, 0x1, PT ;  /* 0x000000010000780c */ /* 0x000fda0003f05270 */
[----:B------:R-:W-:-:S05]  /*0140*/  @P0 IMAD.HI.U32 R0, R2, c[0x0][0x554], RZ ;  /* 0x0001550002000a27 */ /* 0x000fca00078e00ff */
[----:B------:R-:W-:-:S05]  /*0150*/  @P0 SHF.R.U32.HI R3, RZ, c[0x0][0x558], R0 ;  /* 0x00015600ff030a19 */ /* 0x000fca0000011600 */
[----:B------:R1:W-:Y:S02]  /*0160*/  STL [R1+0x50], R3 ;  /* 0x0000500301007387 */ /* 0x0003e40000100800 */
.L_x_1:
[----:B------:R-:W3:Y:S01]  /*0170*/  LDL R22, [R1+0x50] ;  /* 0x0000500001167983 */ /* 0x000ee20000100800 */
[----:B------:R-:W-:Y:S02]  /*0180*/  ISETP.GE.AND P0, PT, R28, RZ, PT ;  /* 0x000000ff1c00720c */ /* 0x000fe40003f06270 */
[----:B--23--:R-:W-:-:S05]  /*0190*/  IADD3 R0, -R22, RZ, RZ ;  /* 0x000000ff16007210 */ /* 0x00cfca0007ffe1ff */
[----:B------:R-:W-:-:S06]  /*01a0*/  IMAD R10, R0, c[0x0][0x550], R2 ;  /* 0x00015400000a7a24 */ /* 0x000fcc00078e0202 */
[----:B------:R-:W-:Y:S05]  /*01b0*/  @!P0 EXIT ;  /* 0x000000000000894d */ /* 0x000fea0003800000 */
[----:B-1----:R-:W-:-:S05]  /*01c0*/  IMAD.MOV.U32 R3, RZ, RZ, c[0x0][0x1d0] ;  /* 0x00007400ff037624 */ /* 0x002fca00078e00ff */
[C---:B------:R-:W-:Y:S02]  /*01d0*/  ISETP.GE.AND P0, PT, R3.reuse, 0x1, PT ;  /* 0x000000010300780c */ /* 0x040fe40003f06270 */
[----:B------:R-:W-:-:S04]  /*01e0*/  IADD3 R2, R3, 0x3f, RZ ;  /* 0x0000003f03027810 */ /* 0x000fc80007ffe0ff */
[----:B------:R-:W-:-:S04]  /*01f0*/  SHF.R.S32.HI R0, RZ, 0x1f, R2 ;  /* 0x0000001fff007819 */ /* 0x000fc80000011402 */
[----:B------:R-:W-:Y:S01]  /*0200*/  LEA.HI R2, R0, R2, RZ, 0x6 ;  /* 0x0000000200027211 */ /* 0x000fe200078f30ff */
[----:B------:R-:W-:-:S03]  /*0210*/  IMAD.MOV.U32 R0, RZ, RZ, RZ ;  /* 0x000000ffff007224 */ /* 0x000fc600078e00ff */
[----:B------:R-:W-:Y:S01]  /*0220*/  SHF.R.S32.HI R11, RZ, 0x6, R2 ;  /* 0x00000006ff0b7819 */ /* 0x000fe20000011402 */
[----:B------:R-:W-:Y:S05]  /*0230*/  @!P0 BRA `(.L_x_2) ;  /* 0x0000020000008947 */ /* 0x000fea0003800000 */
[----:B------:R-:W-:-:S04]  /*0240*/  SHF.R.U32.HI R0, RZ, 0x10, R10 ;  /* 0x00000010ff007819 */ /* 0x000fc8000001160a */
[----:B------:R-:W-:-:S04]  /*0250*/  ISETP.NE.AND P0, PT, R0, RZ, PT ;  /* 0x000000ff0000720c */ /* 0x000fc80003f05270 */
[----:B------:R-:W-:-:S04]  /*0260*/  SEL R5, R0, c[0x0][0x338], P0 ;  /* 0x0000ce0000057a07 */ /* 0x000fc80000000000 */
[----:B------:R-:W-:Y:S02]  /*0270*/  IABS R0, R5 ;  /* 0x0000000500007213 */ /* 0x000fe40000000000 */
[----:B------:R-:W-:-:S03]  /*0280*/  IADD3 R7, R11, -0x1, R5 ;  /* 0xffffffff0b077810 */ /* 0x000fc60007ffe005 */
[----:B------:R-:W-:Y:S01]  /*0290*/  IMAD.MOV.U32 R4, RZ, RZ, R0 ;  /* 0x000000ffff047224 */ /* 0x000fe200078e0000 */
[----:B------:R-:W-:-:S03]  /*02a0*/  IABS R9, R7 ;  /* 0x0000000700097213 */ /* 0x000fc60000000000 */
[----:B------:R-:W1:Y:S08]  /*02b0*/  I2F.RP R2, R4 ;  /* 0x0000000400027306 */ /* 0x000e700000209400 */
[----:B-1----:R-:W1:Y:S02]  /*02c0*/  MUFU.RCP R2, R2 ;  /* 0x0000000200027308 */ /* 0x002e640000001000 */
[----:B-1----:R-:W-:-:S06]  /*02d0*/  IADD3 R2, R2, 0xffffffe, RZ ;  /* 0x0ffffffe02027810 */ /* 0x002fcc0007ffe0ff */
[----:B------:R-:W1:Y:S02]  /*02e0*/  F2I.FTZ.U32.TRUNC.NTZ R3, R2 ;  /* 0x0000000200037305 */ /* 0x000e64000021f000 */
[----:B-1----:R-:W-:Y:S02]  /*02f0*/  IMAD.MOV R0, RZ, RZ, -R3 ;  /* 0x000000ffff007224 */ /* 0x002fe400078e0a03 */
[----:B------:R-:W-:Y:S02]  /*0300*/  IMAD.MOV.U32 R2, RZ, RZ, RZ ;  /* 0x000000ffff027224 */ /* 0x000fe400078e00ff */
[----:B------:R-:W-:Y:S01]  /*0310*/  IMAD.MOV.U32 R6, RZ, RZ, R0 ;  /* 0x000000ffff067224 */ /* 0x000fe200078e0000 */
[----:B------:R-:W-:-:S03]  /*0320*/  IABS R0, R5 ;  /* 0x0000000500007213 */ /* 0x000fc60000000000 */
[----:B------:R-:W-:Y:S02]  /*0330*/  IMAD R6, R6, R4, RZ ;  /* 0x0000000406067224 */ /* 0x000fe400078e02ff */
[----:B------:R-:W-:Y:S02]  /*0340*/  IMAD.MOV R8, RZ, RZ, -R0 ;  /* 0x000000ffff087224 */ /* 0x000fe400078e0a00 */
[----:B------:R-:W-:-:S04]  /*0350*/  IMAD.HI.U32 R0, R3, R6, R2 ;  /* 0x0000000603007227 */ /* 0x000fc800078e0002 */
[----:B------:R-:W-:Y:S02]  /*0360*/  IMAD.MOV.U32 R2, RZ, RZ, R9 ;  /* 0x000000ffff027224 */ /* 0x000fe400078e0009 */
[----:B------:R-:W-:Y:S02]  /*0370*/  IMAD.MOV.U32 R3, RZ, RZ, R8 ;  /* 0x000000ffff037224 */ /* 0x000fe400078e0008 */
[----:B------:R-:W-:-:S04]  /*0380*/  IMAD.HI.U32 R0, R0, R2, RZ ;  /* 0x0000000200007227 */ /* 0x000fc800078e00ff */
[----:B------:R-:W-:-:S05]  /*0390*/  IMAD R2, R0, R3, R2 ;  /* 0x0000000300027224 */ /* 0x000fca00078e0202 */
[----:B------:R-:W-:-:S13]  /*03a0*/  ISETP.GT.U32.AND P1, PT, R4, R2, PT ;  /* 0x000000020400720c */ /* 0x000fda0003f24070 */
[----:B------:R-:W-:Y:S01]  /*03b0*/  @!P1 IMAD.IADD R2, R2, 0x1, -R4 ;  /* 0x0000000102029824 */ /* 0x000fe200078e0a04 */
[----:B------:R-:W-:Y:S02]  /*03c0*/  @!P1 IADD3 R0, R0, 0x1, RZ ;  /* 0x0000000100009810 */ /* 0x000fe40007ffe0ff */
[----:B------:R-:W-:Y:S02]  /*03d0*/  ISETP.NE.AND P1, PT, R5, RZ, PT ;  /* 0x000000ff0500720c */ /* 0x000fe40003f25270 */
[----:B------:R-:W-:Y:S02]  /*03e0*/  ISETP.GE.U32.AND P2, PT, R2, R4, PT ;  /* 0x000000040200720c */ /* 0x000fe40003f46070 */
[----:B------:R-:W-:-:S04]  /*03f0*/  LOP3.LUT R2, R7, R5, RZ, 0x3c, !PT ;  /* 0x0000000507027212 */ /* 0x000fc800078e3cff */
[----:B------:R-:W-:-:S07]  /*0400*/  ISETP.GE.AND P0, PT, R2, RZ, PT ;  /* 0x000000ff0200720c */ /* 0x000fce0003f06270 */
[----:B------:R-:W-:-:S06]  /*0410*/  @P2 IADD3 R0, R0, 0x1, RZ ;  /* 0x0000000100002810 */ /* 0x000fcc0007ffe0ff */
[----:B------:R-:W-:Y:S01]  /*0420*/  @!P0 IMAD.MOV R0, RZ, RZ, -R0 ;  /* 0x000000ffff008224 */ /* 0x000fe200078e0a00 */
[----:B------:R-:W-:Y:S02]  /*0430*/  @!P1 LOP3.LUT R0, RZ, R5, RZ, 0x33, !PT ;  /* 0x00000005ff009212 */ /* 0x000fe400078e33ff */
.L_x_2:
[----:B------:R-:W-:Y:S01]  /*0440*/  LOP3.LUT R2, R10, 0xffff, RZ, 0xc0, !PT ;  /* 0x0000ffff0a027812 */ /* 0x000fe200078ec0ff */
[----:B------:R-:W-:Y:S01]  /*0450*/  ULDC.64 UR6, c[0x0][0x118] ;  /* 0x0000460000067ab9 */ /* 0x000fe20000000a00 */
[----:B------:R-:W-:Y:S01]  /*0460*/  PLOP3.LUT P4, PT, PT, PT, PT, 0x80, 0x0 ;  /* 0x000000000000781c */ /* 0x000fe20003f8f070 */
[----:B------:R-:W-:Y:S01]  /*0470*/  CS2R R20, SRZ ;  /* 0x0000000000147805 */ /* 0x000fe2000001ff00 */
[----:B------:R-:W-:Y:S01]  /*0480*/  CS2R R18, SRZ ;  /* 0x0000000000127805 */ /* 0x000fe2000001ff00 */
[----:B------:R-:W-:Y:S01]  /*0490*/  IMAD R181, R2, R0, RZ ;  /* 0x0000000002b57224 */ /* 0x000fe200078e02ff */
[----:B------:R-:W-:Y:S01]  /*04a0*/  CS2R R94, SRZ ;  /* 0x00000000005e7805 */ /* 0x000fe2000001ff00 */
[----:B------:R-:W-:Y:S01]  /*04b0*/  CS2R R92, SRZ ;  /* 0x00000000005c7805 */ /* 0x000fe2000001ff00 */
[----:B------:R-:W-:Y:S01]  /*04c0*/  CS2R R98, SRZ ;  /* 0x0000000000627805 */ /* 0x000fe2000001ff00 */
[----:B------:R-:W-:Y:S01]  /*04d0*/  IMAD.IADD R0, R181, 0x1, R0 ;  /* 0x00000001b5007824 */ /* 0x000fe200078e0200 */
[----:B------:R1:W-:Y:S01]  /*04e0*/  STL [R1+0x54], R181 ;  /* 0x000054b501007387 */ /* 0x0003e20000100800 */
[----:B------:R-:W-:Y:S01]  /*04f0*/  CS2R R96, SRZ ;  /* 0x0000000000607805 */ /* 0x000fe2000001ff00 */
[----:B------:R-:W-:Y:S01]  /*0500*/  CS2R R90, SRZ ;  /* 0x00000000005a7805 */ /* 0x000fe2000001ff00 */
[----:B------:R-:W-:Y:S01]  /*0510*/  CS2R R88, SRZ ;  /* 0x0000000000587805 */ /* 0x000fe2000001ff00 */
[----:B------:R-:W-:Y:S01]  /*0520*/  IMNMX R173, R11, R0, PT ;  /* 0x000000000bad7217 */ /* 0x000fe20003800200 */
[----:B------:R-:W-:Y:S01]  /*0530*/  CS2R R86, SRZ ;  /* 0x0000000000567805 */ /* 0x000fe2000001ff00 */
[----:B------:R-:W-:Y:S01]  /*0540*/  CS2R R84, SRZ ;  /* 0x0000000000547805 */ /* 0x000fe2000001ff00 */
[----:B------:R-:W-:Y:S01]  /*0550*/  CS2R R78, SRZ ;  /* 0x00000000004e7805 */ /* 0x000fe2000001ff00 */
[----:B------:R-:W-:Y:S01]  /*0560*/  ISETP.GT.AND P0, PT, R173, R181, PT ;  /* 0x000000b5ad00720c */ /* 0x000fe20003f04270 */
[----:B------:R-:W-:Y:S01]  /*0570*/  CS2R R76, SRZ ;  /* 0x00000000004c7805 */ /* 0x000fe2000001ff00 */
        /* <DEDUP_REMOVED lines=38> */
[----:B------:R-:W-:Y:S05]  /*07e0*/  @!P0 BRA `(.L_x_3) ;  /* 0x0000917000008947 */ /* 0x000fea0003800000 */
[----:B-1----:R-:W-:-:S04]  /*07f0*/  ISETP.NE.U32.AND P1, PT, RZ, c[0x0][0x340], PT ;  /* 0x0000d000ff007a0c */ /* 0x002fc80003f25070 */
[----:B------:R-:W-:-:S13]  /*0800*/  ISETP.NE.AND.EX P1, PT, RZ, c[0x0][0x344], PT, P1 ;  /* 0x0000d100ff007a0c */ /* 0x000fda0003f25310 */
[----:B------:R-:W-:-:S04]  /*0810*/  @P1 IMAD.MOV.U32 R2, RZ, RZ, 0x4 ;  /* 0x00000004ff021424 */ /* 0x000fc800078e00ff */
[----:B------:R-:W-:-:S05]  /*0820*/  @P1 IMAD.WIDE R2, R28, R2, c[0x0][0x340] ;  /* 0x0000d0001c021625 */ /* 0x000fca00078e0202 */
[----:B------:R1:W2:Y:S01]  /*0830*/  @P1 LDG.E R17, [R2.64] ;  /* 0x0000000602111981 */ /* 0x0002a2000c1e1900 */
[----:B------:R-:W-:Y:S01]  /*0840*/  SHF.R.S32.HI R23, RZ, 0x1f, R174 ;  /* 0x0000001fff177819 */ /* 0x000fe200000114ae */
[----:B------:R-:W-:Y:S01]  /*0850*/  IMAD.MOV.U32 R4, RZ, RZ, c[0x0][0x2c4] ;  /* 0x0000b100ff047624 */ /* 0x000fe200078e00ff */
[----:B------:R-:W-:Y:S01]  /*0860*/  SHF.R.S32.HI R16, RZ, 0x1f, R22 ;  /* 0x0000001fff107819 */ /* 0x000fe20000011416 */
[----:B------:R-:W3:Y:S01]  /*0870*/  S2R R29, SR_CTAID.X ;  /* 0x00000000001d7919 */ /* 0x000ee20000002500 */
[CC--:B------:R-:W-:Y:S01]  /*0880*/  LEA.HI R20, R23.reuse, R174.reuse, RZ, 0x2 ;  /* 0x000000ae17147211 */ /* 0x0c0fe200078f10ff */
[----:B------:R-:W-:Y:S01]  /*0890*/  ULDC UR5, c[0x0][0x2c4] ;  /* 0x0000b10000057ab9 */ /* 0x000fe20000000800 */
[----:B------:R-:W-:Y:S01]  /*08a0*/  ISETP.NE.AND P0, PT, R4, 0x1, PT ;  /* 0x000000010400780c */ /* 0x000fe20003f05270 */
[----:B------:R-:W-:Y:S01]  /*08b0*/  IMAD R0, R16, c[0x0][0x1b8], RZ ;  /* 0x00006e0010007a24 */ /* 0x000fe200078e02ff */
[----:B------:R-:W-:Y:S01]  /*08c0*/  LOP3.LUT R4, R20, 0xfffffffc, RZ, 0xc0, !PT ;  /* 0xfffffffc14047812 */ /* 0x000fe200078ec0ff */
[----:B------:R-:W-:Y:S01]  /*08d0*/  ULDC UR4, c[0x0][0x168] ;  /* 0x00005a0000047ab9 */ /* 0x000fe20000000800 */
[-C--:B------:R-:W-:Y:S01]  /*08e0*/  LEA.HI R26, R23, R174.reuse, RZ, 0x3 ;  /* 0x000000ae171a7211 */ /* 0x080fe200078f18ff */
[----:B------:R-:W-:Y:S01]  /*08f0*/  IMAD R0, R22, c[0x0][0x1bc], R0 ;  /* 0x00006f0016007a24 */ /* 0x000fe200078e0200 */
[----:B------:R-:W-:Y:S01]  /*0900*/  SHF.R.S32.HI R19, RZ, 0x2, R20 ;  /* 0x00000002ff137819 */ /* 0x000fe20000011414 */
[----:B------:R-:W-:Y:S01]  /*0910*/  UIMAD UR4, UR5, UR4, URZ ;  /* 0x00000004050472a4 */ /* 0x000fe2000f8e023f */
[----:B------:R-:W-:Y:S01]  /*0920*/  IADD3 R4, -R4, R174, RZ ;  /* 0x000000ae04047210 */ /* 0x000fe20007ffe1ff */
[----:B------:R-:W-:Y:S01]  /*0930*/  BSSY B0, `(.L_x_4) ;  /* 0x000007b000007945 */ /* 0x000fe20003800000 */
[----:B------:R-:W-:-:S02]  /*0940*/  SHF.R.S32.HI R24, RZ, 0x3, R26 ;  /* 0x00000003ff187819 */ /* 0x000fc4000001141a */
[----:B------:R-:W-:Y:S01]  /*0950*/  SHF.R.S32.HI R27, RZ, 0x1f, R28 ;  /* 0x0000001fff1b7819 */ /* 0x000fe2000001141c */
[C-C-:B------:R-:W-:Y:S01]  /*0960*/  IMAD R5, R4.reuse, 0x20, R19.reuse ;  /* 0x0000002004057824 */ /* 0x140fe200078e0213 */
[-C--:B------:R-:W-:Y:S01]  /*0970*/  LEA.HI R25, R23, R174.reuse, RZ, 0x4 ;  /* 0x000000ae17197211 */ /* 0x080fe200078f20ff */
[----:B------:R-:W-:Y:S01]  /*0980*/  IMAD.SHL.U32 R4, R4, 0x8, RZ ;  /* 0x0000000804047824 */ /* 0x000fe200078e00ff */
[----:B------:R-:W-:Y:S01]  /*0990*/  SHF.R.S32.HI R9, RZ, 0x1f, R19 ;  /* 0x0000001fff097819 */ /* 0x000fe20000011413 */
[----:B------:R-:W-:Y:S01]  /*09a0*/  IMAD R8, R27, c[0x0][0x1c0], RZ ;  /* 0x000070001b087a24 */ /* 0x000fe200078e02ff */
[----:B------:R-:W-:Y:S01]  /*09b0*/  LOP3.LUT R12, R25, 0xfffffff0, RZ, 0xc0, !PT ;  /* 0xfffffff0190c7812 */ /* 0x000fe200078ec0ff */
[----:B-1----:R-:W-:Y:S01]  /*09c0*/  IMAD.WIDE.U32 R2, R22, c[0x0][0x1b8], RZ ;  /* 0x00006e0016027a25 */ /* 0x002fe200078e00ff */
[----:B------:R-:W-:Y:S02]  /*09d0*/  LEA.HI R160, R23, R174, RZ, 0x5 ;  /* 0x000000ae17a07211 */ /* 0x000fe400078f28ff */
[----:B---3--:R-:W-:Y:S01]  /*09e0*/  LEA R11, R29, R5, 0x7 ;  /* 0x000000051d0b7211 */ /* 0x008fe200078e38ff */
[----:B------:R-:W-:Y:S01]  /*09f0*/  IMAD.IADD R3, R3, 0x1, R0 ;  /* 0x0000000103037824 */ /* 0x000fe200078e0200 */
[----:B------:R-:W-:Y:S01]  /*0a00*/  ISETP.GE.AND P3, PT, R4, c[0x0][0x1d4], PT ;  /* 0x0000750004007a0c */ /* 0x000fe20003f66270 */
[----:B------:R-:W-:-:S02]  /*0a10*/  IMAD.SHL.U32 R0, R24, 0x40, RZ ;  /* 0x0000004018007824 */ /* 0x000fc400078e00ff */
[----:B------:R-:W-:Y:S01]  /*0a20*/  @P0 IMAD.HI.U32 R5, R11, c[0x0][0x2c8], RZ ;  /* 0x0000b2000b050a27 */ /* 0x000fe200078e00ff */
[----:B------:R-:W-:Y:S02]  /*0a30*/  P2R R31, PR, RZ, 0x8 ;  /* 0x00000008ff1f7803 */ /* 0x000fe40000000000 */
[----:B------:R-:W-:Y:S01]  /*0a40*/  LOP3.LUT R0, R0, 0xc0, RZ, 0xc0, !PT ;  /* 0x000000c000007812 */ /* 0x000fe200078ec0ff */
[C---:B------:R-:W-:Y:S02]  /*0a50*/  IMAD R8, R28.reuse, c[0x0][0x1c4], R8 ;  /* 0x000071001c087a24 */ /* 0x040fe400078e0208 */
[----:B------:R-:W-:Y:S01]  /*0a60*/  IMAD.WIDE.U32 R2, R28, c[0x0][0x1c0], R2 ;  /* 0x000070001c027a25 */ /* 0x000fe200078e0002 */
[----:B------:R-:W-:Y:S01]  /*0a70*/  LOP3.LUT R7, R0, 0x18, R4, 0xf8, !PT ;  /* 0x0000001800077812 */ /* 0x000fe200078ef804 */
[----:B------:R1:W-:Y:S01]  /*0a80*/  STL [R1+0x5c], R31 ;  /* 0x00005c1f01007387 */ /* 0x0003e20000100800 */
[----:B------:R-:W-:Y:S01]  /*0a90*/  SHF.R.U32.HI R6, RZ, 0x3, R0 ;  /* 0x00000003ff067819 */ /* 0x000fe20000011600 */
[----:B------:R-:W-:Y:S01]  /*0aa0*/  IMAD.MOV.U32 R0, RZ, RZ, R11 ;  /* 0x000000ffff007224 */ /* 0x000fe200078e000b */
[----:B------:R-:W-:Y:S01]  /*0ab0*/  @P0 SHF.R.U32.HI R0, RZ, c[0x0][0x2cc], R5 ;  /* 0x0000b300ff000a19 */ /* 0x000fe20000011605 */
[----:B------:R-:W-:Y:S01]  /*0ac0*/  IMAD.IADD R3, R3, 0x1, R8 ;  /* 0x0000000103037824 */ /* 0x000fe200078e0208 */
[----:B------:R-:W-:Y:S01]  /*0ad0*/  LOP3.LUT R233, R7, R6, RZ, 0x3c, !PT ;  /* 0x0000000607e97212 */ /* 0x000fe200078e3cff */
[----:B------:R-:W-:Y:S01]  /*0ae0*/  IMAD R7, R9, c[0x0][0x1e0], RZ ;  /* 0x0000780009077a24 */ /* 0x000fe200078e02ff */
[--C-:B------:R-:W-:Y:S01]  /*0af0*/  SHF.R.S32.HI R10, RZ, 0x1f, R0.reuse ;  /* 0x0000001fff0a7819 */ /* 0x100fe20000011400 */
[----:B------:R-:W-:Y:S01]  /*0b00*/  IMAD.MOV R13, RZ, RZ, -R0 ;  /* 0x000000ffff0d7224 */ /* 0x000fe200078e0a00 */
[----:B------:R-:W-:Y:S01]  /*0b10*/  SHF.R.S32.HI R5, RZ, 0x1f, R4 ;  /* 0x0000001fff057819 */ /* 0x000fe20000011404 */
[----:B------:R-:W-:-:S04]  /*0b20*/  IMAD.WIDE.U32 R2, R0, c[0x0][0x1b0], R2 ;  /* 0x00006c0000027a25 */ /* 0x000fc800078e0002 */
[----:B------:R-:W-:Y:S02]  /*0b30*/  IMAD R10, R10, c[0x0][0x1b0], RZ ;  /* 0x00006c000a0a7a24 */ /* 0x000fe400078e02ff */
[----:B------:R-:W-:Y:S02]  /*0b40*/  IMAD R6, R9, c[0x0][0x208], RZ ;  /* 0x0000820009067a24 */ /* 0x000fe400078e02ff */
[----:B------:R-:W-:Y:S02]  /*0b50*/  IMAD R0, R0, c[0x0][0x1b4], R10 ;  /* 0x00006d0000007a24 */ /* 0x000fe400078e020a */
[----:B------:R-:W-:Y:S02]  /*0b60*/  IMAD R10, R13, c[0x0][0x2c4], R11 ;  /* 0x0000b1000d0a7a24 */ /* 0x000fe400078e020b */
[----:B------:R-:W-:Y:S01]  /*0b70*/  IMAD.IADD R18, R174, 0x1, -R12 ;  /* 0x00000001ae127824 */ /* 0x000fe200078e0a0c */
[----:B------:R-:W-:Y:S01]  /*0b80*/  IADD3 R3, R3, R0, RZ ;  /* 0x0000000003037210 */ /* 0x000fe20007ffe0ff */
[C---:B------:R-:W-:Y:S01]  /*0b90*/  IMAD R14, R19.reuse, c[0x0][0x1e4], R7 ;  /* 0x00007900130e7a24 */ /* 0x040fe200078e0207 */
[----:B------:R-:W-:Y:S01]  /*0ba0*/  SHF.R.S32.HI R0, RZ, 0x1f, R10 ;  /* 0x0000001fff007819 */ /* 0x000fe2000001140a */
[C---:B------:R-:W-:Y:S01]  /*0bb0*/  IMAD R15, R19.reuse, c[0x0][0x20c], R6 ;  /* 0x00008300130f7a24 */ /* 0x040fe200078e0206 */
[----:B------:R-:W-:Y:S01]  /*0bc0*/  LEA.HI R21, R18, R18, RZ, 0x1 ;  /* 0x0000001212157211 */ /* 0x000fe200078f08ff */
[----:B------:R-:W-:-:S03]  /*0bd0*/  IMAD.WIDE.U32 R8, R19, c[0x0][0x1e0], R4 ;  /* 0x0000780013087a25 */ /* 0x000fc600078e0004 */
[----:B------:R-:W-:Y:S01]  /*0be0*/  SHF.R.S32.HI R12, RZ, 0x1, R21 ;  /* 0x00000001ff0c7819 */ /* 0x000fe20000011415 */
[----:B------:R-:W-:Y:S01]  /*0bf0*/  IMAD.WIDE.U32 R6, R19, c[0x0][0x208], R4 ;  /* 0x0000820013067a25 */ /* 0x000fe200078e0004 */
[----:B------:R-:W-:Y:S02]  /*0c00*/  IADD3 R9, R9, R14, RZ ;  /* 0x0000000e09097210 */ /* 0x000fe40007ffe0ff */
[----:B------:R-:W-:Y:S01]  /*0c10*/  SHF.R.S32.HI R13, RZ, 0x1f, R21 ;  /* 0x0000001fff0d7819 */ /* 0x000fe20000011415 */
[----:B------:R-:W-:Y:S02]  /*0c20*/  IMAD R0, R0, c[0x0][0x1a8], RZ ;  /* 0x00006a0000007a24 */ /* 0x000fe400078e02ff */
[----:B------:R-:W-:Y:S02]  /*0c30*/  IMAD.IADD R7, R7, 0x1, R15 ;  /* 0x0000000107077824 */ /* 0x000fe400078e020f */
[C---:B------:R-:W-:Y:S02]  /*0c40*/  IMAD R14, R16.reuse, c[0x0][0x1e8], RZ ;  /* 0x00007a00100e7a24 */ /* 0x040fe400078e02ff */
[----:B------:R-:W-:-:S02]  /*0c50*/  IMAD R15, R16, c[0x0][0x210], RZ ;  /* 0x00008400100f7a24 */ /* 0x000fc400078e02ff */
[----:B------:R-:W-:Y:S01]  /*0c60*/  IMAD R16, R10, c[0x0][0x1ac], R0 ;  /* 0x00006b000a107a24 */ /* 0x000fe200078e0200 */
[----:B------:R-:W-:Y:S01]  /*0c70*/  IADD3 R0, R4, 0x40, RZ ;  /* 0x0000004004007810 */ /* 0x000fe20007ffe0ff */
[----:B------:R-:W-:Y:S01]  /*0c80*/  IMAD.WIDE.U32 R10, R10, c[0x0][0x1a8], R2 ;  /* 0x00006a000a0a7a25 */ /* 0x000fe200078e0002 */
[----:B------:R-:W-:Y:S02]  /*0c90*/  LEA.HI R2, R13, R12, RZ, 0x2 ;  /* 0x0000000c0d027211 */ /* 0x000fe400078f10ff */
[----:B------:R-:W-:Y:S01]  /*0ca0*/  ISETP.GE.AND P6, PT, R0, c[0x0][0x1d4], PT ;  /* 0x0000750000007a0c */ /* 0x000fe20003fc6270 */
[----:B------:R-:W-:Y:S01]  /*0cb0*/  IMAD R14, R22, c[0x0][0x1ec], R14 ;  /* 0x00007b00160e7a24 */ /* 0x000fe200078e020e */
[----:B------:R-:W-:Y:S01]  /*0cc0*/  LOP3.LUT R13, R2, 0xfffffffc, RZ, 0xc0, !PT ;  /* 0xfffffffc020d7812 */ /* 0x000fe200078ec0ff */
[----:B------:R-:W-:Y:S01]  /*0cd0*/  IMAD R15, R22, c[0x0][0x214], R15 ;  /* 0x00008500160f7a24 */ /* 0x000fe200078e020f */
[----:B------:R-:W-:Y:S01]  /*0ce0*/  ISETP.GE.AND P5, PT, R0, c[0x0][0x198], PT ;  /* 0x0000660000007a0c */ /* 0x000fe20003fa6270 */
[----:B------:R-:W-:-:S04]  /*0cf0*/  IMAD.WIDE.U32 R8, R22, c[0x0][0x1e8], R8 ;  /* 0x00007a0016087a25 */ /* 0x000fc800078e0008 */
[----:B------:R-:W-:-:S04]  /*0d00*/  IMAD.WIDE.U32 R2, R22, c[0x0][0x210], R6 ;  /* 0x0000840016027a25 */ /* 0x000fc800078e0006 */
[----:B------:R-:W-:Y:S01]  /*0d10*/  IMAD.IADD R0, R11, 0x1, R16 ;  /* 0x000000010b007824 */ /* 0x000fe200078e0210 */
[----:B------:R-:W-:Y:S01]  /*0d20*/  LEA R16, P0, R10, c[0x0][0x160], 0x1 ;  /* 0x000058000a107a11 */ /* 0x000fe200078008ff */
[----:B------:R-:W-:Y:S02]  /*0d30*/  IMAD.IADD R22, R12, 0x1, -R13 ;  /* 0x000000010c167824 */ /* 0x000fe400078e0a0d */
[----:B------:R-:W-:Y:S01]  /*0d40*/  IMAD.IADD R13, R9, 0x1, R14 ;  /* 0x00000001090d7824 */ /* 0x000fe200078e020e */
[----:B------:R-:W-:Y:S01]  /*0d50*/  IADD3 R9, R3, R15, RZ ;  /* 0x0000000f03097210 */ /* 0x000fe20007ffe0ff */
[----:B------:R-:W-:Y:S01]  /*0d60*/  IMAD.MOV.U32 R12, RZ, RZ, R8 ;  /* 0x000000ffff0c7224 */ /* 0x000fe200078e0008 */
[----:B------:R-:W-:Y:S01]  /*0d70*/  LEA.HI.X R15, R10, c[0x0][0x164], R0, 0x1, P0 ;  /* 0x000059000a0f7a11 */ /* 0x000fe200000f0c00 */
[----:B------:R-:W-:Y:S01]  /*0d80*/  IMAD.MOV.U32 R23, RZ, RZ, 0x10 ;  /* 0x00000010ff177424 */ /* 0x000fe200078e00ff */
[----:B------:R-:W-:Y:S01]  /*0d90*/  LEA.HI R0, R20, R19, RZ, 0x1 ;  /* 0x0000001314007211 */ /* 0x000fe200078f08ff */
[----:B------:R1:W3:Y:S01]  /*0da0*/  SHFL.IDX PT, R6, R16, RZ, 0x1c1f ;  /* 0x001c1fff10067589 */ /* 0x0002e200000e0000 */
[----:B------:R-:W-:-:S02]  /*0db0*/  SHF.R.S32.HI R20, RZ, 0x5, R160 ;  /* 0x00000005ff147819 */ /* 0x000fc400000114a0 */
[----:B------:R-:W-:Y:S01]  /*0dc0*/  LOP3.LUT R0, R0, 0x7fffffe, RZ, 0xc0, !PT ;  /* 0x07fffffe00007812 */ /* 0x000fe200078ec0ff */
[----:B------:R1:W4:Y:S01]  /*0dd0*/  SHFL.IDX PT, R7, R15, RZ, 0x1c1f ;  /* 0x001c1fff0f077589 */ /* 0x00032200000e0000 */
[----:B------:R-:W-:Y:S02]  /*0de0*/  IADD3 R14, R4, 0x20, RZ ;  /* 0x00000020040e7810 */ /* 0x000fe40007ffe0ff */
[----:B------:R-:W-:Y:S02]  /*0df0*/  IADD3 R0, R19, -R0, RZ ;  /* 0x8000000013007210 */ /* 0x000fe40007ffe0ff */
[----:B------:R-:W-:Y:S02]  /*0e00*/  MOV R8, R2 ;  /* 0x0000000200087202 */ /* 0x000fe40000000f00 */
[----:B------:R-:W-:Y:S01]  /*0e10*/  ISETP.GE.AND P4, PT, R14, c[0x0][0x1d4], PT ;  /* 0x000075000e007a0c */ /* 0x000fe20003f86270 */
[----:B------:R-:W-:Y:S01]  /*0e20*/  IMAD R11, R20, 0x8, R0 ;  /* 0x00000008140b7824 */ /* 0x000fe200078e0200 */
[----:B------:R-:W-:-:S02]  /*0e30*/  LOP3.LUT P2, RZ, R22, 0x2, RZ, 0xc0, !PT ;  /* 0x0000000216ff7812 */ /* 0x000fc4000784c0ff */
[----:B------:R-:W-:Y:S01]  /*0e40*/  P2R R34, PR, RZ, 0x10 ;  /* 0x00000010ff227803 */ /* 0x000fe20000000000 */
[----:B------:R-:W-:Y:S01]  /*0e50*/  IMAD.U32 R233, R11, 0x20, R233 ;  /* 0x000000200be97824 */ /* 0x000fe200078e00e9 */
[----:B------:R-:W-:-:S03]  /*0e60*/  ISETP.GE.AND P4, PT, R14, c[0x0][0x198], PT ;  /* 0x000066000e007a0c */ /* 0x000fc60003f86270 */
[----:B------:R1:W-:Y:S01]  /*0e70*/  STL [R1+0x58], R34 ;  /* 0x0000582201007387 */ /* 0x0003e20000100800 */
[--C-:B--2---:R-:W-:Y:S01]  /*0e80*/  @P1 SHF.R.S32.HI R3, RZ, 0x1f, R17.reuse ;  /* 0x0000001fff031819 */ /* 0x104fe20000011411 */
[----:B------:R-:W-:Y:S01]  /*0e90*/  @P1 IMAD.MOV.U32 R2, RZ, RZ, R17 ;  /* 0x000000ffff021224 */ /* 0x000fe200078e0011 */
[----:B------:R-:W-:Y:S01]  /*0ea0*/  @!P1 MOV R3, R27 ;  /* 0x0000001b00039202 */ /* 0x000fe20000000f00 */
[----:B------:R-:W-:Y:S01]  /*0eb0*/  @!P1 IMAD.MOV.U32 R2, RZ, RZ, R28 ;  /* 0x000000ffff029224 */ /* 0x000fe200078e001c */
[----:B------:R-:W-:Y:S01]  /*0ec0*/  ISETP.GE.AND P1, PT, R4, c[0x0][0x198], PT ;  /* 0x0000660004007a0c */ /* 0x000fe20003f26270 */
[----:B------:R-:W-:Y:S02]  /*0ed0*/  IMAD R17, R29, 0x80, R19 ;  /* 0x000000801d117824 */ /* 0x000fe400078e0213 */
[C---:B------:R-:W-:Y:S02]  /*0ee0*/  IMAD R10, R3.reuse, c[0x0][0x1f0], RZ ;  /* 0x00007c00030a7a24 */ /* 0x040fe400078e02ff */
[----:B------:R-:W-:Y:S01]  /*0ef0*/  IMAD R0, R3, c[0x0][0x218], RZ ;  /* 0x0000860003007a24 */ /* 0x000fe200078e02ff */
[----:B------:R-:W-:Y:S01]  /*0f00*/  ISETP.GE.AND P0, PT, R17, UR4, PT ;  /* 0x0000000411007c0c */ /* 0x000fe2000bf06270 */
[C---:B------:R-:W-:Y:S01]  /*0f10*/  IMAD R10, R2.reuse, c[0x0][0x1f4], R10 ;  /* 0x00007d00020a7a24 */ /* 0x040fe200078e020a */
[----:B------:R-:W-:Y:S01]  /*0f20*/  SEL R3, R23, 0xfffffff0, !P2 ;  /* 0xfffffff017037807 */ /* 0x000fe20005000000 */
[----:B------:R-:W-:-:S02]  /*0f30*/  IMAD R0, R2, c[0x0][0x21c], R0 ;  /* 0x0000870002007a24 */ /* 0x000fc400078e0200 */
[----:B------:R-:W-:Y:S01]  /*0f40*/  IMAD.WIDE.U32 R36, R2, c[0x0][0x1f0], R12 ;  /* 0x00007c0002247a25 */ /* 0x000fe200078e000c */
[----:B------:R-:W-:-:S03]  /*0f50*/  SEL R12, RZ, 0x1, P3 ;  /* 0x00000001ff0c7807 */ /* 0x000fc60001800000 */
[----:B------:R-:W-:Y:S01]  /*0f60*/  IMAD.WIDE.U32 R32, R2, c[0x0][0x218], R8 ;  /* 0x0000860002207a25 */ /* 0x000fe200078e0008 */
[----:B------:R-:W-:Y:S01]  /*0f70*/  IADD3 R39, R37, R10, RZ ;  /* 0x0000000a25277210 */ /* 0x000fe20007ffe0ff */
[----:B------:R1:W-:Y:S02]  /*0f80*/  STL.64 [R1+0x48], R36 ;  /* 0x0000482401007387 */ /* 0x0003e40000100a00 */
[----:B------:R-:W-:Y:S02]  /*0f90*/  IMAD.IADD R30, R33, 0x1, R0 ;  /* 0x00000001211e7824 */ /* 0x000fe400078e0200 */
[----:B------:R1:W-:Y:S04]  /*0fa0*/  STL.64 [R1+0x40], R32 ;  /* 0x0000402001007387 */ /* 0x0003e80000100a00 */
[----:B------:R1:W-:Y:S04]  /*0fb0*/  STL [R1+0x30], R30 ;  /* 0x0000301e01007387 */ /* 0x0003e80000100800 */
[----:B------:R1:W-:Y:S01]  /*0fc0*/  STL [R1+0x3c], R39 ;  /* 0x00003c2701007387 */ /* 0x0003e20000100800 */
[----:B------:R-:W-:Y:S05]  /*0fd0*/  @P0 BRA `(.L_x_5) ;  /* 0x0000010000000947 */ /* 0x000fea0003800000 */
[----:B---34-:R-:W-:Y:S02]  /*0fe0*/  IADD3 R0, R4, 0x40, RZ ;  /* 0x0000004004007810 */ /* 0x018fe40007ffe0ff */
[----:B------:R-:W-:-:S02]  /*0ff0*/  SHF.R.S32.HI R8, RZ, 0x1f, R14 ;  /* 0x0000001fff087819 */ /* 0x000fc4000001140e */
[----:B------:R-:W-:Y:S02]  /*1000*/  SHF.R.S32.HI R2, RZ, 0x1f, R0 ;  /* 0x0000001fff027819 */ /* 0x000fe40000011400 */
[----:B------:R-:W-:Y:S02]  /*1010*/  LEA.HI R10, R8, R14, RZ, 0x3 ;  /* 0x0000000e080a7211 */ /* 0x000fe400078f18ff */
[----:B------:R-:W-:Y:S01]  /*1020*/  LEA.HI R2, R2, R0, RZ, 0x3 ;  /* 0x0000000002027211 */ /* 0x000fe200078f18ff */
[----:B------:R-:W-:Y:S01]  /*1030*/  IMAD.SHL.U32 R0, R233, 0x2, RZ ;  /* 0x00000002e9007824 */ /* 0x000fe200078e00ff */
[----:B------:R-:W-:Y:S02]  /*1040*/  LEA R8, P0, R4, R6, 0x1 ;  /* 0x0000000604087211 */ /* 0x000fe400078008ff */
[----:B------:R-:W-:Y:S02]  /*1050*/  LOP3.LUT R10, R10, 0xfffffff8, RZ, 0xc0, !PT ;  /* 0xfffffff80a0a7812 */ /* 0x000fe400078ec0ff */
[----:B------:R-:W-:-:S02]  /*1060*/  LOP3.LUT R2, R2, 0xfffffff8, RZ, 0xc0, !PT ;  /* 0xfffffff802027812 */ /* 0x000fc400078ec0ff */
[----:B------:R-:W-:Y:S01]  /*1070*/  LEA.HI.X R9, R4, R7, R5, 0x1, P0 ;  /* 0x0000000704097211 */ /* 0x000fe200000f0c05 */
[----:B------:R-:W-:-:S04]  /*1080*/  IMAD.WIDE R10, R10, 0x2, R6 ;  /* 0x000000020a0a7825 */ /* 0x000fc800078e0206 */
[----:B------:R-:W-:Y:S01]  /*1090*/  IMAD.WIDE R6, R2, 0x2, R6 ;  /* 0x0000000202067825 */ /* 0x000fe200078e0206 */
[----:B------:R-:W-:Y:S01]  /*10a0*/  @!PT LDS RZ, [RZ] ;  /* 0x00000000fffff984 */ /* 0x000fe20000000800 */
[----:B------:R2:W-:Y:S04]  /*10b0*/  LDGSTS.E.BYPASS.LTC128B.128 [R0+0x6100], [R8.64], !P1 ;  /* 0x0610000008007fae */ /* 0x0005e8000c901d46 */
[----:B------:R2:W-:Y:S04]  /*10c0*/  LDGSTS.E.BYPASS.LTC128B.128 [R0+0x8100], [R10.64], !P4 ;  /* 0x081000000a007fae */ /* 0x0005e8000e101d46 */
[----:B------:R2:W-:Y:S02]  /*10d0*/  LDGSTS.E.BYPASS.LTC128B.128 [R0+0xa100], [R6.64], !P5 ;  /* 0x0a10000006007fae */ /* 0x0005e4000e901d46 */
.L_x_5:
[----:B---34-:R-:W-:Y:S05]  /*10e0*/  BSYNC B0 ;  /* 0x0000000000007941 */ /* 0x018fea0003800000 */
.L_x_4:
[----:B--2---:R-:W-:Y:S01]  /*10f0*/  IADD3 R0, R17, 0x20, RZ ;  /* 0x0000002011007810 */ /* 0x004fe20007ffe0ff */
[----:B------:R2:W3:Y:S01]  /*1100*/  SHFL.IDX PT, R7, R15, 0x1, 0x1c1f ;  /* 0x003c1f000f077f89 */ /* 0x0004e200000e0000 */
[----:B------:R-:W-:Y:S02]  /*1110*/  BSSY B0, `(.L_x_6) ;  /* 0x0000014000007945 */ /* 0x000fe40003800000 */
[----:B------:R-:W-:Y:S01]  /*1120*/  ISETP.GE.AND P0, PT, R0, UR4, PT ;  /* 0x0000000400007c0c */ /* 0x000fe2000bf06270 */
[----:B------:R2:W4:-:S12]  /*1130*/  SHFL.IDX PT, R6, R16, 0x1, 0x1c1f ;  /* 0x003c1f0010067f89 */ /* 0x00051800000e0000 */
[----:B------:R-:W-:Y:S05]  /*1140*/  @P0 BRA `(.L_x_7) ;  /* 0x0000010000000947 */ /* 0x000fea0003800000 */
[----:B------:R-:W-:Y:S02]  /*1150*/  IADD3 R0, R4, 0x40, RZ ;  /* 0x0000004004007810 */ /* 0x000fe40007ffe0ff */
[----:B------:R-:W-:Y:S02]  /*1160*/  SHF.R.S32.HI R8, RZ, 0x1f, R14 ;  /* 0x0000001fff087819 */ /* 0x000fe4000001140e */
[----:B------:R-:W-:Y:S02]  /*1170*/  SHF.R.S32.HI R2, RZ, 0x1f, R0 ;  /* 0x0000001fff027819 */ /* 0x000fe40000011400 */
[----:B------:R-:W-:Y:S02]  /*1180*/  LEA.HI R10, R8, R14, RZ, 0x3 ;  /* 0x0000000e080a7211 */ /* 0x000fe400078f18ff */
[----:B------:R-:W-:Y:S01]  /*1190*/  LEA.HI R2, R2, R0, RZ, 0x3 ;  /* 0x0000000002027211 */ /* 0x000fe200078f18ff */
[----:B------:R-:W-:Y:S01]  /*11a0*/  IMAD.SHL.U32 R0, R233, 0x2, RZ ;  /* 0x00000002e9007824 */ /* 0x000fe200078e00ff */
[----:B----4-:R-:W-:-:S02]  /*11b0*/  LEA R8, P0, R4, R6, 0x1 ;  /* 0x0000000604087211 */ /* 0x010fc400078008ff */
[----:B------:R-:W-:Y:S02]  /*11c0*/  LOP3.LUT R10, R10, 0xfffffff8, RZ, 0xc0, !PT ;  /* 0xfffffff80a0a7812 */ /* 0x000fe400078ec0ff */
[----:B------:R-:W-:Y:S02]  /*11d0*/  LOP3.LUT R2, R2, 0xfffffff8, RZ, 0xc0, !PT ;  /* 0xfffffff802027812 */ /* 0x000fe400078ec0ff */
[----:B---3--:R-:W-:Y:S01]  /*11e0*/  LEA.HI.X R9, R4, R7, R5, 0x1, P0 ;  /* 0x0000000704097211 */ /* 0x008fe200000f0c05 */
[----:B------:R-:W-:-:S04]  /*11f0*/  IMAD.WIDE R10, R10, 0x2, R6 ;  /* 0x000000020a0a7825 */ /* 0x000fc800078e0206 */
[----:B------:R-:W-:Y:S01]  /*1200*/  IMAD.WIDE R6, R2, 0x2, R6 ;  /* 0x0000000202067825 */ /* 0x000fe200078e0206 */
[----:B------:R-:W-:Y:S01]  /*1210*/  @!PT LDS RZ, [RZ] ;  /* 0x00000000fffff984 */ /* 0x000fe20000000800 */
[----:B------:R3:W-:Y:S04]  /*1220*/  LDGSTS.E.BYPASS.LTC128B.128 [R0+0x6900], [R8.64], !P1 ;  /* 0x0690000008007fae */ /* 0x0007e8000c901d46 */
[----:B------:R3:W-:Y:S04]  /*1230*/  LDGSTS.E.BYPASS.LTC128B.128 [R0+0x8900], [R10.64], !P4 ;  /* 0x089000000a007fae */ /* 0x0007e8000e101d46 */
[----:B------:R3:W-:Y:S02]  /*1240*/  LDGSTS.E.BYPASS.LTC128B.128 [R0+0xa900], [R6.64], !P5 ;  /* 0x0a90000006007fae */ /* 0x0007e4000e901d46 */
.L_x_7:
[----:B------:R-:W-:Y:S05]  /*1250*/  BSYNC B0 ;  /* 0x0000000000007941 */ /* 0x000fea0003800000 */
.L_x_6:
[----:B---3--:R-:W-:Y:S01]  /*1260*/  IADD3 R0, R17, 0x40, RZ ;  /* 0x0000004011007810 */ /* 0x008fe20007ffe0ff */
[----:B------:R3:W1:Y:S01]  /*1270*/  SHFL.IDX PT, R7, R15, 0x2, 0x1c1f ;  /* 0x005c1f000f077f89 */ /* 0x00066200000e0000 */
[----:B------:R-:W-:Y:S02]  /*1280*/  BSSY B0, `(.L_x_8) ;  /* 0x0000014000007945 */ /* 0x000fe40003800000 */
[----:B------:R-:W-:Y:S01]  /*1290*/  ISETP.GE.AND P0, PT, R0, UR4, PT ;  /* 0x0000000400007c0c */ /* 0x000fe2000bf06270 */
[----:B----4-:R3:W4:-:S12]  /*12a0*/  SHFL.IDX PT, R6, R16, 0x2, 0x1c1f ;  /* 0x005c1f0010067f89 */ /* 0x01071800000e0000 */
        /* <DEDUP_REMOVED lines=10> */
[----:B-1----:R-:W-:Y:S01]  /*1350*/  LEA.HI.X R9, R4, R7, R5, 0x1, P0 ;  /* 0x0000000704097211 */ /* 0x002fe200000f0c05 */
[----:B------:R-:W-:-:S04]  /*1360*/  IMAD.WIDE R10, R10, 0x2, R6 ;  /* 0x000000020a0a7825 */ /* 0x000fc800078e0206 */
[----:B------:R-:W-:Y:S01]  /*1370*/  IMAD.WIDE R6, R2, 0x2, R6 ;  /* 0x0000000202067825 */ /* 0x000fe200078e0206 */
[----:B------:R-:W-:Y:S01]  /*1380*/  @!PT LDS RZ, [RZ] ;  /* 0x00000000fffff984 */ /* 0x000fe20000000800 */
[----:B------:R1:W-:Y:S04]  /*1390*/  LDGSTS.E.BYPASS.LTC128B.128 [R0+0x7100], [R8.64], !P1 ;  /* 0x0710000008007fae */ /* 0x0003e8000c901d46 */
[----:B------:R1:W-:Y:S04]  /*13a0*/  LDGSTS.E.BYPASS.LTC128B.128 [R0+0x9100], [R10.64], !P4 ;  /* 0x091000000a007fae */ /* 0x0003e8000e101d46 */
[----:B------:R1:W-:Y:S02]  /*13b0*/  LDGSTS.E.BYPASS.LTC128B.128 [R0+0xb100], [R6.64], !P5 ;  /* 0x0b10000006007fae */ /* 0x0003e4000e901d46 */
.L_x_9:
[----:B------:R-:W-:Y:S05]  /*13c0*/  BSYNC B0 ;  /* 0x0000000000007941 */ /* 0x000fea0003800000 */
.L_x_8:
[----:B-1--4-:R-:W1:Y:S01]  /*13d0*/  SHFL.IDX PT, R6, R16, 0x3, 0x1c1f ;  /* 0x007c1f0010067f89 */ /* 0x012e6200000e0000 */
[----:B------:R-:W-:Y:S01]  /*13e0*/  IADD3 R0, R17, 0x60, RZ ;  /* 0x0000006011007810 */ /* 0x000fe20007ffe0ff */
[----:B------:R-:W-:Y:S01]  /*13f0*/  IMAD.MOV.U32 R161, RZ, RZ, 0x6 ;  /* 0x00000006ffa17424 */ /* 0x000fe200078e00ff */
[----:B------:R-:W-:Y:S01]  /*1400*/  IADD3 R148, R173, -0x1, RZ ;  /* 0xffffffffad947810 */ /* 0x000fe20007ffe0ff */
[----:B------:R4:W5:Y:S01]  /*1410*/  SHFL.IDX PT, R7, R15, 0x3, 0x1c1f ;  /* 0x007c1f000f077f89 */ /* 0x00096200000e0000 */
[----:B------:R-:W-:Y:S01]  /*1420*/  ISETP.GE.AND P3, PT, R0, UR4, PT ;  /* 0x0000000400007c0c */ /* 0x000fe2000bf66270 */
[----:B------:R-:W-:Y:S01]  /*1430*/  IMAD.SHL.U32 R233, R233, 0x2, RZ ;  /* 0x00000002e9e97824 */ /* 0x000fe200078e00ff */
[----:B------:R-:W-:Y:S01]  /*1440*/  IADD3 R2, -R19, c[0x0][0x1d0], RZ ;  /* 0x0000740013027a10 */ /* 0x000fe20007ffe1ff */
[----:B------:R-:W-:Y:S01]  /*1450*/  IMAD.MOV.U32 R166, RZ, RZ, R38 ;  /* 0x000000ffffa67224 */ /* 0x000fe200078e0026 */
[----:B------:R-:W-:Y:S01]  /*1460*/  SHF.R.S32.HI R13, RZ, 0x1f, R18 ;  /* 0x0000001fff0d7819 */ /* 0x000fe20000011412 */
[----:B------:R-:W-:Y:S01]  /*1470*/  IMAD.MOV.U32 R167, RZ, RZ, R39 ;  /* 0x000000ffffa77224 */ /* 0x000fe200078e0027 */
[----:B------:R-:W-:Y:S01]  /*1480*/  IADD3 R163, R173, -0x2, RZ ;  /* 0xfffffffeada37810 */ /* 0x000fe20007ffe0ff */
[----:B------:R-:W-:Y:S01]  /*1490*/  IMAD R2, R148, -0x40, R2 ;  /* 0xffffffc094027824 */ /* 0x000fe200078e0202 */
[----:B------:R-:W-:Y:S01]  /*14a0*/  LEA.HI R13, R13, R18, RZ, 0x3 ;  /* 0x000000120d0d7211 */ /* 0x000fe200078f18ff */
[----:B------:R-:W-:-:S02]  /*14b0*/  IMAD.MOV.U32 R166, RZ, RZ, R36 ;  /* 0x000000ffffa67224 */ /* 0x000fc400078e0024 */
[----:B------:R-:W-:Y:S01]  /*14c0*/  IMAD.MOV.U32 R159, RZ, RZ, -0x40 ;  /* 0xffffffc0ff9f7424 */ /* 0x000fe200078e00ff */
[----:B------:R-:W-:Y:S01]  /*14d0*/  ISETP.GE.AND P2, PT, R2, 0x1, PT ;  /* 0x000000010200780c */ /* 0x000fe20003f46270 */
[----:B------:R-:W-:Y:S01]  /*14e0*/  IMAD.MOV.U32 R17, RZ, RZ, c[0x0][0x20c] ;  /* 0x00008300ff117624 */ /* 0x000fe200078e00ff */
[----:B------:R-:W-:Y:S01]  /*14f0*/  STL.64 [R1+0x38], R166 ;  /* 0x000038a601007387 */ /* 0x000fe20000100a00 */
[----:B------:R-:W-:Y:S01]  /*1500*/  IMAD R159, R148, R159, c[0x0][0x1d0] ;  /* 0x00007400949f7624 */ /* 0x000fe200078e029f */
[C---:B-1----:R-:W-:Y:S02]  /*1510*/  @!P3 LEA R8, P0, R4.reuse, R6, 0x1 ;  /* 0x000000060408b211 */ /* 0x042fe400078008ff */
[----:B--234-:R-:W-:Y:S02]  /*1520*/  SHF.R.S32.HI R15, RZ, 0x1f, R148 ;  /* 0x0000001fff0f7819 */ /* 0x01cfe40000011494 */
[C---:B-----5:R-:W-:Y:S01]  /*1530*/  @!P3 LEA.HI.X R9, R4.reuse, R7, R5, 0x1, P0 ;  /* 0x000000070409b211 */ /* 0x060fe200000f0c05 */
[----:B------:R-:W-:Y:S01]  /*1540*/  IMAD.MOV.U32 R5, RZ, RZ, c[0x0][0x1e0] ;  /* 0x00007800ff057624 */ /* 0x000fe200078e00ff */
[----:B------:R-:W-:-:S03]  /*1550*/  @!P3 IADD3 R4, R4, 0x40, RZ ;  /* 0x000000400404b810 */ /* 0x000fc60007ffe0ff */
[----:B------:R-:W-:Y:S01]  /*1560*/  @!PT LDS RZ, [RZ] ;  /* 0x00000000fffff984 */ /* 0x000fe20000000800 */
[----:B------:R1:W-:Y:S01]  /*1570*/  @!P3 LDGSTS.E.BYPASS.LTC128B.128 [R233+0x7900], [R8.64], !P1 ;  /* 0x0790000008e9bfae */ /* 0x0003e2000c901d46 */
[C---:B------:R-:W-:Y:S01]  /*1580*/  SHF.L.U64.HI R161, R5.reuse, R161, c[0x0][0x1e4] ;  /* 0x0000790005a17619 */ /* 0x040fe200000102a1 */
[C---:B------:R-:W-:Y:S01]  /*1590*/  IMAD.SHL.U32 R162, R5.reuse, 0x40, RZ ;  /* 0x0000004005a27824 */ /* 0x040fe200078e00ff */
[----:B------:R-:W-:Y:S01]  /*15a0*/  ISETP.GE.AND P1, PT, R2, 0x21, PT ;  /* 0x000000210200780c */ /* 0x000fe20003f26270 */
[----:B------:R-:W-:Y:S02]  /*15b0*/  IMAD.SHL.U32 R164, R5, 0x20, RZ ;  /* 0x0000002005a47824 */ /* 0x000fe400078e00ff */
[----:B------:R-:W-:-:S04]  /*15c0*/  IMAD R0, R161, R148, RZ ;  /* 0x00000094a1007224 */ /* 0x000fc800078e02ff */
[-C--:B------:R-:W-:Y:S02]  /*15d0*/  IMAD R0, R15, R162.reuse, R0 ;  /* 0x000000a20f007224 */ /* 0x080fe400078e0200 */
[----:B-1----:R-:W-:-:S04]  /*15e0*/  IMAD.WIDE.U32 R8, R148, R162, R166 ;  /* 0x000000a294087225 */ /* 0x002fc800078e00a6 */
[----:B------:R-:W-:Y:S01]  /*15f0*/  IMAD.IADD R0, R9, 0x1, R0 ;  /* 0x0000000109007824 */ /* 0x000fe200078e0200 */
[----:B------:R-:W-:Y:S01]  /*1600*/  @P2 LEA R10, P0, R8, c[0x0][0x1c8], 0x1 ;  /* 0x00007200080a2a11 */ /* 0x000fe200078008ff */
[----:B------:R-:W-:-:S03]  /*1610*/  IMAD.MOV.U32 R9, RZ, RZ, 0x5 ;  /* 0x00000005ff097424 */ /* 0x000fc600078e00ff */
[----:B------:R-:W-:Y:S02]  /*1620*/  @P2 LEA.HI.X R11, R8, c[0x0][0x1cc], R0, 0x1, P0 ;  /* 0x00007300080b2a11 */ /* 0x000fe400000f0c00 */
[----:B------:R-:W-:Y:S02]  /*1630*/  @P1 IADD3 R2, P0, R164, R8, RZ ;  /* 0x00000008a4021210 */ /* 0x000fe40007f1e0ff */
[----:B------:R-:W-:Y:S02]  /*1640*/  @!P3 SHF.R.S32.HI R8, RZ, 0x1f, R14 ;  /* 0x0000001fff08b819 */ /* 0x000fe4000001140e */
[----:B------:R-:W-:Y:S02]  /*1650*/  SHF.L.U64.HI R165, R5, R9, c[0x0][0x1e4] ;  /* 0x0000790005a57619 */ /* 0x000fe40000010209 */
[----:B------:R-:W-:Y:S02]  /*1660*/  @!P3 LEA.HI R8, R8, R14, RZ, 0x3 ;  /* 0x0000000e0808b211 */ /* 0x000fe400078f18ff */
[----:B------:R-:W-:Y:S01]  /*1670*/  SHF.R.S32.HI R14, RZ, 0x4, R25 ;  /* 0x00000004ff0e7819 */ /* 0x000fe20000011419 */
[----:B------:R-:W-:Y:S01]  /*1680*/  @P1 IMAD.X R0, R165, 0x1, R0, P0 ;  /* 0x00000001a5001824 */ /* 0x000fe200000e0600 */
[----:B------:R-:W-:-:S05]  /*1690*/  @!P3 LOP3.LUT R8, R8, 0xfffffff8, RZ, 0xc0, !PT ;  /* 0xfffffff80808b812 */ /* 0x000fca00078ec0ff */
[----:B------:R-:W-:-:S05]  /*16a0*/  @!P3 IMAD.WIDE R8, R8, 0x2, R6 ;  /* 0x000000020808b825 */ /* 0x000fca00078e0206 */
[----:B------:R1:W-:Y:S01]  /*16b0*/  @!P3 LDGSTS.E.BYPASS.LTC128B.128 [R233+0x9900], [R8.64], !P4 ;  /* 0x0990000008e9bfae */ /* 0x0003e2000e101d46 */
[----:B------:R-:W-:-:S04]  /*16c0*/  ISETP.NE.AND P4, PT, R34, RZ, PT ;  /* 0x000000ff2200720c */ /* 0x000fc80003f85270 */
[----:B------:R-:W-:Y:S02]  /*16d0*/  SEL R5, RZ, 0x2, P4 ;  /* 0x00000002ff057807 */ /* 0x000fe40002000000 */
[----:B-1----:R-:W-:-:S04]  /*16e0*/  @P1 LEA R8, P0, R2, c[0x0][0x1c8], 0x1 ;  /* 0x0000720002081a11 */ /* 0x002fc800078008ff */
[----:B------:R-:W-:Y:S02]  /*16f0*/  @P1 LEA.HI.X R9, R2, c[0x0][0x1cc], R0, 0x1, P0 ;  /* 0x0000730002091a11 */ /* 0x000fe400000f0c00 */
[----:B------:R-:W-:Y:S02]  /*1700*/  @!P3 SHF.R.S32.HI R0, RZ, 0x1f, R4 ;  /* 0x0000001fff00b819 */ /* 0x000fe40000011404 */
[----:B------:R-:W-:Y:S02]  /*1710*/  SEL R2, RZ, 0x4, P6 ;  /* 0x00000004ff027807 */ /* 0x000fe40003000000 */
[----:B------:R-:W-:Y:S02]  /*1720*/  @!P3 LEA.HI R4, R0, R4, RZ, 0x3 ;  /* 0x000000040004b211 */ /* 0x000fe400078f18ff */
[----:B------:R-:W-:Y:S02]  /*1730*/  LOP3.LUT R0, R26, 0xfffffff8, RZ, 0xc0, !PT ;  /* 0xfffffff81a007812 */ /* 0x000fe400078ec0ff */
[----:B------:R-:W-:-:S02]  /*1740*/  @!P3 LOP3.LUT R4, R4, 0xfffffff8, RZ, 0xc0, !PT ;  /* 0xfffffff80404b812 */ /* 0x000fc400078ec0ff */
[----:B------:R-:W-:Y:S01]  /*1750*/  IADD3 R16, R2, R5, R12 ;  /* 0x0000000502107210 */ /* 0x000fe20007ffe00c */
[----:B------:R-:W-:Y:S01]  /*1760*/  IMAD.IADD R0, R174, 0x1, -R0 ;  /* 0x00000001ae007824 */ /* 0x000fe200078e0a00 */
[----:B------:R-:W-:Y:S01]  /*1770*/  LEA.HI R5, R25, R14, RZ, 0x1 ;  /* 0x0000000e19057211 */ /* 0x000fe200078f08ff */
[----:B------:R-:W-:Y:S01]  /*1780*/  @!P3 IMAD.WIDE R6, R4, 0x2, R6 ;  /* 0x000000020406b825 */ /* 0x000fe200078e0206 */
[----:B------:R-:W-:Y:S02]  /*1790*/  LOP3.LUT R4, R21, 0x7fffffe, RZ, 0xc0, !PT ;  /* 0x07fffffe15047812 */ /* 0x000fe400078ec0ff */
[----:B------:R-:W-:Y:S02]  /*17a0*/  LEA.HI R2, R0, R0, RZ, 0x1 ;  /* 0x0000000000027211 */ /* 0x000fe400078f08ff */
[----:B------:R1:W-:Y:S01]  /*17b0*/  @!P3 LDGSTS.E.BYPASS.LTC128B.128 [R233+0xb900], [R6.64], !P5 ;  /* 0x0b90000006e9bfae */ /* 0x0003e2000e901d46 */
[----:B------:R-:W-:Y:S01]  /*17c0*/  ISETP.NE.AND P5, PT, R31, RZ, PT ;  /* 0x000000ff1f00720c */ /* 0x000fe20003fa5270 */
[----:B------:R-:W-:Y:S01]  /*17d0*/  IMAD.IADD R151, R18, 0x1, -R4 ;  /* 0x0000000112977824 */ /* 0x000fe200078e0a04 */
[----:B------:R-:W-:Y:S01]  /*17e0*/  LOP3.LUT R5, R5, 0xfffffffe, RZ, 0xc0, !PT ;  /* 0xfffffffe05057812 */ /* 0x000fe200078ec0ff */
[----:B------:R-:W0:Y:S01]  /*17f0*/  LDGDEPBAR ;  /* 0x00000000000079af */ /* 0x000e220000000000 */
[----:B------:R-:W-:-:S03]  /*1800*/  LOP3.LUT R12, R2, 0x3fffffe, RZ, 0xc0, !PT ;  /* 0x03fffffe020c7812 */ /* 0x000fc600078ec0ff */
[----:B------:R-:W-:Y:S01]  /*1810*/  BAR.SYNC.DEFER_BLOCKING 0x0 ;  /* 0x0000000000007b1d */ /* 0x000fe20000010000 */
[----:B------:R-:W-:Y:S02]  /*1820*/  IMAD.IADD R4, R14, 0x1, -R5 ;  /* 0x000000010e047824 */ /* 0x000fe400078e0a05 */
[----:B------:R-:W-:Y:S02]  /*1830*/  IMAD.IADD R5, R0, 0x1, -R12 ;  /* 0x0000000100057824 */ /* 0x000fe400078e0a0c */
[----:B------:R-:W-:Y:S02]  /*1840*/  IMAD.SHL.U32 R0, R22, 0x40, RZ ;  /* 0x0000004016007824 */ /* 0x000fe400078e00ff */
[----:B------:R-:W-:-:S03]  /*1850*/  IMAD.SHL.U32 R12, R24, 0x8, RZ ;  /* 0x00000008180c7824 */ /* 0x000fc600078e00ff */
[----:B------:R-:W-:Y:S02]  /*1860*/  LOP3.LUT R0, R0, 0xc0, RZ, 0xc0, !PT ;  /* 0x000000c000007812 */ /* 0x000fe400078ec0ff */
[----:B-1----:R-:W-:Y:S01]  /*1870*/  SHF.R.S32.HI R7, RZ, 0x1, R2 ;  /* 0x00000001ff077819 */ /* 0x002fe20000011402 */
[----:B------:R-:W-:Y:S01]  /*1880*/  IMAD.SHL.U32 R2, R4, 0x8, RZ ;  /* 0x0000000804027824 */ /* 0x000fe200078e00ff */
[----:B------:R-:W-:Y:S01]  /*1890*/  @!PT LDS RZ, [RZ] ;  /* 0x00000000fffff984 */ /* 0x000fe20000000800 */
[----:B------:R-:W-:Y:S01]  /*18a0*/  @!PT LDS RZ, [RZ] ;  /* 0x00000000fffff984 */ /* 0x000fe20000000800 */
[----:B------:R-:W-:Y:S01]  /*18b0*/  @!PT LDS RZ, [RZ] ;  /* 0x00000000fffff984 */ /* 0x000fe20000000800 */
[----:B------:R1:W-:Y:S04]  /*18c0*/  @P2 LDGSTS.E.BYPASS.LTC128B.128 [R233+0x3100], [R10.64], !P5 ;  /* 0x031000000ae92fae */ /* 0x0003e8000e901d46 */
[----:B------:R-:W-:Y:S01]  /*18d0*/  LOP3.LUT R6, R0, 0x8, R2, 0xf8, !PT ;  /* 0x0000000800067812 */ /* 0x000fe200078ef802 */
[----:B------:R-:W-:Y:S01]  /*18e0*/  IMAD.SHL.U32 R2, R13, 0x20, RZ ;  /* 0x000000200d027824 */ /* 0x000fe200078e00ff */
[----:B------:R1:W-:Y:S04]  /*18f0*/  @P2 LDGSTS.E.BYPASS.LTC128B.128 [R233+0x4100], [R10.64+0x40], !P4 ;  /* 0x041000400ae92fae */ /* 0x0003e8000e101d46 */
[----:B------:R-:W-:Y:S01]  /*1900*/  LOP3.LUT R149, R2, 0xffffff00, RZ, 0xc0, !PT ;  /* 0xffffff0002957812 */ /* 0x000fe200078ec0ff */
[----:B------:R1:W-:Y:S01]  /*1910*/  @P2 LDGSTS.E.BYPASS.LTC128B.128 [R233+0x5100], [R10.64+0x80], !P6 ;  /* 0x051000800ae92fae */ /* 0x0003e2000f101d46 */
[----:B------:R-:W-:-:S03]  /*1920*/  LOP3.LUT P2, RZ, R7, 0x2, RZ, 0xc0, !PT ;  /* 0x0000000207ff7812 */ /* 0x000fc6000784c0ff */
[----:B------:R2:W-:Y:S04]  /*1930*/  @P1 LDGSTS.E.BYPASS.LTC128B.128 [R233+0x3900], [R8.64], !P5 ;  /* 0x0390000008e91fae */ /* 0x0005e8000e901d46 */
[----:B------:R2:W-:Y:S04]  /*1940*/  @P1 LDGSTS.E.BYPASS.LTC128B.128 [R233+0x4900], [R8.64+0x40], !P4 ;  /* 0x0490004008e91fae */ /* 0x0005e8000e101d46 */
[----:B------:R2:W-:Y:S01]  /*1950*/  @P1 LDGSTS.E.BYPASS.LTC128B.128 [R233+0x5900], [R8.64+0x80], !P6 ;  /* 0x0590008008e91fae */ /* 0x0005e2000f101d46 */
[----:B------:R-:W-:-:S03]  /*1960*/  LOP3.LUT P1, RZ, R16, 0x2, RZ, 0xc0, !PT ;  /* 0x0000000210ff7812 */ /* 0x000fc6000782c0ff */
[----:B------:R-:W0:Y:S01]  /*1970*/  LDGDEPBAR ;  /* 0x00000000000079af */ /* 0x000e220000000000 */
[----:B-1----:R-:W-:-:S04]  /*1980*/  IMAD.WIDE.U32 R10, R148, c[0x0][0x208], RZ ;  /* 0x00008200940a7a25 */ /* 0x002fc800078e00ff */
[----:B--2---:R-:W-:Y:S01]  /*1990*/  IMAD R9, R4, 0x8, R5 ;  /* 0x0000000804097824 */ /* 0x004fe200078e0205 */
[----:B------:R-:W-:Y:S01]  /*19a0*/  SHF.R.U32.HI R5, RZ, 0x3, R0 ;  /* 0x00000003ff057819 */ /* 0x000fe20000011600 */
[----:B------:R-:W-:Y:S01]  /*19b0*/  IMAD.SHL.U32 R4, R7, 0x40, RZ ;  /* 0x0000004007047824 */ /* 0x000fe200078e00ff */
[----:B------:R-:W-:-:S04]  /*19c0*/  DEPBAR.LE SB0, 0x1 ;  /* 0x000080400000791a */ /* 0x000fc80000000000 */
[----:B------:R-:W-:Y:S01]  /*19d0*/  LOP3.LUT R0, R4, 0xc0, RZ, 0xc0, !PT ;  /* 0x000000c004007812 */ /* 0x000fe200078ec0ff */
[----:B------:R-:W-:-:S04]  /*19e0*/  DEPBAR.LE SB0, 0x0 ;  /* 0x000080000000791a */ /* 0x000fc80000000000 */
[----:B------:R-:W-:Y:S01]  /*19f0*/  IMAD R8, R15, c[0x0][0x208], RZ ;  /* 0x000082000f087a24 */ /* 0x000fe200078e02ff */
[----:B------:R-:W-:Y:S01]  /*1a00*/  LOP3.LUT R2, R0, 0x8, R12, 0xf8, !PT ;  /* 0x0000000800027812 */ /* 0x000fe200078ef80c */
[----:B------:R-:W-:Y:S01]  /*1a10*/  IMAD.MOV.U32 R15, RZ, RZ, c[0x0][0x208] ;  /* 0x00008200ff0f7624 */ /* 0x000fe200078e00ff */
[----:B------:R-:W-:Y:S01]  /*1a20*/  SHF.R.U32.HI R0, RZ, 0x3, R0 ;  /* 0x00000003ff007819 */ /* 0x000fe20000011600 */
[----:B------:R-:W-:Y:S01]  /*1a30*/  IMAD R8, R148, c[0x0][0x20c], R8 ;  /* 0x0000830094087a24 */ /* 0x000fe200078e0208 */
[----:B------:R-:W-:Y:S01]  /*1a40*/  LOP3.LUT R150, R6, R5, RZ, 0x3c, !PT ;  /* 0x0000000506967212 */ /* 0x000fe200078e3cff */
[----:B------:R-:W-:Y:S01]  /*1a50*/  IMAD R5, R20, 0x200, R149 ;  /* 0x0000020014057824 */ /* 0x000fe200078e0295 */
[----:B------:R-:W-:Y:S01]  /*1a60*/  LOP3.LUT R4, R2, R0, RZ, 0x3c, !PT ;  /* 0x0000000002047212 */ /* 0x000fe200078e3cff */
[----:B------:R-:W-:Y:S01]  /*1a70*/  IMAD.IADD R0, R11, 0x1, R8 ;  /* 0x000000010b007824 */ /* 0x000fe200078e0208 */
[----:B------:R-:W-:Y:S01]  /*1a80*/  BAR.SYNC.DEFER_BLOCKING 0x0 ;  /* 0x0000000000007b1d */ /* 0x000fe20000010000 */
[----:B------:R-:W-:Y:S01]  /*1a90*/  LEA R6, P0, R10, R32, 0x6 ;  /* 0x000000200a067211 */ /* 0x000fe200078030ff */
[----:B------:R-:W-:-:S03]  /*1aa0*/  IMAD R2, R151, 0x20, R5 ;  /* 0x0000002097027824 */ /* 0x000fc600078e0205 */
[----:B------:R-:W-:Y:S01]  /*1ab0*/  LEA.HI.X R5, R10, R30, R0, 0x6, P0 ;  /* 0x0000001e0a057211 */ /* 0x000fe200000f3400 */
[----:B------:R-:W-:Y:S01]  /*1ac0*/  IMAD.IADD R2, R150, 0x1, R2 ;  /* 0x0000000196027824 */ /* 0x000fe200078e0202 */
[----:B------:R-:W-:Y:S01]  /*1ad0*/  LEA R12, P0, R6, c[0x0][0x1f8], 0x1 ;  /* 0x00007e00060c7a11 */ /* 0x000fe200078008ff */
[----:B------:R-:W-:Y:S02]  /*1ae0*/  IMAD.U32 R0, R9, 0x20, R4 ;  /* 0x0000002009007824 */ /* 0x000fe400078e0004 */
[----:B------:R-:W-:Y:S01]  /*1af0*/  IMAD.SHL.U32 R219, R2, 0x2, RZ ;  /* 0x0000000202db7824 */ /* 0x000fe200078e00ff */
[----:B------:R-:W-:Y:S01]  /*1b00*/  LEA.HI.X R13, R6, c[0x0][0x1fc], R5, 0x1, P0 ;  /* 0x00007f00060d7a11 */ /* 0x000fe200000f0c05 */
[----:B------:R-:W-:Y:S01]  /*1b10*/  IMAD.SHL.U32 R216, R0, 0x2, RZ ;  /* 0x0000000200d87824 */ /* 0x000fe200078e00ff */
[----:B------:R-:W-:Y:S01]  /*1b20*/  LEA R14, P0, R15, R12, 0x6 ;  /* 0x0000000c0f0e7211 */ /* 0x000fe200078030ff */
[----:B------:R-:W-:Y:S02]  /*1b30*/  IMAD R220, R3, 0x2, R219 ;  /* 0x0000000203dc7824 */ /* 0x000fe400078e02db */
[----:B------:R-:W-:Y:S01]  /*1b40*/  IMAD.IADD R0, R159, 0x1, -R19 ;  /* 0x000000019f007824 */ /* 0x000fe200078e0a13 */
[----:B------:R-:W-:-:S02]  /*1b50*/  IADD3 R2, R216, 0x3100, RZ ;  /* 0x00003100d8027810 */ /* 0x000fc40007ffe0ff */
[----:B------:R-:W-:Y:S02]  /*1b60*/  IADD3 R221, R216, 0x3120, RZ ;  /* 0x00003120d8dd7810 */ /* 0x000fe40007ffe0ff */
[----:B------:R-:W-:Y:S02]  /*1b70*/  @P2 IADD3 R221, R2, -0x20, RZ ;  /* 0xffffffe002dd2810 */ /* 0x000fe40007ffe0ff */
[C---:B------:R-:W-:Y:S01]  /*1b80*/  ISETP.LT.OR P3, PT, R0.reuse, 0x1, P5 ;  /* 0x000000010000780c */ /* 0x040fe20002f61670 */
[----:B------:R-:W-:Y:S01]  /*1b90*/  LDSM.16.M88.4 R8, [R219+0x6100] ;  /* 0x00610000db08783b */ /* 0x000fe20000000200 */
[----:B------:R-:W-:Y:S02]  /*1ba0*/  ISETP.LT.OR P2, PT, R0, 0x1, !P1 ;  /* 0x000000010000780c */ /* 0x000fe40004f41670 */
[----:B------:R-:W-:Y:S01]  /*1bb0*/  LEA.HI.X R15, R15, R13, R17, 0x6, P0 ;  /* 0x0000000d0f0f7211 */ /* 0x000fe200000f3411 */
[----:B------:R-:W1:Y:S01]  /*1bc0*/  LDSM.16.M88.4 R20, [R216+0x3100] ;  /* 0x00310000d814783b */ /* 0x000e620000000200 */
[----:B------:R-:W-:-:S02]  /*1bd0*/  LOP3.LUT P0, RZ, R16, 0x4, RZ, 0xc0, !PT ;  /* 0x0000000410ff7812 */ /* 0x000fc4000780c0ff */
[C---:B------:R-:W-:Y:S01]  /*1be0*/  ISETP.LT.OR P1, PT, R0.reuse, 0x21, !P1 ;  /* 0x000000210000780c */ /* 0x040fe20004f21670 */
[----:B------:R-:W2:Y:S04]  /*1bf0*/  LDSM.16.M88.4 R4, [R219+0x7100] ;  /* 0x00710000db04783b */ /* 0x000ea80000000200 */
[----:B------:R-:W3:Y:S04]  /*1c00*/  LDSM.16.M88.4 R32, [R216+0x3500] ;  /* 0x00350000d820783b */ /* 0x000ee80000000200 */
[----:B------:R-:W4:Y:S04]  /*1c10*/  LDSM.16.M88.4 R44, [R216+0x3900] ;  /* 0x00390000d82c783b */ /* 0x000f280000000200 */
[----:B------:R-:W5:Y:S04]  /*1c20*/  LDSM.16.M88.4 R40, [R216+0x3d00] ;  /* 0x003d0000d828783b */ /* 0x000f680000000200 */
[----:B------:R-:W-:Y:S04]  /*1c30*/  LDSM.16.M88.4 R36, [R220+0x6100] ;  /* 0x00610000dc24783b */ /* 0x000fe80000000200 */
[----:B------:R-:W4:Y:S04]  /*1c40*/  LDSM.16.M88.4 R48, [R221] ;  /* 0x00000000dd30783b */ /* 0x000f280000000200 */
[----:B------:R-:W5:Y:S04]  /*1c50*/  LDSM.16.M88.4 R16, [R220+0x7100] ;  /* 0x00710000dc10783b */ /* 0x000f680000000200 */
[----:B------:R-:W-:Y:S04]  /*1c60*/  LDSM.16.M88.4 R60, [R221+0x400] ;  /* 0x00040000dd3c783b */ /* 0x000fe80000000200 */
[----:B------:R-:W-:Y:S04]  /*1c70*/  LDSM.16.M88.4 R72, [R221+0x800] ;  /* 0x00080000dd48783b */ /* 0x000fe80000000200 */
[----:B------:R-:W-:Y:S01]  /*1c80*/  LDSM.16.M88.4 R84, [R221+0xc00] ;  /* 0x000c0000dd54783b */ /* 0x000fe20000000200 */
[----:B-1----:R-:W-:Y:S03]  /*1c90*/  HMMA.16816.F32 R24, R8, R20, RZ ;  /* 0x000000140818723c */ /* 0x002fe600000018ff */
[----:B------:R-:W-:Y:S01]  /*1ca0*/  @!PT LDS RZ, [RZ] ;  /* 0x00000000fffff984 */ /* 0x000fe20000000800 */
[----:B------:R-:W-:Y:S01]  /*1cb0*/  @!PT LDS RZ, [RZ] ;  /* 0x00000000fffff984 */ /* 0x000fe20000000800 */
[----:B------:R-:W-:Y:S01]  /*1cc0*/  @!PT LDS RZ, [RZ] ;  /* 0x00000000fffff984 */ /* 0x000fe20000000800 */
[----:B------:R1:W-:Y:S01]  /*1cd0*/  LDGSTS.E.BYPASS.LTC128B.128 [R233+0x100], [R12.64], !P3 ;  /* 0x001000000ce97fae */ /* 0x0003e2000d901d46 */
[----:B------:R-:W-:-:S02]  /*1ce0*/  ISETP.LT.OR P3, PT, R0, 0x1, !P0 ;  /* 0x000000010000780c */ /* 0x000fc40004761670 */
[C---:B------:R-:W-:Y:S01]  /*1cf0*/  ISETP.LT.OR P0, PT, R0.reuse, 0x21, !P0 ;  /* 0x000000210000780c */ /* 0x040fe20004701670 */
[----:B------:R1:W-:Y:S01]  /*1d00*/  LDGSTS.E.BYPASS.LTC128B.128 [R233+0x1100], [R12.64+0x40], !P2 ;  /* 0x011000400ce97fae */ /* 0x0003e2000d101d46 */
[----:B------:R-:W-:Y:S01]  /*1d10*/  ISETP.LT.OR P2, PT, R0, 0x21, P5 ;  /* 0x000000210000780c */ /* 0x000fe20002f41670 */
[C---:B--2---:R-:W-:Y:S08]  /*1d20*/  HMMA.16816.F32 R52, R4.reuse, R20, RZ ;  /* 0x000000140434723c */ /* 0x044ff000000018ff */
[----:B------:R1:W-:Y:S01]  /*1d30*/  LDGSTS.E.BYPASS.LTC128B.128 [R233+0x2100], [R12.64+0x80], !P3 ;  /* 0x021000800ce97fae */ /* 0x0003e2000d901d46 */
[C---:B---3--:R-:W-:Y:S03]  /*1d40*/  HMMA.16816.F32 R68, R4.reuse, R32, RZ ;  /* 0x000000200444723c */ /* 0x048fe600000018ff */
[----:B------:R1:W-:Y:S04]  /*1d50*/  LDGSTS.E.BYPASS.LTC128B.128 [R233+0x900], [R14.64], !P2 ;  /* 0x009000000ee97fae */ /* 0x0003e8000d101d46 */
[----:B------:R1:W-:Y:S01]  /*1d60*/  LDGSTS.E.BYPASS.LTC128B.128 [R233+0x1900], [R14.64+0x40], !P1 ;  /* 0x019000400ee97fae */ /* 0x0003e2000c901d46 */
[----:B----4-:R-:W-:Y:S01]  /*1d70*/  HMMA.16816.F32 R56, R4, R44, RZ ;  /* 0x0000002c0438723c */ /* 0x010fe200000018ff */
[----:B------:R-:W-:-:S02]  /*1d80*/  ISETP.GT.AND P1, PT, R148, R181, PT ;  /* 0x000000b59400720c */ /* 0x000fc40003f24270 */
[----:B------:R1:W-:Y:S04]  /*1d90*/  LDGSTS.E.BYPASS.LTC128B.128 [R233+0x2900], [R14.64+0x80], !P0 ;  /* 0x029000800ee97fae */ /* 0x0003e8000c101d46 */
[----:B------:R-:W-:Y:S01]  /*1da0*/  LDSM.16.M88.4 R64, [R216+0x4100] ;  /* 0x00410000d840783b */ /* 0x000fe20000000200 */
[C---:B-----5:R-:W-:Y:S03]  /*1db0*/  HMMA.16816.F32 R76, R4.reuse, R40, RZ ;  /* 0x00000028044c723c */ /* 0x060fe600000018ff */
[----:B------:R-:W2:Y:S04]  /*1dc0*/  LDSM.16.M88.4 R28, [R219+0x8100] ;  /* 0x00810000db1c783b */ /* 0x000ea80000000200 */
[----:B------:R-:W-:Y:S01]  /*1dd0*/  LDSM.16.M88.4 R80, [R221+0x1000] ;  /* 0x00100000dd50783b */ /* 0x000fe20000000200 */
[C---:B------:R-:W-:Y:S03]  /*1de0*/  HMMA.16816.F32 R112, R4.reuse, R22, RZ ;  /* 0x000000160470723c */ /* 0x040fe600000018ff */
[----:B------:R-:W0:Y:S05]  /*1df0*/  LDGDEPBAR ;  /* 0x00000000000079af */ /* 0x000e2a0000000000 */
[C---:B------:R-:W-:Y:S01]  /*1e00*/  HMMA.16816.F32 R108, R4.reuse, R34, RZ ;  /* 0x00000022046c723c */ /* 0x040fe200000018ff */
[----:B-1----:R-:W-:Y:S07]  /*1e10*/  LDSM.16.M88.4 R12, [R220+0x9100] ;  /* 0x00910000dc0c783b */ /* 0x002fee0000000200 */
[C---:B------:R-:W-:Y:S08]  /*1e20*/  HMMA.16816.F32 R104, R4.reuse, R46, RZ ;  /* 0x0000002e0468723c */ /* 0x040ff000000018ff */
[----:B------:R-:W-:Y:S08]  /*1e30*/  HMMA.16816.F32 R96, R4, R42, RZ ;  /* 0x0000002a0460723c */ /* 0x000ff000000018ff */
[----:B------:R-:W-:Y:S01]  /*1e40*/  HMMA.16816.F32 R4, R36, R48, R24 ;  /* 0x000000302404723c */ /* 0x000fe20000001818 */
[----:B------:R-:W1:Y:S07]  /*1e50*/  LDSM.16.M88.4 R24, [R219+0x9100] ;  /* 0x00910000db18783b */ /* 0x000e6e0000000200 */
[C---:B------:R-:W-:Y:S01]  /*1e60*/  HMMA.16816.F32 R92, R8.reuse, R22, RZ ;  /* 0x00000016085c723c */ /* 0x040fe200000018ff */
[----:B------:R-:W3:Y:S07]  /*1e70*/  LDSM.16.M88.4 R20, [R220+0x8100] ;  /* 0x00810000dc14783b */ /* 0x000eee0000000200 */
[C---:B------:R-:W-:Y:S08]  /*1e80*/  HMMA.16816.F32 R88, R8.reuse, R32, RZ ;  /* 0x000000200858723c */ /* 0x040ff000000018ff */
[----:B------:R-:W-:Y:S08]  /*1e90*/  HMMA.16816.F32 R120, R8, R34, RZ ;  /* 0x000000220878723c */ /* 0x000ff000000018ff */
[----:B------:R-:W-:Y:S08]  /*1ea0*/  HMMA.16816.F32 R32, R16, R48, R52 ;  /* 0x000000301020723c */ /* 0x000ff00000001834 */
[----:B--2---:R-:W-:Y:S08]  /*1eb0*/  HMMA.16816.F32 R4, R28, R64, R4 ;  /* 0x000000401c04723c */ /* 0x004ff00000001804 */
[C---:B------:R-:W-:Y:S08]  /*1ec0*/  HMMA.16816.F32 R100, R8.reuse, R44, RZ ;  /* 0x0000002c0864723c */ /* 0x040ff000000018ff */
[C---:B------:R-:W-:Y:S08]  /*1ed0*/  HMMA.16816.F32 R128, R8.reuse, R46, RZ ;  /* 0x0000002e0880723c */ /* 0x040ff000000018ff */
[C---:B------:R-:W-:Y:S08]  /*1ee0*/  HMMA.16816.F32 R116, R8.reuse, R40, RZ ;  /* 0x000000280874723c */ /* 0x040ff000000018ff */
[----:B------:R-:W-:Y:S01]  /*1ef0*/  HMMA.16816.F32 R124, R8, R42, RZ ;  /* 0x0000002a087c723c */ /* 0x000fe200000018ff */
[----:B------:R-:W-:Y:S04]  /*1f00*/  LDSM.16.M88.4 R8, [R219+0xa100] ;  /* 0x00a10000db08783b */ /* 0x000fe80000000200 */
[----:B------:R-:W-:Y:S03]  /*1f10*/  LDSM.16.M88.4 R40, [R216+0x4500] ;  /* 0x00450000d828783b */ /* 0x000fe60000000200 */
[----:B------:R-:W-:Y:S01]  /*1f20*/  HMMA.16816.F32 R136, R16, R72, R56 ;  /* 0x000000481088723c */ /* 0x000fe20000001838 */
[----:B------:R-:W2:Y:S07]  /*1f30*/  LDSM.16.M88.4 R56, [R216+0x5100] ;  /* 0x00510000d838783b */ /* 0x000eae0000000200 */
[----:B-1----:R-:W-:Y:S01]  /*1f40*/  HMMA.16816.F32 R44, R24, R64, R32 ;  /* 0x00000040182c723c */ /* 0x002fe20000001820 */
[----:B------:R-:W-:Y:S07]  /*1f50*/  LDSM.16.M88.4 R32, [R220+0xa100] ;  /* 0x00a10000dc20783b */ /* 0x000fee0000000200 */
[----:B------:R-:W-:Y:S08]  /*1f60*/  HMMA.16816.F32 R52, R36, R50, R92 ;  /* 0x000000322434723c */ /* 0x000ff0000000185c */
[C---:B------:R-:W-:Y:S08]  /*1f70*/  HMMA.16816.F32 R144, R16.reuse, R84, R76 ;  /* 0x000000541090723c */ /* 0x040ff0000000184c */
[C---:B------:R-:W-:Y:S01]  /*1f80*/  HMMA.16816.F32 R76, R16.reuse, R50, R112 ;  /* 0x00000032104c723c */ /* 0x040fe20000001870 */
[----:B------:R-:W-:Y:S07]  /*1f90*/  LDSM.16.M88.4 R48, [R221+0x2000] ;  /* 0x00200000dd30783b */ /* 0x000fee0000000200 */
[C---:B------:R-:W-:Y:S08]  /*1fa0*/  HMMA.16816.F32 R132, R16.reuse, R60, R68 ;  /* 0x0000003c1084723c */ /* 0x040ff00000001844 */
[C---:B------:R-:W-:Y:S08]  /*1fb0*/  HMMA.16816.F32 R108, R16.reuse, R62, R108 ;  /* 0x0000003e106c723c */ /* 0x040ff0000000186c */
[C---:B------:R-:W-:Y:S08]  /*1fc0*/  HMMA.16816.F32 R112, R16.reuse, R74, R104 ;  /* 0x0000004a1070723c */ /* 0x040ff00000001868 */
[----:B------:R-:W-:Y:S08]  /*1fd0*/  HMMA.16816.F32 R140, R16, R86, R96 ;  /* 0x00000056108c723c */ /* 0x000ff00000001860 */
[----:B---3--:R-:W-:Y:S01]  /*1fe0*/  HMMA.16816.F32 R16, R20, R80, R4 ;  /* 0x000000501410723c */ /* 0x008fe20000001804 */
[----:B------:R-:W1:Y:S07]  /*1ff0*/  LDSM.16.M88.4 R4, [R219+0xb100] ;  /* 0x00b10000db04783b */ /* 0x000e6e0000000200 */
[C---:B------:R-:W-:Y:S08]  /*2000*/  HMMA.16816.F32 R68, R36.reuse, R60, R88 ;  /* 0x0000003c2444723c */ /* 0x040ff00000001858 */
[----:B------:R-:W-:Y:S08]  /*2010*/  HMMA.16816.F32 R88, R36, R62, R120 ;  /* 0x0000003e2458723c */ /* 0x000ff00000001878 */
[----:B------:R-:W-:Y:S08]  /*2020*/  HMMA.16816.F32 R60, R12, R80, R44 ;  /* 0x000000500c3c723c */ /* 0x000ff0000000182c */
[----:B------:R-:W-:Y:S08]  /*2030*/  HMMA.16816.F32 R44, R28, R66, R52 ;  /* 0x000000421c2c723c */ /* 0x000ff00000001834 */
[----:B--2---:R-:W-:Y:S01]  /*2040*/  HMMA.16816.F32 R52, R8, R56, R16 ;  /* 0x000000380834723c */ /* 0x004fe20000001810 */
[----:B------:R-:W2:Y:S07]  /*2050*/  LDSM.16.M88.4 R16, [R220+0xb100] ;  /* 0x00b10000dc10783b */ /* 0x000eae0000000200 */
[----:B------:R-:W-:Y:S08]  /*2060*/  HMMA.16816.F32 R76, R24, R66, R76 ;  /* 0x00000042184c723c */ /* 0x000ff0000000184c */
[C---:B------:R-:W-:Y:S08]  /*2070*/  HMMA.16816.F32 R100, R36.reuse, R72, R100 ;  /* 0x000000482464723c */ /* 0x040ff00000001864 */
[C---:B------:R-:W-:Y:S08]  /*2080*/  HMMA.16816.F32 R116, R36.reuse, R84, R116 ;  /* 0x000000542474723c */ /* 0x040ff00000001874 */
[C---:B------:R-:W-:Y:S08]  /*2090*/  HMMA.16816.F32 R128, R36.reuse, R74, R128 ;  /* 0x0000004a2480723c */ /* 0x040ff00000001880 */
[----:B------:R-:W-:Y:S01]  /*20a0*/  HMMA.16816.F32 R124, R36, R86, R124 ;  /* 0x00000056247c723c */ /* 0x000fe2000000187c */
[----:B------:R-:W3:Y:S07]  /*20b0*/  LDSM.16.M88.4 R36, [R221+0x1400] ;  /* 0x00140000dd24783b */ /* 0x000eee0000000200 */
[----:B------:R-:W-:Y:S08]  /*20c0*/  HMMA.16816.F32 R44, R20, R82, R44 ;  /* 0x00000052142c723c */ /* 0x000ff0000000182c */
[----:B-1----:R-:W-:Y:S08]  /*20d0*/  HMMA.16816.F32 R72, R4, R56, R60 ;  /* 0x000000380448723c */ /* 0x002ff0000000183c */
[----:B------:R-:W-:Y:S01]  /*20e0*/  HMMA.16816.F32 R84, R32, R48, R52 ;  /* 0x000000302054723c */ /* 0x000fe20000001834 */
[----:B------:R-:W-:Y:S07]  /*20f0*/  LDSM.16.M88.4 R52, [R216+0x4900] ;  /* 0x00490000d834783b */ /* 0x000fee0000000200 */
[----:B------:R-:W-:Y:S08]  /*2100*/  HMMA.16816.F32 R60, R12, R82, R76 ;  /* 0x000000520c3c723c */ /* 0x000ff0000000184c */
[-C--:B------:R-:W-:Y:S08]  /*2110*/  HMMA.16816.F32 R64, R28, R40.reuse, R68 ;  /* 0x000000281c40723c */ /* 0x080ff00000001844 */
[----:B------:R-:W-:Y:S01]  /*2120*/  HMMA.16816.F32 R68, R24, R40, R132 ;  /* 0x000000281844723c */ /* 0x000fe20000001884 */
[----:B------:R-:W-:-:S04]  /*2130*/  FMUL.FTZ R0, R84, c[0x0][0x320] ;  /* 0x0000c80054007a20 */ /* 0x000fc80000410000 */
[----:B------:R1:W-:Y:S03]  /*2140*/  MUFU.TANH R158, R0 ;  /* 0x00000000009e7308 */ /* 0x0003e60000002400 */
[-C--:B------:R-:W-:Y:S08]  /*2150*/  HMMA.16816.F32 R96, R24, R42.reuse, R108 ;  /* 0x0000002a1860723c */ /* 0x080ff0000000186c */
[----:B------:R-:W-:Y:S01]  /*2160*/  HMMA.16816.F32 R92, R28, R42, R88 ;  /* 0x0000002a1c5c723c */ /* 0x000fe20000001858 */
[----:B-1----:R-:W-:-:S07]  /*2170*/  FMUL.FTZ R0, R85, c[0x0][0x320] ;  /* 0x0000c80055007a20 */ /* 0x002fce0000410000 */
[----:B------:R-:W-:Y:S01]  /*2180*/  HMMA.16816.F32 R40, R8, R58, R44 ;  /* 0x0000003a0828723c */ /* 0x000fe2000000182c */
[----:B------:R-:W1:Y:S01]  /*2190*/  LDSM.16.M88.4 R44, [R216+0x5500] ;  /* 0x00550000d82c783b */ /* 0x000e620000000200 */
[----:B------:R4:W-:Y:S06]  /*21a0*/  MUFU.TANH R157, R0 ;  /* 0x00000000009d7308 */ /* 0x0009ec0000002400 */
[----:B--2---:R-:W-:Y:S08]  /*21b0*/  HMMA.16816.F32 R76, R16, R48, R72 ;  /* 0x00000030104c723c */ /* 0x004ff00000001848 */
[----:B------:R-:W-:Y:S01]  /*21c0*/  HMMA.16816.F32 R56, R4, R58, R60 ;  /* 0x0000003a0438723c */ /* 0x000fe2000000183c */
[----:B----4-:R-:W-:-:S04]  /*21d0*/  FMUL.FTZ R0, R86, c[0x0][0x320] ;  /* 0x0000c80056007a20 */ /* 0x010fc80000410000 */
[----:B------:R2:W-:Y:S03]  /*21e0*/  MUFU.TANH R156, R0 ;  /* 0x00000000009c7308 */ /* 0x0005e60000002400 */
[----:B---3--:R-:W-:Y:S08]  /*21f0*/  HMMA.16816.F32 R64, R20, R36, R64 ;  /* 0x000000241440723c */ /* 0x008ff00000001840 */
[----:B------:R-:W-:Y:S01]  /*2200*/  HMMA.16816.F32 R60, R32, R50, R40 ;  /* 0x00000032203c723c */ /* 0x000fe20000001828 */
[----:B------:R-:W3:Y:S01]  /*2210*/  LDSM.16.M88.4 R40, [R221+0x2400] ;  /* 0x00240000dd28783b */ /* 0x000ee20000000200 */
[----:B--2---:R-:W-:-:S06]  /*2220*/  FMUL.FTZ R0, R87, c[0x0][0x320] ;  /* 0x0000c80057007a20 */ /* 0x004fcc0000410000 */
[----:B------:R-:W-:Y:S01]  /*2230*/  HMMA.16816.F32 R72, R16, R50, R56 ;  /* 0x000000321048723c */ /* 0x000fe20000001838 */
[----:B------:R2:W-:Y:S07]  /*2240*/  MUFU.TANH R155, R0 ;  /* 0x00000000009b7308 */ /* 0x0005ee0000002400 */
[----:B-1----:R-:W-:Y:S08]  /*2250*/  HMMA.16816.F32 R48, R8, R44, R64 ;  /* 0x0000002c0830723c */ /* 0x002ff00000001840 */
[----:B------:R-:W-:Y:S01]  /*2260*/  HMMA.16816.F32 R68, R12, R36, R68 ;  /* 0x000000240c44723c */ /* 0x000fe20000001844 */
[----:B--2---:R-:W-:-:S04]  /*2270*/  FMUL.FTZ R0, R76, c[0x0][0x320] ;  /* 0x0000c8004c007a20 */ /* 0x004fc80000410000 */
[----:B------:R1:W2:Y:S03]  /*2280*/  MUFU.TANH R154, R0 ;  /* 0x00000000009a7308 */ /* 0x0002a60000002400 */
[-C--:B------:R-:W-:Y:S08]  /*2290*/  HMMA.16816.F32 R88, R28, R52.reuse, R100 ;  /* 0x000000341c58723c */ /* 0x080ff00000001864 */
[----:B------:R-:W-:Y:S01]  /*22a0*/  HMMA.16816.F32 R100, R24, R52, R136 ;  /* 0x000000341864723c */ /* 0x000fe20000001888 */
[----:B-1----:R-:W-:-:S07]  /*22b0*/  FMUL.FTZ R0, R77, c[0x0][0x320] ;  /* 0x0000c8004d007a20 */ /* 0x002fce0000410000 */
[----:B------:R-:W-:Y:S01]  /*22c0*/  HMMA.16816.F32 R56, R20, R38, R92 ;  /* 0x000000261438723c */ /* 0x000fe2000000185c */
[----:B------:R1:W4:Y:S07]  /*22d0*/  MUFU.TANH R153, R0 ;  /* 0x0000000000997308 */ /* 0x00032e0000002400 */
[----:B---3--:R-:W-:Y:S01]  /*22e0*/  HMMA.16816.F32 R64, R32, R40, R48 ;  /* 0x000000282040723c */ /* 0x008fe20000001830 */
[----:B------:R-:W-:Y:S07]  /*22f0*/  LDSM.16.M88.4 R48, [R221+0x1800] ;  /* 0x00180000dd30783b */ /* 0x000fee0000000200 */
[----:B------:R-:W-:Y:S01]  /*2300*/  HMMA.16816.F32 R68, R4, R44, R68 ;  /* 0x0000002c0444723c */ /* 0x000fe20000001844 */
[----:B-1----:R-:W-:-:S04]  /*2310*/  FMUL.FTZ R0, R78, c[0x0][0x320] ;  /* 0x0000c8004e007a20 */ /* 0x002fc80000410000 */
[----:B------:R1:W3:Y:S03]  /*2320*/  MUFU.TANH R152, R0 ;  /* 0x0000000000987308 */ /* 0x0002e60000002400 */
[----:B------:R-:W-:Y:S01]  /*2330*/  HMMA.16816.F32 R80, R12, R38, R96 ;  /* 0x000000260c50723c */ /* 0x000fe20000001860 */
[----:B------:R-:W-:Y:S07]  /*2340*/  LDSM.16.M88.4 R36, [R216+0x5900] ;  /* 0x00590000d824783b */ /* 0x000fee0000000200 */
[----:B------:R-:W-:Y:S01]  /*2350*/  HMMA.16816.F32 R56, R8, R46, R56 ;  /* 0x0000002e0838723c */ /* 0x000fe20000001838 */
[----:B-1----:R-:W-:-:S02]  /*2360*/  FMUL.FTZ R0, R79, c[0x0][0x320] ;  /* 0x0000c8004f007a20 */ /* 0x002fc40000410000 */
[----:B------:R-:W1:Y:S05]  /*2370*/  LDSM.16.M88.4 R76, [R216+0x4d00] ;  /* 0x004d0000d84c783b */ /* 0x000e6a0000000200 */
[----:B------:R-:W-:Y:S01]  /*2380*/  HMMA.16816.F32 R84, R16, R40, R68 ;  /* 0x000000281054723c */ /* 0x000fe20000001844 */
[----:B------:R5:W-:Y:S07]  /*2390*/  MUFU.TANH R138, R0 ;  /* 0x00000000008a7308 */ /* 0x000bee0000002400 */
[-C--:B------:R-:W-:Y:S08]  /*23a0*/  HMMA.16816.F32 R92, R24, R54.reuse, R112 ;  /* 0x00000036185c723c */ /* 0x080ff00000001870 */
[----:B------:R-:W-:Y:S01]  /*23b0*/  HMMA.16816.F32 R52, R28, R54, R128 ;  /* 0x000000361c34723c */ /* 0x000fe20000001880 */
[----:B-----5:R-:W-:-:S04]  /*23c0*/  FMUL.FTZ R0, R60, c[0x0][0x320] ;  /* 0x0000c8003c007a20 */ /* 0x020fc80000410000 */
[----:B------:R5:W-:Y:S03]  /*23d0*/  MUFU.TANH R139, R0 ;  /* 0x00000000008b7308 */ /* 0x000be60000002400 */
[----:B------:R-:W-:Y:S01]  /*23e0*/  HMMA.16816.F32 R68, R4, R46, R80 ;  /* 0x0000002e0444723c */ /* 0x000fe20000001850 */
[----:B------:R-:W2:Y:S07]  /*23f0*/  LDSM.16.M88.4 R44, [R221+0x2800] ;  /* 0x00280000dd2c783b */ /* 0x000eae0000000200 */
[----:B------:R-:W-:Y:S01]  /*2400*/  HMMA.16816.F32 R56, R32, R42, R56 ;  /* 0x0000002a2038723c */ /* 0x000fe20000001838 */
[----:B-----5:R-:W-:-:S07]  /*2410*/  FMUL.FTZ R0, R61, c[0x0][0x320] ;  /* 0x0000c8003d007a20 */ /* 0x020fce0000410000 */
[C---:B-1----:R-:W-:Y:S01]  /*2420*/  HMMA.16816.F32 R104, R24.reuse, R76, R144 ;  /* 0x0000004c1868723c */ /* 0x042fe20000001890 */
[----:B------:R1:W-:Y:S07]  /*2430*/  MUFU.TANH R123, R0 ;  /* 0x00000000007b7308 */ /* 0x0003ee0000002400 */
[----:B------:R-:W-:Y:S08]  /*2440*/  HMMA.16816.F32 R96, R24, R78, R140 ;  /* 0x0000004e1860723c */ /* 0x000ff0000000188c */
[----:B------:R-:W-:Y:S01]  /*2450*/  HMMA.16816.F32 R24, R12, R48, R100 ;  /* 0x000000300c18723c */ /* 0x000fe20000001864 */
[----:B-1----:R-:W-:-:S04]  /*2460*/  FMUL.FTZ R0, R62, c[0x0][0x320] ;  /* 0x0000c8003e007a20 */ /* 0x002fc80000410000 */
[----:B------:R1:W-:Y:S03]  /*2470*/  MUFU.TANH R122, R0 ;  /* 0x00000000007a7308 */ /* 0x0003e60000002400 */
[----:B------:R-:W-:Y:S08]  /*2480*/  HMMA.16816.F32 R52, R20, R50, R52 ;  /* 0x000000321434723c */ /* 0x000ff00000001834 */
[----:B------:R-:W-:Y:S01]  /*2490*/  HMMA.16816.F32 R68, R16, R42, R68 ;  /* 0x0000002a1044723c */ /* 0x000fe20000001844 */
[----:B------:R-:W5:Y:S01]  /*24a0*/  LDSM.16.M88.4 R40, [R221+0x1c00] ;  /* 0x001c0000dd28783b */ /* 0x000f620000000200 */
[----:B-1----:R-:W-:-:S06]  /*24b0*/  FMUL.FTZ R0, R63, c[0x0][0x320] ;  /* 0x0000c8003f007a20 */ /* 0x002fcc0000410000 */
[----:B------:R-:W-:Y:S01]  /*24c0*/  HMMA.16816.F32 R60, R20, R48, R88 ;  /* 0x00000030143c723c */ /* 0x000fe20000001858 */
[----:B------:R1:W-:Y:S07]  /*24d0*/  MUFU.TANH R121, R0 ;  /* 0x0000000000797308 */ /* 0x0003ee0000002400 */
[----:B------:R-:W-:Y:S08]  /*24e0*/  HMMA.16816.F32 R24, R4, R36, R24 ;  /* 0x000000240418723c */ /* 0x000ff00000001818 */
[----:B------:R-:W-:Y:S01]  /*24f0*/  HMMA.16816.F32 R48, R12, R50, R92 ;  /* 0x000000320c30723c */ /* 0x000fe2000000185c */
[----:B-1----:R-:W-:-:S04]  /*2500*/  FMUL.FTZ R0, R72, c[0x0][0x320] ;  /* 0x0000c80048007a20 */ /* 0x002fc80000410000 */
[----:B------:R1:W1:Y:S03]  /*2510*/  MUFU.TANH R120, R0 ;  /* 0x0000000000787308 */ /* 0x0002660000002400 */
[----:B------:R-:W-:Y:S01]  /*2520*/  HMMA.16816.F32 R60, R8, R36, R60 ;  /* 0x00000024083c723c */ /* 0x000fe2000000183c */
[----:B-1----:R-:W-:-:S04]  /*2530*/  FMUL.FTZ R0, R73, c[0x0][0x320] ;  /* 0x0000c80049007a20 */ /* 0x002fc80000410000 */
[----:B------:R1:W1:Y:S11]  /*2540*/  MUFU.TANH R111, R0 ;  /* 0x00000000006f7308 */ /* 0x0002760000002400 */
[----:B------:R-:W-:Y:S08]  /*2550*/  @!UPT UIADD3 URZ, URZ, URZ, URZ ;  /* 0x0000003f3f3ff290 */ /* 0x000ff0000fffe03f */
[----:B--2---:R-:W-:Y:S01]  /*2560*/  HMMA.16816.F32 R60, R32, R44, R60 ;  /* 0x0000002c203c723c */ /* 0x004fe2000000183c */
[----:B-1----:R-:W-:-:S04]  /*2570*/  FMUL.FTZ R0, R74, c[0x0][0x320] ;  /* 0x0000c8004a007a20 */ /* 0x002fc80000410000 */
[----:B------:R1:W2:Y:S11]  /*2580*/  MUFU.TANH R109, R0 ;  /* 0x00000000006d7308 */ /* 0x0002b60000002400 */
[----:B------:R-:W-:Y:S08]  /*2590*/  @!UPT UIADD3 URZ, URZ, URZ, URZ ;  /* 0x0000003f3f3ff290 */ /* 0x000ff0000fffe03f */
[----:B------:R-:W-:Y:S02]  /*25a0*/  FMUL.FTZ R63, R63, c[0x0][0x320] ;  /* 0x0000c8003f3f7a20 */ /* 0x000fe40000410000 */
[----:B-1----:R-:W-:-:S04]  /*25b0*/  FMUL.FTZ R0, R75, c[0x0][0x320] ;  /* 0x0000c8004b007a20 */ /* 0x002fc80000410000 */
[----:B------:R-:W-:Y:S01]  /*25c0*/  MUFU.TANH R63, R63 ;  /* 0x0000003f003f7308 */ /* 0x000fe20000002400 */
[C---:B------:R-:W-:Y:S07]  /*25d0*/  HMMA.16816.F32 R72, R28.reuse, R76, R116 ;  /* 0x0000004c1c48723c */ /* 0x040fee0000001874 */
[----:B------:R1:W-:Y:S01]  /*25e0*/  MUFU.TANH R108, R0 ;  /* 0x00000000006c7308 */ /* 0x0003e20000002400 */
[----:B------:R-:W-:Y:S08]  /*25f0*/  HMMA.16816.F32 R76, R28, R78, R124 ;  /* 0x0000004e1c4c723c */ /* 0x000ff0000000187c */
[----:B------:R-:W-:Y:S01]  /*2600*/  HMMA.16816.F32 R28, R8, R38, R52 ;  /* 0x00000026081c723c */ /* 0x000fe20000001834 */
[----:B-1----:R-:W-:-:S07]  /*2610*/  FMUL.FTZ R0, R64, c[0x0][0x320] ;  /* 0x0000c80040007a20 */ /* 0x002fce0000410000 */
[----:B------:R-:W-:Y:S01]  /*2620*/  HMMA.16816.F32 R36, R4, R38, R48 ;  /* 0x000000260424723c */ /* 0x000fe20000001830 */
[----:B------:R1:W-:Y:S11]  /*2630*/  MUFU.TANH R110, R0 ;  /* 0x00000000006e7308 */ /* 0x0003f60000002400 */
[----:B------:R-:W-:Y:S04]  /*2640*/  @!UPT UIADD3 URZ, URZ, URZ, URZ ;  /* 0x0000003f3f3ff290 */ /* 0x000fe8000fffe03f */
[----:B------:R-:W-:Y:S01]  /*2650*/  HMMA.16816.F32 R52, R32, R46, R28 ;  /* 0x0000002e2034723c */ /* 0x000fe2000000181c */
[----:B------:R-:W-:Y:S01]  /*2660*/  LDSM.16.M88.4 R28, [R221+0x2c00] ;  /* 0x002c0000dd1c783b */ /* 0x000fe20000000200 */
[----:B-1----:R-:W-:-:S04]  /*2670*/  FMUL.FTZ R0, R65, c[0x0][0x320] ;  /* 0x0000c80041007a20 */ /* 0x002fc80000410000 */
[----:B------:R1:W-:Y:S02]  /*2680*/  MUFU.TANH R132, R0 ;  /* 0x0000000000847308 */ /* 0x0003e40000002400 */
[----:B-1----:R-:W-:Y:S11]  /*2690*/  FMUL.FTZ R0, R66, c[0x0][0x320] ;  /* 0x0000c80042007a20 */ /* 0x002ff60000410000 */
[----:B------:R-:W-:Y:S05]  /*26a0*/  @!UPT UIADD3 URZ, URZ, URZ, URZ ;  /* 0x0000003f3f3ff290 */ /* 0x000fea000fffe03f */
[----:B------:R-:W-:Y:S01]  /*26b0*/  FMUL.FTZ R2, R55, c[0x0][0x320] ;  /* 0x0000c80037027a20 */ /* 0x000fe20000410000 */
[----:B------:R1:W-:Y:S01]  /*26c0*/  MUFU.TANH R137, R0 ;  /* 0x0000000000897308 */ /* 0x0003e20000002400 */
[----:B------:R-:W-:Y:S02]  /*26d0*/  FMUL.FTZ R54, R54, c[0x0][0x320] ;  /* 0x0000c80036367a20 */ /* 0x000fe40000410000 */
[----:B-1----:R-:W-:Y:S02]  /*26e0*/  FMUL.FTZ R0, R67, c[0x0][0x320] ;  /* 0x0000c80043007a20 */ /* 0x002fe40000410000 */
[----:B-----5:R-:W-:Y:S03]  /*26f0*/  HMMA.16816.F32 R64, R12, R40, R104 ;  /* 0x000000280c40723c */ /* 0x020fe60000001868 */
[----:B------:R1:W-:Y:S02]  /*2700*/  MUFU.TANH R136, R0 ;  /* 0x0000000000887308 */ /* 0x0003e40000002400 */
[----:B-1----:R-:W-:-:S06]  /*2710*/  FMUL.FTZ R0, R84, c[0x0][0x320] ;  /* 0x0000c80054007a20 */ /* 0x002fcc0000410000 */
[----:B------:R1:W5:Y:S02]  /*2720*/  MUFU.TANH R88, R0 ;  /* 0x0000000000587308 */ /* 0x0003640000002400 */
[----:B-1----:R-:W-:-:S06]  /*2730*/  FMUL.FTZ R0, R85, c[0x0][0x320] ;  /* 0x0000c80055007a20 */ /* 0x002fcc0000410000 */
[----:B------:R1:W1:Y:S02]  /*2740*/  MUFU.TANH R84, R0 ;  /* 0x0000000000547308 */ /* 0x0002640000002400 */
[----:B-1----:R-:W-:-:S06]  /*2750*/  FMUL.FTZ R0, R86, c[0x0][0x320] ;  /* 0x0000c80056007a20 */ /* 0x002fcc0000410000 */
[----:B------:R1:W1:Y:S02]  /*2760*/  MUFU.TANH R100, R0 ;  /* 0x0000000000647308 */ /* 0x0002640000002400 */
[----:B-1----:R-:W-:-:S06]  /*2770*/  FMUL.FTZ R0, R87, c[0x0][0x320] ;  /* 0x0000c80057007a20 */ /* 0x002fcc0000410000 */
[----:B------:R1:W-:Y:S02]  /*2780*/  MUFU.TANH R101, R0 ;  /* 0x0000000000657308 */ /* 0x0003e40000002400 */
[----:B-1----:R-:W-:-:S06]  /*2790*/  FMUL.FTZ R0, R56, c[0x0][0x320] ;  /* 0x0000c80038007a20 */ /* 0x002fcc0000410000 */
[----:B------:R1:W-:Y:S02]  /*27a0*/  MUFU.TANH R134, R0 ;  /* 0x0000000000867308 */ /* 0x0003e40000002400 */
[----:B-1----:R-:W-:-:S06]  /*27b0*/  FMUL.FTZ R0, R57, c[0x0][0x320] ;  /* 0x0000c80039007a20 */ /* 0x002fcc0000410000 */
[----:B------:R1:W-:Y:S02]  /*27c0*/  MUFU.TANH R133, R0 ;  /* 0x0000000000857308 */ /* 0x0003e40000002400 */
[----:B-1----:R-:W-:-:S06]  /*27d0*/  FMUL.FTZ R0, R58, c[0x0][0x320] ;  /* 0x0000c8003a007a20 */ /* 0x002fcc0000410000 */
[----:B------:R1:W-:Y:S02]  /*27e0*/  MUFU.TANH R135, R0 ;  /* 0x0000000000877308 */ /* 0x0003e40000002400 */
[----:B-1----:R-:W-:Y:S02]  /*27f0*/  FMUL.FTZ R0, R59, c[0x0][0x320] ;  /* 0x0000c8003b007a20 */ /* 0x002fe40000410000 */
[----:B------:R-:W-:Y:S01]  /*2800*/  HMMA.16816.F32 R56, R16, R44, R24 ;  /* 0x0000002c1038723c */ /* 0x000fe20000001818 */
[----:B------:R-:W1:Y:S03]  /*2810*/  LDSM.16.M88.4 R24, [R216+0x5d00] ;  /* 0x005d0000d818783b */ /* 0x000e660000000200 */
[----:B------:R2:W-:Y:S01]  /*2820*/  MUFU.TANH R144, R0 ;  /* 0x0000000000907308 */ /* 0x0005e20000002400 */
[----:B------:R-:W-:-:S04]  /*2830*/  DEPBAR.LE SB0, 0x0 ;  /* 0x000080000000791a */ /* 0x000fc80000000000 */
[----:B------:R-:W-:Y:S01]  /*2840*/  HMMA.16816.F32 R44, R16, R46, R36 ;  /* 0x0000002e102c723c */ /* 0x000fe20000001824 */
[----:B--2---:R-:W-:-:S04]  /*2850*/  FMUL.FTZ R0, R68, c[0x0][0x320] ;  /* 0x0000c80044007a20 */ /* 0x004fc80000410000 */
[----:B------:R2:W1:Y:S10]  /*2860*/  MUFU.TANH R83, R0 ;  /* 0x0000000000537308 */ /* 0x0004740000002400 */
[----:B------:R-:W-:-:S02]  /*2870*/  FMUL.FTZ R59, R59, c[0x0][0x320] ;  /* 0x0000c8003b3b7a20 */ /* 0x000fc40000410000 */
[----:B------:R-:W-:Y:S02]  /*2880*/  FMUL.FTZ R58, R58, c[0x0][0x320] ;  /* 0x0000c8003a3a7a20 */ /* 0x000fe40000410000 */
[----:B------:R-:W-:Y:S02]  /*2890*/  FMUL.FTZ R56, R56, c[0x0][0x320] ;  /* 0x0000c80038387a20 */ /* 0x000fe40000410000 */
[----:B------:R-:W-:Y:S02]  /*28a0*/  FMUL.FTZ R57, R57, c[0x0][0x320] ;  /* 0x0000c80039397a20 */ /* 0x000fe40000410000 */
[----:B------:R-:W-:Y:S01]  /*28b0*/  MUFU.TANH R147, R56 ;  /* 0x0000003800937308 */ /* 0x000fe20000002400 */
[----:B--2---:R-:W-:-:S07]  /*28c0*/  FMUL.FTZ R0, R69, c[0x0][0x320] ;  /* 0x0000c80045007a20 */ /* 0x004fce0000410000 */
[----:B------:R-:W-:Y:S08]  /*28d0*/  MUFU.TANH R56, R2 ;  /* 0x0000000200387308 */ /* 0x000ff00000002400 */
[----:B------:R2:W-:Y:S08]  /*28e0*/  MUFU.TANH R82, R0 ;  /* 0x0000000000527308 */ /* 0x0005f00000002400 */
[----:B------:R-:W-:Y:S01]  /*28f0*/  MUFU.TANH R172, R57 ;  /* 0x0000003900ac7308 */ /* 0x000fe20000002400 */
[----:B--2---:R-:W-:-:S07]  /*2900*/  FMUL.FTZ R0, R70, c[0x0][0x320] ;  /* 0x0000c80046007a20 */ /* 0x004fce0000410000 */
[----:B------:R-:W-:Y:S08]  /*2910*/  MUFU.TANH R57, R54 ;  /* 0x0000003600397308 */ /* 0x000ff00000002400 */
[----:B------:R2:W-:Y:S02]  /*2920*/  MUFU.TANH R81, R0 ;  /* 0x0000000000517308 */ /* 0x0005e40000002400 */
[----:B--2---:R-:W-:-:S02]  /*2930*/  FMUL.FTZ R0, R71, c[0x0][0x320] ;  /* 0x0000c80047007a20 */ /* 0x004fc40000410000 */
[----:B------:R-:W-:Y:S04]  /*2940*/  HMMA.16816.F32 R68, R12, R42, R96 ;  /* 0x0000002a0c44723c */ /* 0x000fe80000001860 */
[----:B------:R2:W1:Y:S04]  /*2950*/  MUFU.TANH R80, R0 ;  /* 0x0000000000507308 */ /* 0x0004680000002400 */
[C---:B------:R-:W-:Y:S08]  /*2960*/  HMMA.16816.F32 R12, R20.reuse, R40, R72 ;  /* 0x00000028140c723c */ /* 0x040ff00000001848 */
[----:B------:R-:W-:Y:S01]  /*2970*/  HMMA.16816.F32 R20, R20, R42, R76 ;  /* 0x0000002a1414723c */ /* 0x000fe2000000184c */
[----:B--2---:R-:W-:-:S02]  /*2980*/  FMUL.FTZ R0, R60, c[0x0][0x320] ;  /* 0x0000c8003c007a20 */ /* 0x004fc40000410000 */
[----:B------:R-:W-:Y:S05]  /*2990*/  MUFU.TANH R60, R59 ;  /* 0x0000003b003c7308 */ /* 0x000fea0000002400 */
[-C--:B-1----:R-:W-:Y:S03]  /*29a0*/  HMMA.16816.F32 R40, R4, R24.reuse, R64 ;  /* 0x000000180428723c */ /* 0x082fe60000001840 */
[----:B------:R1:W-:Y:S05]  /*29b0*/  MUFU.TANH R177, R0 ;  /* 0x0000000000b17308 */ /* 0x0003ea0000002400 */
[----:B------:R-:W-:Y:S08]  /*29c0*/  HMMA.16816.F32 R12, R8, R24, R12 ;  /* 0x00000018080c723c */ /* 0x000ff0000000180c */
[----:B------:R-:W-:Y:S01]  /*29d0*/  HMMA.16816.F32 R36, R4, R26, R68 ;  /* 0x0000001a0424723c */ /* 0x000fe20000001844 */
[----:B-1----:R-:W-:-:S02]  /*29e0*/  FMUL.FTZ R0, R61, c[0x0][0x320] ;  /* 0x0000c8003d007a20 */ /* 0x002fc40000410000 */
[----:B------:R-:W-:Y:S04]  /*29f0*/  MUFU.TANH R61, R58 ;  /* 0x0000003a003d7308 */ /* 0x000fe80000002400 */
[----:B------:R-:W-:Y:S01]  /*2a00*/  @P1 SHF.R.S32.HI R7, RZ, 0x1f, R163 ;  /* 0x0000001fff071819 */ /* 0x000fe200000114a3 */
[----:B------:R-:W-:Y:S01]  /*2a10*/  HMMA.16816.F32 R48, R8, R26, R20 ;  /* 0x0000001a0830723c */ /* 0x000fe20000001814 */
[----:B------:R-:W-:-:S04]  /*2a20*/  @P1 IMAD R6, R161, R163, RZ ;  /* 0x000000a3a1061224 */ /* 0x000fc800078e02ff */
[----:B------:R-:W-:Y:S01]  /*2a30*/  @P1 IMAD R6, R7, R162, R6 ;  /* 0x000000a207061224 */ /* 0x000fe200078e0206 */
[----:B------:R1:W-:Y:S01]  /*2a40*/  MUFU.TANH R179, R0 ;  /* 0x0000000000b37308 */ /* 0x0003e20000002400 */
[----:B------:R-:W-:Y:S01]  /*2a50*/  FMUL.FTZ R8, R44, c[0x0][0x320] ;  /* 0x0000c8002c087a20 */ /* 0x000fe20000410000 */
[C---:B------:R-:W-:Y:S01]  /*2a60*/  HMMA.16816.F32 R24, R32.reuse, R28, R12 ;  /* 0x0000001c2018723c */ /* 0x040fe2000000180c */
[----:B------:R-:W-:Y:S02]  /*2a70*/  FMUL.FTZ R7, R45, c[0x0][0x320] ;  /* 0x0000c8002d077a20 */ /* 0x000fe40000410000 */
[----:B-1----:R-:W-:Y:S11]  /*2a80*/  FMUL.FTZ R0, R62, c[0x0][0x320] ;  /* 0x0000c8003e007a20 */ /* 0x002ff60000410000 */
[----:B------:R-:W-:Y:S02]  /*2a90*/  @!UPT UIADD3 URZ, URZ, URZ, URZ ;  /* 0x0000003f3f3ff290 */ /* 0x000fe4000fffe03f */
[----:B------:R-:W-:Y:S01]  /*2aa0*/  HMMA.16816.F32 R32, R32, R30, R48 ;  /* 0x0000001e2020723c */ /* 0x000fe20000001830 */
[----:B------:R1:W-:Y:S02]  /*2ab0*/  MUFU.TANH R62, R0 ;  /* 0x00000000003e7308 */ /* 0x0003e40000002400 */
[----:B-1----:R-:W-:-:S06]  /*2ac0*/  FMUL.FTZ R0, R52, c[0x0][0x320] ;  /* 0x0000c80034007a20 */ /* 0x002fcc0000410000 */
[----:B------:R1:W-:Y:S08]  /*2ad0*/  MUFU.TANH R52, R8 ;  /* 0x0000000800347308 */ /* 0x0003f00000002400 */
[----:B------:R2:W-:Y:S01]  /*2ae0*/  MUFU.TANH R59, R0 ;  /* 0x00000000003b7308 */ /* 0x0005e20000002400 */
[C---:B-1----:R-:W-:Y:S07]  /*2af0*/  HMMA.16816.F32 R8, R16.reuse, R28, R40 ;  /* 0x0000001c1008723c */ /* 0x042fee0000001828 */
[----:B------:R-:W-:Y:S01]  /*2b00*/  MUFU.TANH R40, R7 ;  /* 0x0000000700287308 */ /* 0x000fe20000002400 */
[----:B--2---:R-:W-:Y:S01]  /*2b10*/  FMUL.FTZ R0, R53, c[0x0][0x320] ;  /* 0x0000c80035007a20 */ /* 0x004fe20000410000 */
[----:B------:R-:W-:Y:S06]  /*2b20*/  HMMA.16816.F32 R16, R16, R30, R36 ;  /* 0x0000001e1010723c */ /* 0x000fec0000001824 */
[----:B------:R1:W-:Y:S02]  /*2b30*/  MUFU.TANH R58, R0 ;  /* 0x00000000003a7308 */ /* 0x0003e40000002400 */
[----:B-1----:R-:W-:-:S05]  /*2b40*/  LOP3.LUT R0, R160, 0xffffffe0, RZ, 0xc0, !PT ;  /* 0xffffffe0a0007812 */ /* 0x002fca00078ec0ff */
[----:B------:R-:W-:-:S05]  /*2b50*/  IMAD.IADD R0, R174, 0x1, -R0 ;  /* 0x00000001ae007824 */ /* 0x000fca00078e0a00 */
[----:B------:R-:W-:-:S04]  /*2b60*/  SHF.R.S32.HI R4, RZ, 0x1f, R0 ;  /* 0x0000001fff047819 */ /* 0x000fc80000011400 */
[----:B------:R-:W-:Y:S01]  /*2b70*/  LEA.HI R2, R4, R0, RZ, 0x2 ;  /* 0x0000000004027211 */ /* 0x000fe200078f10ff */
[----:B------:R-:W-:-:S03]  /*2b80*/  @P1 IMAD.WIDE.U32 R4, R163, R162, R166 ;  /* 0x000000a2a3041225 */ /* 0x000fc600078e00a6 */
[----:B------:R-:W-:Y:S01]  /*2b90*/  LOP3.LUT R2, R2, 0x7ffffffc, RZ, 0xc0, !PT ;  /* 0x7ffffffc02027812 */ /* 0x000fe200078ec0ff */
[----:B------:R-:W-:Y:S01]  /*2ba0*/  BAR.SYNC.DEFER_BLOCKING 0x0 ;  /* 0x0000000000007b1d */ /* 0x000fe20000010000 */
[----:B------:R-:W-:-:S03]  /*2bb0*/  @P1 LEA R14, P0, R4, c[0x0][0x1c8], 0x1 ;  /* 0x00007200040e1a11 */ /* 0x000fc600078008ff */
[----:B------:R-:W-:Y:S02]  /*2bc0*/  IMAD.IADD R0, R0, 0x1, -R2 ;  /* 0x0000000100007824 */ /* 0x000fe400078e0a02 */
[----:B------:R-:W-:Y:S02]  /*2bd0*/  @P1 IMAD.IADD R2, R5, 0x1, R6 ;  /* 0x0000000105021824 */ /* 0x000fe400078e0206 */
[----:B------:R-:W-:Y:S02]  /*2be0*/  IMAD R0, R0, -0x2, R159 ;  /* 0xfffffffe00007824 */ /* 0x000fe400078e029f */
[----:B------:R-:W-:Y:S01]  /*2bf0*/  FMUL.FTZ R5, R16, c[0x0][0x320] ;  /* 0x0000c80010057a20 */ /* 0x000fe20000410000 */
[----:B------:R-:W-:Y:S01]  /*2c00*/  @P1 LEA.HI.X R15, R4, c[0x0][0x1cc], R2, 0x1, P0 ;  /* 0x00007300040f1a11 */ /* 0x000fe200000f0c02 */
[----:B------:R-:W-:Y:S01]  /*2c10*/  FMUL.FTZ R2, R47, c[0x0][0x320] ;  /* 0x0000c8002f027a20 */ /* 0x000fe20000410000 */
[----:B------:R-:W-:Y:S01]  /*2c20*/  ISETP.GT.AND P2, PT, R0, RZ, PT ;  /* 0x000000ff0000720c */ /* 0x000fe20003f44270 */
[----:B------:R-:W-:Y:S01]  /*2c30*/  FMUL.FTZ R4, R46, c[0x0][0x320] ;  /* 0x0000c8002e047a20 */ /* 0x000fe20000410000 */
[C---:B------:R-:W-:Y:S01]  /*2c40*/  ISETP.GT.AND P0, PT, R0.reuse, 0x1, PT ;  /* 0x000000010000780c */ /* 0x040fe20003f04270 */
[----:B------:R1:W-:Y:S01]  /*2c50*/  MUFU.TANH R12, R2 ;  /* 0x00000002000c7308 */ /* 0x0003e20000002400 */
[----:B------:R-:W-:-:S02]  /*2c60*/  ISETP.GT.AND P3, PT, R0, 0x8, PT ;  /* 0x000000080000780c */ /* 0x000fc40003f64270 */
[----:B------:R-:W-:Y:S02]  /*2c70*/  FSEL R21, R154, -INF , P2 ;  /* 0xff8000009a157808 */ /* 0x000fe40001000000 */
[----:B----4-:R-:W-:Y:S02]  /*2c80*/  FSEL R22, R153, -INF , P0 ;  /* 0xff80000099167808 */ /* 0x010fe40000000000 */
[----:B---3--:R-:W-:Y:S01]  /*2c90*/  FSEL R28, R152, -INF , P2 ;  /* 0xff800000981c7808 */ /* 0x008fe20001000000 */
[----:B------:R2:W3:Y:S01]  /*2ca0*/  MUFU.TANH R7, R4 ;  /* 0x0000000400077308 */ /* 0x0004e20000002400 */
[----:B------:R-:W-:Y:S01]  /*2cb0*/  FSEL R43, R156, -INF , P2 ;  /* 0xff8000009c2b7808 */ /* 0x000fe20001000000 */
[----:B------:R-:W-:Y:S01]  /*2cc0*/  @!PT LDS RZ, [RZ] ;  /* 0x00000000fffff984 */ /* 0x000fe20000000800 */
[----:B------:R-:W-:Y:S01]  /*2cd0*/  @!PT LDS RZ, [RZ] ;  /* 0x00000000fffff984 */ /* 0x000fe20000000800 */
[----:B------:R-:W-:Y:S01]  /*2ce0*/  @!PT LDS RZ, [RZ] ;  /* 0x00000000fffff984 */ /* 0x000fe20000000800 */
[----:B------:R4:W-:Y:S01]  /*2cf0*/  @P1 LDGSTS.E.BYPASS.LTC128B.128 [R233+0x3100], [R14.64], !P5 ;  /* 0x031000000ee91fae */ /* 0x0009e2000e901d46 */
[----:B------:R-:W-:Y:S02]  /*2d00*/  FSEL R38, R158, -INF , P2 ;  /* 0xff8000009e267808 */ /* 0x000fe40001000000 */
[----:B------:R-:W-:Y:S01]  /*2d10*/  ISETP.GT.AND P2, PT, R0, 0x9, PT ;  /* 0x000000090000780c */ /* 0x000fe20003f44270 */
[----:B------:R4:W-:Y:S01]  /*2d20*/  @P1 LDGSTS.E.BYPASS.LTC128B.128 [R233+0x4100], [R14.64+0x40], !P4 ;  /* 0x041000400ee91fae */ /* 0x0009e2000e101d46 */
[----:B------:R-:W-:Y:S01]  /*2d30*/  FSEL R23, R120, -INF , P3 ;  /* 0xff80000078177808 */ /* 0x000fe20001800000 */
[----:B-1----:R-:W-:Y:S01]  /*2d40*/  FMUL.FTZ R2, R24, c[0x0][0x320] ;  /* 0x0000c80018027a20 */ /* 0x002fe20000410000 */
[----:B------:R-:W-:Y:S01]  /*2d50*/  FSEL R29, R138, -INF , P0 ;  /* 0xff8000008a1d7808 */ /* 0x000fe20000000000 */
[----:B------:R4:W-:Y:S01]  /*2d60*/  @P1 LDGSTS.E.BYPASS.LTC128B.128 [R233+0x5100], [R14.64+0x80], !P6 ;  /* 0x051000800ee91fae */ /* 0x0009e2000f101d46 */
[----:B------:R-:W-:Y:S01]  /*2d70*/  FSEL R46, R155, -INF , P0 ;  /* 0xff8000009b2e7808 */ /* 0x000fe20000000000 */
[----:B------:R1:W-:Y:S01]  /*2d80*/  MUFU.TANH R20, R2 ;  /* 0x0000000200147308 */ /* 0x0003e20000002400 */
[----:B------:R-:W-:-:S02]  /*2d90*/  FSEL R39, R157, -INF , P0 ;  /* 0xff8000009d277808 */ /* 0x000fc40000000000 */
[----:B------:R-:W-:Y:S01]  /*2da0*/  ISETP.GT.AND P0, PT, R0, 0x10, PT ;  /* 0x000000100000780c */ /* 0x000fe20003f04270 */
[----:B--2---:R-:W-:Y:S01]  /*2db0*/  FMUL.FTZ R4, R9, c[0x0][0x320] ;  /* 0x0000c80009047a20 */ /* 0x004fe20000410000 */
[----:B------:R-:W-:Y:S02]  /*2dc0*/  FSEL R24, R111, -INF , P2 ;  /* 0xff8000006f187808 */ /* 0x000fe40001000000 */
[----:B------:R-:W-:Y:S01]  /*2dd0*/  FSEL R36, R109, -INF , P3 ;  /* 0xff8000006d247808 */ /* 0x000fe20001800000 */
[----:B------:R2:W-:Y:S01]  /*2de0*/  MUFU.TANH R16, R4 ;  /* 0x0000000400107308 */ /* 0x0005e20000002400 */
[----:B------:R-:W-:Y:S02]  /*2df0*/  FSEL R45, R122, -INF , P3 ;  /* 0xff8000007a2d7808 */ /* 0x000fe40001800000 */
[----:B------:R-:W-:Y:S02]  /*2e00*/  FSEL R41, R139, -INF , P3 ;  /* 0xff8000008b297808 */ /* 0x000fe40001800000 */
[----:B------:R-:W-:-:S02]  /*2e10*/  ISETP.GT.AND P3, PT, R0, 0x11, PT ;  /* 0x000000110000780c */ /* 0x000fc40003f64270 */
[----:B-----5:R-:W-:Y:S01]  /*2e20*/  FSEL R47, R88, -INF , P0 ;  /* 0xff800000582f7808 */ /* 0x020fe20000000000 */
[----:B-1----:R-:W-:Y:S01]  /*2e30*/  FMUL.FTZ R2, R26, c[0x0][0x320] ;  /* 0x0000c8001a027a20 */ /* 0x002fe20000410000 */
[----:B------:R-:W-:Y:S01]  /*2e40*/  FSEL R37, R108, -INF , P2 ;  /* 0xff8000006c257808 */ /* 0x000fe20001000000 */
[----:B------:R1:W-:Y:S01]  /*2e50*/  MUFU.TANH R9, R5 ;  /* 0x0000000500097308 */ /* 0x0003e20000002400 */
[----:B------:R-:W-:Y:S02]  /*2e60*/  FSEL R44, R121, -INF , P2 ;  /* 0xff800000792c7808 */ /* 0x000fe40001000000 */
[----:B------:R-:W-:Y:S02]  /*2e70*/  FSEL R42, R123, -INF , P2 ;  /* 0xff8000007b2a7808 */ /* 0x000fe40001000000 */
[----:B------:R-:W-:Y:S01]  /*2e80*/  ISETP.GT.AND P2, PT, R0, 0x18, PT ;  /* 0x000000180000780c */ /* 0x000fe20003f44270 */
[----:B--2---:R-:W-:Y:S01]  /*2e90*/  FMUL.FTZ R4, R17, c[0x0][0x320] ;  /* 0x0000c80011047a20 */ /* 0x004fe20000410000 */
[----:B------:R-:W-:Y:S01]  /*2ea0*/  FSEL R54, R84, -INF , P3 ;  /* 0xff80000054367808 */ /* 0x000fe20001800000 */
[----:B------:R2:W-:Y:S01]  /*2eb0*/  MUFU.TANH R13, R2 ;  /* 0x00000002000d7308 */ /* 0x0005e20000002400 */
[----:B------:R-:W-:-:S02]  /*2ec0*/  FSEL R100, R100, -INF , P0 ;  /* 0xff80000064647808 */ /* 0x000fc40000000000 */
[----:B------:R-:W-:Y:S02]  /*2ed0*/  FSEL R137, R137, -INF , P0 ;  /* 0xff80000089897808 */ /* 0x000fe40000000000 */
[----:B------:R-:W-:Y:S02]  /*2ee0*/  FSEL R107, R110, -INF , P0 ;  /* 0xff8000006e6b7808 */ /* 0x000fe40000000000 */
[----:B------:R-:W-:Y:S01]  /*2ef0*/  ISETP.GT.AND P0, PT, R0, 0x19, PT ;  /* 0x000000190000780c */ /* 0x000fe20003f04270 */
[----:B-1----:R-:W-:Y:S01]  /*2f00*/  FMUL.FTZ R5, R11, c[0x0][0x320] ;  /* 0x0000c8000b057a20 */ /* 0x002fe20000410000 */
[----:B------:R-:W-:Y:S02]  /*2f10*/  FSEL R53, R83, -INF , P2 ;  /* 0xff80000053357808 */ /* 0x000fe40001000000 */
[----:B------:R-:W-:Y:S02]  /*2f20*/  FSEL R106, R80, -INF , P0 ;  /* 0xff800000506a7808 */ /* 0x000fe40000000000 */
[----:B------:R-:W-:-:S02]  /*2f30*/  FSEL R55, R82, -INF , P0 ;  /* 0xff80000052377808 */ /* 0x000fc40000000000 */
[----:B------:R-:W-:Y:S01]  /*2f40*/  FSEL R144, R144, -INF , P0 ;  /* 0xff80000090907808 */ /* 0x000fe20000000000 */
[----:B--2---:R-:W-:Y:S01]  /*2f50*/  FMUL.FTZ R2, R8, c[0x0][0x320] ;  /* 0x0000c80008027a20 */ /* 0x004fe20000410000 */
[----:B------:R-:W-:Y:S02]  /*2f60*/  FSEL R133, R133, -INF , P0 ;  /* 0xff80000085857808 */ /* 0x000fe40000000000 */
[----:B------:R-:W-:Y:S01]  /*2f70*/  FSEL R101, R101, -INF , P3 ;  /* 0xff80000065657808 */ /* 0x000fe20001800000 */
[----:B------:R1:W-:Y:S01]  /*2f80*/  MUFU.TANH R8, R2 ;  /* 0x0000000200087308 */ /* 0x0003e20000002400 */
[----:B------:R-:W-:Y:S02]  /*2f90*/  FSEL R136, R136, -INF , P3 ;  /* 0xff80000088887808 */ /* 0x000fe40001800000 */
[----:B------:R-:W-:Y:S02]  /*2fa0*/  FSEL R132, R132, -INF , P3 ;  /* 0xff80000084847808 */ /* 0x000fe40001800000 */
[----:B------:R-:W-:-:S02]  /*2fb0*/  ISETP.GT.AND P0, PT, R0, 0x28, PT ;  /* 0x000000280000780c */ /* 0x000fc40003f04270 */
[----:B------:R-:W-:Y:S02]  /*2fc0*/  ISETP.GT.AND P3, PT, R0, 0x20, PT ;  /* 0x000000200000780c */ /* 0x000fe40003f64270 */
[----:B------:R-:W-:Y:S02]  /*2fd0*/  FSEL R105, R81, -INF , P2 ;  /* 0xff80000051697808 */ /* 0x000fe40001000000 */
[----:B------:R-:W-:Y:S02]  /*2fe0*/  FSEL R135, R135, -INF , P2 ;  /* 0xff80000087877808 */ /* 0x000fe40001000000 */
[----:B------:R-:W-:Y:S02]  /*2ff0*/  FSEL R134, R134, -INF , P2 ;  /* 0xff80000086867808 */ /* 0x000fe40001000000 */
[----:B---3--:R-:W-:Y:S01]  /*3000*/  FSEL R175, R7, -INF , P0 ;  /* 0xff80000007af7808 */ /* 0x008fe20000000000 */
[----:B-1----:R-:W-:Y:S01]  /*3010*/  FMUL.FTZ R2, R10, c[0x0][0x320] ;  /* 0x0000c8000a027a20 */ /* 0x002fe20000410000 */
[----:B------:R-:W-:Y:S01]  /*3020*/  ISETP.GT.AND P2, PT, R0, 0x21, PT ;  /* 0x000000210000780c */ /* 0x000fe20003f44270 */
[----:B------:R1:W-:Y:S01]  /*3030*/  MUFU.TANH R7, R4 ;  /* 0x0000000400077308 */ /* 0x0003e20000002400 */
[----:B------:R-:W-:-:S02]  /*3040*/  FSEL R147, R147, -INF , P3 ;  /* 0xff80000093937808 */ /* 0x000fc40001800000 */
[----:B------:R-:W-:Y:S02]  /*3050*/  FSEL R172, R172, -INF , P2 ;  /* 0xff800000acac7808 */ /* 0x000fe40001000000 */
[----:B------:R-:W-:Y:S02]  /*3060*/  FSEL R173, R61, -INF , P3 ;  /* 0xff8000003dad7808 */ /* 0x000fe40001800000 */
[----:B------:R-:W-:Y:S01]  /*3070*/  FSEL R186, R62, -INF , P3 ;  /* 0xff8000003eba7808 */ /* 0x000fe20001800000 */
[----:B------:R2:W3:Y:S01]  /*3080*/  MUFU.TANH R6, R2 ;  /* 0x0000000200067308 */ /* 0x0004e20000002400 */
[----:B------:R-:W-:Y:S02]  /*3090*/  FSEL R177, R177, -INF , P3 ;  /* 0xff800000b1b17808 */ /* 0x000fe40001800000 */
[----:B------:R-:W-:Y:S02]  /*30a0*/  FSEL R174, R60, -INF , P2 ;  /* 0xff8000003cae7808 */ /* 0x000fe40001000000 */
[----:B------:R-:W-:-:S02]  /*30b0*/  FSEL R187, R63, -INF , P2 ;  /* 0xff8000003fbb7808 */ /* 0x000fc40001000000 */
[----:B------:R-:W-:Y:S01]  /*30c0*/  FSEL R179, R179, -INF , P2 ;  /* 0xff800000b3b37808 */ /* 0x000fe20001000000 */
[----:B------:R5:W3:Y:S01]  /*30d0*/  MUFU.TANH R10, R5 ;  /* 0x00000005000a7308 */ /* 0x000ae20000002400 */
[----:B-1----:R-:W-:Y:S02]  /*30e0*/  FMNMX.FTZ R4, R28, R29, !PT ;  /* 0x0000001d1c047209 */ /* 0x002fe40007810000 */
[----:B------:R-:W-:Y:S02]  /*30f0*/  ISETP.GT.AND P3, PT, R0, 0x29, PT ;  /* 0x000000290000780c */ /* 0x000fe40003f64270 */
[----:B------:R-:W-:Y:S02]  /*3100*/  FMNMX.FTZ R4, R36, R4, !PT ;  /* 0x0000000424047209 */ /* 0x000fe40007810000 */
[----:B------:R-:W-:Y:S02]  /*3110*/  ISETP.GT.AND P2, PT, R0, 0x30, PT ;  /* 0x000000300000780c */ /* 0x000fe40003f44270 */
[----:B--2---:R-:W-:-:S02]  /*3120*/  FMNMX.FTZ R2, R21, R22, !PT ;  /* 0x0000001615027209 */ /* 0x004fc40007810000 */
[----:B------:R-:W-:Y:S02]  /*3130*/  FSEL R146, R52, -INF , P0 ;  /* 0xff80000034927808 */ /* 0x000fe40000000000 */
[----:B------:R-:W-:Y:S02]  /*3140*/  FMNMX.FTZ R2, R23, R2, !PT ;  /* 0x0000000217027209 */ /* 0x000fe40007810000 */
[----:B------:R-:W-:Y:S01]  /*3150*/  FMNMX.FTZ R4, R37, R4, !PT ;  /* 0x0000000425047209 */ /* 0x000fe20007810000 */
[----:B-----5:R-:W-:Y:S01]  /*3160*/  FMUL.FTZ R5, R19, c[0x0][0x320] ;  /* 0x0000c80013057a20 */ /* 0x020fe20000410000 */
[----:B------:R-:W-:Y:S02]  /*3170*/  FMNMX.FTZ R2, R24, R2, !PT ;  /* 0x0000000218027209 */ /* 0x000fe40007810000 */
[----:B------:R-:W-:Y:S02]  /*3180*/  FSEL R185, R57, -INF , P0 ;  /* 0xff80000039b97808 */ /* 0x000fe40000000000 */
[----:B------:R-:W-:-:S02]  /*3190*/  FMNMX.FTZ R2, R47, R2, !PT ;  /* 0x000000022f027209 */ /* 0x000fc40007810000 */
[----:B------:R-:W-:Y:S02]  /*31a0*/  FSEL R184, R59, -INF , P0 ;  /* 0xff8000003bb87808 */ /* 0x000fe40000000000 */
[----:B------:R-:W-:Y:S02]  /*31b0*/  FMNMX.FTZ R2, R54, R2, !PT ;  /* 0x0000000236027209 */ /* 0x000fe40007810000 */
[----:B------:R-:W-:Y:S02]  /*31c0*/  FSEL R176, R12, -INF , P3 ;  /* 0xff8000000cb07808 */ /* 0x000fe40001800000 */
[----:B------:R-:W-:Y:S02]  /*31d0*/  FMNMX.FTZ R2, R53, R2, !PT ;  /* 0x0000000235027209 */ /* 0x000fe40007810000 */
[----:B------:R-:W-:Y:S02]  /*31e0*/  FSEL R145, R40, -INF , P3 ;  /* 0xff80000028917808 */ /* 0x000fe40001800000 */
[----:B------:R-:W-:-:S02]  /*31f0*/  FMNMX.FTZ R2, R55, R2, !PT ;  /* 0x0000000237027209 */ /* 0x000fc40007810000 */
[----:B------:R-:W-:Y:S02]  /*3200*/  FSEL R192, R56, -INF , P3 ;  /* 0xff80000038c07808 */ /* 0x000fe40001800000 */
[----:B------:R-:W-:Y:S02]  /*3210*/  FMNMX.FTZ R2, R147, R2, !PT ;  /* 0x0000000293027209 */ /* 0x000fe40007810000 */
[----:B------:R-:W-:Y:S02]  /*3220*/  FSEL R178, R58, -INF , P3 ;  /* 0xff8000003ab27808 */ /* 0x000fe40001800000 */
[----:B------:R-:W-:Y:S02]  /*3230*/  FMNMX.FTZ R2, R172, R2, !PT ;  /* 0x00000002ac027209 */ /* 0x000fe40007810000 */
[----:B---3--:R-:W-:Y:S02]  /*3240*/  FSEL R227, R6, -INF , P2 ;  /* 0xff80000006e37808 */ /* 0x008fe40001000000 */
[----:B------:R-:W-:-:S02]  /*3250*/  FSEL R210, R8, -INF , P2 ;  /* 0xff80000008d27808 */ /* 0x000fc40001000000 */
[----:B------:R-:W-:Y:S01]  /*3260*/  FSEL R180, R13, -INF , P2 ;  /* 0xff8000000db47808 */ /* 0x000fe20001000000 */
[----:B------:R1:W2:Y:S01]  /*3270*/  MUFU.TANH R8, R5 ;  /* 0x0000000500087308 */ /* 0x0002a20000002400 */
[----:B------:R-:W-:Y:S02]  /*3280*/  FSEL R244, R20, -INF , P2 ;  /* 0xff80000014f47808 */ /* 0x000fe40001000000 */
[C---:B------:R-:W-:Y:S02]  /*3290*/  ISETP.GT.AND P0, PT, R0.reuse, 0x31, PT ;  /* 0x000000310000780c */ /* 0x040fe40003f04270 */
[C---:B------:R-:W-:Y:S02]  /*32a0*/  ISETP.GT.AND P3, PT, R0.reuse, 0x38, PT ;  /* 0x000000380000780c */ /* 0x040fe40003f64270 */
[----:B------:R-:W-:Y:S02]  /*32b0*/  ISETP.GT.AND P2, PT, R0, 0x39, PT ;  /* 0x000000390000780c */ /* 0x000fe40003f44270 */
[----:B------:R-:W-:-:S02]  /*32c0*/  FMNMX.FTZ R0, R146, R2, !PT ;  /* 0x0000000292007209 */ /* 0x000fc40007810000 */
[----:B------:R-:W-:Y:S01]  /*32d0*/  FMNMX.FTZ R2, R100, R4, !PT ;  /* 0x0000000464027209 */ /* 0x000fe20007810000 */
[----:B------:R-:W-:Y:S01]  /*32e0*/  FMUL.FTZ R4, R18, c[0x0][0x320] ;  /* 0x0000c80012047a20 */ /* 0x000fe20000410000 */
[----:B------:R-:W-:Y:S02]  /*32f0*/  FMNMX.FTZ R0, R145, R0, !PT ;  /* 0x0000000091007209 */ /* 0x000fe40007810000 */
[----:B------:R-:W-:Y:S01]  /*3300*/  FMNMX.FTZ R2, R101, R2, !PT ;  /* 0x0000000265027209 */ /* 0x000fe20007810000 */
[----:B-1----:R-:W-:Y:S01]  /*3310*/  FMUL.FTZ R5, R25, c[0x0][0x320] ;  /* 0x0000c80019057a20 */ /* 0x002fe20000410000 */
[----:B------:R-:W-:Y:S02]  /*3320*/  FSEL R203, R16, -INF , P0 ;  /* 0xff80000010cb7808 */ /* 0x000fe40000000000 */
[----:B------:R-:W-:Y:S01]  /*3330*/  FMNMX.FTZ R0, R210, R0, !PT ;  /* 0x00000000d2007209 */ /* 0x000fe20007810000 */
[----:B------:R-:W-:Y:S01]  /*3340*/  MUFU.TANH R12, R5 ;  /* 0x00000005000c7308 */ /* 0x000fe20000002400 */
[----:B------:R-:W-:-:S02]  /*3350*/  FMNMX.FTZ R2, R105, R2, !PT ;  /* 0x0000000269027209 */ /* 0x000fc40007810000 */
[----:B------:R-:W-:Y:S02]  /*3360*/  FSEL R204, R9, -INF , P3 ;  /* 0xff80000009cc7808 */ /* 0x000fe40001800000 */
[----:B------:R-:W-:Y:S02]  /*3370*/  FMNMX.FTZ R0, R203, R0, !PT ;  /* 0x00000000cb007209 */ /* 0x000fe40007810000 */
[----:B------:R-:W-:Y:S01]  /*3380*/  FMNMX.FTZ R2, R106, R2, !PT ;  /* 0x000000026a027209 */ /* 0x000fe20007810000 */
[----:B------:R1:W3:Y:S01]  /*3390*/  MUFU.TANH R9, R4 ;  /* 0x0000000400097308 */ /* 0x0002e20000002400 */
[----:B------:R-:W-:Y:S02]  /*33a0*/  FSEL R206, R7, -INF , P2 ;  /* 0xff80000007ce7808 */ /* 0x000fe40001000000 */
[----:B------:R-:W-:Y:S02]  /*33b0*/  FMNMX.FTZ R0, R204, R0, !PT ;  /* 0x00000000cc007209 */ /* 0x000fe40007810000 */
[----:B------:R-:W-:-:S02]  /*33c0*/  FMNMX.FTZ R2, R173, R2, !PT ;  /* 0x00000002ad027209 */ /* 0x000fc40007810000 */
[----:B------:R-:W-:Y:S02]  /*33d0*/  FMNMX.FTZ R6, R206, R0, !PT ;  /* 0x00000000ce067209 */ /* 0x000fe40007810000 */
[----:B------:R-:W-:Y:S02]  /*33e0*/  FMNMX.FTZ R0, R174, R2, !PT ;  /* 0x00000002ae007209 */ /* 0x000fe40007810000 */
[----:B------:R-:W-:Y:S01]  /*33f0*/  FSEL R207, R10, -INF , P0 ;  /* 0xff8000000acf7808 */ /* 0x000fe20000000000 */
[----:B------:R-:W5:Y:S01]  /*3400*/  SHFL.BFLY PT, R7, R6, 0x2, 0x1f ;  /* 0x0c401f0006077f89 */ /* 0x000f6200000e0000 */
[----:B------:R-:W-:Y:S02]  /*3410*/  FMNMX.FTZ R0, R175, R0, !PT ;  /* 0x00000000af007209 */ /* 0x000fe40007810000 */
[----:B--2---:R-:W-:Y:S01]  /*3420*/  FSEL R209, R8, -INF , P2 ;  /* 0xff80000008d17808 */ /* 0x004fe20001000000 */
[----:B------:R-:W-:Y:S01]  /*3430*/  FMUL.FTZ R8, R33, c[0x0][0x320] ;  /* 0x0000c80021087a20 */ /* 0x000fe20000410000 */
[----:B-1----:R-:W-:-:S02]  /*3440*/  FMNMX.FTZ R4, R38, R39, !PT ;  /* 0x0000002726047209 */ /* 0x002fc40007810000 */
[----:B------:R-:W-:Y:S02]  /*3450*/  FMNMX.FTZ R0, R176, R0, !PT ;  /* 0x00000000b0007209 */ /* 0x000fe40007810000 */
[----:B------:R-:W-:Y:S01]  /*3460*/  FMNMX.FTZ R4, R41, R4, !PT ;  /* 0x0000000429047209 */ /* 0x000fe20007810000 */
[----:B------:R-:W-:Y:S01]  /*3470*/  MUFU.TANH R8, R8 ;  /* 0x0000000800087308 */ /* 0x000fe20000002400 */
[----:B------:R-:W-:Y:S02]  /*3480*/  FMNMX.FTZ R0, R227, R0, !PT ;  /* 0x00000000e3007209 */ /* 0x000fe40007810000 */
[----:B------:R-:W-:Y:S01]  /*3490*/  FMNMX.FTZ R2, R42, R4, !PT ;  /* 0x000000042a027209 */ /* 0x000fe20007810000 */
[----:B------:R-:W-:Y:S01]  /*34a0*/  FMUL.FTZ R4, R32, c[0x0][0x320] ;  /* 0x0000c80020047a20 */ /* 0x000fe20000410000 */
[----:B---3--:R-:W-:Y:S01]  /*34b0*/  FSEL R205, R9, -INF , P3 ;  /* 0xff80000009cd7808 */ /* 0x008fe20001800000 */
[----:B------:R-:W-:Y:S01]  /*34c0*/  FMUL.FTZ R9, R35, c[0x0][0x320] ;  /* 0x0000c80023097a20 */ /* 0x000fe20000410000 */
[----:B------:R-:W-:Y:S01]  /*34d0*/  FMNMX.FTZ R2, R107, R2, !PT ;  /* 0x000000026b027209 */ /* 0x000fe20007810000 */
[----:B------:R1:W2:Y:S01]  /*34e0*/  MUFU.TANH R11, R4 ;  /* 0x00000004000b7308 */ /* 0x0002a20000002400 */
[----:B------:R-:W-:-:S02]  /*34f0*/  FMNMX.FTZ R0, R207, R0, !PT ;  /* 0x00000000cf007209 */ /* 0x000fc40007810000 */
[----:B------:R-:W-:Y:S02]  /*3500*/  FMNMX.FTZ R2, R132, R2, !PT ;  /* 0x0000000284027209 */ /* 0x000fe40007810000 */
[----:B------:R-:W-:Y:S02]  /*3510*/  FMNMX.FTZ R0, R205, R0, !PT ;  /* 0x00000000cd007209 */ /* 0x000fe40007810000 */
[----:B------:R-:W-:Y:S02]  /*3520*/  FMNMX.FTZ R2, R134, R2, !PT ;  /* 0x0000000286027209 */ /* 0x000fe40007810000 */
[----:B------:R-:W-:Y:S02]  /*3530*/  FMNMX.FTZ R5, R209, R0, !PT ;  /* 0x00000000d1057209 */ /* 0x000fe40007810000 */
[----:B------:R-:W-:Y:S02]  /*3540*/  FMNMX.FTZ R2, R133, R2, !PT ;  /* 0x0000000285027209 */ /* 0x000fe40007810000 */
[----:B-----5:R-:W-:Y:S01]  /*3550*/  FMNMX.FTZ R102, R6, R7, !PT ;  /* 0x0000000706667209 */ /* 0x020fe20007810000 */
[----:B------:R-:W-:Y:S01]  /*3560*/  FMUL.FTZ R6, R27, c[0x0][0x320] ;  /* 0x0000c8001b067a20 */ /* 0x000fe20000410000 */
[----:B------:R-:W-:Y:S01]  /*3570*/  FMNMX.FTZ R2, R177, R2, !PT ;  /* 0x00000002b1027209 */ /* 0x000fe20007810000 */
[----:B------:R-:W3:Y:S01]  /*3580*/  SHFL.BFLY PT, R7, R5, 0x2, 0x1f ;  /* 0x0c401f0005077f89 */ /* 0x000ee200000e0000 */
[----:B-1----:R-:W-:Y:S01]  /*3590*/  FMNMX.FTZ R4, R43, R46, !PT ;  /* 0x0000002e2b047209 */ /* 0x002fe20007810000 */
[----:B------:R1:W5:Y:S01]  /*35a0*/  MUFU.TANH R10, R6 ;  /* 0x00000006000a7308 */ /* 0x0003620000002400 */
[----:B------:R-:W-:-:S02]  /*35b0*/  FMNMX.FTZ R0, R179, R2, !PT ;  /* 0x00000002b3007209 */ /* 0x000fc40007810000 */
[----:B------:R-:W-:Y:S02]  /*35c0*/  FMNMX.FTZ R4, R45, R4, !PT ;  /* 0x000000042d047209 */ /* 0x000fe40007810000 */
[----:B------:R-:W-:Y:S02]  /*35d0*/  FMNMX.FTZ R0, R184, R0, !PT ;  /* 0x00000000b8007209 */ /* 0x000fe40007810000 */
[----:B------:R-:W-:Y:S02]  /*35e0*/  FMNMX.FTZ R2, R44, R4, !PT ;  /* 0x000000042c027209 */ /* 0x000fe40007810000 */
[----:B------:R-:W-:Y:S01]  /*35f0*/  FMNMX.FTZ R0, R178, R0, !PT ;  /* 0x00000000b2007209 */ /* 0x000fe20007810000 */
[----:B------:R-:W4:Y:S01]  /*3600*/  SHFL.BFLY PT, R4, R102, 0x1, 0x1f ;  /* 0x0c201f0066047f89 */ /* 0x000f2200000e0000 */
[----:B------:R-:W-:Y:S02]  /*3610*/  FMNMX.FTZ R2, R137, R2, !PT ;  /* 0x0000000289027209 */ /* 0x000fe40007810000 */
[----:B------:R-:W-:-:S02]  /*3620*/  FSEL R208, R12, -INF , P0 ;  /* 0xff8000000cd07808 */ /* 0x000fc40000000000 */
[----:B------:R-:W-:Y:S01]  /*3630*/  FMNMX.FTZ R0, R244, R0, !PT ;  /* 0x00000000f4007209 */ /* 0x000fe20007810000 */
[----:B-1----:R-:W-:Y:S01]  /*3640*/  FMUL.FTZ R6, R34, c[0x0][0x320] ;  /* 0x0000c80022067a20 */ /* 0x002fe20000410000 */
[----:B------:R-:W-:Y:S02]  /*3650*/  FMNMX.FTZ R2, R136, R2, !PT ;  /* 0x0000000288027209 */ /* 0x000fe40007810000 */
[----:B--2---:R-:W-:Y:S02]  /*3660*/  FSEL R215, R11, -INF , P3 ;  /* 0xff8000000bd77808 */ /* 0x004fe40001800000 */
[----:B------:R-:W-:Y:S01]  /*3670*/  FMNMX.FTZ R0, R208, R0, !PT ;  /* 0x00000000d0007209 */ /* 0x000fe20007810000 */
[----:B------:R1:W2:Y:S01]  /*3680*/  MUFU.TANH R11, R6 ;  /* 0x00000006000b7308 */ /* 0x0002a20000002400 */
[----:B------:R-:W-:Y:S02]  /*3690*/  FMNMX.FTZ R2, R135, R2, !PT ;  /* 0x0000000287027209 */ /* 0x000fe40007810000 */
[----:B------:R-:W-:-:S02]  /*36a0*/  FSEL R224, R8, -INF , P2 ;  /* 0xff80000008e07808 */ /* 0x000fc40001000000 */
[----:B------:R-:W-:Y:S02]  /*36b0*/  FMNMX.FTZ R0, R215, R0, !PT ;  /* 0x00000000d7007209 */ /* 0x000fe40007810000 */
[----:B------:R-:W-:Y:S02]  /*36c0*/  FMNMX.FTZ R2, R144, R2, !PT ;  /* 0x0000000290027209 */ /* 0x000fe40007810000 */
[----:B---3--:R-:W-:Y:S02]  /*36d0*/  FMNMX.FTZ R7, R5, R7, !PT ;  /* 0x0000000705077209 */ /* 0x008fe40007810000 */
[----:B------:R-:W-:Y:S01]  /*36e0*/  FMNMX.FTZ R2, R186, R2, !PT ;  /* 0x00000002ba027209 */ /* 0x000fe20007810000 */
[----:B------:R3:W3:Y:S01]  /*36f0*/  MUFU.TANH R5, R9 ;  /* 0x0000000900057308 */ /* 0x0006e20000002400 */
[----:B-----5:R-:W-:Y:S02]  /*3700*/  FSEL R223, R10, -INF , P0 ;  /* 0xff8000000adf7808 */ /* 0x020fe40000000000 */
[----:B----4-:R-:W-:Y:S01]  /*3710*/  FMNMX.FTZ R102, R102, R4, !PT ;  /* 0x0000000466667209 */ /* 0x010fe20007810000 */
[----:B------:R-:W-:Y:S01]  /*3720*/  IMAD R4, R151, 0x20, R149 ;  /* 0x0000002097047824 */ /* 0x000fe200078e0295 */
[----:B-1----:R-:W-:-:S02]  /*3730*/  FMNMX.FTZ R6, R224, R0, !PT ;  /* 0x00000000e0067209 */ /* 0x002fc40007810000 */
[----:B------:R-:W-:Y:S01]  /*3740*/  FMNMX.FTZ R0, R187, R2, !PT ;  /* 0x00000002bb007209 */ /* 0x000fe20007810000 */
[C---:B------:R-:W-:Y:S01]  /*3750*/  FMUL.FTZ R13, R102.reuse, c[0x0][0x2d0] ;  /* 0x0000b400660d7a20 */ /* 0x040fe20000410000 */
[----:B--2---:R-:W-:Y:S01]  /*3760*/  FSEL R222, R11, -INF , P3 ;  /* 0xff8000000bde7808 */ /* 0x004fe20001800000 */
[----:B------:R-:W1:Y:S01]  /*3770*/  SHFL.BFLY PT, R8, R6, 0x2, 0x1f ;  /* 0x0c401f0006087f89 */ /* 0x000e6200000e0000 */
[----:B------:R-:W-:Y:S02]  /*3780*/  FMNMX.FTZ R0, R185, R0, !PT ;  /* 0x00000000b9007209 */ /* 0x000fe40007810000 */
[----:B------:R-:W-:Y:S02]  /*3790*/  FSETP.NEU.FTZ.AND P0, PT, R102, -INF , PT ;  /* 0xff8000006600780b */ /* 0x000fe40003f1d000 */
[----:B------:R-:W-:Y:S01]  /*37a0*/  FMNMX.FTZ R0, R192, R0, !PT ;  /* 0x00000000c0007209 */ /* 0x000fe20007810000 */
[----:B---3--:R-:W2:Y:S01]  /*37b0*/  SHFL.BFLY PT, R9, R7, 0x1, 0x1f ;  /* 0x0c201f0007097f89 */ /* 0x008ea200000e0000 */
[----:B------:R-:W-:-:S02]  /*37c0*/  FSEL R225, R5, -INF , P2 ;  /* 0xff80000005e17808 */ /* 0x000fc40001000000 */
[----:B------:R-:W-:Y:S02]  /*37d0*/  FMNMX.FTZ R2, R180, R0, !PT ;  /* 0x00000000b4027209 */ /* 0x000fe40007810000 */
[----:B------:R-:W-:Y:S02]  /*37e0*/  FSEL R13, R13, RZ, P0 ;  /* 0x000000ff0d0d7208 */ /* 0x000fe40000000000 */
[----:B------:R-:W-:-:S03]  /*37f0*/  FMNMX.FTZ R2, R223, R2, !PT ;  /* 0x00000002df027209 */ /* 0x000fc60007810000 */
[--C-:B------:R-:W-:Y:S01]  /*3800*/  FFMA.FTZ R0, R21, c[0x0][0x2d0], -R13.reuse ;  /* 0x0000b40015007a23 */ /* 0x100fe2000001080d */
[----:B------:R-:W-:Y:S01]  /*3810*/  FMNMX.FTZ R2, R222, R2, !PT ;  /* 0x00000002de027209 */ /* 0x000fe20007810000 */
[----:B------:R-:W-:Y:S02]  /*3820*/  FFMA.FTZ R5, R22, c[0x0][0x2d0], -R13 ;  /* 0x0000b40016057a23 */ /* 0x000fe4000001080d */
[----:B------:R3:W-:Y:S01]  /*3830*/  MUFU.EX2 R252, R0 ;  /* 0x0000000000fc7308 */ /* 0x0007e20000000800 */
[----:B-1----:R-:W-:Y:S02]  /*3840*/  FMNMX.FTZ R8, R6, R8, !PT ;  /* 0x0000000806087209 */ /* 0x002fe40007810000 */
[----:B------:R-:W-:-:S05]  /*3850*/  FMNMX.FTZ R6, R225, R2, !PT ;  /* 0x00000002e1067209 */ /* 0x000fca0007810000 */
[----:B------:R1:W-:Y:S01]  /*3860*/  MUFU.EX2 R250, R5 ;  /* 0x0000000500fa7308 */ /* 0x0003e20000000800 */
[----:B------:R-:W4:Y:S01]  /*3870*/  SHFL.BFLY PT, R10, R8, 0x1, 0x1f ;  /* 0x0c201f00080a7f89 */ /* 0x000f2200000e0000 */
[----:B--2---:R-:W-:Y:S01]  /*3880*/  FMNMX.FTZ R2, R7, R9, !PT ;  /* 0x0000000907027209 */ /* 0x004fe20007810000 */
[----:B------:R-:W-:Y:S02]  /*3890*/  FFMA.FTZ R7, R23, c[0x0][0x2d0], -R13 ;  /* 0x0000b40017077a23 */ /* 0x000fe4000001080d */
[----:B------:R-:W2:Y:S02]  /*38a0*/  SHFL.BFLY PT, R9, R6, 0x2, 0x1f ;  /* 0x0c401f0006097f89 */ /* 0x000ea400000e0000 */
[----:B------:R-:W-:Y:S01]  /*38b0*/  FMUL.FTZ R12, R2, c[0x0][0x2d0] ;  /* 0x0000b400020c7a20 */ /* 0x000fe20000410000 */
[----:B------:R5:W-:Y:S01]  /*38c0*/  MUFU.EX2 R249, R7 ;  /* 0x0000000700f97308 */ /* 0x000be20000000800 */
[----:B---3--:R-:W-:Y:S01]  /*38d0*/  IMAD.IADD R0, R150, 0x1, R4 ;  /* 0x0000000196007824 */ /* 0x008fe200078e0204 */
[----:B------:R-:W-:Y:S01]  /*38e0*/  @P1 LEA R4, P0, R164, R14, 0x1 ;  /* 0x0000000ea4041211 */ /* 0x000fe200078008ff */
[----:B------:R-:W-:-:S02]  /*38f0*/  IMAD.MOV.U32 R14, RZ, RZ, R163 ;  /* 0x000000ffff0e7224 */ /* 0x000fc400078e00a3 */
[----:B------:R-:W-:Y:S01]  /*3900*/  IMAD.SHL.U32 R217, R0, 0x2, RZ ;  /* 0x0000000200d97824 */ /* 0x000fe200078e00ff */
[----:B-1----:R-:W-:-:S03]  /*3910*/  @P1 LEA.HI.X R5, R164, R15, R165, 0x1, P0 ;  /* 0x0000000fa4051211 */ /* 0x002fc600000f0ca5 */
[----:B------:R-:W-:Y:S01]  /*3920*/  IMAD R218, R3, 0x2, R217 ;  /* 0x0000000203da7824 */ /* 0x000fe200078e02d9 */
[----:B------:R-:W-:Y:S01]  /*3930*/  FSETP.NEU.FTZ.AND P0, PT, R2, -INF , PT ;  /* 0xff8000000200780b */ /* 0x000fe20003f1d000 */
[----:B------:R-:W-:Y:S01]  /*3940*/  IMAD.MOV.U32 R15, RZ, RZ, R181 ;  /* 0x000000ffff0f7224 */ /* 0x000fe200078e00b5 */
[----:B------:R2:W-:Y:S02]  /*3950*/  @P1 LDGSTS.E.BYPASS.LTC128B.128 [R233+0x3900], [R4.64], !P5 ;  /* 0x0390000004e91fae */ /* 0x0005e4000e901d46 */
[----:B------:R-:W-:Y:S01]  /*3960*/  FSEL R12, R12, RZ, P0 ;  /* 0x000000ff0c0c7208 */ /* 0x000fe20000000000 */
[----:B-----5:R-:W-:Y:S01]  /*3970*/  FFMA.FTZ R7, R24, c[0x0][0x2d0], -R13 ;  /* 0x0000b40018077a23 */ /* 0x020fe2000001080d */
[----:B------:R2:W-:Y:S01]  /*3980*/  @P1 LDGSTS.E.BYPASS.LTC128B.128 [R233+0x4900], [R4.64+0x40], !P4 ;  /* 0x0490004004e91fae */ /* 0x0005e2000e101d46 */
[----:B----4-:R-:W-:Y:S02]  /*3990*/  FMNMX.FTZ R104, R8, R10, !PT ;  /* 0x0000000a08687209 */ /* 0x010fe40007810000 */
[--C-:B------:R-:W-:Y:S01]  /*39a0*/  FFMA.FTZ R0, R29, c[0x0][0x2d0], -R12.reuse ;  /* 0x0000b4001d007a23 */ /* 0x100fe2000001080c */
[----:B------:R1:W3:Y:S01]  /*39b0*/  MUFU.EX2 R251, R7 ;  /* 0x0000000700fb7308 */ /* 0x0002e20000000800 */
[----:B------:R2:W-:Y:S01]  /*39c0*/  @P1 LDGSTS.E.BYPASS.LTC128B.128 [R233+0x5900], [R4.64+0x80], !P6 ;  /* 0x0590008004e91fae */ /* 0x0005e2000f101d46 */
[----:B------:R-:W-:Y:S01]  /*39d0*/  FSETP.NEU.FTZ.AND P0, PT, R104, -INF , PT ;  /* 0xff8000006800780b */ /* 0x000fe20003f1d000 */
[----:B------:R-:W-:-:S02]  /*39e0*/  FFMA.FTZ R3, R37, c[0x0][0x2d0], -R12 ;  /* 0x0000b40025037a23 */ /* 0x000fc4000001080c */
[----:B------:R-:W-:Y:S03]  /*39f0*/  LDSM.16.MT88.4 R24, [R217+0x100] ;  /* 0x00010000d918783b */ /* 0x000fe60000004200 */
[----:B------:R4:W-:Y:S01]  /*3a00*/  MUFU.EX2 R246, R0 ;  /* 0x0000000000f67308 */ /* 0x0009e20000000800 */
[----:B------:R-:W-:Y:S04]  /*3a10*/  LDSM.16.MT88.4 R16, [R218+0x100] ;  /* 0x00010000da10783b */ /* 0x000fe80000004200 */
[----:B------:R-:W-:Y:S03]  /*3a20*/  LDSM.16.MT88.4 R20, [R217+0x1100] ;  /* 0x00110000d914783b */ /* 0x000fe60000004200 */
[----:B------:R-:W-:Y:S01]  /*3a30*/  MUFU.EX2 R247, R3 ;  /* 0x0000000300f77308 */ /* 0x000fe20000000800 */
[--C-:B-1----:R-:W-:Y:S01]  /*3a40*/  FFMA.FTZ R7, R28, c[0x0][0x2d0], -R12.reuse ;  /* 0x0000b4001c077a23 */ /* 0x102fe2000001080c */
[----:B------:R-:W-:Y:S04]  /*3a50*/  LDSM.16.MT88.4 R32, [R217+0x2100] ;  /* 0x00210000d920783b */ /* 0x000fe80000004200 */
[----:B------:R-:W-:Y:S01]  /*3a60*/  LDSM.16.MT88.4 R28, [R218+0x1100] ;  /* 0x00110000da1c783b */ /* 0x000fe20000004200 */
[----:B----4-:R-:W-:Y:S01]  /*3a70*/  FFMA.FTZ R0, R36, c[0x0][0x2d0], -R12 ;  /* 0x0000b40024007a23 */ /* 0x010fe2000001080c */
[----:B------:R-:W-:Y:S02]  /*3a80*/  MUFU.EX2 R248, R7 ;  /* 0x0000000700f87308 */ /* 0x000fe40000000800 */
[----:B------:R-:W0:Y:S01]  /*3a90*/  LDGDEPBAR ;  /* 0x00000000000079af */ /* 0x000e220000000000 */
[----:B--2---:R-:W-:-:S02]  /*3aa0*/  FMNMX.FTZ R4, R6, R9, !PT ;  /* 0x0000000906047209 */ /* 0x004fc40007810000 */
[----:B---3--:R-:W-:-:S03]  /*3ab0*/  F2FP.PACK_AB R6, R251, R249 ;  /* 0x000000f9fb06723e */ /* 0x008fc600000000ff */
[----:B------:R-:W1:Y:S01]  /*3ac0*/  SHFL.BFLY PT, R5, R4, 0x1, 0x1f ;  /* 0x0c201f0004057f89 */ /* 0x000e6200000e0000 */
[----:B------:R2:W3:Y:S02]  /*3ad0*/  MUFU.EX2 R245, R0 ;  /* 0x0000000000f57308 */ /* 0x0004e40000000800 */
[----:B--2---:R-:W-:Y:S01]  /*3ae0*/  FMUL.FTZ R0, R104, c[0x0][0x2d0] ;  /* 0x0000b40068007a20 */ /* 0x004fe20000410000 */
[----:B---3--:R-:W-:-:S04]  /*3af0*/  F2FP.PACK_AB R7, R247, R245 ;  /* 0x000000f5f707723e */ /* 0x008fc800000000ff */
[----:B------:R-:W-:Y:S02]  /*3b00*/  FSEL R0, R0, RZ, P0 ;  /* 0x000000ff00007208 */ /* 0x000fe40000000000 */
[----:B-1----:R-:W-:Y:S02]  /*3b10*/  FMNMX.FTZ R103, R4, R5, !PT ;  /* 0x0000000504677209 */ /* 0x002fe40007810000 */
[----:B------:R-:W-:Y:S01]  /*3b20*/  F2FP.PACK_AB R4, R250, R252 ;  /* 0x000000fcfa04723e */ /* 0x000fe200000000ff */
[--C-:B------:R-:W-:Y:S01]  /*3b30*/  FFMA.FTZ R3, R38, c[0x0][0x2d0], -R0.reuse ;  /* 0x0000b40026037a23 */ /* 0x100fe20000010800 */
[----:B------:R-:W-:Y:S01]  /*3b40*/  FSETP.NEU.FTZ.AND P0, PT, R103, -INF , PT ;  /* 0xff8000006700780b */ /* 0x000fe20003f1d000 */
[--C-:B------:R-:W-:Y:S01]  /*3b50*/  FFMA.FTZ R8, R41, c[0x0][0x2d0], -R0.reuse ;  /* 0x0000b40029087a23 */ /* 0x100fe20000010800 */
[----:B------:R-:W-:Y:S01]  /*3b60*/  F2FP.PACK_AB R5, R246, R248 ;  /* 0x000000f8f605723e */ /* 0x000fe200000000ff */
[----:B------:R1:W-:Y:S06]  /*3b70*/  MUFU.EX2 R241, R3 ;  /* 0x0000000300f17308 */ /* 0x0003ec0000000800 */
[C---:B------:R-:W-:Y:S02]  /*3b80*/  HMMA.16816.F32 R120, R4.reuse, R24, RZ ;  /* 0x000000180478723c */ /* 0x040fe400000018ff */
[----:B------:R2:W-:Y:S06]  /*3b90*/  MUFU.EX2 R242, R8 ;  /* 0x0000000800f27308 */ /* 0x0005ec0000000800 */
[----:B------:R-:W-:Y:S01]  /*3ba0*/  HMMA.16816.F32 R116, R4, R16, RZ ;  /* 0x000000100474723c */ /* 0x000fe200000018ff */
[----:B-1----:R-:W-:-:S02]  /*3bb0*/  FFMA.FTZ R3, R39, c[0x0][0x2d0], -R0 ;  /* 0x0000b40027037a23 */ /* 0x002fc40000010800 */
[----:B------:R-:W1:Y:S02]  /*3bc0*/  LDSM.16.MT88.4 R36, [R218+0x2100] ;  /* 0x00210000da24783b */ /* 0x000e640000004200 */
[----:B------:R3:W-:Y:S03]  /*3bd0*/  MUFU.EX2 R236, R3 ;  /* 0x0000000300ec7308 */ /* 0x0007e60000000800 */
[----:B------:R-:W-:Y:S01]  /*3be0*/  HMMA.16816.F32 R112, R4, R20, RZ ;  /* 0x000000140470723c */ /* 0x000fe200000018ff */
[----:B--2---:R-:W-:-:S04]  /*3bf0*/  FFMA.FTZ R8, R42, c[0x0][0x2d0], -R0 ;  /* 0x0000b4002a087a23 */ /* 0x004fc80000010800 */
[----:B------:R-:W2:Y:S03]  /*3c00*/  MUFU.EX2 R243, R8 ;  /* 0x0000000800f37308 */ /* 0x000ea60000000800 */
[----:B------:R-:W-:Y:S01]  /*3c10*/  HMMA.16816.F32 R108, R4, R28, RZ ;  /* 0x0000001c046c723c */ /* 0x000fe200000018ff */
[----:B---3--:R-:W-:-:S07]  /*3c20*/  FMUL.FTZ R3, R103, c[0x0][0x2d0] ;  /* 0x0000b40067037a20 */ /* 0x008fce0000410000 */
[----:B------:R-:W-:Y:S01]  /*3c30*/  HMMA.16816.F32 R96, R4, R32, RZ ;  /* 0x000000200460723c */ /* 0x000fe200000018ff */
[----:B------:R-:W-:Y:S02]  /*3c40*/  FSEL R3, R3, RZ, P0 ;  /* 0x000000ff03037208 */ /* 0x000fe40000000000 */
[----:B--2---:R-:W-:-:S03]  /*3c50*/  F2FP.PACK_AB R10, R243, R242 ;  /* 0x000000f2f30a723e */ /* 0x004fc600000000ff */
[--C-:B------:R-:W-:Y:S02]  /*3c60*/  FFMA.FTZ R8, R43, c[0x0][0x2d0], -R3.reuse ;  /* 0x0000b4002b087a23 */ /* 0x100fe40000010803 */
[C---:B------:R-:W-:Y:S01]  /*3c70*/  HMMA.16816.F32 R88, R4.reuse, R26, RZ ;  /* 0x0000001a0458723c */ /* 0x040fe200000018ff */
[----:B------:R-:W-:Y:S01]  /*3c80*/  LDSM.16.MT88.4 R40, [R218+0x2500] ;  /* 0x00250000da28783b */ /* 0x000fe20000004200 */
[----:B------:R2:W-:Y:S06]  /*3c90*/  MUFU.EX2 R232, R8 ;  /* 0x0000000800e87308 */ /* 0x0005ec0000000800 */
[C---:B------:R-:W-:Y:S08]  /*3ca0*/  HMMA.16816.F32 R84, R4.reuse, R18, RZ ;  /* 0x000000120454723c */ /* 0x040ff000000018ff */
[----:B-1----:R-:W-:Y:S01]  /*3cb0*/  HMMA.16816.F32 R92, R4, R36, RZ ;  /* 0x00000024045c723c */ /* 0x002fe200000018ff */
[----:B--2---:R-:W-:-:S04]  /*3cc0*/  FFMA.FTZ R8, R46, c[0x0][0x2d0], -R3 ;  /* 0x0000b4002e087a23 */ /* 0x004fc80000010803 */
[----:B------:R1:W2:Y:S03]  /*3cd0*/  MUFU.EX2 R231, R8 ;  /* 0x0000000800e77308 */ /* 0x0002a60000000800 */
[C---:B------:R-:W-:Y:S08]  /*3ce0*/  HMMA.16816.F32 R80, R4.reuse, R22, RZ ;  /* 0x000000160450723c */ /* 0x040ff000000018ff */
[----:B------:R-:W-:Y:S01]  /*3cf0*/  HMMA.16816.F32 R76, R4, R30, RZ ;  /* 0x0000001e044c723c */ /* 0x000fe200000018ff */
[----:B-1----:R-:W-:-:S07]  /*3d00*/  FFMA.FTZ R8, R45, c[0x0][0x2d0], -R3 ;  /* 0x0000b4002d087a23 */ /* 0x002fce0000010803 */
[C---:B------:R-:W-:Y:S01]  /*3d10*/  HMMA.16816.F32 R72, R4.reuse, R34, RZ ;  /* 0x000000220448723c */ /* 0x040fe200000018ff */
[----:B--2---:R-:W-:Y:S01]  /*3d20*/  F2FP.PACK_AB R9, R231, R232 ;  /* 0x000000e8e709723e */ /* 0x004fe200000000ff */
[----:B------:R1:W-:Y:S06]  /*3d30*/  MUFU.EX2 R235, R8 ;  /* 0x0000000800eb7308 */ /* 0x0003ec0000000800 */
[----:B------:R-:W-:Y:S07]  /*3d40*/  HMMA.16816.F32 R64, R4, R38, RZ ;  /* 0x000000260440723c */ /* 0x000fee00000018ff */
[----:B------:R-:W-:-:S02]  /*3d50*/  FFMA.FTZ R4, R47, c[0x0][0x2d0], -R13 ;  /* 0x0000b4002f047a23 */ /* 0x000fc4000001080d */
[----:B-1----:R-:W-:Y:S02]  /*3d60*/  FFMA.FTZ R8, R44, c[0x0][0x2d0], -R3 ;  /* 0x0000b4002c087a23 */ /* 0x002fe40000010803 */
[----:B------:R1:W-:Y:S08]  /*3d70*/  MUFU.EX2 R234, R4 ;  /* 0x0000000400ea7308 */ /* 0x0003f00000000800 */
[----:B------:R2:W3:Y:S01]  /*3d80*/  MUFU.EX2 R240, R8 ;  /* 0x0000000800f07308 */ /* 0x0004e20000000800 */
[----:B-1----:R-:W-:-:S07]  /*3d90*/  FFMA.FTZ R4, R54, c[0x0][0x2d0], -R13 ;  /* 0x0000b40036047a23 */ /* 0x002fce000001080d */
[----:B------:R1:W-:Y:S01]  /*3da0*/  MUFU.EX2 R239, R4 ;  /* 0x0000000400ef7308 */ /* 0x0003e20000000800 */
[----:B--2---:R-:W-:Y:S02]  /*3db0*/  F2FP.PACK_AB R8, R236, R241 ;  /* 0x000000f1ec08723e */ /* 0x004fe400000000ff */
[----:B---3--:R-:W-:-:S07]  /*3dc0*/  F2FP.PACK_AB R11, R240, R235 ;  /* 0x000000ebf00b723e */ /* 0x008fce00000000ff */
[----:B------:R-:W-:Y:S01]  /*3dd0*/  HMMA.16816.F32 R68, R8, R24, RZ ;  /* 0x000000180844723c */ /* 0x000fe200000018ff */
[----:B-1----:R-:W-:-:S04]  /*3de0*/  FFMA.FTZ R4, R53, c[0x0][0x2d0], -R13 ;  /* 0x0000b40035047a23 */ /* 0x002fc8000001080d */
[----:B------:R1:W-:Y:S03]  /*3df0*/  MUFU.EX2 R238, R4 ;  /* 0x0000000400ee7308 */ /* 0x0003e60000000800 */
[C---:B------:R-:W-:Y:S01]  /*3e00*/  HMMA.16816.F32 R140, R8.reuse, R26, RZ ;  /* 0x0000001a088c723c */ /* 0x040fe200000018ff */
[----:B------:R-:W2:Y:S07]  /*3e10*/  LDSM.16.MT88.4 R24, [R217+0x500] ;  /* 0x00050000d918783b */ /* 0x000eae0000004200 */
[----:B------:R-:W-:Y:S01]  /*3e20*/  HMMA.16816.F32 R60, R8, R16, RZ ;  /* 0x00000010083c723c */ /* 0x000fe200000018ff */
[----:B-1----:R-:W-:-:S07]  /*3e30*/  FFMA.FTZ R4, R55, c[0x0][0x2d0], -R13 ;  /* 0x0000b40037047a23 */ /* 0x002fce000001080d */
[C---:B------:R-:W-:Y:S01]  /*3e40*/  HMMA.16816.F32 R128, R8.reuse, R18, RZ ;  /* 0x000000120880723c */ /* 0x040fe200000018ff */
[----:B------:R-:W-:Y:S01]  /*3e50*/  LDSM.16.MT88.4 R16, [R217+0x1500] ;  /* 0x00150000d910783b */ /* 0x000fe20000004200 */
[----:B------:R1:W3:Y:S06]  /*3e60*/  MUFU.EX2 R237, R4 ;  /* 0x0000000400ed7308 */ /* 0x0002ec0000000800 */
[C---:B------:R-:W-:Y:S08]  /*3e70*/  HMMA.16816.F32 R56, R8.reuse, R20, RZ ;  /* 0x000000140838723c */ /* 0x040ff000000018ff */
[----:B------:R-:W-:Y:S01]  /*3e80*/  HMMA.16816.F32 R124, R8, R22, RZ ;  /* 0x00000016087c723c */ /* 0x000fe200000018ff */
[----:B------:R-:W4:Y:S01]  /*3e90*/  LDSM.16.MT88.4 R20, [R218+0x500] ;  /* 0x00050000da14783b */ /* 0x000f220000004200 */
[----:B-1----:R-:W-:Y:S01]  /*3ea0*/  FFMA.FTZ R4, R100, c[0x0][0x2d0], -R12 ;  /* 0x0000b40064047a23 */ /* 0x002fe2000001080c */
[----:B---3--:R-:W-:-:S03]  /*3eb0*/  F2FP.PACK_AB R6, R237, R238 ;  /* 0x000000eeed06723e */ /* 0x008fc600000000ff */
[----:B------:R1:W-:Y:S02]  /*3ec0*/  MUFU.EX2 R226, R4 ;  /* 0x0000000400e27308 */ /* 0x0003e40000000800 */
[C---:B------:R-:W-:Y:S08]  /*3ed0*/  HMMA.16816.F32 R52, R8.reuse, R28, RZ ;  /* 0x0000001c0834723c */ /* 0x040ff000000018ff */
[----:B------:R-:W-:Y:S01]  /*3ee0*/  HMMA.16816.F32 R148, R8, R30, RZ ;  /* 0x0000001e0894723c */ /* 0x000fe200000018ff */
[----:B------:R-:W-:Y:S01]  /*3ef0*/  LDSM.16.MT88.4 R28, [R218+0x1500] ;  /* 0x00150000da1c783b */ /* 0x000fe20000004200 */
[----:B-1----:R-:W-:-:S06]  /*3f00*/  FFMA.FTZ R4, R101, c[0x0][0x2d0], -R12 ;  /* 0x0000b40065047a23 */ /* 0x002fcc000001080c */
[C---:B------:R-:W-:Y:S01]  /*3f10*/  HMMA.16816.F32 R48, R8.reuse, R32, RZ ;  /* 0x000000200830723c */ /* 0x040fe200000018ff */
[----:B------:R1:W3:Y:S07]  /*3f20*/  MUFU.EX2 R230, R4 ;  /* 0x0000000400e67308 */ /* 0x0002ee0000000800 */
[C---:B------:R-:W-:Y:S01]  /*3f30*/  HMMA.16816.F32 R156, R8.reuse, R34, RZ ;  /* 0x00000022089c723c */ /* 0x040fe200000018ff */
[----:B------:R-:W5:Y:S07]  /*3f40*/  LDSM.16.MT88.4 R32, [R217+0x2500] ;  /* 0x00250000d920783b */ /* 0x000f6e0000004200 */
[----:B------:R-:W-:Y:S01]  /*3f50*/  HMMA.16816.F32 R44, R8, R36, RZ ;  /* 0x00000024082c723c */ /* 0x000fe200000018ff */
[----:B-1----:R-:W-:Y:S01]  /*3f60*/  FFMA.FTZ R4, R105, c[0x0][0x2d0], -R12 ;  /* 0x0000b40069047a23 */ /* 0x002fe2000001080c */
[----:B---3--:R-:W-:-:S03]  /*3f70*/  F2FP.PACK_AB R5, R230, R226 ;  /* 0x000000e2e605723e */ /* 0x008fc600000000ff */
[----:B------:R1:W-:Y:S03]  /*3f80*/  MUFU.EX2 R229, R4 ;  /* 0x0000000400e57308 */ /* 0x0003e60000000800 */
[----:B------:R-:W-:Y:S01]  /*3f90*/  HMMA.16816.F32 R160, R8, R38, RZ ;  /* 0x0000002608a0723c */ /* 0x000fe200000018ff */
[----:B------:R-:W-:Y:S06]  /*3fa0*/  LDSM.16.MT88.4 R36, [R218+0x2900] ;  /* 0x00290000da24783b */ /* 0x000fec0000004200 */
[----:B------:R-:W-:-:S04]  /*3fb0*/  FFMA.FTZ R8, R134, c[0x0][0x2d0], -R0 ;  /* 0x0000b40086087a23 */ /* 0x000fc80000010800 */
[----:B------:R3:W-:Y:S01]  /*3fc0*/  MUFU.EX2 R212, R8 ;  /* 0x0000000800d47308 */ /* 0x0007e20000000800 */
[----:B-1----:R-:W-:-:S07]  /*3fd0*/  FFMA.FTZ R4, R106, c[0x0][0x2d0], -R12 ;  /* 0x0000b4006a047a23 */ /* 0x002fce000001080c */
[----:B------:R1:W1:Y:S01]  /*3fe0*/  MUFU.EX2 R228, R4 ;  /* 0x0000000400e47308 */ /* 0x0002620000000800 */
[----:B---3--:R-:W-:-:S07]  /*3ff0*/  FFMA.FTZ R8, R133, c[0x0][0x2d0], -R0 ;  /* 0x0000b40085087a23 */ /* 0x008fce0000010800 */
[----:B------:R3:W-:Y:S01]  /*4000*/  MUFU.EX2 R211, R8 ;  /* 0x0000000800d37308 */ /* 0x0007e20000000800 */
[----:B-1----:R-:W-:Y:S01]  /*4010*/  FFMA.FTZ R4, R107, c[0x0][0x2d0], -R0 ;  /* 0x0000b4006b047a23 */ /* 0x002fe20000010800 */
[----:B------:R-:W-:-:S06]  /*4020*/  F2FP.PACK_AB R7, R228, R229 ;  /* 0x000000e5e407723e */ /* 0x000fcc00000000ff */
[----:B------:R1:W-:Y:S01]  /*4030*/  MUFU.EX2 R214, R4 ;  /* 0x0000000400d67308 */ /* 0x0003e20000000800 */
[----:B---3--:R-:W-:-:S07]  /*4040*/  FFMA.FTZ R8, R137, c[0x0][0x2d0], -R3 ;  /* 0x0000b40089087a23 */ /* 0x008fce0000010803 */
[----:B------:R3:W-:Y:S01]  /*4050*/  MUFU.EX2 R201, R8 ;  /* 0x0000000800c97308 */ /* 0x0007e20000000800 */
[----:B-1----:R-:W-:-:S07]  /*4060*/  FFMA.FTZ R4, R132, c[0x0][0x2d0], -R0 ;  /* 0x0000b40084047a23 */ /* 0x002fce0000010800 */
[----:B------:R1:W1:Y:S01]  /*4070*/  MUFU.EX2 R213, R4 ;  /* 0x0000000400d57308 */ /* 0x0002620000000800 */
[----:B---3--:R-:W-:-:S07]  /*4080*/  FFMA.FTZ R8, R136, c[0x0][0x2d0], -R3 ;  /* 0x0000b40088087a23 */ /* 0x008fce0000010803 */
[----:B------:R3:W3:Y:S01]  /*4090*/  MUFU.EX2 R202, R8 ;  /* 0x0000000800ca7308 */ /* 0x0006e20000000800 */
[----:B-1----:R-:W-:-:S07]  /*40a0*/  F2FP.PACK_AB R4, R239, R234 ;  /* 0x000000eaef04723e */ /* 0x002fce00000000ff */
[----:B--2---:R-:W-:Y:S01]  /*40b0*/  HMMA.16816.F32 R168, R4, R24, R120 ;  /* 0x0000001804a8723c */ /* 0x004fe20000001878 */
[----:B---3--:R-:W-:-:S07]  /*40c0*/  FFMA.FTZ R8, R135, c[0x0][0x2d0], -R3 ;  /* 0x0000b40087087a23 */ /* 0x008fce0000010803 */
[C---:B----4-:R-:W-:Y:S01]  /*40d0*/  HMMA.16816.F32 R164, R4.reuse, R20, R116 ;  /* 0x0000001404a4723c */ /* 0x050fe20000001874 */
[----:B------:R1:W-:Y:S07]  /*40e0*/  MUFU.EX2 R200, R8 ;  /* 0x0000000800c87308 */ /* 0x0003ee0000000800 */
[C---:B------:R-:W-:Y:S08]  /*40f0*/  HMMA.16816.F32 R152, R4.reuse, R16, R112 ;  /* 0x000000100498723c */ /* 0x040ff00000001870 */
[----:B-----5:R-:W-:Y:S01]  /*4100*/  HMMA.16816.F32 R120, R4, R32, R96 ;  /* 0x000000200478723c */ /* 0x020fe20000001860 */
[----:B-1----:R-:W-:-:S04]  /*4110*/  FFMA.FTZ R8, R144, c[0x0][0x2d0], -R3 ;  /* 0x0000b40090087a23 */ /* 0x002fc80000010803 */
[----:B------:R1:W2:Y:S03]  /*4120*/  MUFU.EX2 R199, R8 ;  /* 0x0000000800c77308 */ /* 0x0002a60000000800 */
[C---:B------:R-:W-:Y:S08]  /*4130*/  HMMA.16816.F32 R112, R4.reuse, R40, R92 ;  /* 0x000000280470723c */ /* 0x040ff0000000185c */
[----:B------:R-:W-:Y:S01]  /*4140*/  HMMA.16816.F32 R116, R4, R26, R88 ;  /* 0x0000001a0474723c */ /* 0x000fe20000001858 */
[----:B-1----:R-:W-:-:S07]  /*4150*/  FFMA.FTZ R8, R147, c[0x0][0x2d0], -R13 ;  /* 0x0000b40093087a23 */ /* 0x002fce000001080d */
[C---:B------:R-:W-:Y:S01]  /*4160*/  HMMA.16816.F32 R132, R4.reuse, R22, R84 ;  /* 0x000000160484723c */ /* 0x040fe20000001854 */
[----:B------:R1:W-:Y:S07]  /*4170*/  MUFU.EX2 R198, R8 ;  /* 0x0000000800c67308 */ /* 0x0003ee0000000800 */
[C---:B------:R-:W-:Y:S08]  /*4180*/  HMMA.16816.F32 R136, R4.reuse, R28, R108 ;  /* 0x0000001c0488723c */ /* 0x040ff0000000186c */
[----:B------:R-:W-:Y:S01]  /*4190*/  HMMA.16816.F32 R96, R4, R18, R80 ;  /* 0x000000120460723c */ /* 0x000fe20000001850 */
[----:B-1----:R-:W-:-:S04]  /*41a0*/  FFMA.FTZ R8, R172, c[0x0][0x2d0], -R13 ;  /* 0x0000b400ac087a23 */ /* 0x002fc8000001080d */
[----:B------:R1:W3:Y:S03]  /*41b0*/  MUFU.EX2 R197, R8 ;  /* 0x0000000800c57308 */ /* 0x0002e60000000800 */
[C---:B------:R-:W-:Y:S08]  /*41c0*/  HMMA.16816.F32 R92, R4.reuse, R30, R76 ;  /* 0x0000001e045c723c */ /* 0x040ff0000000184c */
[----:B------:R-:W-:Y:S01]  /*41d0*/  HMMA.16816.F32 R88, R4, R34, R72 ;  /* 0x000000220458723c */ /* 0x000fe20000001848 */
[----:B-1----:R-:W-:-:S07]  /*41e0*/  FFMA.FTZ R8, R146, c[0x0][0x2d0], -R13 ;  /* 0x0000b40092087a23 */ /* 0x002fce000001080d */
[----:B------:R-:W-:Y:S01]  /*41f0*/  HMMA.16816.F32 R84, R4, R42, R64 ;  /* 0x0000002a0454723c */ /* 0x000fe20000001840 */
[----:B------:R1:W-:Y:S06]  /*4200*/  MUFU.EX2 R196, R8 ;  /* 0x0000000800c47308 */ /* 0x0003ec0000000800 */
[----:B------:R-:W-:Y:S02]  /*4210*/  F2FP.PACK_AB R4, R213, R214 ;  /* 0x000000d6d504723e */ /* 0x000fe400000000ff */
[----:B------:R-:W-:Y:S02]  /*4220*/  F2FP.PACK_AB R6, R211, R212 ;  /* 0x000000d4d306723e */ /* 0x000fe400000000ff */
[----:B------:R-:W-:-:S02]  /*4230*/  F2FP.PACK_AB R5, R202, R201 ;  /* 0x000000c9ca05723e */ /* 0x000fc400000000ff */
[----:B--2---:R-:W-:Y:S01]  /*4240*/  F2FP.PACK_AB R7, R199, R200 ;  /* 0x000000c8c707723e */ /* 0x004fe200000000ff */
[----:B-1----:R-:W-:-:S06]  /*4250*/  FFMA.FTZ R8, R145, c[0x0][0x2d0], -R13 ;  /* 0x0000b40091087a23 */ /* 0x002fcc000001080d */
[C---:B------:R-:W-:Y:S01]  /*4260*/  HMMA.16816.F32 R188, R4.reuse, R40, R44 ;  /* 0x0000002804bc723c */ /* 0x040fe2000000182c */
[----:B------:R1:W2:Y:S07]  /*4270*/  MUFU.EX2 R183, R8 ;  /* 0x0000000800b77308 */ /* 0x0002ae0000000800 */
[C---:B------:R-:W-:Y:S07]  /*4280*/  HMMA.16816.F32 R44, R4.reuse, R30, R148 ;  /* 0x0000001e042c723c */ /* 0x040fee0000001894 */
[----:B------:R-:W-:Y:S01]  /*4290*/  IMAD.MOV.U32 R151, RZ, RZ, R180 ;  /* 0x000000ffff977224 */ /* 0x000fe200078e00b4 */
[----:B------:R-:W-:Y:S01]  /*42a0*/  HMMA.16816.F32 R80, R4, R24, R68 ;  /* 0x000000180450723c */ /* 0x000fe20000001844 */
[----:B-1----:R-:W-:-:S04]  /*42b0*/  FFMA.FTZ R8, R173, c[0x0][0x2d0], -R12 ;  /* 0x0000b400ad087a23 */ /* 0x002fc8000001080c */
[----:B------:R1:W-:Y:S03]  /*42c0*/  MUFU.EX2 R182, R8 ;  /* 0x0000000800b67308 */ /* 0x0003e60000000800 */
[C---:B------:R-:W-:Y:S08]  /*42d0*/  HMMA.16816.F32 R64, R4.reuse, R32, R48 ;  /* 0x000000200440723c */ /* 0x040ff00000001830 */
[----:B------:R-:W-:Y:S01]  /*42e0*/  HMMA.16816.F32 R76, R4, R20, R60 ;  /* 0x00000014044c723c */ /* 0x000fe2000000183c */
[----:B-1----:R-:W-:-:S07]  /*42f0*/  FFMA.FTZ R8, R174, c[0x0][0x2d0], -R12 ;  /* 0x0000b400ae087a23 */ /* 0x002fce000001080c */
[C---:B------:R-:W-:Y:S01]  /*4300*/  HMMA.16816.F32 R72, R4.reuse, R16, R56 ;  /* 0x000000100448723c */ /* 0x040fe20000001838 */
[----:B------:R1:W4:Y:S07]  /*4310*/  MUFU.EX2 R181, R8 ;  /* 0x0000000800b57308 */ /* 0x00032e0000000800 */
[C---:B------:R-:W-:Y:S01]  /*4320*/  HMMA.16816.F32 R68, R4.reuse, R28, R52 ;  /* 0x0000001c0444723c */ /* 0x040fe20000001834 */
[----:B------:R-:W-:Y:S07]  /*4330*/  LDSM.16.MT88.4 R28, [R218+0x1900] ;  /* 0x00190000da1c783b */ /* 0x000fee0000004200 */
[C---:B------:R-:W-:Y:S01]  /*4340*/  HMMA.16816.F32 R48, R4.reuse, R18, R124 ;  /* 0x000000120430723c */ /* 0x040fe2000000187c */
[--C-:B-1----:R-:W-:Y:S01]  /*4350*/  FFMA.FTZ R8, R175, c[0x0][0x2d0], -R12.reuse ;  /* 0x0000b400af087a23 */ /* 0x102fe2000001080c */
[----:B------:R-:W1:Y:S03]  /*4360*/  LDSM.16.MT88.4 R16, [R218+0x900] ;  /* 0x00090000da10783b */ /* 0x000e660000004200 */
[----:B------:R5:W-:Y:S03]  /*4370*/  MUFU.EX2 R175, R8 ;  /* 0x0000000800af7308 */ /* 0x000be60000000800 */
[C---:B------:R-:W-:Y:S01]  /*4380*/  HMMA.16816.F32 R60, R4.reuse, R26, R140 ;  /* 0x0000001a043c723c */ /* 0x040fe2000000188c */
[----:B------:R-:W1:Y:S07]  /*4390*/  LDSM.16.MT88.4 R24, [R217+0x900] ;  /* 0x00090000d918783b */ /* 0x000e6e0000004200 */
[----:B------:R-:W-:Y:S01]  /*43a0*/  HMMA.16816.F32 R52, R4, R22, R128 ;  /* 0x000000160434723c */ /* 0x000fe20000001880 */
[----:B------:R-:W1:Y:S01]  /*43b0*/  LDSM.16.MT88.4 R20, [R217+0x1900] ;  /* 0x00190000d914783b */ /* 0x000e620000004200 */
[----:B-----5:R-:W-:-:S06]  /*43c0*/  FFMA.FTZ R8, R176, c[0x0][0x2d0], -R12 ;  /* 0x0000b400b0087a23 */ /* 0x020fcc000001080c */
[C---:B------:R-:W-:Y:S01]  /*43d0*/  HMMA.16816.F32 R56, R4.reuse, R34, R156 ;  /* 0x000000220438723c */ /* 0x040fe2000000189c */
[----:B------:R5:W2:Y:S01]  /*43e0*/  MUFU.EX2 R180, R8 ;  /* 0x0000000800b47308 */ /* 0x000aa20000000800 */
[----:B------:R-:W1:Y:S06]  /*43f0*/  LDSM.16.MT88.4 R32, [R217+0x2900] ;  /* 0x00290000d920783b */ /* 0x000e6c0000004200 */
[----:B------:R-:W-:Y:S07]  /*4400*/  HMMA.16816.F32 R40, R4, R42, R160 ;  /* 0x0000002a0428723c */ /* 0x000fee00000018a0 */
[----:B---3--:R-:W-:Y:S01]  /*4410*/  F2FP.PACK_AB R4, R197, R198 ;  /* 0x000000c6c504723e */ /* 0x008fe200000000ff */
[----:B-----5:R-:W-:Y:S01]  /*4420*/  FFMA.FTZ R8, R177, c[0x0][0x2d0], -R0 ;  /* 0x0000b400b1087a23 */ /* 0x020fe20000010800 */
[----:B--2---:R-:W-:-:S02]  /*4430*/  F2FP.PACK_AB R6, R183, R196 ;  /* 0x000000c4b706723e */ /* 0x004fc400000000ff */
[----:B----4-:R-:W-:Y:S01]  /*4440*/  F2FP.PACK_AB R5, R181, R182 ;  /* 0x000000b6b505723e */ /* 0x010fe200000000ff */
[----:B------:R2:W-:Y:S01]  /*4450*/  MUFU.EX2 R174, R8 ;  /* 0x0000000800ae7308 */ /* 0x0005e20000000800 */
[----:B------:R-:W-:-:S07]  /*4460*/  F2FP.PACK_AB R7, R180, R175 ;  /* 0x000000afb407723e */ /* 0x000fce00000000ff */
[----:B-1----:R-:W-:Y:S01]  /*4470*/  HMMA.16816.F32 R128, R4, R16, R164 ;  /* 0x000000100480723c */ /* 0x002fe200000018a4 */
[----:B--2---:R-:W-:-:S07]  /*4480*/  FFMA.FTZ R8, R179, c[0x0][0x2d0], -R0 ;  /* 0x0000b400b3087a23 */ /* 0x004fce0000010800 */
[C---:B------:R-:W-:Y:S01]  /*4490*/  HMMA.16816.F32 R108, R4.reuse, R24, R168 ;  /* 0x00000018046c723c */ /* 0x040fe200000018a8 */
[----:B------:R-:W-:Y:S01]  /*44a0*/  LDSM.16.MT88.4 R168, [R218+0x1d00] ;  /* 0x001d0000daa8783b */ /* 0x000fe20000004200 */
[----:B------:R1:W2:Y:S06]  /*44b0*/  MUFU.EX2 R107, R8 ;  /* 0x00000008006b7308 */ /* 0x0002ac0000000800 */
[C---:B------:R-:W-:Y:S01]  /*44c0*/  HMMA.16816.F32 R144, R4.reuse, R20, R152 ;  /* 0x000000140490723c */ /* 0x040fe20000001898 */
[----:B------:R-:W-:Y:S07]  /*44d0*/  LDSM.16.MT88.4 R152, [R217+0x1d00] ;  /* 0x001d0000d998783b */ /* 0x000fee0000004200 */
[----:B------:R-:W-:Y:S01]  /*44e0*/  HMMA.16816.F32 R160, R4, R28, R136 ;  /* 0x0000001c04a0723c */ /* 0x000fe20000001888 */
[----:B------:R-:W-:Y:S01]  /*44f0*/  LDSM.16.MT88.4 R136, [R218+0xd00] ;  /* 0x000d0000da88783b */ /* 0x000fe20000004200 */
[----:B-1----:R-:W-:-:S04]  /*4500*/  FFMA.FTZ R8, R184, c[0x0][0x2d0], -R0 ;  /* 0x0000b400b8087a23 */ /* 0x002fc80000010800 */
[----:B------:R1:W-:Y:S02]  /*4510*/  MUFU.EX2 R172, R8 ;  /* 0x0000000800ac7308 */ /* 0x0003e40000000800 */
[C---:B------:R-:W-:Y:S08]  /*4520*/  HMMA.16816.F32 R116, R4.reuse, R26, R116 ;  /* 0x0000001a0474723c */ /* 0x040ff00000001874 */
[----:B------:R-:W-:Y:S01]  /*4530*/  HMMA.16816.F32 R132, R4, R18, R132 ;  /* 0x000000120484723c */ /* 0x000fe20000001884 */
[----:B-1----:R-:W-:-:S07]  /*4540*/  FFMA.FTZ R8, R178, c[0x0][0x2d0], -R0 ;  /* 0x0000b400b2087a23 */ /* 0x002fce0000010800 */
[C---:B------:R-:W-:Y:S01]  /*4550*/  HMMA.16816.F32 R96, R4.reuse, R22, R96 ;  /* 0x000000160460723c */ /* 0x040fe20000001860 */
[----:B------:R1:W3:Y:S07]  /*4560*/  MUFU.EX2 R173, R8 ;  /* 0x0000000800ad7308 */ /* 0x0002ee0000000800 */
[C---:B------:R-:W-:Y:S08]  /*4570*/  HMMA.16816.F32 R164, R4.reuse, R30, R92 ;  /* 0x0000001e04a4723c */ /* 0x040ff0000000185c */
[----:B------:R-:W-:Y:S01]  /*4580*/  HMMA.16816.F32 R88, R4, R34, R88 ;  /* 0x000000220458723c */ /* 0x000fe20000001858 */
[----:B-1----:R-:W-:-:S04]  /*4590*/  FFMA.FTZ R8, R186, c[0x0][0x2d0], -R3 ;  /* 0x0000b400ba087a23 */ /* 0x002fc80000010803 */
[----:B------:R1:W-:Y:S02]  /*45a0*/  MUFU.EX2 R106, R8 ;  /* 0x00000008006a7308 */ /* 0x0003e40000000800 */
[----:B-1----:R-:W-:-:S06]  /*45b0*/  FFMA.FTZ R8, R187, c[0x0][0x2d0], -R3 ;  /* 0x0000b400bb087a23 */ /* 0x002fcc0000010803 */
[----:B------:R1:W4:Y:S02]  /*45c0*/  MUFU.EX2 R105, R8 ;  /* 0x0000000800697308 */ /* 0x0003240000000800 */
[--C-:B-1----:R-:W-:Y:S02]  /*45d0*/  FFMA.FTZ R8, R185, c[0x0][0x2d0], -R3.reuse ;  /* 0x0000b400b9087a23 */ /* 0x102fe40000010803 */
[----:B------:R-:W-:Y:S01]  /*45e0*/  HMMA.16816.F32 R184, R4, R32, R120 ;  /* 0x0000002004b8723c */ /* 0x000fe20000001878 */
[----:B------:R-:W-:Y:S03]  /*45f0*/  LDSM.16.MT88.4 R120, [R217+0xd00] ;  /* 0x000d0000d978783b */ /* 0x000fe60000004200 */
[----:B------:R1:W-:Y:S02]  /*4600*/  MUFU.EX2 R101, R8 ;  /* 0x0000000800657308 */ /* 0x0003e40000000800 */
[----:B-1----:R-:W-:-:S02]  /*4610*/  FFMA.FTZ R8, R192, c[0x0][0x2d0], -R3 ;  /* 0x0000b400c0087a23 */ /* 0x002fc40000010803 */
[C---:B------:R-:W-:Y:S04]  /*4620*/  HMMA.16816.F32 R192, R4.reuse, R36, R112 ;  /* 0x0000002404c0723c */ /* 0x040fe80000001870 */
[----:B------:R1:W5:Y:S04]  /*4630*/  MUFU.EX2 R100, R8 ;  /* 0x0000000800647308 */ /* 0x0003680000000800 */
[----:B------:R-:W-:Y:S07]  /*4640*/  HMMA.16816.F32 R112, R4, R38, R84 ;  /* 0x000000260470723c */ /* 0x000fee0000001854 */
[----:B--2---:R-:W-:-:S02]  /*4650*/  F2FP.PACK_AB R4, R107, R174 ;  /* 0x000000ae6b04723e */ /* 0x004fc400000000ff */
[----:B---3--:R-:W-:Y:S01]  /*4660*/  F2FP.PACK_AB R6, R173, R172 ;  /* 0x000000acad06723e */ /* 0x008fe200000000ff */
[----:B-1----:R-:W-:Y:S01]  /*4670*/  FFMA.FTZ R8, R210, c[0x0][0x2d0], -R13 ;  /* 0x0000b400d2087a23 */ /* 0x002fe2000001080d */
[----:B----4-:R-:W-:Y:S01]  /*4680*/  F2FP.PACK_AB R5, R105, R106 ;  /* 0x0000006a6905723e */ /* 0x010fe200000000ff */
[----:B------:R-:W-:Y:S01]  /*4690*/  IMAD.MOV.U32 R210, RZ, RZ, R14 ;  /* 0x000000ffffd27224 */ /* 0x000fe200078e000e */
[----:B-----5:R-:W-:-:S07]  /*46a0*/  F2FP.PACK_AB R7, R100, R101 ;  /* 0x000000656407723e */ /* 0x020fce00000000ff */
[C---:B------:R-:W-:Y:S08]  /*46b0*/  HMMA.16816.F32 R156, R4.reuse, R26, R60 ;  /* 0x0000001a049c723c */ /* 0x040ff0000000183c */
[C---:B------:R-:W-:Y:S01]  /*46c0*/  HMMA.16816.F32 R60, R4.reuse, R18, R52 ;  /* 0x00000012043c723c */ /* 0x040fe20000001834 */
[----:B------:R1:W-:Y:S06]  /*46d0*/  MUFU.EX2 R52, R8 ;  /* 0x0000000800347308 */ /* 0x0003ec0000000800 */
[----:B------:R-:W-:Y:S01]  /*46e0*/  IMAD.MOV.U32 R55, RZ, RZ, R15 ;  /* 0x000000ffff377224 */ /* 0x000fe200078e000f */
[----:B------:R-:W-:Y:S01]  /*46f0*/  HMMA.16816.F32 R176, R4, R24, R80 ;  /* 0x0000001804b0723c */ /* 0x000fe20000001850 */
[----:B------:R-:W2:Y:S03]  /*4700*/  LDSM.16.MT88.4 R80, [R217+0x2d00] ;  /* 0x002d0000d950783b */ /* 0x000ea60000004200 */
[----:B------:R-:W-:-:S04]  /*4710*/  ISETP.GE.AND P0, PT, R210, R55, PT ;  /* 0x00000037d200720c */ /* 0x000fc80003f06270 */
[----:B------:R-:W-:Y:S01]  /*4720*/  HMMA.16816.F32 R48, R4, R22, R48 ;  /* 0x000000160430723c */ /* 0x000fe20000001830 */
[----:B-1----:R-:W-:-:S04]  /*4730*/  FFMA.FTZ R8, R203, c[0x0][0x2d0], -R13 ;  /* 0x0000b400cb087a23 */ /* 0x002fc8000001080d */
[----:B------:R1:W3:Y:S03]  /*4740*/  MUFU.EX2 R27, R8 ;  /* 0x00000008001b7308 */ /* 0x0002e60000000800 */
[C---:B------:R-:W-:Y:S08]  /*4750*/  HMMA.16816.F32 R140, R4.reuse, R20, R72 ;  /* 0x00000014048c723c */ /* 0x040ff00000001848 */
[----:B------:R-:W-:Y:S01]  /*4760*/  HMMA.16816.F32 R124, R4, R16, R76 ;  /* 0x00000010047c723c */ /* 0x000fe2000000184c */
[----:B-1----:R-:W-:Y:S01]  /*4770*/  FFMA.FTZ R8, R204, c[0x0][0x2d0], -R13 ;  /* 0x0000b400cc087a23 */ /* 0x002fe2000001080d */
[----:B---3--:R-:W-:-:S06]  /*4780*/  F2FP.PACK_AB R92, R27, R52 ;  /* 0x000000341b5c723e */ /* 0x008fcc00000000ff */
        /* <DEDUP_REMOVED lines=8> */
[----:B-1----:R-:W-:Y:S01]  /*4810*/  FFMA.FTZ R8, R227, c[0x0][0x2d0], -R12 ;  /* 0x0000b400e3087a23 */ /* 0x002fe2000001080c */
[----:B---3--:R-:W-:-:S06]  /*4820*/  F2FP.PACK_AB R94, R25, R26 ;  /* 0x0000001a195e723e */ /* 0x008fcc00000000ff */
[----:B------:R-:W-:Y:S01]  /*4830*/  HMMA.16816.F32 R40, R4, R38, R40 ;  /* 0x000000260428723c */ /* 0x000fe20000001828 */
[----:B------:R1:W-:Y:S06]  /*4840*/  MUFU.EX2 R24, R8 ;  /* 0x0000000800187308 */ /* 0x0003ec0000000800 */
[----:B------:R-:W-:Y:S02]  /*4850*/  FFMA.FTZ R4, R215, c[0x0][0x2d0], -R0 ;  /* 0x0000b400d7047a23 */ /* 0x000fe40000010800 */
[----:B------:R-:W-:Y:S02]  /*4860*/  FADD.FTZ R5, R232, R231 ;  /* 0x000000e7e8057221 */ /* 0x000fe40000010000 */
[----:B------:R3:W-:Y:S01]  /*4870*/  MUFU.EX2 R18, R4 ;  /* 0x0000000400127308 */ /* 0x0007e20000000800 */
[----:B-1----:R-:W-:-:S07]  /*4880*/  FFMA.FTZ R8, R207, c[0x0][0x2d0], -R12 ;  /* 0x0000b400cf087a23 */ /* 0x002fce000001080c */
[----:B------:R1:W4:Y:S01]  /*4890*/  MUFU.EX2 R23, R8 ;  /* 0x0000000800177308 */ /* 0x0003220000000800 */
[----:B---3--:R-:W-:-:S04]  /*48a0*/  FADD.FTZ R4, R252, R250 ;  /* 0x000000fafc047221 */ /* 0x008fc80000010000 */
[----:B------:R-:W-:Y:S02]  /*48b0*/  FADD.FTZ R7, R249, R4 ;  /* 0x00000004f9077221 */ /* 0x000fe40000010000 */
[----:B-1----:R-:W-:Y:S01]  /*48c0*/  FFMA.FTZ R8, R205, c[0x0][0x2d0], -R12 ;  /* 0x0000b400cd087a23 */ /* 0x002fe2000001080c */
[----:B----4-:R-:W-:-:S03]  /*48d0*/  F2FP.PACK_AB R93, R23, R24 ;  /* 0x00000018175d723e */ /* 0x010fc600000000ff */
[----:B------:R1:W-:Y:S02]  /*48e0*/  MUFU.EX2 R21, R8 ;  /* 0x0000000800157308 */ /* 0x0003e40000000800 */
[----:B-1----:R-:W-:Y:S02]  /*48f0*/  FFMA.FTZ R8, R209, c[0x0][0x2d0], -R12 ;  /* 0x0000b400d1087a23 */ /* 0x002fe4000001080c */
[----:B------:R-:W-:-:S04]  /*4900*/  FADD.FTZ R12, R235, R5 ;  /* 0x00000005eb0c7221 */ /* 0x000fc80000010000 */
[----:B------:R1:W3:Y:S01]  /*4910*/  MUFU.EX2 R22, R8 ;  /* 0x0000000800167308 */ /* 0x0002e20000000800 */
[----:B------:R-:W-:Y:S02]  /*4920*/  FADD.FTZ R4, R240, R12 ;  /* 0x0000000cf0047221 */ /* 0x000fe40000010000 */
[----:B-1----:R-:W-:Y:S01]  /*4930*/  FFMA.FTZ R8, R244, c[0x0][0x2d0], -R0 ;  /* 0x0000b400f4087a23 */ /* 0x002fe20000010800 */
[----:B---3--:R-:W-:-:S04]  /*4940*/  F2FP.PACK_AB R95, R22, R21 ;  /* 0x00000015165f723e */ /* 0x008fc800000000ff */
[----:B------:R1:W-:Y:S03]  /*4950*/  MUFU.EX2 R20, R8 ;  /* 0x0000000800147308 */ /* 0x0003e60000000800 */
[C---:B--2---:R-:W-:Y:S08]  /*4960*/  HMMA.16816.F32 R76, R92.reuse, R82, R88 ;  /* 0x000000525c4c723c */ /* 0x044ff00000001858 */
[----:B------:R-:W-:Y:S01]  /*4970*/  HMMA.16816.F32 R108, R92, R120, R108 ;  /* 0x000000785c6c723c */ /* 0x000fe2000000186c */
[----:B-1----:R-:W-:-:S02]  /*4980*/  FFMA.FTZ R8, R208, c[0x0][0x2d0], -R0 ;  /* 0x0000b400d0087a23 */ /* 0x002fc40000010800 */
[----:B------:R-:W-:Y:S02]  /*4990*/  FFMA.FTZ R0, R224, c[0x0][0x2d0], -R0 ;  /* 0x0000b400e0007a23 */ /* 0x000fe40000010800 */
[----:B------:R1:W2:Y:S03]  /*49a0*/  MUFU.EX2 R19, R8 ;  /* 0x0000000800137308 */ /* 0x0002a60000000800 */
[C---:B------:R-:W-:Y:S05]  /*49b0*/  HMMA.16816.F32 R116, R92.reuse, R122, R116 ;  /* 0x0000007a5c74723c */ /* 0x040fea0000001874 */
[----:B------:R3:W4:Y:S03]  /*49c0*/  MUFU.EX2 R17, R0 ;  /* 0x0000000000117308 */ /* 0x0007260000000800 */
[C---:B------:R-:W-:Y:S01]  /*49d0*/  HMMA.16816.F32 R128, R92.reuse, R136, R128 ;  /* 0x000000885c80723c */ /* 0x040fe20000001880 */
[----:B-1----:R-:W1:Y:S07]  /*49e0*/  LDSM.16.MT88.4 R8, [R218+0x2d00] ;  /* 0x002d0000da08783b */ /* 0x002e6e0000004200 */
[----:B------:R-:W-:Y:S01]  /*49f0*/  HMMA.16816.F32 R132, R92, R138, R132 ;  /* 0x0000008a5c84723c */ /* 0x000fe20000001884 */
[----:B---3--:R-:W-:-:S07]  /*4a00*/  FFMA.FTZ R0, R151, c[0x0][0x2d0], -R3 ;  /* 0x0000b40097007a23 */ /* 0x008fce0000010803 */
[C---:B------:R-:W-:Y:S01]  /*4a10*/  HMMA.16816.F32 R144, R92.reuse, R152, R144 ;  /* 0x000000985c90723c */ /* 0x040fe20000001890 */
[----:B------:R3:W-:Y:S07]  /*4a20*/  MUFU.EX2 R13, R0 ;  /* 0x00000000000d7308 */ /* 0x0007ee0000000800 */
[C---:B------:R-:W-:Y:S07]  /*4a30*/  HMMA.16816.F32 R148, R92.reuse, R154, R96 ;  /* 0x0000009a5c94723c */ /* 0x040fee0000001860 */
[----:B--2---:R-:W-:Y:S01]  /*4a40*/  F2FP.PACK_AB R96, R19, R20 ;  /* 0x000000141360723e */ /* 0x004fe200000000ff */
[----:B------:R-:W-:Y:S01]  /*4a50*/  HMMA.16816.F32 R160, R92, R168, R160 ;  /* 0x000000a85ca0723c */ /* 0x000fe200000018a0 */
[----:B----4-:R-:W-:Y:S01]  /*4a60*/  F2FP.PACK_AB R98, R17, R18 ;  /* 0x000000121162723e */ /* 0x010fe200000000ff */
[----:B---3--:R-:W-:-:S04]  /*4a70*/  FFMA.FTZ R0, R223, c[0x0][0x2d0], -R3 ;  /* 0x0000b400df007a23 */ /* 0x008fc80000010803 */
[----:B------:R2:W3:Y:S02]  /*4a80*/  MUFU.EX2 R14, R0 ;  /* 0x00000000000e7308 */ /* 0x0004e40000000800 */
[C---:B------:R-:W-:Y:S08]  /*4a90*/  HMMA.16816.F32 R164, R92.reuse, R170, R164 ;  /* 0x000000aa5ca4723c */ /* 0x040ff000000018a4 */
[----:B------:R-:W-:Y:S01]  /*4aa0*/  HMMA.16816.F32 R72, R92, R80, R184 ;  /* 0x000000505c48723c */ /* 0x000fe200000018b8 */
[--C-:B--2---:R-:W-:Y:S01]  /*4ab0*/  FFMA.FTZ R0, R222, c[0x0][0x2d0], -R3.reuse ;  /* 0x0000b400de007a23 */ /* 0x104fe20000010803 */
[----:B---3--:R-:W-:Y:S01]  /*4ac0*/  F2FP.PACK_AB R97, R14, R13 ;  /* 0x0000000d0e61723e */ /* 0x008fe200000000ff */
[----:B------:R-:W-:-:S05]  /*4ad0*/  FFMA.FTZ R3, R225, c[0x0][0x2d0], -R3 ;  /* 0x0000b400e1037a23 */ /* 0x000fca0000010803 */
[C---:B-1----:R-:W-:Y:S01]  /*4ae0*/  HMMA.16816.F32 R88, R92.reuse, R8, R192 ;  /* 0x000000085c58723c */ /* 0x042fe200000018c0 */
[----:B------:R1:W-:Y:S07]  /*4af0*/  MUFU.EX2 R15, R0 ;  /* 0x00000000000f7308 */ /* 0x0003ee0000000800 */
[----:B------:R-:W-:Y:S01]  /*4b00*/  HMMA.16816.F32 R92, R92, R10, R112 ;  /* 0x0000000a5c5c723c */ /* 0x000fe20000001870 */
[----:B------:R2:W3:Y:S01]  /*4b10*/  MUFU.EX2 R16, R3 ;  /* 0x0000000300107308 */ /* 0x0004e20000000800 */
[----:B-1----:R-:W-:-:S04]  /*4b20*/  FADD.FTZ R0, R241, R236 ;  /* 0x000000ecf1007221 */ /* 0x002fc80000010000 */
[----:B------:R-:W-:Y:S02]  /*4b30*/  FADD.FTZ R0, R242, R0 ;  /* 0x00000000f2007221 */ /* 0x000fe40000010000 */
[----:B--2---:R-:W-:Y:S01]  /*4b40*/  FADD.FTZ R3, R248, R246 ;  /* 0x000000f6f8037221 */ /* 0x004fe20000010000 */
[----:B---3--:R-:W-:Y:S01]  /*4b50*/  F2FP.PACK_AB R99, R16, R15 ;  /* 0x0000000f1063723e */ /* 0x008fe200000000ff */
[----:B------:R-:W-:Y:S02]  /*4b60*/  FADD.FTZ R5, R243, R0 ;  /* 0x00000000f3057221 */ /* 0x000fe40000010000 */
[----:B------:R-:W-:Y:S02]  /*4b70*/  FADD.FTZ R6, R245, R3 ;  /* 0x00000003f5067221 */ /* 0x000fe40000010000 */
[----:B------:R-:W-:Y:S02]  /*4b80*/  FADD.FTZ R3, R251, R7 ;  /* 0x00000007fb037221 */ /* 0x000fe40000010000 */
[----:B------:R-:W-:Y:S01]  /*4b90*/  FADD.FTZ R0, R247, R6 ;  /* 0x00000006f7007221 */ /* 0x000fe20000010000 */
[----:B------:R-:W-:Y:S01]  /*4ba0*/  HMMA.16816.F32 R112, R96, R120, R176 ;  /* 0x000000786070723c */ /* 0x000fe200000018b0 */
[----:B------:R-:W-:-:S02]  /*4bb0*/  FADD.FTZ R7, R214, R5 ;  /* 0x00000005d6077221 */ /* 0x000fc40000010000 */
[----:B------:R-:W-:Y:S02]  /*4bc0*/  FADD.FTZ R5, R226, R0 ;  /* 0x00000000e2057221 */ /* 0x000fe40000010000 */
[----:B------:R-:W-:Y:S02]  /*4bd0*/  FADD.FTZ R0, R213, R7 ;  /* 0x00000007d5007221 */ /* 0x000fe40000010000 */
[----:B------:R-:W-:Y:S01]  /*4be0*/  FADD.FTZ R6, R201, R4 ;  /* 0x00000004c9067221 */ /* 0x000fe20000010000 */
[----:B------:R-:W-:Y:S01]  /*4bf0*/  HMMA.16816.F32 R120, R96, R122, R156 ;  /* 0x0000007a6078723c */ /* 0x000fe2000000189c */
[----:B------:R-:W-:Y:S02]  /*4c00*/  FADD.FTZ R4, R234, R3 ;  /* 0x00000003ea047221 */ /* 0x000fe40000010000 */
[----:B------:R-:W-:Y:S02]  /*4c10*/  FADD.FTZ R0, R212, R0 ;  /* 0x00000000d4007221 */ /* 0x000fe40000010000 */
[----:B------:R-:W-:-:S02]  /*4c20*/  FADD.FTZ R3, R202, R6 ;  /* 0x00000006ca037221 */ /* 0x000fc40000010000 */
[----:B------:R-:W-:Y:S01]  /*4c30*/  FADD.FTZ R5, R230, R5 ;  /* 0x00000005e6057221 */ /* 0x000fe20000010000 */
[C---:B------:R-:W-:Y:S01]  /*4c40*/  HMMA.16816.F32 R156, R96.reuse, R168, R68 ;  /* 0x000000a8609c723c */ /* 0x040fe20000001844 */
        /* <DEDUP_REMOVED lines=44> */
[----:B------:R1:W-:Y:S01]  /*4f10*/  STL [R1], R0 ;  /* 0x0000000001007387 */ /* 0x0003e20000100800 */
[----:B------:R-:W-:Y:S01]  /*4f20*/  FADD.FTZ R4, R26, R4 ;  /* 0x000000041a047221 */ /* 0x000fe20000010000 */
[----:B------:R-:W-:Y:S01]  /*4f30*/  HMMA.16816.F32 R96, R96, R10, R40 ;  /* 0x0000000a6060723c */ /* 0x000fe20000001828 */
[----:B------:R-:W-:Y:S02]  /*4f40*/  FADD.FTZ R6, R16, R3 ;  /* 0x0000000310067221 */ /* 0x000fe40000010000 */
[----:B------:R-:W-:-:S03]  /*4f50*/  FADD.FTZ R3, R25, R4 ;  /* 0x0000000419037221 */ /* 0x000fc60000010000 */
[----:B------:R2:W-:Y:S01]  /*4f60*/  STL [R1+0x4], R6 ;  /* 0x0000040601007387 */ /* 0x0005e20000100800 */
[----:B-1----:R-:W-:-:S05]  /*4f70*/  FADD.FTZ R0, R22, R5 ;  /* 0x0000000516007221 */ /* 0x002fca0000010000 */
[----:B------:R2:W-:Y:S04]  /*4f80*/  STL [R1+0xc], R0 ;  /* 0x00000c0001007387 */ /* 0x0005e80000100800 */
[----:B------:R2:W-:Y:S01]  /*4f90*/  STL [R1+0x8], R3 ;  /* 0x0000080301007387 */ /* 0x0005e20000100800 */
[----:B------:R-:W-:Y:S05]  /*4fa0*/  @!P0 BRA `(.L_x_10) ;  /* 0x0000402000008947 */ /* 0x000fea0003800000 */
[----:B------:R-:W3:Y:S04]  /*4fb0*/  LDL.64 R30, [R1+0x40] ;  /* 0x00004000011e7983 */ /* 0x000ee80000100a00 */
[----:B------:R-:W4:Y:S04]  /*4fc0*/  LDL.64 R28, [R1+0x48] ;  /* 0x00004800011c7983 */ /* 0x000f280000100a00 */
[----:B------:R-:W5:Y:S04]  /*4fd0*/  LDL R53, [R1+0x30] ;  /* 0x0000300001357983 */ /* 0x000f680000100800 */
[----:B--2---:R-:W2:Y:S01]  /*4fe0*/  LDL.64 R54, [R1+0x38] ;  /* 0x0000380001367983 */ /* 0x004ea20000100a00 */
[----:B------:R-:W-:Y:S01]  /*4ff0*/  IMAD.MOV.U32 R106, RZ, RZ, R2 ;  /* 0x000000ffff6a7224 */ /* 0x000fe200078e0002 */
[C---:B------:R-:W-:Y:S01]  /*5000*/  IADD3 R232, R221.reuse, 0x400, RZ ;  /* 0x00000400dde87810 */ /* 0x040fe20007ffe0ff */
[----:B------:R-:W-:Y:S01]  /*5010*/  IMAD.MOV.U32 R234, RZ, RZ, R210 ;  /* 0x000000ffffea7224 */ /* 0x000fe200078e00d2 */
[C---:B------:R-:W-:Y:S01]  /*5020*/  IADD3 R231, R221.reuse, 0x800, RZ ;  /* 0x00000800dde77810 */ /* 0x040fe20007ffe0ff */
[----:B------:R-:W-:Y:S01]  /*5030*/  IMAD.MOV.U32 R100, RZ, RZ, R103 ;  /* 0x000000ffff647224 */ /* 0x000fe200078e0067 */
[C---:B------:R-:W-:Y:S01]  /*5040*/  IADD3 R230, R221.reuse, 0xc00, RZ ;  /* 0x00000c00dde67810 */ /* 0x040fe20007ffe0ff */
[----:B------:R-:W-:Y:S01]  /*5050*/  IMAD.MOV.U32 R3, RZ, RZ, R104 ;  /* 0x000000ffff037224 */ /* 0x000fe200078e0068 */
[C---:B------:R-:W-:Y:S01]  /*5060*/  IADD3 R229, R221.reuse, 0x1000, RZ ;  /* 0x00001000dde57810 */ /* 0x040fe20007ffe0ff */
[----:B------:R-:W-:Y:S01]  /*5070*/  IMAD.MOV.U32 R105, RZ, RZ, R102 ;  /* 0x000000ffff697224 */ /* 0x000fe200078e0066 */
[----:B------:R-:W-:-:S02]  /*5080*/  IADD3 R228, R221, 0x1400, RZ ;  /* 0x00001400dde47810 */ /* 0x000fc40007ffe0ff */
[C---:B------:R-:W-:Y:S02]  /*5090*/  IADD3 R227, R221.reuse, 0x1800, RZ ;  /* 0x00001800dde37810 */ /* 0x040fe40007ffe0ff */
[C---:B------:R-:W-:Y:S02]  /*50a0*/  IADD3 R226, R221.reuse, 0x1c00, RZ ;  /* 0x00001c00dde27810 */ /* 0x040fe40007ffe0ff */
[C---:B------:R-:W-:Y:S02]  /*50b0*/  IADD3 R225, R221.reuse, 0x2000, RZ ;  /* 0x00002000dde17810 */ /* 0x040fe40007ffe0ff */
[C---:B------:R-:W-:Y:S02]  /*50c0*/  IADD3 R224, R221.reuse, 0x2400, RZ ;  /* 0x00002400dde07810 */ /* 0x040fe40007ffe0ff */
[C---:B------:R-:W-:Y:S02]  /*50d0*/  IADD3 R223, R221.reuse, 0x2800, RZ ;  /* 0x00002800dddf7810 */ /* 0x040fe40007ffe0ff */
[----:B------:R-:W-:-:S02]  /*50e0*/  IADD3 R222, R221, 0x2c00, RZ ;  /* 0x00002c00ddde7810 */ /* 0x000fc40007ffe0ff */
[C---:B---3--:R-:W-:Y:S02]  /*50f0*/  IADD3 R0, P3, R30.reuse, 0x20, RZ ;  /* 0x000000201e007810 */ /* 0x048fe40007f7e0ff */
[----:B------:R-:W-:Y:S02]  /*5100*/  IADD3 R4, P2, R30, 0x40, RZ ;  /* 0x000000401e047810 */ /* 0x000fe40007f5e0ff */
[C---:B----4-:R-:W-:Y:S01]  /*5110*/  IADD3 R2, P1, R28.reuse, 0x20, RZ ;  /* 0x000000201c027810 */ /* 0x050fe20007f3e0ff */
[----:B------:R1:W-:Y:S04]  /*5120*/  STL [R1+0x2c], R0 ;  /* 0x00002c0001007387 */ /* 0x0003e80000100800 */
[----:B------:R5:W-:Y:S04]  /*5130*/  STL [R1+0x24], R4 ;  /* 0x0000240401007387 */ /* 0x000be80000100800 */
[----:B------:R2:W-:Y:S01]  /*5140*/  STL [R1+0x1c], R2 ;  /* 0x00001c0201007387 */ /* 0x0005e20000100800 */
[----:B-1----:R-:W-:Y:S01]  /*5150*/  IADD3 R0, P0, R28, 0x40, RZ ;  /* 0x000000401c007810 */ /* 0x002fe20007f1e0ff */
[----:B-----5:R-:W-:-:S04]  /*5160*/  IMAD.X R4, RZ, RZ, R53, P2 ;  /* 0x000000ffff047224 */ /* 0x020fc800010e0635 */
[----:B------:R1:W-:Y:S01]  /*5170*/  STL [R1+0x14], R0 ;  /* 0x0000140001007387 */ /* 0x0003e20000100800 */
[----:B--2---:R-:W-:Y:S02]  /*5180*/  IMAD.X R2, RZ, RZ, R55, P1 ;  /* 0x000000ffff027224 */ /* 0x004fe400008e0637 */
[----:B-1----:R-:W-:-:S05]  /*5190*/  IMAD.X R0, RZ, RZ, R53, P3 ;  /* 0x000000ffff007224 */ /* 0x002fca00018e0635 */
[----:B------:R1:W-:Y:S04]  /*51a0*/  STL [R1+0x28], R0 ;  /* 0x0000280001007387 */ /* 0x0003e80000100800 */
[----:B------:R2:W-:Y:S01]  /*51b0*/  STL [R1+0x20], R4 ;  /* 0x0000200401007387 */ /* 0x0005e20000100800 */
[----:B-1----:R-:W-:-:S05]  /*51c0*/  IMAD.X R0, RZ, RZ, R55, P0 ;  /* 0x000000ffff007224 */ /* 0x002fca00000e0637 */
[----:B------:R2:W-:Y:S04]  /*51d0*/  STL [R1+0x10], R0 ;  /* 0x0000100001007387 */ /* 0x0005e80000100800 */
[----:B------:R2:W-:Y:S02]  /*51e0*/  STL [R1+0x18], R2 ;  /* 0x0000180201007387 */ /* 0x0005e40000100800 */
.L_x_11:
[----:B--2---:R-:W2:Y:S01]  /*51f0*/  LDL R0, [R1+0x58] ;  /* 0x0000580001007983 */ /* 0x004ea20000100800 */
[----:B------:R-:W-:Y:S04]  /*5200*/  DEPBAR.LE SB0, 0x0 ;  /* 0x000080000000791a */ /* 0x000fe80000000000 */
[----:B------:R-:W3:Y:S01]  /*5210*/  LDL.64 R194, [R1+0x40] ;  /* 0x0000400001c27983 */ /* 0x000ee20000100a00 */
[----:B------:R-:W-:Y:S01]  /*5220*/  IMAD.WIDE.U32 R44, R234, c[0x0][0x208], RZ ;  /* 0x00008200ea2c7a25 */ /* 0x000fe200078e00ff */
[----:B------:R-:W-:Y:S02]  /*5230*/  MOV R54, c[0x0][0x208] ;  /* 0x0000820000367a02 */ /* 0x000fe40000000f00 */
[----:B------:R-:W-:Y:S02]  /*5240*/  MOV R55, c[0x0][0x20c] ;  /* 0x0000830000377a02 */ /* 0x000fe40000000f00 */
[----:B------:R-:W4:Y:S01]  /*5250*/  LDL R2, [R1+0x5c] ;  /* 0x00005c0001027983 */ /* 0x000f220000100800 */
[----:B------:R-:W-:Y:S03]  /*5260*/  SHF.L.U32 R52, R44, 0x6, RZ ;  /* 0x000000062c347819 */ /* 0x000fe600000006ff */
[----:B------:R-:W5:Y:S04]  /*5270*/  LDL R59, [R1+0x2c] ;  /* 0x00002c00013b7983 */ /* 0x000f680000100800 */
[----:B------:R-:W5:Y:S04]  /*5280*/  LDL R56, [R1+0x28] ;  /* 0x0000280001387983 */ /* 0x000f680000100800 */
[----:B------:R-:W5:Y:S04]  /*5290*/  LDL R57, [R1+0x30] ;  /* 0x0000300001397983 */ /* 0x000f680000100800 */
[----:B------:R-:W5:Y:S04]  /*52a0*/  LDL R58, [R1+0x24] ;  /* 0x00002400013a7983 */ /* 0x000f680000100800 */
[----:B------:R-:W5:Y:S04]  /*52b0*/  LDL R193, [R1+0x20] ;  /* 0x0000200001c17983 */ /* 0x000f680000100800 */
[----:B------:R-:W-:Y:S08]  /*52c0*/  BAR.SYNC.DEFER_BLOCKING 0x0 ;  /* 0x0000000000007b1d */ /* 0x000ff00000010000 */
[----:B------:R-:W-:Y:S08]  /*52d0*/  LDSM.16.M88.4 R64, [R219+0x6100] ;  /* 0x00610000db40783b */ /* 0x000ff00000000200 */
[----:B------:R-:W1:Y:S08]  /*52e0*/  LDSM.16.M88.4 R16, [R216+0x3100] ;  /* 0x00310000d810783b */ /* 0x000e700000000200 */
[----:B------:R-:W1:Y:S08]  /*52f0*/  LDSM.16.M88.4 R60, [R219+0x7100] ;  /* 0x00710000db3c783b */ /* 0x000e700000000200 */
[----:B------:R-:W1:Y:S08]  /*5300*/  LDSM.16.M88.4 R32, [R216+0x3500] ;  /* 0x00350000d820783b */ /* 0x000e700000000200 */
[----:B------:R-:W1:Y:S08]  /*5310*/  LDSM.16.M88.4 R48, [R216+0x3900] ;  /* 0x00390000d830783b */ /* 0x000e700000000200 */
[----:B------:R-:W2:Y:S01]  /*5320*/  LDSM.16.M88.4 R172, [R216+0x3d00] ;  /* 0x003d0000d8ac783b */ /* 0x000ea20000000200 */
[-C--:B-1----:R-:W-:Y:S07]  /*5330*/  HMMA.16816.F32 R4, R64, R16.reuse, RZ ;  /* 0x000000104004723c */ /* 0x082fee00000018ff */
[----:B------:R-:W-:Y:S01]  /*5340*/  LDSM.16.M88.4 R176, [R220+0x6100] ;  /* 0x00610000dcb0783b */ /* 0x000fe20000000200 */
[C---:B------:R-:W-:Y:S07]  /*5350*/  HMMA.16816.F32 R8, R60.reuse, R16, RZ ;  /* 0x000000103c08723c */ /* 0x040fee00000018ff */
[----:B------:R-:W1:Y:S01]  /*5360*/  LDSM.16.M88.4 R180, [R221] ;  /* 0x00000000ddb4783b */ /* 0x000e620000000200 */
[-C--:B------:R-:W-:Y:S07]  /*5370*/  HMMA.16816.F32 R12, R60, R18.reuse, RZ ;  /* 0x000000123c0c723c */ /* 0x080fee00000018ff */
[----:B------:R-:W1:Y:S01]  /*5380*/  LDSM.16.M88.4 R184, [R220+0x7100] ;  /* 0x00710000dcb8783b */ /* 0x000e620000000200 */
[C---:B------:R-:W-:Y:S07]  /*5390*/  HMMA.16816.F32 R16, R64.reuse, R18, RZ ;  /* 0x000000124010723c */ /* 0x040fee00000018ff */
[----:B------:R-:W1:Y:S01]  /*53a0*/  LDSM.16.M88.4 R188, [R232] ;  /* 0x00000000e8bc783b */ /* 0x000e620000000200 */
[-C--:B------:R-:W-:Y:S07]  /*53b0*/  HMMA.16816.F32 R20, R64, R32.reuse, RZ ;  /* 0x000000204014723c */ /* 0x080fee00000018ff */
[----:B------:R-:W-:Y:S01]  /*53c0*/  LDSM.16.M88.4 R196, [R230] ;  /* 0x00000000e6c4783b */ /* 0x000fe20000000200 */
[C---:B------:R-:W-:Y:S08]  /*53d0*/  HMMA.16816.F32 R24, R60.reuse, R32, RZ ;  /* 0x000000203c18723c */ /* 0x040ff000000018ff */
[-C--:B------:R-:W-:Y:S08]  /*53e0*/  HMMA.16816.F32 R28, R60, R34.reuse, RZ ;  /* 0x000000223c1c723c */ /* 0x080ff000000018ff */
[C---:B------:R-:W-:Y:S08]  /*53f0*/  HMMA.16816.F32 R32, R64.reuse, R34, RZ ;  /* 0x000000224020723c */ /* 0x040ff000000018ff */
[-C--:B------:R-:W-:Y:S08]  /*5400*/  HMMA.16816.F32 R36, R64, R48.reuse, RZ ;  /* 0x000000304024723c */ /* 0x080ff000000018ff */
[C---:B------:R-:W-:Y:S02]  /*5410*/  HMMA.16816.F32 R40, R60.reuse, R48, RZ ;  /* 0x000000303c28723c */ /* 0x040fe400000018ff */
[----:B--2---:R-:W-:Y:S02]  /*5420*/  ISETP.NE.AND P4, PT, R0, RZ, PT ;  /* 0x000000ff0000720c */ /* 0x004fe40003f85270 */
[----:B------:R-:W-:Y:S05]  /*5430*/  SHF.R.S32.HI R0, RZ, 0x1f, R234 ;  /* 0x0000001fff007819 */ /* 0x000fea00000114ea */
[----:B------:R-:W-:Y:S04]  /*5440*/  IMAD R0, R0, c[0x0][0x208], RZ ;  /* 0x0000820000007a24 */ /* 0x000fe800078e02ff */
[----:B------:R-:W-:Y:S01]  /*5450*/  IMAD R0, R234, c[0x0][0x20c], R0 ;  /* 0x00008300ea007a24 */ /* 0x000fe200078e0200 */
[----:B----4-:R-:W-:Y:S02]  /*5460*/  ISETP.NE.AND P5, PT, R2, RZ, PT ;  /* 0x000000ff0200720c */ /* 0x010fe40003fa5270 */
[C---:B---3--:R-:W-:Y:S02]  /*5470*/  IADD3 R2, P3, R52.reuse, R194, RZ ;  /* 0x000000c234027210 */ /* 0x048fe40007f7e0ff */
[----:B------:R-:W-:Y:S02]  /*5480*/  IADD3 R0, R45, R0, RZ ;  /* 0x000000002d007210 */ /* 0x000fe40007ffe0ff */
[----:B-----5:R-:W-:Y:S02]  /*5490*/  IADD3 R48, P1, R52, R59, RZ ;  /* 0x0000003b34307210 */ /* 0x020fe40007f3e0ff */
[----:B------:R-:W-:Y:S02]  /*54a0*/  SHF.L.U64.HI R0, R44, 0x6, R0 ;  /* 0x000000062c007819 */ /* 0x000fe40000010200 */
[-C--:B------:R-:W-:Y:S01]  /*54b0*/  HMMA.16816.F32 R44, R60, R50.reuse, RZ ;  /* 0x000000323c2c723c */ /* 0x080fe200000018ff */
[----:B------:R-:W-:Y:S02]  /*54c0*/  LEA R208, P2, R2, c[0x0][0x1f8], 0x1 ;  /* 0x00007e0002d07a11 */ /* 0x000fe400078408ff */
[----:B------:R-:W-:Y:S02]  /*54d0*/  LEA R206, P0, R48, c[0x0][0x1f8], 0x1 ;  /* 0x00007e0030ce7a11 */ /* 0x000fe400078008ff */
[C---:B------:R-:W-:Y:S02]  /*54e0*/  IADD3.X R49, R0.reuse, R57, RZ, P3, !PT ;  /* 0x0000003900317210 */ /* 0x040fe40001ffe4ff */
[----:B------:R-:W-:Y:S02]  /*54f0*/  IADD3.X R53, R0, R56, RZ, P1, !PT ;  /* 0x0000003800357210 */ /* 0x000fe40000ffe4ff */
[----:B------:R-:W-:Y:S03]  /*5500*/  LEA.HI.X R209, R2, c[0x0][0x1fc], R49, 0x1, P2 ;  /* 0x00007f0002d17a11 */ /* 0x000fe600010f0c31 */
[----:B------:R-:W-:Y:S02]  /*5510*/  LEA.HI.X R207, R48, c[0x0][0x1fc], R53, 0x1, P0 ;  /* 0x00007f0030cf7a11 */ /* 0x000fe400000f0c35 */
[C---:B------:R-:W-:Y:S02]  /*5520*/  HMMA.16816.F32 R48, R64.reuse, R50, RZ ;  /* 0x000000324030723c */ /* 0x040fe400000018ff */
[----:B------:R-:W-:Y:S02]  /*5530*/  LEA R2, P0, R54, R52, 0x5 ;  /* 0x0000003436027211 */ /* 0x000fe400078028ff */
[----:B------:R-:W-:Y:S02]  /*5540*/  IADD3 R102, P3, R52, R58, RZ ;  /* 0x0000003a34667210 */ /* 0x000fe40007f7e0ff */
[----:B------:R-:W-:Y:S02]  /*5550*/  LEA.HI.X R101, R54, R0, R55, 0x5, P0 ;  /* 0x0000000036657211 */ /* 0x000fe400000f2c37 */
[-C--:B------:R-:W-:Y:S01]  /*5560*/  HMMA.16816.F32 R52, R64, R172.reuse, RZ ;  /* 0x000000ac4034723c */ /* 0x080fe200000018ff */
[C---:B------:R-:W-:Y:S03]  /*5570*/  IADD3 R103, P2, R2.reuse, R194, RZ ;  /* 0x000000c202677210 */ /* 0x040fe60007f5e0ff */
[C---:B------:R-:W-:Y:S02]  /*5580*/  IADD3 R104, P1, R2.reuse, R59, RZ ;  /* 0x0000003b02687210 */ /* 0x040fe40007f3e0ff */
[----:B------:R-:W-:Y:S02]  /*5590*/  IADD3 R2, P0, R2, R58, RZ ;  /* 0x0000003a02027210 */ /* 0x000fe40007f1e0ff */
[C---:B------:R-:W-:Y:S04]  /*55a0*/  IADD3.X R192, R101.reuse, R56, RZ, P1, !PT ;  /* 0x0000003865c07210 */ /* 0x040fe80000ffe4ff */
[C---:B------:R-:W-:Y:S02]  /*55b0*/  IADD3.X R107, R101.reuse, R57, RZ, P2, !PT ;  /* 0x00000039656b7210 */ /* 0x040fe400017fe4ff */
[C---:B------:R-:W-:Y:S02]  /*55c0*/  HMMA.16816.F32 R56, R60.reuse, R172, RZ ;  /* 0x000000ac3c38723c */ /* 0x040fe400000018ff */
[-C--:B------:R-:W-:Y:S02]  /*55d0*/  IADD3.X R0, R0, R193.reuse, RZ, P3, !PT ;  /* 0x000000c100007210 */ /* 0x080fe40001ffe4ff */
[C---:B------:R-:W-:Y:S02]  /*55e0*/  LEA R202, P1, R104.reuse, c[0x0][0x1f8], 0x1 ;  /* 0x00007e0068ca7a11 */ /* 0x040fe400078208ff */
[----:B------:R-:W-:Y:S02]  /*55f0*/  IADD3.X R101, R101, R193, RZ, P0, !PT ;  /* 0x000000c165657210 */ /* 0x000fe400007fe4ff */
[-C--:B------:R-:W-:Y:S01]  /*5600*/  HMMA.16816.F32 R60, R60, R174.reuse, RZ ;  /* 0x000000ae3c3c723c */ /* 0x080fe200000018ff */
[----:B------:R-:W-:Y:S02]  /*5610*/  LEA.HI.X R203, R104, c[0x0][0x1fc], R192, 0x1, P1 ;  /* 0x00007f0068cb7a11 */ /* 0x000fe400008f0cc0 */
[----:B------:R-:W2:Y:S01]  /*5620*/  LDSM.16.M88.4 R192, [R231] ;  /* 0x00000000e7c0783b */ /* 0x000ea20000000200 */
[C---:B------:R-:W-:Y:S02]  /*5630*/  LEA R200, P3, R102.reuse, c[0x0][0x1f8], 0x1 ;  /* 0x00007e0066c87a11 */ /* 0x040fe400078608ff */
[C---:B------:R-:W-:Y:S02]  /*5640*/  LEA R204, P2, R103.reuse, c[0x0][0x1f8], 0x1 ;  /* 0x00007e0067cc7a11 */ /* 0x040fe400078408ff */
[----:B------:R-:W-:Y:S03]  /*5650*/  HMMA.16816.F32 R64, R64, R174, RZ ;  /* 0x000000ae4040723c */ /* 0x000fe600000018ff */
[----:B------:R-:W-:Y:S01]  /*5660*/  @!PT LDS RZ, [RZ] ;  /* 0x00000000fffff984 */ /* 0x000fe20000000800 */
[----:B------:R-:W-:Y:S01]  /*5670*/  @!PT LDS RZ, [RZ] ;  /* 0x00000000fffff984 */ /* 0x000fe20000000800 */
[----:B------:R-:W-:Y:S01]  /*5680*/  @!PT LDS RZ, [RZ] ;  /* 0x00000000fffff984 */ /* 0x000fe20000000800 */
[----:B------:R3:W-:Y:S01]  /*5690*/  LDGSTS.E.BYPASS.LTC128B.128 [R233+0x100], [R208.64], !P5 ;  /* 0x00100000d0e97fae */ /* 0x0007e2000e901d46 */
[----:B------:R-:W-:Y:S02]  /*56a0*/  LEA.HI.X R201, R102, c[0x0][0x1fc], R0, 0x1, P3 ;  /* 0x00007f0066c97a11 */ /* 0x000fe400018f0c00 */
[----:B------:R-:W-:Y:S02]  /*56b0*/  LEA.HI.X R205, R103, c[0x0][0x1fc], R107, 0x1, P2 ;  /* 0x00007f0067cd7a11 */ /* 0x000fe400010f0c6b */
[-C--:B-1----:R-:W-:Y:S03]  /*56c0*/  HMMA.16816.F32 R4, R176, R180.reuse, R4 ;  /* 0x000000b4b004723c */ /* 0x082fe60000001804 */
[----:B------:R1:W-:Y:S02]  /*56d0*/  LDGSTS.E.BYPASS.LTC128B.128 [R233+0x1100], [R206.64], !P4 ;  /* 0x01100000cee97fae */ /* 0x0003e4000e101d46 */
[C---:B------:R-:W-:Y:S03]  /*56e0*/  LEA R172, P0, R2.reuse, c[0x0][0x1f8], 0x1 ;  /* 0x00007e0002ac7a11 */ /* 0x040fe600078008ff */
[C---:B------:R-:W-:Y:S03]  /*56f0*/  HMMA.16816.F32 R8, R184.reuse, R180, R8 ;  /* 0x000000b4b808723c */ /* 0x040fe60000001808 */
[----:B------:R4:W-:Y:S01]  /*5700*/  LDGSTS.E.BYPASS.LTC128B.128 [R233+0x2100], [R200.64], !P6 ;  /* 0x02100000c8e97fae */ /* 0x0009e2000f101d46 */
[----:B------:R-:W-:Y:S04]  /*5710*/  LEA.HI.X R173, R2, c[0x0][0x1fc], R101, 0x1, P0 ;  /* 0x00007f0002ad7a11 */ /* 0x000fe800000f0c65 */
[-C--:B------:R-:W-:Y:S03]  /*5720*/  HMMA.16816.F32 R12, R184, R182.reuse, R12 ;  /* 0x000000b6b80c723c */ /* 0x080fe6000000180c */
[----:B------:R1:W-:Y:S05]  /*5730*/  LDGSTS.E.BYPASS.LTC128B.128 [R233+0x900], [R204.64], !P5 ;  /* 0x00900000cce97fae */ /* 0x0003ea000e901d46 */
[C---:B------:R-:W-:Y:S03]  /*5740*/  HMMA.16816.F32 R16, R176.reuse, R182, R16 ;  /* 0x000000b6b010723c */ /* 0x040fe60000001810 */
[----:B------:R4:W-:Y:S05]  /*5750*/  LDGSTS.E.BYPASS.LTC128B.128 [R233+0x1900], [R202.64], !P4 ;  /* 0x01900000cae97fae */ /* 0x0009ea000e101d46 */
[-C--:B------:R-:W-:Y:S03]  /*5760*/  HMMA.16816.F32 R20, R176, R188.reuse, R20 ;  /* 0x000000bcb014723c */ /* 0x080fe60000001814 */
[----:B------:R5:W-:Y:S05]  /*5770*/  LDGSTS.E.BYPASS.LTC128B.128 [R233+0x2900], [R172.64], !P6 ;  /* 0x02900000ace97fae */ /* 0x000bea000f101d46 */
[C---:B------:R-:W-:Y:S03]  /*5780*/  HMMA.16816.F32 R24, R184.reuse, R188, R24 ;  /* 0x000000bcb818723c */ /* 0x040fe60000001818 */
[----:B------:R-:W-:Y:S05]  /*5790*/  LDSM.16.M88.4 R180, [R216+0x4500] ;  /* 0x00450000d8b4783b */ /* 0x000fea0000000200 */
[-C--:B------:R-:W-:Y:S03]  /*57a0*/  HMMA.16816.F32 R28, R184, R190.reuse, R28 ;  /* 0x000000beb81c723c */ /* 0x080fe6000000181c */
[----:B------:R-:W0:Y:S05]  /*57b0*/  LDGDEPBAR ;  /* 0x00000000000079af */ /* 0x000e2a0000000000 */
[C---:B------:R-:W-:Y:S03]  /*57c0*/  HMMA.16816.F32 R32, R176.reuse, R190, R32 ;  /* 0x000000beb020723c */ /* 0x040fe60000001820 */
[----:B----4-:R-:W-:Y:S05]  /*57d0*/  LDSM.16.M88.4 R200, [R216+0x4100] ;  /* 0x00410000d8c8783b */ /* 0x010fea0000000200 */
[-C--:B--2---:R-:W-:Y:S03]  /*57e0*/  HMMA.16816.F32 R36, R176, R192.reuse, R36 ;  /* 0x000000c0b024723c */ /* 0x084fe60000001824 */
[----:B-----5:R-:W2:Y:S05]  /*57f0*/  LDSM.16.M88.4 R172, [R219+0x8100] ;  /* 0x00810000dbac783b */ /* 0x020eaa0000000200 */
[C---:B------:R-:W-:Y:S03]  /*5800*/  HMMA.16816.F32 R40, R184.reuse, R192, R40 ;  /* 0x000000c0b828723c */ /* 0x040fe60000001828 */
[----:B-1----:R-:W1:Y:S05]  /*5810*/  LDSM.16.M88.4 R204, [R219+0x9100] ;  /* 0x00910000dbcc783b */ /* 0x002e6a0000000200 */
[-C--:B------:R-:W-:Y:S03]  /*5820*/  HMMA.16816.F32 R44, R184, R194.reuse, R44 ;  /* 0x000000c2b82c723c */ /* 0x080fe6000000182c */
[----:B------:R-:W-:Y:S05]  /*5830*/  LDSM.16.M88.4 R188, [R220+0x8100] ;  /* 0x00810000dcbc783b */ /* 0x000fea0000000200 */
[C---:B------:R-:W-:Y:S03]  /*5840*/  HMMA.16816.F32 R48, R176.reuse, R194, R48 ;  /* 0x000000c2b030723c */ /* 0x040fe60000001830 */
[----:B------:R-:W-:Y:S05]  /*5850*/  LDSM.16.M88.4 R192, [R229] ;  /* 0x00000000e5c0783b */ /* 0x000fea0000000200 */
[-C--:B------:R-:W-:Y:S03]  /*5860*/  HMMA.16816.F32 R52, R176, R196.reuse, R52 ;  /* 0x000000c4b034723c */ /* 0x080fe60000001834 */
[----:B---3--:R-:W-:Y:S05]  /*5870*/  LDSM.16.M88.4 R208, [R228] ;  /* 0x00000000e4d0783b */ /* 0x008fea0000000200 */
[C---:B------:R-:W-:Y:S03]  /*5880*/  HMMA.16816.F32 R56, R184.reuse, R196, R56 ;  /* 0x000000c4b838723c */ /* 0x040fe60000001838 */
[----:B------:R-:W-:Y:S05]  /*5890*/  LDSM.16.M88.4 R212, [R225] ;  /* 0x00000000e1d4783b */ /* 0x000fea0000000200 */
[-C--:B------:R-:W-:Y:S03]  /*58a0*/  HMMA.16816.F32 R60, R184, R198.reuse, R60 ;  /* 0x000000c6b83c723c */ /* 0x080fe6000000183c */
[----:B------:R-:W-:Y:S05]  /*58b0*/  LDSM.16.M88.4 R184, [R216+0x4d00] ;  /* 0x004d0000d8b8783b */ /* 0x000fea0000000200 */
[----:B------:R-:W-:Y:S03]  /*58c0*/  HMMA.16816.F32 R64, R176, R198, R64 ;  /* 0x000000c6b040723c */ /* 0x000fe60000001840 */
[----:B------:R-:W3:Y:S05]  /*58d0*/  LDSM.16.M88.4 R176, [R216+0x4900] ;  /* 0x00490000d8b0783b */ /* 0x000eea0000000200 */
[-C--:B--2---:R-:W-:Y:S03]  /*58e0*/  HMMA.16816.F32 R4, R172, R200.reuse, R4 ;  /* 0x000000c8ac04723c */ /* 0x084fe60000001804 */
[----:B------:R-:W2:Y:S05]  /*58f0*/  LDSM.16.M88.4 R196, [R220+0x9100] ;  /* 0x00910000dcc4783b */ /* 0x000eaa0000000200 */
[C---:B-1----:R-:W-:Y:S08]  /*5900*/  HMMA.16816.F32 R8, R204.reuse, R200, R8 ;  /* 0x000000c8cc08723c */ /* 0x042ff00000001808 */
[-C--:B------:R-:W-:Y:S08]  /*5910*/  HMMA.16816.F32 R12, R204, R202.reuse, R12 ;  /* 0x000000cacc0c723c */ /* 0x080ff0000000180c */
[C---:B------:R-:W-:Y:S01]  /*5920*/  HMMA.16816.F32 R16, R172.reuse, R202, R16 ;  /* 0x000000caac10723c */ /* 0x040fe20000001810 */
[----:B------:R-:W1:Y:S07]  /*5930*/  LDSM.16.M88.4 R200, [R227] ;  /* 0x00000000e3c8783b */ /* 0x000e6e0000000200 */
[-C--:B------:R-:W-:Y:S08]  /*5940*/  HMMA.16816.F32 R20, R172, R180.reuse, R20 ;  /* 0x000000b4ac14723c */ /* 0x080ff00000001814 */
[C---:B------:R-:W-:Y:S08]  /*5950*/  HMMA.16816.F32 R24, R204.reuse, R180, R24 ;  /* 0x000000b4cc18723c */ /* 0x040ff00000001818 */
[-C--:B------:R-:W-:Y:S08]  /*5960*/  HMMA.16816.F32 R28, R204, R182.reuse, R28 ;  /* 0x000000b6cc1c723c */ /* 0x080ff0000000181c */
[C---:B------:R-:W-:Y:S01]  /*5970*/  HMMA.16816.F32 R32, R172.reuse, R182, R32 ;  /* 0x000000b6ac20723c */ /* 0x040fe20000001820 */
[----:B------:R-:W4:Y:S07]  /*5980*/  LDSM.16.M88.4 R180, [R226] ;  /* 0x00000000e2b4783b */ /* 0x000f2e0000000200 */
[-C--:B---3--:R-:W-:Y:S08]  /*5990*/  HMMA.16816.F32 R36, R172, R176.reuse, R36 ;  /* 0x000000b0ac24723c */ /* 0x088ff00000001824 */
[C---:B------:R-:W-:Y:S08]  /*59a0*/  HMMA.16816.F32 R40, R204.reuse, R176, R40 ;  /* 0x000000b0cc28723c */ /* 0x040ff00000001828 */
[-C--:B------:R-:W-:Y:S08]  /*59b0*/  HMMA.16816.F32 R44, R204, R178.reuse, R44 ;  /* 0x000000b2cc2c723c */ /* 0x080ff0000000182c */
[C---:B------:R-:W-:Y:S01]  /*59c0*/  HMMA.16816.F32 R48, R172.reuse, R178, R48 ;  /* 0x000000b2ac30723c */ /* 0x040fe20000001830 */
[----:B------:R-:W-:Y:S07]  /*59d0*/  LDSM.16.M88.4 R176, [R216+0x5100] ;  /* 0x00510000d8b0783b */ /* 0x000fee0000000200 */
[-C--:B------:R-:W-:Y:S08]  /*59e0*/  HMMA.16816.F32 R52, R172, R184.reuse, R52 ;  /* 0x000000b8ac34723c */ /* 0x080ff00000001834 */
[C---:B------:R-:W-:Y:S08]  /*59f0*/  HMMA.16816.F32 R56, R204.reuse, R184, R56 ;  /* 0x000000b8cc38723c */ /* 0x040ff00000001838 */
[-C--:B------:R-:W-:Y:S01]  /*5a00*/  HMMA.16816.F32 R60, R204, R186.reuse, R60 ;  /* 0x000000bacc3c723c */ /* 0x080fe2000000183c */
[----:B------:R-:W-:Y:S07]  /*5a10*/  LDSM.16.M88.4 R204, [R216+0x5d00] ;  /* 0x005d0000d8cc783b */ /* 0x000fee0000000200 */
[----:B------:R-:W-:Y:S01]  /*5a20*/  HMMA.16816.F32 R64, R172, R186, R64 ;  /* 0x000000baac40723c */ /* 0x000fe20000001840 */
[----:B------:R-:W3:Y:S07]  /*5a30*/  LDSM.16.M88.4 R172, [R219+0xa100] ;  /* 0x00a10000dbac783b */ /* 0x000eee0000000200 */
[-C--:B------:R-:W-:Y:S01]  /*5a40*/  HMMA.16816.F32 R4, R188, R192.reuse, R4 ;  /* 0x000000c0bc04723c */ /* 0x080fe20000001804 */
[----:B------:R-:W5:Y:S07]  /*5a50*/  LDSM.16.M88.4 R184, [R219+0xb100] ;  /* 0x00b10000dbb8783b */ /* 0x000f6e0000000200 */
[C---:B--2---:R-:W-:Y:S08]  /*5a60*/  HMMA.16816.F32 R8, R196.reuse, R192, R8 ;  /* 0x000000c0c408723c */ /* 0x044ff00000001808 */
[-C--:B------:R-:W-:Y:S08]  /*5a70*/  HMMA.16816.F32 R12, R196, R194.reuse, R12 ;  /* 0x000000c2c40c723c */ /* 0x080ff0000000180c */
[C---:B------:R-:W-:Y:S01]  /*5a80*/  HMMA.16816.F32 R16, R188.reuse, R194, R16 ;  /* 0x000000c2bc10723c */ /* 0x040fe20000001810 */
[----:B------:R-:W2:Y:S07]  /*5a90*/  LDSM.16.M88.4 R192, [R216+0x5500] ;  /* 0x00550000d8c0783b */ /* 0x000eae0000000200 */
[-C--:B------:R-:W-:Y:S08]  /*5aa0*/  HMMA.16816.F32 R20, R188, R208.reuse, R20 ;  /* 0x000000d0bc14723c */ /* 0x080ff00000001814 */
[C---:B------:R-:W-:Y:S08]  /*5ab0*/  HMMA.16816.F32 R24, R196.reuse, R208, R24 ;  /* 0x000000d0c418723c */ /* 0x040ff00000001818 */
[-C--:B------:R-:W-:Y:S08]  /*5ac0*/  HMMA.16816.F32 R28, R196, R210.reuse, R28 ;  /* 0x000000d2c41c723c */ /* 0x080ff0000000181c */
[C---:B------:R-:W-:Y:S01]  /*5ad0*/  HMMA.16816.F32 R32, R188.reuse, R210, R32 ;  /* 0x000000d2bc20723c */ /* 0x040fe20000001820 */
[----:B------:R-:W-:Y:S07]  /*5ae0*/  LDSM.16.M88.4 R208, [R220+0xa100] ;  /* 0x00a10000dcd0783b */ /* 0x000fee0000000200 */
[-C--:B-1----:R-:W-:Y:S08]  /*5af0*/  HMMA.16816.F32 R36, R188, R200.reuse, R36 ;  /* 0x000000c8bc24723c */ /* 0x082ff00000001824 */
[C---:B------:R-:W-:Y:S08]  /*5b00*/  HMMA.16816.F32 R40, R196.reuse, R200, R40 ;  /* 0x000000c8c428723c */ /* 0x040ff00000001828 */
[-C--:B------:R-:W-:Y:S08]  /*5b10*/  HMMA.16816.F32 R44, R196, R202.reuse, R44 ;  /* 0x000000cac42c723c */ /* 0x080ff0000000182c */
[C---:B------:R-:W-:Y:S01]  /*5b20*/  HMMA.16816.F32 R48, R188.reuse, R202, R48 ;  /* 0x000000cabc30723c */ /* 0x040fe20000001830 */
[----:B------:R-:W1:Y:S07]  /*5b30*/  LDSM.16.M88.4 R200, [R216+0x5900] ;  /* 0x00590000d8c8783b */ /* 0x000e6e0000000200 */
[-C--:B----4-:R-:W-:Y:S08]  /*5b40*/  HMMA.16816.F32 R52, R188, R180.reuse, R52 ;  /* 0x000000b4bc34723c */ /* 0x090ff00000001834 */
[C---:B------:R-:W-:Y:S08]  /*5b50*/  HMMA.16816.F32 R56, R196.reuse, R180, R56 ;  /* 0x000000b4c438723c */ /* 0x040ff00000001838 */
[-C--:B------:R-:W-:Y:S08]  /*5b60*/  HMMA.16816.F32 R60, R196, R182.reuse, R60 ;  /* 0x000000b6c43c723c */ /* 0x080ff0000000183c */
[----:B------:R-:W-:Y:S08]  /*5b70*/  HMMA.16816.F32 R64, R188, R182, R64 ;  /* 0x000000b6bc40723c */ /* 0x000ff00000001840 */
[-C--:B---3--:R-:W-:Y:S08]  /*5b80*/  HMMA.16816.F32 R4, R172, R176.reuse, R4 ;  /* 0x000000b0ac04723c */ /* 0x088ff00000001804 */
[C---:B-----5:R-:W-:Y:S08]  /*5b90*/  HMMA.16816.F32 R8, R184.reuse, R176, R8 ;  /* 0x000000b0b808723c */ /* 0x060ff00000001808 */
[-C--:B------:R-:W-:Y:S08]  /*5ba0*/  HMMA.16816.F32 R12, R184, R178.reuse, R12 ;  /* 0x000000b2b80c723c */ /* 0x080ff0000000180c */
[C---:B------:R-:W-:Y:S01]  /*5bb0*/  HMMA.16816.F32 R16, R172.reuse, R178, R16 ;  /* 0x000000b2ac10723c */ /* 0x040fe20000001810 */
[----:B------:R-:W3:Y:S07]  /*5bc0*/  LDSM.16.M88.4 R176, [R220+0xb100] ;  /* 0x00b10000dcb0783b */ /* 0x000eee0000000200 */
[-C--:B--2---:R-:W-:Y:S08]  /*5bd0*/  HMMA.16816.F32 R20, R172, R192.reuse, R20 ;  /* 0x000000c0ac14723c */ /* 0x084ff00000001814 */
[C---:B------:R-:W-:Y:S08]  /*5be0*/  HMMA.16816.F32 R24, R184.reuse, R192, R24 ;  /* 0x000000c0b818723c */ /* 0x040ff00000001818 */
[-C--:B------:R-:W-:Y:S08]  /*5bf0*/  HMMA.16816.F32 R28, R184, R194.reuse, R28 ;  /* 0x000000c2b81c723c */ /* 0x080ff0000000181c */
[C---:B------:R-:W-:Y:S08]  /*5c00*/  HMMA.16816.F32 R32, R172.reuse, R194, R32 ;  /* 0x000000c2ac20723c */ /* 0x040ff00000001820 */
[-C--:B-1----:R-:W-:Y:S08]  /*5c10*/  HMMA.16816.F32 R36, R172, R200.reuse, R36 ;  /* 0x000000c8ac24723c */ /* 0x082ff00000001824 */
[C---:B------:R-:W-:Y:S08]  /*5c20*/  HMMA.16816.F32 R40, R184.reuse, R200, R40 ;  /* 0x000000c8b828723c */ /* 0x040ff00000001828 */
[-C--:B------:R-:W-:Y:S08]  /*5c30*/  HMMA.16816.F32 R44, R184, R202.reuse, R44 ;  /* 0x000000cab82c723c */ /* 0x080ff0000000182c */
[C---:B------:R-:W-:Y:S08]  /*5c40*/  HMMA.16816.F32 R48, R172.reuse, R202, R48 ;  /* 0x000000caac30723c */ /* 0x040ff00000001830 */
[-C--:B------:R-:W-:Y:S08]  /*5c50*/  HMMA.16816.F32 R52, R172, R204.reuse, R52 ;  /* 0x000000ccac34723c */ /* 0x080ff00000001834 */
[C---:B------:R-:W-:Y:S08]  /*5c60*/  HMMA.16816.F32 R56, R184.reuse, R204, R56 ;  /* 0x000000ccb838723c */ /* 0x040ff00000001838 */
[-C--:B------:R-:W-:Y:S08]  /*5c70*/  HMMA.16816.F32 R60, R184, R206.reuse, R60 ;  /* 0x000000ceb83c723c */ /* 0x080ff0000000183c */
[----:B------:R-:W-:Y:S08]  /*5c80*/  HMMA.16816.F32 R64, R172, R206, R64 ;  /* 0x000000ceac40723c */ /* 0x000ff00000001840 */
[-C--:B------:R-:W-:Y:S08]  /*5c90*/  HMMA.16816.F32 R4, R208, R212.reuse, R4 ;  /* 0x000000d4d004723c */ /* 0x080ff00000001804 */
[C---:B---3--:R-:W-:Y:S08]  /*5ca0*/  HMMA.16816.F32 R8, R176.reuse, R212, R8 ;  /* 0x000000d4b008723c */ /* 0x048ff00000001808 */
[-C--:B------:R-:W-:Y:S08]  /*5cb0*/  HMMA.16816.F32 R12, R176, R214.reuse, R12 ;  /* 0x000000d6b00c723c */ /* 0x080ff0000000180c */
[----:B------:R-:W-:Y:S01]  /*5cc0*/  FMUL.FTZ R4, R4, c[0x0][0x320] ;  /* 0x0000c80004047a20 */ /* 0x000fe20000410000 */
[C---:B------:R-:W-:Y:S03]  /*5cd0*/  HMMA.16816.F32 R16, R208.reuse, R214, R16 ;  /* 0x000000d6d010723c */ /* 0x040fe60000001810 */
[----:B------:R-:W-:Y:S01]  /*5ce0*/  MUFU.TANH R175, R4 ;  /* 0x0000000400af7308 */ /* 0x000fe20000002400 */
[----:B------:R-:W-:Y:S02]  /*5cf0*/  FMUL.FTZ R5, R5, c[0x0][0x320] ;  /* 0x0000c80005057a20 */ /* 0x000fe40000410000 */
[----:B------:R-:W-:Y:S02]  /*5d00*/  FMUL.FTZ R6, R6, c[0x0][0x320] ;  /* 0x0000c80006067a20 */ /* 0x000fe40000410000 */
[----:B------:R-:W-:Y:S04]  /*5d10*/  FMUL.FTZ R7, R7, c[0x0][0x320] ;  /* 0x0000c80007077a20 */ /* 0x000fe80000410000 */
[----:B------:R-:W-:Y:S01]  /*5d20*/  FMUL.FTZ R8, R8, c[0x0][0x320] ;  /* 0x0000c80008087a20 */ /* 0x000fe20000410000 */
[----:B------:R-:W-:Y:S01]  /*5d30*/  MUFU.TANH R174, R5 ;  /* 0x0000000500ae7308 */ /* 0x000fe20000002400 */
[----:B------:R-:W-:Y:S02]  /*5d40*/  FMUL.FTZ R9, R9, c[0x0][0x320] ;  /* 0x0000c80009097a20 */ /* 0x000fe40000410000 */
[----:B------:R-:W-:Y:S02]  /*5d50*/  FMUL.FTZ R10, R10, c[0x0][0x320] ;  /* 0x0000c8000a0a7a20 */ /* 0x000fe40000410000 */
[----:B------:R-:W-:Y:S02]  /*5d60*/  FMUL.FTZ R11, R11, c[0x0][0x320] ;  /* 0x0000c8000b0b7a20 */ /* 0x000fe40000410000 */
[----:B------:R-:W-:Y:S02]  /*5d70*/  FMUL.FTZ R12, R12, c[0x0][0x320] ;  /* 0x0000c8000c0c7a20 */ /* 0x000fe40000410000 */
[----:B------:R-:W-:Y:S01]  /*5d80*/  FMUL.FTZ R13, R13, c[0x0][0x320] ;  /* 0x0000c8000d0d7a20 */ /* 0x000fe20000410000 */
[----:B------:R-:W1:Y:S01]  /*5d90*/  MUFU.TANH R181, R6 ;  /* 0x0000000600b57308 */ /* 0x000e620000002400 */
[----:B------:R-:W-:Y:S02]  /*5da0*/  FMUL.FTZ R17, R17, c[0x0][0x320] ;  /* 0x0000c80011117a20 */ /* 0x000fe40000410000 */
[----:B------:R-:W-:Y:S02]  /*5db0*/  FMUL.FTZ R16, R16, c[0x0][0x320] ;  /* 0x0000c80010107a20 */ /* 0x000fe40000410000 */
[----:B------:R-:W-:Y:S02]  /*5dc0*/  FMUL.FTZ R14, R14, c[0x0][0x320] ;  /* 0x0000c8000e0e7a20 */ /* 0x000fe40000410000 */
[----:B------:R-:W-:Y:S02]  /*5dd0*/  FMUL.FTZ R15, R15, c[0x0][0x320] ;  /* 0x0000c8000f0f7a20 */ /* 0x000fe40000410000 */
[----:B------:R-:W-:Y:S01]  /*5de0*/  FMUL.FTZ R18, R18, c[0x0][0x320] ;  /* 0x0000c80012127a20 */ /* 0x000fe20000410000 */
[----:B------:R-:W-:Y:S01]  /*5df0*/  MUFU.TANH R16, R16 ;  /* 0x0000001000107308 */ /* 0x000fe20000002400 */
[----:B------:R-:W-:Y:S09]  /*5e00*/  FMUL.FTZ R19, R19, c[0x0][0x320] ;  /* 0x0000c80013137a20 */ /* 0x000ff20000410000 */
[----:B------:R2:W3:Y:S01]  /*5e10*/  MUFU.TANH R180, R7 ;  /* 0x0000000700b47308 */ /* 0x0004e20000002400 */
[----:B-1----:R-:W-:Y:S09]  /*5e20*/  FMNMX.FTZ R2, R181, R100, !PT ;  /* 0x00000064b5027209 */ /* 0x002ff20007810000 */
[----:B------:R-:W-:Y:S10]  /*5e30*/  MUFU.TANH R184, R12 ;  /* 0x0000000c00b87308 */ /* 0x000ff40000002400 */
[----:B------:R-:W1:Y:S01]  /*5e40*/  MUFU.TANH R182, R8 ;  /* 0x0000000800b67308 */ /* 0x000e620000002400 */
[----:B--2---:R-:W2:Y:S01]  /*5e50*/  LDSM.16.M88.4 R4, [R224] ;  /* 0x00000000e004783b */ /* 0x004ea20000000200 */
[----:B---3--:R-:W-:Y:S08]  /*5e60*/  FMNMX.FTZ R2, R180, R2, !PT ;  /* 0x00000002b4027209 */ /* 0x008ff00007810000 */
[----:B------:R-:W-:Y:S10]  /*5e70*/  MUFU.TANH R183, R13 ;  /* 0x0000000d00b77308 */ /* 0x000ff40000002400 */
[----:B------:R-:W3:Y:S01]  /*5e80*/  MUFU.TANH R185, R9 ;  /* 0x0000000900b97308 */ /* 0x000ee20000002400 */
[----:B-1----:R-:W-:Y:S09]  /*5e90*/  FMNMX.FTZ R0, R182, R105, !PT ;  /* 0x00000069b6007209 */ /* 0x002ff20007810000 */
[----:B------:R-:W-:Y:S10]  /*5ea0*/  MUFU.TANH R187, R14 ;  /* 0x0000000e00bb7308 */ /* 0x000ff40000002400 */
[----:B------:R-:W-:Y:S01]  /*5eb0*/  MUFU.TANH R188, R10 ;  /* 0x0000000a00bc7308 */ /* 0x000fe20000002400 */
[-C--:B--2---:R-:W-:Y:S03]  /*5ec0*/  HMMA.16816.F32 R20, R208, R4.reuse, R20 ;  /* 0x00000004d014723c */ /* 0x084fe60000001814 */
[----:B---3--:R-:W-:Y:S06]  /*5ed0*/  FMNMX.FTZ R0, R185, R0, !PT ;  /* 0x00000000b9007209 */ /* 0x008fec0007810000 */
[----:B------:R-:W-:Y:S03]  /*5ee0*/  MUFU.TANH R186, R15 ;  /* 0x0000000f00ba7308 */ /* 0x000fe60000002400 */
[----:B------:R-:W-:Y:S01]  /*5ef0*/  FMNMX.FTZ R0, R184, R0, !PT ;  /* 0x00000000b8007209 */ /* 0x000fe20007810000 */
[C---:B------:R-:W-:Y:S04]  /*5f00*/  HMMA.16816.F32 R24, R176.reuse, R4, R24 ;  /* 0x00000004b018723c */ /* 0x040fe80000001818 */
[----:B------:R-:W-:Y:S02]  /*5f10*/  FMNMX.FTZ R0, R183, R0, !PT ;  /* 0x00000000b7007209 */ /* 0x000fe40007810000 */
[----:B------:R1:W-:Y:S02]  /*5f20*/  MUFU.TANH R189, R11 ;  /* 0x0000000b00bd7308 */ /* 0x0003e40000002400 */
[-C--:B------:R-:W-:Y:S04]  /*5f30*/  HMMA.16816.F32 R28, R176, R6.reuse, R28 ;  /* 0x00000006b01c723c */ /* 0x080fe8000000181c */
[----:B------:R-:W-:Y:S04]  /*5f40*/  FMUL.FTZ R21, R21, c[0x0][0x320] ;  /* 0x0000c80015157a20 */ /* 0x000fe80000410000 */
[C---:B------:R-:W-:Y:S01]  /*5f50*/  HMMA.16816.F32 R32, R208.reuse, R6, R32 ;  /* 0x00000006d020723c */ /* 0x040fe20000001820 */
[----:B------:R-:W-:Y:S01]  /*5f60*/  MUFU.TANH R17, R17 ;  /* 0x0000001100117308 */ /* 0x000fe20000002400 */
[----:B------:R-:W-:Y:S02]  /*5f70*/  LDSM.16.M88.4 R4, [R222] ;  /* 0x00000000de04783b */ /* 0x000fe40000000200 */
[----:B------:R-:W-:Y:S02]  /*5f80*/  FMUL.FTZ R20, R20, c[0x0][0x320] ;  /* 0x0000c80014147a20 */ /* 0x000fe40000410000 */
[----:B------:R-:W-:Y:S02]  /*5f90*/  FMUL.FTZ R22, R22, c[0x0][0x320] ;  /* 0x0000c80016167a20 */ /* 0x000fe40000410000 */
[----:B------:R-:W-:Y:S03]  /*5fa0*/  FMUL.FTZ R24, R24, c[0x0][0x320] ;  /* 0x0000c80018187a20 */ /* 0x000fe60000410000 */
[----:B------:R-:W-:Y:S01]  /*5fb0*/  MUFU.TANH R192, R20 ;  /* 0x0000001400c07308 */ /* 0x000fe20000002400 */
[----:B------:R-:W-:Y:S02]  /*5fc0*/  FMUL.FTZ R23, R23, c[0x0][0x320] ;  /* 0x0000c80017177a20 */ /* 0x000fe40000410000 */
[----:B------:R-:W-:Y:S01]  /*5fd0*/  FMUL.FTZ R26, R26, c[0x0][0x320] ;  /* 0x0000c8001a1a7a20 */ /* 0x000fe20000410000 */
[----:B-1----:R-:W1:Y:S01]  /*5fe0*/  LDSM.16.M88.4 R8, [R223] ;  /* 0x00000000df08783b */ /* 0x002e620000000200 */
[----:B------:R-:W-:Y:S04]  /*5ff0*/  DEPBAR.LE SB0, 0x0 ;  /* 0x000080000000791a */ /* 0x000fe80000000000 */
[----:B------:R-:W-:Y:S01]  /*6000*/  FMUL.FTZ R31, R31, c[0x0][0x320] ;  /* 0x0000c8001f1f7a20 */ /* 0x000fe20000410000 */
[----:B------:R2:W3:Y:S01]  /*6010*/  MUFU.TANH R199, R24 ;  /* 0x0000001800c77308 */ /* 0x0004e20000002400 */
[----:B------:R-:W-:Y:S01]  /*6020*/  FMUL.FTZ R30, R30, c[0x0][0x320] ;  /* 0x0000c8001e1e7a20 */ /* 0x000fe20000410000 */
[----:B------:R-:W-:Y:S01]  /*6030*/  BAR.SYNC.DEFER_BLOCKING 0x0 ;  /* 0x0000000000007b1d */ /* 0x000fe20000010000 */
[----:B------:R-:W-:Y:S02]  /*6040*/  FMUL.FTZ R34, R34, c[0x0][0x320] ;  /* 0x0000c80022227a20 */ /* 0x000fe40000410000 */
[----:B------:R-:W-:Y:S02]  /*6050*/  FMUL.FTZ R28, R28, c[0x0][0x320] ;  /* 0x0000c8001c1c7a20 */ /* 0x000fe40000410000 */
[----:B------:R-:W-:Y:S02]  /*6060*/  FMUL.FTZ R32, R32, c[0x0][0x320] ;  /* 0x0000c80020207a20 */ /* 0x000fe40000410000 */
[----:B------:R-:W-:Y:S01]  /*6070*/  FMUL.FTZ R33, R33, c[0x0][0x320] ;  /* 0x0000c80021217a20 */ /* 0x000fe20000410000 */
[----:B------:R-:W4:Y:S01]  /*6080*/  MUFU.TANH R18, R18 ;  /* 0x0000001200127308 */ /* 0x000f220000002400 */
[----:B------:R-:W-:Y:S02]  /*6090*/  FMUL.FTZ R35, R35, c[0x0][0x320] ;  /* 0x0000c80023237a20 */ /* 0x000fe40000410000 */
[----:B------:R-:W-:Y:S02]  /*60a0*/  FMUL.FTZ R25, R25, c[0x0][0x320] ;  /* 0x0000c80019197a20 */ /* 0x000fe40000410000 */
[----:B------:R-:W-:Y:S02]  /*60b0*/  FMUL.FTZ R29, R29, c[0x0][0x320] ;  /* 0x0000c8001d1d7a20 */ /* 0x000fe40000410000 */
[----:B------:R-:W-:Y:S03]  /*60c0*/  FMUL.FTZ R27, R27, c[0x0][0x320] ;  /* 0x0000c8001b1b7a20 */ /* 0x000fe60000410000 */
[----:B------:R-:W-:Y:S01]  /*60d0*/  MUFU.TANH R235, R31 ;  /* 0x0000001f00eb7308 */ /* 0x000fe20000002400 */
[----:B--2---:R-:W2:Y:S01]  /*60e0*/  LDL R24, [R1+0x1c] ;  /* 0x00001c0001187983 */ /* 0x004ea20000100800 */
[----:B---3--:R-:W-:Y:S08]  /*60f0*/  FMNMX.FTZ R0, R199, R0, !PT ;  /* 0x00000000c7007209 */ /* 0x008ff00007810000 */
[----:B------:R3:W-:Y:S01]  /*6100*/  MUFU.TANH R193, R21 ;  /* 0x0000001500c17308 */ /* 0x0007e20000002400 */
[-C--:B-1----:R-:W-:Y:S05]  /*6110*/  HMMA.16816.F32 R36, R208, R8.reuse, R36 ;  /* 0x00000008d024723c */ /* 0x082fea0000001824 */
[----:B----4-:R-:W-:Y:S04]  /*6120*/  FMNMX.FTZ R2, R18, R2, !PT ;  /* 0x0000000212027209 */ /* 0x010fe80007810000 */
[----:B------:R-:W1:Y:S01]  /*6130*/  MUFU.TANH R19, R19 ;  /* 0x0000001300137308 */ /* 0x000e620000002400 */
[C---:B------:R-:W-:Y:S01]  /*6140*/  HMMA.16816.F32 R40, R176.reuse, R8, R40 ;  /* 0x00000008b028723c */ /* 0x040fe20000001828 */
[----:B------:R-:W4:Y:S08]  /*6150*/  LDL R8, [R1+0x54] ;  /* 0x0000540001087983 */ /* 0x000f300000100800 */
[----:B------:R-:W-:Y:S01]  /*6160*/  MUFU.TANH R190, R32 ;  /* 0x0000002000be7308 */ /* 0x000fe20000002400 */
[-C--:B------:R-:W-:Y:S01]  /*6170*/  HMMA.16816.F32 R44, R176, R10.reuse, R44 ;  /* 0x0000000ab02c723c */ /* 0x080fe2000000182c */
[----:B---3--:R-:W3:Y:S03]  /*6180*/  LDL R21, [R1+0x18] ;  /* 0x0000180001157983 */ /* 0x008ee60000100800 */
[----:B------:R-:W-:Y:S04]  /*6190*/  FMUL.FTZ R36, R36, c[0x0][0x320] ;  /* 0x0000c80024247a20 */ /* 0x000fe80000410000 */
[C---:B------:R-:W-:Y:S01]  /*61a0*/  HMMA.16816.F32 R48, R208.reuse, R10, R48 ;  /* 0x0000000ad030723c */ /* 0x040fe20000001830 */
[----:B------:R-:W5:Y:S03]  /*61b0*/  MUFU.TANH R196, R22 ;  /* 0x0000001600c47308 */ /* 0x000f660000002400 */
[----:B------:R-:W-:Y:S01]  /*61c0*/  FMUL.FTZ R37, R37, c[0x0][0x320] ;  /* 0x0000c80025257a20 */ /* 0x000fe20000410000 */
[----:B-1----:R-:W-:Y:S01]  /*61d0*/  FMNMX.FTZ R2, R19, R2, !PT ;  /* 0x0000000213027209 */ /* 0x002fe20007810000 */
[----:B------:R-:W-:Y:S02]  /*61e0*/  FMUL.FTZ R38, R38, c[0x0][0x320] ;  /* 0x0000c80026267a20 */ /* 0x000fe40000410000 */
[-C--:B------:R-:W-:Y:S03]  /*61f0*/  HMMA.16816.F32 R52, R208, R4.reuse, R52 ;  /* 0x00000004d034723c */ /* 0x080fe60000001834 */
[----:B------:R-:W-:Y:S01]  /*6200*/  MUFU.TANH R191, R33 ;  /* 0x0000002100bf7308 */ /* 0x000fe20000002400 */
[----:B------:R-:W-:Y:S02]  /*6210*/  FMUL.FTZ R39, R39, c[0x0][0x320] ;  /* 0x0000c80027277a20 */ /* 0x000fe40000410000 */
[----:B------:R-:W-:Y:S02]  /*6220*/  FMUL.FTZ R43, R43, c[0x0][0x320] ;  /* 0x0000c8002b2b7a20 */ /* 0x000fe40000410000 */
[C---:B------:R-:W-:Y:S04]  /*6230*/  HMMA.16816.F32 R56, R176.reuse, R4, R56 ;  /* 0x00000004b038723c */ /* 0x040fe80000001838 */
[----:B------:R-:W-:Y:S01]  /*6240*/  FMUL.FTZ R45, R45, c[0x0][0x320] ;  /* 0x0000c8002d2d7a20 */ /* 0x000fe20000410000 */
[----:B------:R1:W1:Y:S01]  /*6250*/  MUFU.TANH R197, R23 ;  /* 0x0000001700c57308 */ /* 0x0002620000002400 */
[----:B------:R-:W-:Y:S01]  /*6260*/  FMUL.FTZ R44, R44, c[0x0][0x320] ;  /* 0x0000c8002c2c7a20 */ /* 0x000fe20000410000 */
[----:B------:R-:W-:Y:S01]  /*6270*/  FMNMX.FTZ R4, R175, R3, !PT ;  /* 0x00000003af047209 */ /* 0x000fe20007810000 */
[-C--:B------:R-:W-:Y:S04]  /*6280*/  HMMA.16816.F32 R60, R176, R6.reuse, R60 ;  /* 0x00000006b03c723c */ /* 0x080fe8000000183c */
[----:B------:R-:W-:Y:S01]  /*6290*/  FMNMX.FTZ R4, R174, R4, !PT ;  /* 0x00000004ae047209 */ /* 0x000fe20007810000 */
[----:B------:R-:W-:Y:S01]  /*62a0*/  FMUL.FTZ R49, R49, c[0x0][0x320] ;  /* 0x0000c80031317a20 */ /* 0x000fe20000410000 */
[----:B-----5:R-:W-:Y:S01]  /*62b0*/  FMNMX.FTZ R2, R196, R2, !PT ;  /* 0x00000002c4027209 */ /* 0x020fe20007810000 */
[----:B------:R-:W-:Y:S01]  /*62c0*/  MUFU.TANH R176, R43 ;  /* 0x0000002b00b07308 */ /* 0x000fe20000002400 */
[----:B------:R-:W-:Y:S01]  /*62d0*/  FMUL.FTZ R55, R55, c[0x0][0x320] ;  /* 0x0000c80037377a20 */ /* 0x000fe20000410000 */
[----:B------:R-:W-:Y:S04]  /*62e0*/  HMMA.16816.F32 R64, R208, R6, R64 ;  /* 0x00000006d040723c */ /* 0x000fe80000001840 */
[----:B------:R-:W-:Y:S01]  /*62f0*/  FMNMX.FTZ R4, R16, R4, !PT ;  /* 0x0000000410047209 */ /* 0x000fe20007810000 */
[----:B------:R-:W-:Y:S01]  /*6300*/  FMUL.FTZ R52, R52, c[0x0][0x320] ;  /* 0x0000c80034347a20 */ /* 0x000fe20000410000 */
[----:B------:R-:W-:Y:S01]  /*6310*/  FMNMX.FTZ R5, R188, R106, !PT ;  /* 0x0000006abc057209 */ /* 0x000fe20007810000 */
[----:B------:R-:W-:Y:S01]  /*6320*/  FMUL.FTZ R53, R53, c[0x0][0x320] ;  /* 0x0000c80035357a20 */ /* 0x000fe20000410000 */
[----:B------:R-:W5:Y:S01]  /*6330*/  MUFU.TANH R241, R55 ;  /* 0x0000003700f17308 */ /* 0x000f620000002400 */
[----:B------:R-:W-:Y:S01]  /*6340*/  FMNMX.FTZ R4, R17, R4, !PT ;  /* 0x0000000411047209 */ /* 0x000fe20007810000 */
[----:B-1----:R-:W2:Y:S02]  /*6350*/  LDL.64 R22, [R1+0x38] ;  /* 0x0000380001167983 */ /* 0x002ea40000100a00 */
[----:B------:R-:W-:Y:S01]  /*6360*/  FMUL.FTZ R54, R54, c[0x0][0x320] ;  /* 0x0000c80036367a20 */ /* 0x000fe20000410000 */
[----:B------:R-:W-:Y:S01]  /*6370*/  FMNMX.FTZ R4, R192, R4, !PT ;  /* 0x00000004c0047209 */ /* 0x000fe20007810000 */
[----:B------:R-:W-:Y:S01]  /*6380*/  FMUL.FTZ R50, R50, c[0x0][0x320] ;  /* 0x0000c80032327a20 */ /* 0x000fe20000410000 */
[----:B------:R-:W-:Y:S01]  /*6390*/  FMNMX.FTZ R2, R197, R2, !PT ;  /* 0x00000002c5027209 */ /* 0x000fe20007810000 */
[----:B------:R-:W-:Y:S02]  /*63a0*/  FMUL.FTZ R51, R51, c[0x0][0x320] ;  /* 0x0000c80033337a20 */ /* 0x000fe40000410000 */
[----:B------:R-:W1:Y:S01]  /*63b0*/  MUFU.TANH R214, R36 ;  /* 0x0000002400d67308 */ /* 0x000e620000002400 */
[----:B------:R-:W-:Y:S01]  /*63c0*/  FMUL.FTZ R56, R56, c[0x0][0x320] ;  /* 0x0000c80038387a20 */ /* 0x000fe20000410000 */
[----:B------:R-:W-:Y:S01]  /*63d0*/  FMNMX.FTZ R4, R193, R4, !PT ;  /* 0x00000004c1047209 */ /* 0x000fe20007810000 */
[----:B------:R-:W-:Y:S01]  /*63e0*/  FMUL.FTZ R57, R57, c[0x0][0x320] ;  /* 0x0000c80039397a20 */ /* 0x000fe20000410000 */
[----:B------:R-:W-:Y:S01]  /*63f0*/  FMNMX.FTZ R5, R189, R5, !PT ;  /* 0x00000005bd057209 */ /* 0x000fe20007810000 */
[----:B------:R-:W-:Y:S01]  /*6400*/  FMUL.FTZ R60, R60, c[0x0][0x320] ;  /* 0x0000c8003c3c7a20 */ /* 0x000fe20000410000 */
[----:B------:R-:W-:Y:S01]  /*6410*/  FMNMX.FTZ R4, R190, R4, !PT ;  /* 0x00000004be047209 */ /* 0x000fe20007810000 */
[----:B------:R-:W-:Y:S01]  /*6420*/  FMUL.FTZ R65, R65, c[0x0][0x320] ;  /* 0x0000c80041417a20 */ /* 0x000fe20000410000 */
[----:B------:R-:W-:Y:S01]  /*6430*/  FMNMX.FTZ R5, R187, R5, !PT ;  /* 0x00000005bb057209 */ /* 0x000fe20007810000 */
[----:B------:R-:W-:Y:S01]  /*6440*/  FMUL.FTZ R66, R66, c[0x0][0x320] ;  /* 0x0000c80042427a20 */ /* 0x000fe20000410000 */
[----:B------:R-:W1:Y:S01]  /*6450*/  MUFU.TANH R194, R34 ;  /* 0x0000002200c27308 */ /* 0x000e620000002400 */
[----:B------:R-:W-:Y:S01]  /*6460*/  FMUL.FTZ R67, R67, c[0x0][0x320] ;  /* 0x0000c80043437a20 */ /* 0x000fe20000410000 */
[----:B------:R-:W-:Y:S01]  /*6470*/  FMNMX.FTZ R5, R186, R5, !PT ;  /* 0x00000005ba057209 */ /* 0x000fe20007810000 */
[----:B------:R-:W-:Y:S01]  /*6480*/  FMUL.FTZ R64, R64, c[0x0][0x320] ;  /* 0x0000c80040407a20 */ /* 0x000fe20000410000 */
[----:B-----5:R-:W-:Y:S01]  /*6490*/  MOV R211, R241 ;  /* 0x000000f100d37202 */ /* 0x020fe20000000f00 */
[----:B------:R-:W-:Y:S01]  /*64a0*/  FMUL.FTZ R61, R61, c[0x0][0x320] ;  /* 0x0000c8003d3d7a20 */ /* 0x000fe20000410000 */
[----:B------:R-:W-:Y:S01]  /*64b0*/  FMNMX.FTZ R4, R191, R4, !PT ;  /* 0x00000004bf047209 */ /* 0x000fe20007810000 */
[----:B------:R-:W-:Y:S02]  /*64c0*/  FMUL.FTZ R42, R42, c[0x0][0x320] ;  /* 0x0000c8002a2a7a20 */ /* 0x000fe40000410000 */
[----:B------:R-:W-:Y:S01]  /*64d0*/  FMUL.FTZ R46, R46, c[0x0][0x320] ;  /* 0x0000c8002e2e7a20 */ /* 0x000fe20000410000 */
[----:B------:R-:W5:Y:S01]  /*64e0*/  MUFU.TANH R215, R37 ;  /* 0x0000002500d77308 */ /* 0x000f620000002400 */
[----:B------:R-:W-:Y:S02]  /*64f0*/  FMUL.FTZ R48, R48, c[0x0][0x320] ;  /* 0x0000c80030307a20 */ /* 0x000fe40000410000 */
[----:B------:R-:W-:Y:S01]  /*6500*/  FMUL.FTZ R58, R58, c[0x0][0x320] ;  /* 0x0000c8003a3a7a20 */ /* 0x000fe20000410000 */
[----:B-1----:R-:W-:Y:S01]  /*6510*/  FMNMX.FTZ R4, R214, R4, !PT ;  /* 0x00000004d6047209 */ /* 0x002fe20007810000 */
[----:B------:R-:W-:Y:S02]  /*6520*/  FMUL.FTZ R59, R59, c[0x0][0x320] ;  /* 0x0000c8003b3b7a20 */ /* 0x000fe40000410000 */
[----:B------:R-:W-:Y:S02]  /*6530*/  FMUL.FTZ R62, R62, c[0x0][0x320] ;  /* 0x0000c8003e3e7a20 */ /* 0x000fe40000410000 */
[----:B------:R-:W-:Y:S01]  /*6540*/  FMUL.FTZ R40, R40, c[0x0][0x320] ;  /* 0x0000c80028287a20 */ /* 0x000fe20000410000 */
[----:B------:R-:W1:Y:S01]  /*6550*/  MUFU.TANH R195, R35 ;  /* 0x0000002300c37308 */ /* 0x000e620000002400 */
[----:B------:R-:W-:Y:S02]  /*6560*/  FMUL.FTZ R41, R41, c[0x0][0x320] ;  /* 0x0000c80029297a20 */ /* 0x000fe40000410000 */
[----:B------:R-:W-:Y:S01]  /*6570*/  FMUL.FTZ R47, R47, c[0x0][0x320] ;  /* 0x0000c8002f2f7a20 */ /* 0x000fe20000410000 */
[----:B------:R-:W-:Y:S06]  /*6580*/  FMNMX.FTZ R2, R194, R2, !PT ;  /* 0x00000002c2027209 */ /* 0x000fec0007810000 */
[----:B------:R-:W1:Y:S01]  /*6590*/  MUFU.TANH R243, R45 ;  /* 0x0000002d00f37308 */ /* 0x000e620000002400 */
[----:B-----5:R-:W-:Y:S09]  /*65a0*/  FMNMX.FTZ R4, R215, R4, !PT ;  /* 0x00000004d7047209 */ /* 0x020ff20007810000 */
[----:B------:R-:W5:Y:S01]  /*65b0*/  MUFU.TANH R202, R48 ;  /* 0x0000003000ca7308 */ /* 0x000f620000002400 */
[----:B-1----:R-:W-:Y:S09]  /*65c0*/  FMNMX.FTZ R2, R195, R2, !PT ;  /* 0x00000002c3027209 */ /* 0x002ff20007810000 */
[----:B------:R-:W1:Y:S01]  /*65d0*/  MUFU.TANH R236, R38 ;  /* 0x0000002600ec7308 */ /* 0x000e620000002400 */
[----:B------:R-:W-:Y:S09]  /*65e0*/  MOV R210, R243 ;  /* 0x000000f300d27202 */ /* 0x000ff20000000f00 */
[----:B------:R-:W1:Y:S01]  /*65f0*/  MUFU.TANH R198, R25 ;  /* 0x0000001900c67308 */ /* 0x000e620000002400 */
[----:B-----5:R-:W-:Y:S09]  /*6600*/  FMNMX.FTZ R4, R202, R4, !PT ;  /* 0x00000004ca047209 */ /* 0x020ff20007810000 */
[----:B------:R-:W5:Y:S01]  /*6610*/  MUFU.TANH R242, R44 ;  /* 0x0000002c00f27308 */ /* 0x000f620000002400 */
[----:B-1----:R-:W-:Y:S09]  /*6620*/  FMNMX.FTZ R2, R236, R2, !PT ;  /* 0x00000002ec027209 */ /* 0x002ff20007810000 */
[----:B------:R-:W1:Y:S01]  /*6630*/  MUFU.TANH R212, R49 ;  /* 0x0000003100d47308 */ /* 0x000e620000002400 */
[----:B------:R-:W-:Y:S09]  /*6640*/  FMNMX.FTZ R0, R198, R0, !PT ;  /* 0x00000000c6007209 */ /* 0x000ff20007810000 */
[----:B------:R-:W1:Y:S01]  /*6650*/  MUFU.TANH R246, R39 ;  /* 0x0000002700f67308 */ /* 0x000e620000002400 */
[----:B-----5:R-:W-:Y:S09]  /*6660*/  MOV R209, R242 ;  /* 0x000000f200d17202 */ /* 0x020ff20000000f00 */
[----:B------:R-:W5:Y:S01]  /*6670*/  MUFU.TANH R201, R28 ;  /* 0x0000001c00c97308 */ /* 0x000f620000002400 */
[----:B-1----:R-:W-:Y:S09]  /*6680*/  FMNMX.FTZ R4, R212, R4, !PT ;  /* 0x00000004d4047209 */ /* 0x002ff20007810000 */
[----:B------:R-:W1:Y:S01]  /*6690*/  MUFU.TANH R248, R52 ;  /* 0x0000003400f87308 */ /* 0x000e620000002400 */
[----:B------:R-:W-:Y:S09]  /*66a0*/  FMNMX.FTZ R2, R246, R2, !PT ;  /* 0x00000002f6027209 */ /* 0x000ff20007810000 */
[----:B------:R-:W1:Y:S01]  /*66b0*/  MUFU.TANH R249, R50 ;  /* 0x0000003200f97308 */ /* 0x000e620000002400 */
[----:B-----5:R-:W-:Y:S02]  /*66c0*/  FMNMX.FTZ R0, R201, R0, !PT ;  /* 0x00000000c9007209 */ /* 0x020fe40007810000 */
[----:B------:R-:W-:Y:S07]  /*66d0*/  MOV R28, 0x5 ;  /* 0x00000005001c7802 */ /* 0x000fee0000000f00 */
[----:B------:R-:W5:Y:S01]  /*66e0*/  MUFU.TANH R200, R29 ;  /* 0x0000001d00c87308 */ /* 0x000f620000002400 */
[----:B-1----:R-:W-:Y:S09]  /*66f0*/  FMNMX.FTZ R4, R248, R4, !PT ;  /* 0x00000004f8047209 */ /* 0x002ff20007810000 */
[----:B------:R-:W1:Y:S01]  /*6700*/  MUFU.TANH R244, R53 ;  /* 0x0000003500f47308 */ /* 0x000e620000002400 */
[----:B------:R-:W-:Y:S09]  /*6710*/  FMNMX.FTZ R2, R249, R2, !PT ;  /* 0x00000002f9027209 */ /* 0x000ff20007810000 */
[----:B------:R-:W1:Y:S01]  /*6720*/  MUFU.TANH R237, R51 ;  /* 0x0000003300ed7308 */ /* 0x000e620000002400 */
[----:B-----5:R-:W-:Y:S09]  /*6730*/  FMNMX.FTZ R0, R200, R0, !PT ;  /* 0x00000000c8007209 */ /* 0x020ff20007810000 */
        /* <DEDUP_REMOVED lines=9> */
[----:B------:R-:W-:Y:S04]  /*67d0*/  FMNMX.FTZ R2, R240, R2, !PT ;  /* 0x00000002f0027209 */ /* 0x000fe80007810000 */
[----:B------:R-:W-:Y:S05]  /*67e0*/  FMNMX.FTZ R2, R211, R2, !PT ;  /* 0x00000002d3027209 */ /* 0x000fea0007810000 */
[----:B------:R-:W3:Y:S01]  /*67f0*/  MUFU.TANH R243, R66 ;  /* 0x0000004200f37308 */ /* 0x000ee20000002400 */
[----:B-----5:R-:W-:Y:S04]  /*6800*/  FMNMX.FTZ R0, R247, R0, !PT ;  /* 0x00000000f7007209 */ /* 0x020fe80007810000 */
[----:B------:R-:W-:Y:S05]  /*6810*/  FMNMX.FTZ R0, R209, R0, !PT ;  /* 0x00000000d1007209 */ /* 0x000fea0007810000 */
[----:B------:R-:W5:Y:S01]  /*6820*/  MUFU.TANH R242, R67 ;  /* 0x0000004300f27308 */ /* 0x000f620000002400 */
[----:B------:R-:W-:Y:S02]  /*6830*/  FMNMX.FTZ R0, R210, R0, !PT ;  /* 0x00000000d2007209 */ /* 0x000fe40007810000 */
[C---:B----4-:R-:W-:Y:S02]  /*6840*/  ISETP.GT.AND P0, PT, R234.reuse, R8, PT ;  /* 0x00000008ea00720c */ /* 0x050fe40003f04270 */
[----:B------:R-:W-:Y:S02]  /*6850*/  IADD3 R234, R234, -0x1, RZ ;  /* 0xffffffffeaea7810 */ /* 0x000fe40007ffe0ff */
[----:B------:R-:W-:Y:S03]  /*6860*/  MOV R8, c[0x0][0x1e0] ;  /* 0x0000780000087a02 */ /* 0x000fe60000000f00 */
[----:B------:R-:W4:Y:S01]  /*6870*/  MUFU.TANH R51, R56 ;  /* 0x0000003800337308 */ /* 0x000f220000002400 */
[----:B-1----:R-:W-:Y:S02]  /*6880*/  FMNMX.FTZ R4, R179, R4, !PT ;  /* 0x00000004b3047209 */ /* 0x002fe40007810000 */
[----:B------:R-:W-:Y:S02]  /*6890*/  SHF.L.U32 R8, R8, 0x5, RZ ;  /* 0x0000000508087819 */ /* 0x000fe400000006ff */
[----:B---3--:R-:W-:Y:S01]  /*68a0*/  FMNMX.FTZ R2, R243, R2, !PT ;  /* 0x00000002f3027209 */ /* 0x008fe20007810000 */
[----:B------:R-:W1:Y:S04]  /*68b0*/  SHFL.BFLY PT, R7, R4, 0x2, 0x1f ;  /* 0x0c401f0004077f89 */ /* 0x000e6800000e0000 */
[----:B------:R-:W3:Y:S01]  /*68c0*/  MUFU.TANH R49, R57 ;  /* 0x0000003900317308 */ /* 0x000ee20000002400 */
[----:B-----5:R-:W-:Y:S05]  /*68d0*/  FMNMX.FTZ R2, R242, R2, !PT ;  /* 0x00000002f2027209 */ /* 0x020fea0007810000 */
[----:B------:R-:W5:Y:S04]  /*68e0*/  SHFL.BFLY PT, R6, R2, 0x2, 0x1f ;  /* 0x0c401f0002067f89 */ /* 0x000f6800000e0000 */
[----:B------:R-:W5:Y:S01]  /*68f0*/  MUFU.TANH R50, R60 ;  /* 0x0000003c00327308 */ /* 0x000f620000002400 */
[----:B----4-:R-:W-:Y:S09]  /*6900*/  FMNMX.FTZ R0, R51, R0, !PT ;  /* 0x0000000033007209 */ /* 0x010ff20007810000 */
[----:B------:R-:W4:Y:S01]  /*6910*/  MUFU.TANH R48, R61 ;  /* 0x0000003d00307308 */ /* 0x000f220000002400 */
[----:B-1----:R-:W-:Y:S02]  /*6920*/  FMNMX.FTZ R4, R4, R7, !PT ;  /* 0x0000000704047209 */ /* 0x002fe40007810000 */
[----:B---3--:R-:W-:Y:S03]  /*6930*/  FMNMX.FTZ R0, R49, R0, !PT ;  /* 0x0000000031007209 */ /* 0x008fe60007810000 */
[----:B------:R-:W1:Y:S04]  /*6940*/  SHFL.BFLY PT, R104, R4, 0x1, 0x1f ;  /* 0x0c201f0004687f89 */ /* 0x000e6800000e0000 */
[----:B------:R-:W3:Y:S01]  /*6950*/  MUFU.TANH R203, R26 ;  /* 0x0000001a00cb7308 */ /* 0x000ee20000002400 */
[----:B-----5:R-:W-:Y:S02]  /*6960*/  FMNMX.FTZ R2, R2, R6, !PT ;  /* 0x0000000602027209 */ /* 0x020fe40007810000 */
[----:B------:R-:W-:Y:S03]  /*6970*/  FMNMX.FTZ R0, R50, R0, !PT ;  /* 0x0000000032007209 */ /* 0x000fe60007810000 */
[----:B------:R-:W5:Y:S04]  /*6980*/  SHFL.BFLY PT, R103, R2, 0x1, 0x1f ;  /* 0x0c201f0002677f89 */ /* 0x000f6800000e0000 */
[----:B------:R-:W2:Y:S01]  /*6990*/  MUFU.TANH R204, R27 ;  /* 0x0000001b00cc7308 */ /* 0x000ea20000002400 */
[----:B----4-:R-:W-:Y:S05]  /*69a0*/  FMNMX.FTZ R0, R48, R0, !PT ;  /* 0x0000000030007209 */ /* 0x010fea0007810000 */
[----:B------:R-:W4:Y:S04]  /*69b0*/  SHFL.BFLY PT, R102, R0, 0x2, 0x1f ;  /* 0x0c401f0000667f89 */ /* 0x000f2800000e0000 */
[----:B------:R4:W4:Y:S01]  /*69c0*/  MUFU.TANH R213, R30 ;  /* 0x0000001e00d57308 */ /* 0x0009220000002400 */
[----:B-1----:R-:W-:Y:S02]  /*69d0*/  FMNMX.FTZ R104, R4, R104, !PT ;  /* 0x0000006804687209 */ /* 0x002fe40007810000 */
[----:B---3--:R-:W-:Y:S03]  /*69e0*/  FMNMX.FTZ R5, R203, R5, !PT ;  /* 0x00000005cb057209 */ /* 0x008fe60007810000 */
[----:B------:R-:W-:Y:S04]  /*69f0*/  FMUL.FTZ R173, R104, c[0x0][0x2d0] ;  /* 0x0000b40068ad7a20 */ /* 0x000fe80000410000 */
[----:B------:R-:W1:Y:S01]  /*6a00*/  MUFU.TANH R239, R42 ;  /* 0x0000002a00ef7308 */ /* 0x000e620000002400 */
[--C-:B------:R-:W-:Y:S01]  /*6a10*/  FFMA.FTZ R40, R193, c[0x0][0x2d0], -R173.reuse ;  /* 0x0000b400c1287a23 */ /* 0x100fe200000108ad */
[----:B-----5:R-:W-:Y:S02]  /*6a20*/  FMNMX.FTZ R103, R2, R103, !PT ;  /* 0x0000006702677209 */ /* 0x020fe40007810000 */
[----:B--2---:R-:W-:Y:S02]  /*6a30*/  FMNMX.FTZ R5, R204, R5, !PT ;  /* 0x00000005cc057209 */ /* 0x004fe40007810000 */
[----:B------:R-:W-:Y:S04]  /*6a40*/  MOV R27, c[0x0][0x1e0] ;  /* 0x00007800001b7a02 */ /* 0x000fe80000000f00 */
[----:B------:R-:W2:Y:S01]  /*6a50*/  MUFU.TANH R177, R46 ;  /* 0x0000002e00b17308 */ /* 0x000ea20000002400 */
[----:B------:R-:W-:Y:S02]  /*6a60*/  SHF.L.U64.HI R27, R27, R28, c[0x0][0x1e4] ;  /* 0x000079001b1b7619 */ /* 0x000fe4000001021c */
[----:B----4-:R-:W-:Y:S01]  /*6a70*/  FMNMX.FTZ R102, R0, R102, !PT ;  /* 0x0000006600667209 */ /* 0x010fe20007810000 */
[----:B------:R-:W3:Y:S01]  /*6a80*/  LDL.64 R30, [R1+0x48] ;  /* 0x00004800011e7983 */ /* 0x000ee20000100a00 */
[----:B------:R-:W-:Y:S04]  /*6a90*/  FMNMX.FTZ R5, R213, R5, !PT ;  /* 0x00000005d5057209 */ /* 0x000fe80007810000 */
[----:B------:R-:W-:Y:S01]  /*6aa0*/  FMNMX.FTZ R0, R235, R5, !PT ;  /* 0x00000005eb007209 */ /* 0x000fe20007810000 */
[----:B------:R-:W4:Y:S01]  /*6ab0*/  MUFU.TANH R178, R47 ;  /* 0x0000002f00b27308 */ /* 0x000f220000002400 */
[----:B------:R-:W5:Y:S02]  /*6ac0*/  SHFL.BFLY PT, R6, R102, 0x1, 0x1f ;  /* 0x0c201f0066067f89 */ /* 0x000f6400000e0000 */
[----:B-1----:R-:W-:Y:S01]  /*6ad0*/  FMNMX.FTZ R5, R239, R0, !PT ;  /* 0x00000000ef057209 */ /* 0x002fe20007810000 */
[----:B------:R-:W-:Y:S03]  /*6ae0*/  FMUL.FTZ R0, R63, c[0x0][0x320] ;  /* 0x0000c8003f007a20 */ /* 0x000fe60000410000 */
[----:B------:R-:W-:Y:S01]  /*6af0*/  FMNMX.FTZ R4, R176, R5, !PT ;  /* 0x00000005b0047209 */ /* 0x000fe20007810000 */
[--C-:B------:R-:W-:Y:S02]  /*6b00*/  FFMA.FTZ R5, R17, c[0x0][0x2d0], -R173.reuse ;  /* 0x0000b40011057a23 */ /* 0x100fe400000108ad */
[----:B------:R1:W-:Y:S01]  /*6b10*/  MUFU.TANH R172, R0 ;  /* 0x0000000000ac7308 */ /* 0x0003e20000002400 */
[----:B------:R-:W3:Y:S01]  /*6b20*/  LDL R17, [R1+0x14] ;  /* 0x0000140001117983 */ /* 0x000ee20000100800 */
[----:B--2---:R-:W-:Y:S08]  /*6b30*/  FMNMX.FTZ R4, R177, R4, !PT ;  /* 0x00000004b1047209 */ /* 0x004ff00007810000 */
[----:B------:R-:W2:Y:S01]  /*6b40*/  MUFU.EX2 R20, R5 ;  /* 0x0000000500147308 */ /* 0x000ea20000000800 */
[----:B----4-:R-:W-:Y:S01]  /*6b50*/  FMNMX.FTZ R2, R178, R4, !PT ;  /* 0x00000004b2027209 */ /* 0x010fe20007810000 */
[----:B------:R-:W-:Y:S01]  /*6b60*/  FFMA.FTZ R4, R175, c[0x0][0x2d0], -R173 ;  /* 0x0000b400af047a23 */ /* 0x000fe200000108ad */
[----:B-----5:R-:W-:Y:S01]  /*6b70*/  FMNMX.FTZ R102, R102, R6, !PT ;  /* 0x0000000666667209 */ /* 0x020fe20007810000 */
[----:B------:R-:W-:Y:S06]  /*6b80*/  @P0 IMAD.WIDE.U32 R6, R234, c[0x0][0x1e0], RZ ;  /* 0x00007800ea060a25 */ /* 0x000fec00078e00ff */
[----:B------:R4:W-:Y:S01]  /*6b90*/  MUFU.EX2 R42, R4 ;  /* 0x00000004002a7308 */ /* 0x0009e20000000800 */
[----:B------:R-:W-:Y:S02]  /*6ba0*/  FMUL.FTZ R175, R102, c[0x0][0x2d0] ;  /* 0x0000b40066af7a20 */ /* 0x000fe40000410000 */
[----:B-1----:R-:W-:Y:S02]  /*6bb0*/  FADD.FTZ R0, -R104, R3 ;  /* 0x0000000368007221 */ /* 0x002fe40000010100 */
[----:B------:R-:W-:Y:S02]  /*6bc0*/  FFMA.FTZ R11, R182, c[0x0][0x2d0], -R175 ;  /* 0x0000b400b60b7a23 */ /* 0x000fe400000108af */
[----:B------:R-:W-:Y:S03]  /*6bd0*/  FMUL.FTZ R0, R0, c[0x0][0x2d0] ;  /* 0x0000b40000007a20 */ /* 0x000fe60000410000 */
[----:B------:R-:W1:Y:S01]  /*6be0*/  MUFU.TANH R25, R58 ;  /* 0x0000003a00197308 */ /* 0x000e620000002400 */
[----:B--2---:R-:W-:Y:S09]  /*6bf0*/  MOV R182, R20 ;  /* 0x0000001400b67202 */ /* 0x004ff20000000f00 */
[----:B------:R2:W5:Y:S01]  /*6c00*/  MUFU.EX2 R101, R0 ;  /* 0x0000000000657308 */ /* 0x0005620000000800 */
[--C-:B----4-:R-:W-:Y:S02]  /*6c10*/  FFMA.FTZ R4, R174, c[0x0][0x2d0], -R173.reuse ;  /* 0x0000b400ae047a23 */ /* 0x110fe400000108ad */
[----:B------:R-:W-:Y:S07]  /*6c20*/  FMUL.FTZ R174, R103, c[0x0][0x2d0] ;  /* 0x0000b40067ae7a20 */ /* 0x000fee0000410000 */
[----:B------:R4:W-:Y:S01]  /*6c30*/  MUFU.EX2 R26, R4 ;  /* 0x00000004001a7308 */ /* 0x0009e20000000800 */
[--C-:B------:R-:W-:Y:S02]  /*6c40*/  FFMA.FTZ R5, R18, c[0x0][0x2d0], -R174.reuse ;  /* 0x0000b40012057a23 */ /* 0x100fe400000108ae */
[--C-:B------:R-:W-:Y:S01]  /*6c50*/  FFMA.FTZ R64, R195, c[0x0][0x2d0], -R174.reuse ;  /* 0x0000b400c3407a23 */ /* 0x100fe200000108ae */
[----:B-1----:R-:W-:Y:S01]  /*6c60*/  FMNMX.FTZ R2, R25, R2, !PT ;  /* 0x0000000219027209 */ /* 0x002fe20007810000 */
[--C-:B------:R-:W-:Y:S02]  /*6c70*/  FFMA.FTZ R56, R197, c[0x0][0x2d0], -R174.reuse ;  /* 0x0000b400c5387a23 */ /* 0x100fe400000108ae */
[----:B------:R-:W-:Y:S03]  /*6c80*/  FFMA.FTZ R60, R194, c[0x0][0x2d0], -R174 ;  /* 0x0000b400c23c7a23 */ /* 0x000fe600000108ae */
[----:B------:R1:W-:Y:S01]  /*6c90*/  MUFU.EX2 R46, R5 ;  /* 0x00000005002e7308 */ /* 0x0003e20000000800 */
[----:B--2---:R-:W-:Y:S02]  /*6ca0*/  FADD.FTZ R0, -R103, R100 ;  /* 0x0000006467007221 */ /* 0x004fe40000010100 */
[C---:B-----5:R-:W-:Y:S01]  /*6cb0*/  FMUL.FTZ R32, R101.reuse, R136 ;  /* 0x0000008865207220 */ /* 0x060fe20000410000 */
[----:B------:R-:W-:Y:S01]  /*6cc0*/  MOV R136, R243 ;  /* 0x000000f300887202 */ /* 0x000fe20000000f00 */
[----:B------:R-:W-:Y:S05]  /*6cd0*/  FMUL.FTZ R3, R0, c[0x0][0x2d0] ;  /* 0x0000b40000037a20 */ /* 0x000fea0000410000 */
[----:B------:R-:W2:Y:S01]  /*6ce0*/  MUFU.TANH R44, R59 ;  /* 0x0000003b002c7308 */ /* 0x000ea20000002400 */
[C---:B------:R-:W-:Y:S01]  /*6cf0*/  FMUL.FTZ R33, R101.reuse, R137 ;  /* 0x0000008965217220 */ /* 0x040fe20000410000 */
[----:B------:R-:W-:Y:S01]  /*6d00*/  MOV R137, R242 ;  /* 0x000000f200897202 */ /* 0x000fe20000000f00 */
[C---:B------:R-:W-:Y:S02]  /*6d10*/  FMUL.FTZ R65, R101.reuse, R169 ;  /* 0x000000a965417220 */ /* 0x040fe40000410000 */
[----:B----4-:R-:W-:Y:S02]  /*6d20*/  FFMA.FTZ R4, R16, c[0x0][0x2d0], -R173 ;  /* 0x0000b40010047a23 */ /* 0x010fe400000108ad */
[----:B------:R-:W4:Y:S01]  /*6d30*/  LDL R16, [R1+0x10] ;  /* 0x0000100001107983 */ /* 0x000f220000100800 */
[C---:B------:R-:W-:Y:S02]  /*6d40*/  FMUL.FTZ R68, R101.reuse, R68 ;  /* 0x0000004465447220 */ /* 0x040fe40000410000 */
[----:B------:R5:W-:Y:S01]  /*6d50*/  MUFU.EX2 R245, R4 ;  /* 0x0000000400f57308 */ /* 0x000be20000000800 */
[C---:B------:R-:W-:Y:S02]  /*6d60*/  FMUL.FTZ R69, R101.reuse, R69 ;  /* 0x0000004565457220 */ /* 0x040fe40000410000 */
[C---:B------:R-:W-:Y:S01]  /*6d70*/  FMUL.FTZ R80, R101.reuse, R80 ;  /* 0x0000005065507220 */ /* 0x040fe20000410000 */
[----:B-1----:R-:W-:Y:S01]  /*6d80*/  @P0 SHF.L.U32 R5, R6, 0x6, RZ ;  /* 0x0000000606050819 */ /* 0x002fe200000006ff */
[C---:B------:R-:W-:Y:S02]  /*6d90*/  FMUL.FTZ R81, R101.reuse, R81 ;  /* 0x0000005165517220 */ /* 0x040fe40000410000 */
[C---:B------:R-:W-:Y:S02]  /*6da0*/  FMUL.FTZ R84, R101.reuse, R84 ;  /* 0x0000005465547220 */ /* 0x040fe40000410000 */
[C---:B------:R-:W-:Y:S01]  /*6db0*/  FMUL.FTZ R85, R101.reuse, R85 ;  /* 0x0000005565557220 */ /* 0x040fe20000410000 */
[----:B------:R-:W-:Y:S01]  /*6dc0*/  MUFU.EX2 R43, R11 ;  /* 0x0000000b002b7308 */ /* 0x000fe20000000800 */
[C---:B------:R-:W-:Y:S02]  /*6dd0*/  FMUL.FTZ R96, R101.reuse, R96 ;  /* 0x0000006065607220 */ /* 0x040fe40000410000 */
[----:B------:R-:W-:Y:S01]  /*6de0*/  FMUL.FTZ R97, R101, R97 ;  /* 0x0000006165617220 */ /* 0x000fe20000410000 */
[----:B--2---:R-:W-:Y:S06]  /*6df0*/  FMNMX.FTZ R2, R44, R2, !PT ;  /* 0x000000022c027209 */ /* 0x004fec0007810000 */
[----:B------:R-:W1:Y:S01]  /*6e00*/  MUFU.TANH R107, R62 ;  /* 0x0000003e006b7308 */ /* 0x000e620000002400 */
[--C-:B-----5:R-:W-:Y:S09]  /*6e10*/  FFMA.FTZ R4, R181, c[0x0][0x2d0], -R174.reuse ;  /* 0x0000b400b5047a23 */ /* 0x120ff200000108ae */
[----:B------:R2:W-:Y:S10]  /*6e20*/  MUFU.EX2 R45, R4 ;  /* 0x00000004002d7308 */ /* 0x0005f40000000800 */
[----:B------:R5:W5:Y:S01]  /*6e30*/  MUFU.EX2 R100, R3 ;  /* 0x0000000300647308 */ /* 0x000b620000000800 */
[----:B-1----:R-:W-:Y:S01]  /*6e40*/  FMNMX.FTZ R0, R107, R2, !PT ;  /* 0x000000026b007209 */ /* 0x002fe20007810000 */
[----:B------:R-:W-:Y:S03]  /*6e50*/  FADD.FTZ R2, -R102, R105 ;  /* 0x0000006966027221 */ /* 0x000fe60000010100 */
[----:B------:R-:W-:Y:S05]  /*6e60*/  FMNMX.FTZ R0, R172, R0, !PT ;  /* 0x00000000ac007209 */ /* 0x000fea0007810000 */
[----:B------:R-:W-:Y:S01]  /*6e70*/  MUFU.EX2 R250, R40 ;  /* 0x0000002800fa7308 */ /* 0x000fe20000000800 */
[----:B--2---:R-:W-:Y:S09]  /*6e80*/  FFMA.FTZ R4, R180, c[0x0][0x2d0], -R174 ;  /* 0x0000b400b4047a23 */ /* 0x004ff200000108ae */
[----:B------:R1:W-:Y:S01]  /*6e90*/  MUFU.EX2 R181, R4 ;  /* 0x0000000400b57308 */ /* 0x0003e20000000800 */
[----:B-----5:R-:W-:Y:S02]  /*6ea0*/  FMUL.FTZ R3, R2, c[0x0][0x2d0] ;  /* 0x0000b40002037a20 */ /* 0x020fe40000410000 */
[----:B------:R-:W2:Y:S01]  /*6eb0*/  SHFL.BFLY PT, R2, R0, 0x2, 0x1f ;  /* 0x0c401f0000027f89 */ /* 0x000ea200000e0000 */
[C---:B------:R-:W-:Y:S01]  /*6ec0*/  FMUL.FTZ R34, R100.reuse, R138 ;  /* 0x0000008a64227220 */ /* 0x040fe20000410000 */
[----:B------:R-:W-:Y:S01]  /*6ed0*/  MOV R138, R241 ;  /* 0x000000f1008a7202 */ /* 0x000fe20000000f00 */
[C---:B------:R-:W-:Y:S04]  /*6ee0*/  FMUL.FTZ R35, R100.reuse, R139 ;  /* 0x0000008b64237220 */ /* 0x040fe80000410000 */
[----:B------:R-:W5:Y:S01]  /*6ef0*/  MUFU.EX2 R3, R3 ;  /* 0x0000000300037308 */ /* 0x000f620000000800 */
[----:B------:R-:W-:Y:S01]  /*6f00*/  MOV R139, R51 ;  /* 0x00000033008b7202 */ /* 0x000fe20000000f00 */
[C---:B------:R-:W-:Y:S02]  /*6f10*/  FMUL.FTZ R51, R100.reuse, R155 ;  /* 0x0000009b64337220 */ /* 0x040fe40000410000 */
[C---:B------:R-:W-:Y:S02]  /*6f20*/  FMUL.FTZ R66, R100.reuse, R170 ;  /* 0x000000aa64427220 */ /* 0x040fe40000410000 */
[C---:B------:R-:W-:Y:S02]  /*6f30*/  FMUL.FTZ R67, R100.reuse, R171 ;  /* 0x000000ab64437220 */ /* 0x040fe40000410000 */
[C---:B------:R-:W-:Y:S02]  /*6f40*/  FMUL.FTZ R70, R100.reuse, R70 ;  /* 0x0000004664467220 */ /* 0x040fe40000410000 */
[C---:B------:R-:W-:Y:S02]  /*6f50*/  FMUL.FTZ R71, R100.reuse, R71 ;  /* 0x0000004764477220 */ /* 0x040fe40000410000 */
[C---:B------:R-:W-:Y:S01]  /*6f60*/  FMUL.FTZ R82, R100.reuse, R82 ;  /* 0x0000005264527220 */ /* 0x040fe20000410000 */
[----:B-1----:R-:W-:Y:S01]  /*6f70*/  @P0 SHF.R.S32.HI R4, RZ, 0x1f, R234 ;  /* 0x0000001fff040819 */ /* 0x002fe200000114ea */
[C---:B------:R-:W-:Y:S02]  /*6f80*/  FMUL.FTZ R83, R100.reuse, R83 ;  /* 0x0000005364537220 */ /* 0x040fe40000410000 */
[----:B------:R-:W-:Y:S02]  /*6f90*/  FMUL.FTZ R86, R100, R86 ;  /* 0x0000005664567220 */ /* 0x000fe40000410000 */
[----:B------:R-:W-:Y:S01]  /*6fa0*/  @P0 IMAD R4, R4, c[0x0][0x1e0], RZ ;  /* 0x0000780004040a24 */ /* 0x000fe200078e02ff */
[----:B--2---:R-:W-:Y:S01]  /*6fb0*/  FMNMX.FTZ R0, R0, R2, !PT ;  /* 0x0000000200007209 */ /* 0x004fe20007810000 */
[----:B------:R-:W-:Y:S02]  /*6fc0*/  FMUL.FTZ R87, R100, R87 ;  /* 0x0000005764577220 */ /* 0x000fe40000410000 */
[----:B------:R-:W-:Y:S02]  /*6fd0*/  @P0 IMAD R4, R234, c[0x0][0x1e4], R4 ;  /* 0x00007900ea040a24 */ /* 0x000fe400078e0204 */
[----:B------:R-:W1:Y:S01]  /*6fe0*/  SHFL.BFLY PT, R2, R0, 0x1, 0x1f ;  /* 0x0c201f0000027f89 */ /* 0x000e6200000e0000 */
[C---:B-----5:R-:W-:Y:S01]  /*6ff0*/  FMUL.FTZ R28, R3.reuse, R132 ;  /* 0x00000084031c7220 */ /* 0x060fe20000410000 */
[----:B------:R-:W-:Y:S01]  /*7000*/  MOV R132, R43 ;  /* 0x0000002b00847202 */ /* 0x000fe20000000f00 */
[----:B------:R-:W-:Y:S01]  /*7010*/  FMUL.FTZ R29, R3, R133 ;  /* 0x00000085031d7220 */ /* 0x000fe20000410000 */
[----:B------:R-:W-:Y:S01]  /*7020*/  @P0 IADD3 R4, R7, R4, RZ ;  /* 0x0000000407040210 */ /* 0x000fe20007ffe0ff */
[C---:B------:R-:W-:Y:S01]  /*7030*/  FMUL.FTZ R40, R3.reuse, R144 ;  /* 0x0000009003287220 */ /* 0x040fe20000410000 */
[----:B------:R-:W-:Y:S01]  /*7040*/  MOV R144, R237 ;  /* 0x000000ed00907202 */ /* 0x000fe20000000f00 */
[C---:B------:R-:W-:Y:S01]  /*7050*/  FMUL.FTZ R41, R3.reuse, R145 ;  /* 0x0000009103297220 */ /* 0x040fe20000410000 */
[----:B------:R-:W-:Y:S01]  /*7060*/  @P0 SHF.L.U64.HI R4, R6, 0x6, R4 ;  /* 0x0000000606040819 */ /* 0x000fe20000010204 */
[C---:B------:R-:W-:Y:S01]  /*7070*/  FMUL.FTZ R57, R3.reuse, R161 ;  /* 0x000000a103397220 */ /* 0x040fe20000410000 */
[----:B------:R-:W-:Y:S01]  /*7080*/  MOV R145, R246 ;  /* 0x000000f600917202 */ /* 0x000fe20000000f00 */
[C---:B------:R-:W-:Y:S01]  /*7090*/  FMUL.FTZ R61, R3.reuse, R165 ;  /* 0x000000a5033d7220 */ /* 0x040fe20000410000 */
[----:B------:R-:W-:Y:S01]  /*70a0*/  MOV R133, R46 ;  /* 0x0000002e00857202 */ /* 0x000fe20000000f00 */
[----:B------:R2:W-:Y:S01]  /*70b0*/  MUFU.EX2 R246, R56 ;  /* 0x0000003800f67308 */ /* 0x0005e20000000800 */
[C---:B------:R-:W-:Y:S02]  /*70c0*/  FMUL.FTZ R72, R3.reuse, R72 ;  /* 0x0000004803487220 */ /* 0x040fe40000410000 */
[C---:B------:R-:W-:Y:S02]  /*70d0*/  FMUL.FTZ R73, R3.reuse, R73 ;  /* 0x0000004903497220 */ /* 0x040fe40000410000 */
[C---:B------:R-:W-:Y:S02]  /*70e0*/  FMUL.FTZ R76, R3.reuse, R76 ;  /* 0x0000004c034c7220 */ /* 0x040fe40000410000 */
[C---:B------:R-:W-:Y:S02]  /*70f0*/  FMUL.FTZ R77, R3.reuse, R77 ;  /* 0x0000004d034d7220 */ /* 0x040fe40000410000 */
[----:B------:R-:W-:Y:S01]  /*7100*/  FMUL.FTZ R88, R3, R88 ;  /* 0x0000005803587220 */ /* 0x000fe20000410000 */
[----:B-1----:R-:W-:Y:S01]  /*7110*/  FMNMX.FTZ R2, R0, R2, !PT ;  /* 0x0000000200027209 */ /* 0x002fe20007810000 */
[----:B------:R-:W-:Y:S02]  /*7120*/  FFMA.FTZ R0, R19, c[0x0][0x2d0], -R174 ;  /* 0x0000b40013007a23 */ /* 0x000fe400000108ae */
[----:B------:R-:W-:Y:S01]  /*7130*/  FFMA.FTZ R19, R184, c[0x0][0x2d0], -R175 ;  /* 0x0000b400b8137a23 */ /* 0x000fe200000108af */
[----:B------:R-:W-:Y:S01]  /*7140*/  MOV R184, R25 ;  /* 0x0000001900b87202 */ /* 0x000fe20000000f00 */
[----:B------:R-:W-:Y:S01]  /*7150*/  FMUL.FTZ R105, R2, c[0x0][0x2d0] ;  /* 0x0000b40002697a20 */ /* 0x000fe20000410000 */
[----:B------:R1:W-:Y:S01]  /*7160*/  MUFU.EX2 R180, R0 ;  /* 0x0000000000b47308 */ /* 0x0003e20000000800 */
[C---:B------:R-:W-:Y:S01]  /*7170*/  FMUL.FTZ R25, R3.reuse, R129 ;  /* 0x0000008103197220 */ /* 0x040fe20000410000 */
[----:B------:R-:W-:Y:S01]  /*7180*/  MOV R129, R44 ;  /* 0x0000002c00817202 */ /* 0x000fe20000000f00 */
[----:B------:R-:W-:Y:S02]  /*7190*/  FFMA.FTZ R44, R190, c[0x0][0x2d0], -R173 ;  /* 0x0000b400be2c7a23 */ /* 0x000fe400000108ad */
[C---:B------:R-:W-:Y:S02]  /*71a0*/  FMUL.FTZ R89, R3.reuse, R89 ;  /* 0x0000005903597220 */ /* 0x040fe40000410000 */
[C---:B--2---:R-:W-:Y:S02]  /*71b0*/  FMUL.FTZ R56, R3.reuse, R160 ;  /* 0x000000a003387220 */ /* 0x044fe40000410000 */
[C---:B------:R-:W-:Y:S01]  /*71c0*/  FMUL.FTZ R92, R3.reuse, R92 ;  /* 0x0000005c035c7220 */ /* 0x040fe20000410000 */
[----:B------:R2:W-:Y:S01]  /*71d0*/  MUFU.EX2 R20, R19 ;  /* 0x0000001300147308 */ /* 0x0005e20000000800 */
[----:B------:R-:W-:Y:S02]  /*71e0*/  FMUL.FTZ R93, R3, R93 ;  /* 0x0000005d035d7220 */ /* 0x000fe40000410000 */
[C---:B------:R-:W-:Y:S02]  /*71f0*/  FMUL.FTZ R98, R100.reuse, R98 ;  /* 0x0000006264627220 */ /* 0x040fe40000410000 */
[----:B------:R-:W-:Y:S02]  /*7200*/  FMUL.FTZ R99, R100, R99 ;  /* 0x0000006364637220 */ /* 0x000fe40000410000 */
[----:B------:R-:W-:Y:S06]  /*7210*/  FFMA.FTZ R107, R107, c[0x0][0x2d0], -R105 ;  /* 0x0000b4006b6b7a23 */ /* 0x000fec0000010869 */
[----:B------:R-:W-:Y:S01]  /*7220*/  MUFU.EX2 R107, R107 ;  /* 0x0000006b006b7308 */ /* 0x000fe20000000800 */
[----:B-1----:R-:W-:Y:S02]  /*7230*/  FADD.FTZ R0, -R2, R106 ;  /* 0x0000006a02007221 */ /* 0x002fe40000010100 */
[--C-:B------:R-:W-:Y:S02]  /*7240*/  FFMA.FTZ R106, R199, c[0x0][0x2d0], -R175.reuse ;  /* 0x0000b400c76a7a23 */ /* 0x100fe400000108af */
[----:B------:R-:W-:Y:S05]  /*7250*/  FMUL.FTZ R0, R0, c[0x0][0x2d0] ;  /* 0x0000b40000007a20 */ /* 0x000fea0000410000 */
[----:B------:R1:W-:Y:S01]  /*7260*/  MUFU.EX2 R243, R106 ;  /* 0x0000006a00f37308 */ /* 0x0003e20000000800 */
[----:B--2---:R-:W-:Y:S09]  /*7270*/  FMUL.FTZ R19, R100, R123 ;  /* 0x0000007b64137220 */ /* 0x004ff20000410000 */
[----:B------:R-:W2:Y:S01]  /*7280*/  MUFU.EX2 R0, R0 ;  /* 0x0000000000007308 */ /* 0x000ea20000000800 */
[--C-:B-1----:R-:W-:Y:S09]  /*7290*/  FFMA.FTZ R106, R198, c[0x0][0x2d0], -R175.reuse ;  /* 0x0000b400c66a7a23 */ /* 0x102ff200000108af */
[----:B------:R1:W-:Y:S01]  /*72a0*/  MUFU.EX2 R242, R106 ;  /* 0x0000006a00f27308 */ /* 0x0003e20000000800 */
[C---:B--2---:R-:W-:Y:S02]  /*72b0*/  FMUL.FTZ R47, R0.reuse, R151 ;  /* 0x00000097002f7220 */ /* 0x044fe40000410000 */
[C---:B------:R-:W-:Y:S02]  /*72c0*/  FMUL.FTZ R58, R0.reuse, R162 ;  /* 0x000000a2003a7220 */ /* 0x040fe40000410000 */
[C---:B------:R-:W-:Y:S02]  /*72d0*/  FMUL.FTZ R59, R0.reuse, R163 ;  /* 0x000000a3003b7220 */ /* 0x040fe40000410000 */
[C---:B------:R-:W-:Y:S02]  /*72e0*/  FMUL.FTZ R62, R0.reuse, R166 ;  /* 0x000000a6003e7220 */ /* 0x040fe40000410000 */
[C---:B------:R-:W-:Y:S02]  /*72f0*/  FMUL.FTZ R63, R0.reuse, R167 ;  /* 0x000000a7003f7220 */ /* 0x040fe40000410000 */
[C---:B------:R-:W-:Y:S01]  /*7300*/  FMUL.FTZ R74, R0.reuse, R74 ;  /* 0x0000004a004a7220 */ /* 0x040fe20000410000 */
[----:B---3--:R-:W-:Y:S01]  /*7310*/  @P0 IADD3 R7, P2, R5, R30, RZ ;  /* 0x0000001e05070210 */ /* 0x008fe20007f5e0ff */
[C---:B------:R-:W-:Y:S01]  /*7320*/  FMUL.FTZ R31, R0.reuse, R135 ;  /* 0x00000087001f7220 */ /* 0x040fe20000410000 */
[----:B------:R-:W-:Y:S01]  /*7330*/  MOV R135, R244 ;  /* 0x000000f400877202 */ /* 0x000fe20000000f00 */
[----:B------:R-:W-:Y:S01]  /*7340*/  FMUL.FTZ R75, R0, R75 ;  /* 0x0000004b004b7220 */ /* 0x000fe20000410000 */
[----:B------:R-:W-:Y:S01]  /*7350*/  @P0 LEA R14, P1, R7, c[0x0][0x1c8], 0x1 ;  /* 0x00007200070e0a11 */ /* 0x000fe200078208ff */
[----:B------:R2:W-:Y:S01]  /*7360*/  MUFU.EX2 R244, R64 ;  /* 0x0000004000f47308 */ /* 0x0005e20000000800 */
[----:B------:R-:W-:Y:S01]  /*7370*/  @P0 IADD3.X R6, R4, R23, RZ, P2, !PT ;  /* 0x0000001704060210 */ /* 0x000fe200017fe4ff */
[--C-:B-1----:R-:W-:Y:S02]  /*7380*/  FFMA.FTZ R106, R201, c[0x0][0x2d0], -R175.reuse ;  /* 0x0000b400c96a7a23 */ /* 0x102fe400000108af */
[C---:B------:R-:W-:Y:S01]  /*7390*/  FMUL.FTZ R78, R0.reuse, R78 ;  /* 0x0000004e004e7220 */ /* 0x040fe20000410000 */
[----:B------:R-:W-:Y:S01]  /*73a0*/  @P0 LEA.HI.X R15, R7, c[0x0][0x1cc], R6, 0x1, P1 ;  /* 0x00007300070f0a11 */ /* 0x000fe200008f0c06 */
[C---:B------:R-:W-:Y:S01]  /*73b0*/  FMUL.FTZ R79, R0.reuse, R79 ;  /* 0x0000004f004f7220 */ /* 0x040fe20000410000 */
[C---:B------:R-:W-:Y:S01]  /*73c0*/  @P0 IADD3 R6, P3, R5.reuse, R24, RZ ;  /* 0x0000001805060210 */ /* 0x040fe20007f7e0ff */
[C---:B------:R-:W-:Y:S02]  /*73d0*/  FMUL.FTZ R90, R0.reuse, R90 ;  /* 0x0000005a005a7220 */ /* 0x040fe40000410000 */
[----:B------:R1:W-:Y:S01]  /*73e0*/  @P0 LDGSTS.E.BYPASS.LTC128B.128 [R233+0x3100], [R14.64], !P5 ;  /* 0x031000000ee90fae */ /* 0x0003e2000e901d46 */
[----:B------:R3:W-:Y:S01]  /*73f0*/  MUFU.EX2 R241, R106 ;  /* 0x0000006a00f17308 */ /* 0x0007e20000000800 */
[----:B------:R-:W-:Y:S01]  /*7400*/  @P0 IADD3 R7, P2, R5, R17, RZ ;  /* 0x0000001105070210 */ /* 0x000fe20007f5e0ff */
[----:B------:R-:W-:Y:S01]  /*7410*/  FMUL.FTZ R91, R0, R91 ;  /* 0x0000005b005b7220 */ /* 0x000fe20000410000 */
[----:B------:R-:W-:Y:S01]  /*7420*/  @P0 IADD3 R5, P1, R8, R5, RZ ;  /* 0x0000000508050210 */ /* 0x000fe20007f3e0ff */
[----:B------:R-:W-:Y:S01]  /*7430*/  FMUL.FTZ R94, R0, R94 ;  /* 0x0000005e005e7220 */ /* 0x000fe20000410000 */
[----:B------:R-:W-:Y:S01]  /*7440*/  @P0 IADD3.X R8, R4, R21, RZ, P3, !PT ;  /* 0x0000001504080210 */ /* 0x000fe20001ffe4ff */
[----:B------:R-:W-:Y:S01]  /*7450*/  FMUL.FTZ R95, R0, R95 ;  /* 0x0000005f005f7220 */ /* 0x000fe20000410000 */
[C---:B------:R-:W-:Y:S04]  /*7460*/  @P0 LEA R10, P3, R6.reuse, c[0x0][0x1c8], 0x1 ;  /* 0x00007200060a0a11 */ /* 0x040fe800078608ff */
[----:B------:R-:W-:Y:S01]  /*7470*/  @P0 LEA.HI.X R11, R6, c[0x0][0x1cc], R8, 0x1, P3 ;  /* 0x00007300060b0a11 */ /* 0x000fe200018f0c08 */
[--C-:B------:R-:W-:Y:S01]  /*7480*/  FFMA.FTZ R6, R185, c[0x0][0x2d0], -R175.reuse ;  /* 0x0000b400b9067a23 */ /* 0x100fe200000108af */
[----:B------:R-:W-:Y:S01]  /*7490*/  MOV R185, R248 ;  /* 0x000000f800b97202 */ /* 0x000fe20000000f00 */
[----:B--2---:R-:W-:Y:S02]  /*74a0*/  FMUL.FTZ R64, R101, R168 ;  /* 0x000000a865407220 */ /* 0x004fe40000410000 */
[----:B------:R2:W-:Y:S01]  /*74b0*/  @P0 LDGSTS.E.BYPASS.LTC128B.128 [R233+0x4100], [R10.64], !P4 ;  /* 0x041000000ae90fae */ /* 0x0005e2000e101d46 */
[----:B---3--:R-:W-:Y:S02]  /*74c0*/  FFMA.FTZ R106, R200, c[0x0][0x2d0], -R175 ;  /* 0x0000b400c86a7a23 */ /* 0x008fe400000108af */
[C---:B-1----:R-:W-:Y:S02]  /*74d0*/  FMUL.FTZ R14, R0.reuse, R118 ;  /* 0x00000076000e7220 */ /* 0x042fe40000410000 */
[----:B------:R-:W-:Y:S02]  /*74e0*/  FMUL.FTZ R15, R0, R119 ;  /* 0x00000077000f7220 */ /* 0x000fe40000410000 */
[----:B--2---:R-:W-:Y:S01]  /*74f0*/  FFMA.FTZ R10, R188, c[0x0][0x2d0], -R105 ;  /* 0x0000b400bc0a7a23 */ /* 0x004fe20000010869 */
[----:B------:R-:W-:Y:S01]  /*7500*/  MOV R188, R247 ;  /* 0x000000f700bc7202 */ /* 0x000fe20000000f00 */
[C---:B------:R-:W-:Y:S02]  /*7510*/  FMUL.FTZ R11, R0.reuse, R111 ;  /* 0x0000006f000b7220 */ /* 0x040fe40000410000 */
[----:B------:R1:W-:Y:S02]  /*7520*/  MUFU.EX2 R205, R10 ;  /* 0x0000000a00cd7308 */ /* 0x0003e40000000800 */
[----:B-1----:R-:W-:Y:S01]  /*7530*/  FMUL.FTZ R10, R0, R110 ;  /* 0x0000006e000a7220 */ /* 0x002fe20000410000 */
[----:B----4-:R-:W-:Y:S02]  /*7540*/  @P0 IADD3.X R9, R4, R16, RZ, P2, !PT ;  /* 0x0000001004090210 */ /* 0x010fe400017fe4ff */
[----:B------:R-:W-:Y:S02]  /*7550*/  @P0 LEA R12, P2, R7, c[0x0][0x1c8], 0x1 ;  /* 0x00007200070c0a11 */ /* 0x000fe400078408ff */
[----:B------:R-:W-:Y:S01]  /*7560*/  @P0 IADD3.X R4, R27, R4, RZ, P1, !PT ;  /* 0x000000041b040210 */ /* 0x000fe20000ffe4ff */
[C---:B------:R-:W-:Y:S01]  /*7570*/  FMUL.FTZ R27, R0.reuse, R131 ;  /* 0x00000083001b7220 */ /* 0x040fe20000410000 */
[----:B------:R-:W-:Y:S02]  /*7580*/  @P0 LEA.HI.X R13, R7, c[0x0][0x1cc], R9, 0x1, P2 ;  /* 0x00007300070d0a11 */ /* 0x000fe400010f0c09 */
[C---:B------:R-:W-:Y:S02]  /*7590*/  @P0 IADD3 R7, P2, R5.reuse, R24, RZ ;  /* 0x0000001805070210 */ /* 0x040fe40007f5e0ff */
[----:B------:R1:W-:Y:S01]  /*75a0*/  MUFU.EX2 R24, R6 ;  /* 0x0000000600187308 */ /* 0x0003e20000000800 */
[C---:B------:R-:W-:Y:S01]  /*75b0*/  @P0 IADD3 R9, P3, R5.reuse, R30, RZ ;  /* 0x0000001e05090210 */ /* 0x040fe20007f7e0ff */
[----:B------:R2:W-:Y:S01]  /*75c0*/  @P0 LDGSTS.E.BYPASS.LTC128B.128 [R233+0x5100], [R12.64], !P6 ;  /* 0x051000000ce90fae */ /* 0x0005e2000f101d46 */
[----:B------:R-:W-:Y:S01]  /*75d0*/  @P0 IADD3 R5, P1, R5, R17, RZ ;  /* 0x0000001105050210 */ /* 0x000fe20007f3e0ff */
[----:B------:R-:W-:Y:S01]  /*75e0*/  FMUL.FTZ R30, R0, R134 ;  /* 0x00000086001e7220 */ /* 0x000fe20000410000 */
[C---:B------:R-:W-:Y:S02]  /*75f0*/  @P0 IADD3.X R17, R4.reuse, R23, RZ, P3, !PT ;  /* 0x0000001704110210 */ /* 0x040fe40001ffe4ff */
[C---:B------:R-:W-:Y:S02]  /*7600*/  @P0 LEA R8, P3, R9.reuse, c[0x0][0x1c8], 0x1 ;  /* 0x0000720009080a11 */ /* 0x040fe400078608ff */
[C---:B------:R-:W-:Y:S02]  /*7610*/  @P0 IADD3.X R18, R4.reuse, R21, RZ, P2, !PT ;  /* 0x0000001504120210 */ /* 0x040fe400017fe4ff */
[----:B------:R-:W-:Y:S01]  /*7620*/  @P0 LEA.HI.X R9, R9, c[0x0][0x1cc], R17, 0x1, P3 ;  /* 0x0000730009090a11 */ /* 0x000fe200018f0c11 */
[----:B------:R-:W-:Y:S01]  /*7630*/  FMUL.FTZ R17, R101, R121 ;  /* 0x0000007965117220 */ /* 0x000fe20000410000 */
[----:B------:R-:W-:Y:S02]  /*7640*/  @P0 IADD3.X R16, R4, R16, RZ, P1, !PT ;  /* 0x0000001004100210 */ /* 0x000fe40000ffe4ff */
[C---:B------:R-:W-:Y:S01]  /*7650*/  @P0 LEA R4, P1, R5.reuse, c[0x0][0x1c8], 0x1 ;  /* 0x0000720005040a11 */ /* 0x040fe200078208ff */
[----:B------:R3:W-:Y:S01]  /*7660*/  @P0 LDGSTS.E.BYPASS.LTC128B.128 [R233+0x3900], [R8.64], !P5 ;  /* 0x0390000008e90fae */ /* 0x0007e2000e901d46 */
[----:B------:R-:W-:Y:S02]  /*7670*/  MOV R131, R42 ;  /* 0x0000002a00837202 */ /* 0x000fe40000000f00 */
[----:B------:R-:W-:Y:S01]  /*7680*/  @P0 LEA.HI.X R5, R5, c[0x0][0x1cc], R16, 0x1, P1 ;  /* 0x0000730005050a11 */ /* 0x000fe200008f0c10 */
[----:B------:R-:W-:Y:S01]  /*7690*/  FFMA.FTZ R16, R183, c[0x0][0x2d0], -R175 ;  /* 0x0000b400b7107a23 */ /* 0x000fe200000108af */
[----:B------:R-:W-:Y:S02]  /*76a0*/  MOV R183, R20 ;  /* 0x0000001400b77202 */ /* 0x000fe40000000f00 */
[----:B------:R-:W-:Y:S01]  /*76b0*/  MOV R134, R245 ;  /* 0x000000f500867202 */ /* 0x000fe20000000f00 */
[----:B------:R-:W4:Y:S01]  /*76c0*/  MUFU.EX2 R252, R16 ;  /* 0x0000001000fc7308 */ /* 0x000f220000000800 */
[C---:B-1----:R-:W-:Y:S04]  /*76d0*/  @P0 LEA R6, P2, R7.reuse, c[0x0][0x1c8], 0x1 ;  /* 0x0000720007060a11 */ /* 0x042fe800078408ff */
[----:B------:R-:W-:Y:S01]  /*76e0*/  @P0 LEA.HI.X R7, R7, c[0x0][0x1cc], R18, 0x1, P2 ;  /* 0x0000730007070a11 */ /* 0x000fe200010f0c12 */
[C---:B--2---:R-:W-:Y:S02]  /*76f0*/  FMUL.FTZ R12, R3.reuse, R116 ;  /* 0x00000074030c7220 */ /* 0x044fe40000410000 */
[C---:B------:R-:W-:Y:S02]  /*7700*/  FMUL.FTZ R13, R3.reuse, R117 ;  /* 0x00000075030d7220 */ /* 0x040fe40000410000 */
[----:B------:R1:W-:Y:S01]  /*7710*/  @P0 LDGSTS.E.BYPASS.LTC128B.128 [R233+0x4900], [R6.64], !P4 ;  /* 0x0490000006e90fae */ /* 0x0003e2000e101d46 */
[----:B------:R-:W-:Y:S07]  /*7720*/  FMUL.FTZ R18, R100, R122 ;  /* 0x0000007a64127220 */ /* 0x000fee0000410000 */
[----:B------:R2:W-:Y:S01]  /*7730*/  @P0 LDGSTS.E.BYPASS.LTC128B.128 [R233+0x5900], [R4.64], !P6 ;  /* 0x0590000004e90fae */ /* 0x0005e2000f101d46 */
[C---:B---3--:R-:W-:Y:S02]  /*7740*/  FMUL.FTZ R8, R3.reuse, R108 ;  /* 0x0000006c03087220 */ /* 0x048fe40000410000 */
[----:B------:R-:W-:Y:S01]  /*7750*/  FMUL.FTZ R9, R3, R109 ;  /* 0x0000006d03097220 */ /* 0x000fe20000410000 */
[----:B----4-:R-:W-:Y:S01]  /*7760*/  F2FP.PACK_AB R110, R252, R183 ;  /* 0x000000b7fc6e723e */ /* 0x010fe200000000ff */
[----:B------:R-:W-:Y:S03]  /*7770*/  FMUL.FTZ R16, R101, R120 ;  /* 0x0000007865107220 */ /* 0x000fe60000410000 */
[----:B------:R-:W3:Y:S08]  /*7780*/  LDSM.16.MT88.4 R20, [R217+0x100] ;  /* 0x00010000d914783b */ /* 0x000ef00000004200 */
[----:B------:R-:W4:Y:S01]  /*7790*/  LDSM.16.MT88.4 R36, [R218+0x100] ;  /* 0x00010000da24783b */ /* 0x000f220000004200 */
[----:B-1----:R-:W-:Y:S01]  /*77a0*/  FMUL.FTZ R6, R100, R114 ;  /* 0x0000007264067220 */ /* 0x002fe20000410000 */
[----:B------:R-:W-:Y:S01]  /*77b0*/  F2FP.PACK_AB R114, R182, R245 ;  /* 0x000000f5b672723e */ /* 0x000fe200000000ff */
[----:B------:R-:W-:Y:S01]  /*77c0*/  FMUL.FTZ R7, R100, R115 ;  /* 0x0000007364077220 */ /* 0x000fe20000410000 */
[----:B------:R-:W-:Y:S01]  /*77d0*/  F2FP.PACK_AB R115, R180, R46 ;  /* 0x0000002eb473723e */ /* 0x000fe200000000ff */
[C---:B------:R-:W-:Y:S03]  /*77e0*/  FMUL.FTZ R46, R0.reuse, R150 ;  /* 0x00000096002e7220 */ /* 0x040fe60000410000 */
[----:B------:R-:W1:Y:S01]  /*77f0*/  LDSM.16.MT88.4 R52, [R217+0x1100] ;  /* 0x00110000d934783b */ /* 0x000e620000004200 */
[----:B------:R5:W-:Y:S01]  /*7800*/  MUFU.EX2 R245, R60 ;  /* 0x0000003c00f57308 */ /* 0x000be20000000800 */
[----:B--2---:R-:W-:Y:S01]  /*7810*/  FFMA.FTZ R4, R189, c[0x0][0x2d0], -R105 ;  /* 0x0000b400bd047a23 */ /* 0x004fe20000010869 */
[----:B------:R-:W-:Y:S01]  /*7820*/  MOV R189, R48 ;  /* 0x0000003000bd7202 */ /* 0x000fe20000000f00 */
[----:B------:R-:W-:Y:S01]  /*7830*/  FMUL.FTZ R5, R101, R113 ;  /* 0x0000007165057220 */ /* 0x000fe20000410000 */
[----:B------:R-:W-:Y:S01]  /*7840*/  F2FP.PACK_AB R113, R181, R45 ;  /* 0x0000002db571723e */ /* 0x000fe200000000ff */
[----:B------:R-:W-:Y:S02]  /*7850*/  FFMA.FTZ R48, R191, c[0x0][0x2d0], -R173 ;  /* 0x0000b400bf307a23 */ /* 0x000fe400000108ad */
[----:B------:R-:W2:Y:S01]  /*7860*/  LDSM.16.MT88.4 R116, [R218+0x1100] ;  /* 0x00110000da74783b */ /* 0x000ea20000004200 */
[----:B------:R-:W-:Y:S02]  /*7870*/  MOV R191, R185 ;  /* 0x000000b900bf7202 */ /* 0x000fe40000000f00 */
[----:B------:R3:W3:Y:S05]  /*7880*/  MUFU.EX2 R206, R4 ;  /* 0x0000000400ce7308 */ /* 0x0006ea0000000800 */
[----:B------:R-:W1:Y:S05]  /*7890*/  LDSM.16.MT88.4 R120, [R217+0x2100] ;  /* 0x00210000d978783b */ /* 0x000e6a0000004200 */
[----:B------:R4:W-:Y:S03]  /*78a0*/  MUFU.EX2 R248, R48 ;  /* 0x0000003000f87308 */ /* 0x0009e60000000800 */
[----:B------:R-:W-:Y:S01]  /*78b0*/  LDSM.16.MT88.4 R168, [R218+0x1d00] ;  /* 0x001d0000daa8783b */ /* 0x000fe20000004200 */
[----:B-----5:R-:W-:Y:S07]  /*78c0*/  FMUL.FTZ R60, R3, R164 ;  /* 0x000000a4033c7220 */ /* 0x020fee0000410000 */
[----:B------:R-:W0:Y:S01]  /*78d0*/  LDGDEPBAR ;  /* 0x00000000000079af */ /* 0x000e220000000000 */
[--C-:B---3--:R-:W-:Y:S01]  /*78e0*/  FFMA.FTZ R4, R187, c[0x0][0x2d0], -R105.reuse ;  /* 0x0000b400bb047a23 */ /* 0x108fe20000010869 */
[----:B------:R-:W-:Y:S01]  /*78f0*/  MOV R187, R26 ;  /* 0x0000001a00bb7202 */ /* 0x000fe20000000f00 */
[----:B------:R-:W-:Y:S01]  /*7900*/  FMUL.FTZ R26, R0, R130 ;  /* 0x00000082001a7220 */ /* 0x000fe20000410000 */
[----:B------:R-:W-:Y:S01]  /*7910*/  F2FP.PACK_AB R109, R206, R205 ;  /* 0x000000cdce6d723e */ /* 0x000fe200000000ff */
[----:B------:R3:W-:Y:S01]  /*7920*/  MUFU.EX2 R207, R4 ;  /* 0x0000000400cf7308 */ /* 0x0007e20000000800 */
[----:B------:R-:W-:Y:S01]  /*7930*/  MOV R130, R45 ;  /* 0x0000002d00827202 */ /* 0x000fe20000000f00 */
[----:B------:R-:W-:Y:S02]  /*7940*/  FMUL.FTZ R45, R3, R149 ;  /* 0x00000095032d7220 */ /* 0x000fe40000410000 */
[----:B----4-:R-:W-:Y:S02]  /*7950*/  FMUL.FTZ R48, R101, R152 ;  /* 0x0000009865307220 */ /* 0x010fe40000410000 */
[----:B---3--:R-:W-:Y:S01]  /*7960*/  FFMA.FTZ R4, R186, c[0x0][0x2d0], -R105 ;  /* 0x0000b400ba047a23 */ /* 0x008fe20000010869 */
[----:B------:R-:W-:Y:S01]  /*7970*/  MOV R186, R24 ;  /* 0x0000001800ba7202 */ /* 0x000fe20000000f00 */
[----:B------:R-:W-:Y:S01]  /*7980*/  FMUL.FTZ R24, R3, R128 ;  /* 0x0000008003187220 */ /* 0x000fe20000410000 */
[----:B------:R-:W-:Y:S01]  /*7990*/  MOV R128, R249 ;  /* 0x000000f900807202 */ /* 0x000fe20000000f00 */
[----:B------:R3:W4:Y:S01]  /*79a0*/  MUFU.EX2 R208, R4 ;  /* 0x0000000400d07308 */ /* 0x0007220000000800 */
[----:B------:R-:W-:Y:S01]  /*79b0*/  F2FP.PACK_AB R108, R186, R43 ;  /* 0x0000002bba6c723e */ /* 0x000fe200000000ff */
[----:B------:R-:W-:Y:S01]  /*79c0*/  FMUL.FTZ R43, R0, R147 ;  /* 0x00000093002b7220 */ /* 0x000fe20000410000 */
[----:B------:R-:W-:Y:S01]  /*79d0*/  MOV R147, R135 ;  /* 0x0000008700937202 */ /* 0x000fe20000000f00 */
[--C-:B------:R-:W-:Y:S01]  /*79e0*/  FFMA.FTZ R128, R128, c[0x0][0x2d0], -R174.reuse ;  /* 0x0000b40080807a23 */ /* 0x100fe200000108ae */
[----:B------:R-:W-:Y:S02]  /*79f0*/  MOV R135, R133 ;  /* 0x0000008500877202 */ /* 0x000fe40000000f00 */
[----:B------:R-:W-:Y:S03]  /*7a00*/  MOV R133, R131 ;  /* 0x0000008300857202 */ /* 0x000fe60000000f00 */
[----:B------:R5:W-:Y:S01]  /*7a10*/  MUFU.EX2 R249, R44 ;  /* 0x0000002c00f97308 */ /* 0x000be20000000800 */
[----:B---3--:R-:W-:Y:S01]  /*7a20*/  FMUL.FTZ R4, R101, R112 ;  /* 0x0000007065047220 */ /* 0x008fe20000410000 */
[----:B------:R-:W-:Y:S01]  /*7a30*/  F2FP.PACK_AB R112, R187, R42 ;  /* 0x0000002abb70723e */ /* 0x000fe200000000ff */
[----:B------:R-:W-:Y:S01]  /*7a40*/  FMUL.FTZ R42, R0, R146 ;  /* 0x00000092002a7220 */ /* 0x000fe20000410000 */
[----:B----4-:R-:W-:Y:S02]  /*7a50*/  F2FP.PACK_AB R111, R208, R207 ;  /* 0x000000cfd06f723e */ /* 0x010fe400000000ff */
[----:B------:R-:W-:Y:S03]  /*7a60*/  MOV R146, R236 ;  /* 0x000000ec00927202 */ /* 0x000fe60000000f00 */
[-C--:B------:R-:W-:Y:S05]  /*7a70*/  HMMA.16816.F32 R4, R112, R20.reuse, R4 ;  /* 0x000000147004723c */ /* 0x080fea0000001804 */
[----:B-----5:R-:W-:Y:S03]  /*7a80*/  FMUL.FTZ R44, R3, R148 ;  /* 0x00000094032c7220 */ /* 0x020fe60000410000 */
[C---:B------:R-:W-:Y:S07]  /*7a90*/  HMMA.16816.F32 R8, R108.reuse, R20, R8 ;  /* 0x000000146c08723c */ /* 0x040fee0000001808 */
[C---:B------:R-:W-:Y:S01]  /*7aa0*/  FMUL.FTZ R20, R101.reuse, R124 ;  /* 0x0000007c65147220 */ /* 0x040fe20000410000 */
[-C--:B------:R-:W-:Y:S04]  /*7ab0*/  HMMA.16816.F32 R12, R108, R22.reuse, R12 ;  /* 0x000000166c0c723c */ /* 0x080fe8000000180c */
[C---:B------:R-:W-:Y:S04]  /*7ac0*/  FMUL.FTZ R21, R101.reuse, R125 ;  /* 0x0000007d65157220 */ /* 0x040fe80000410000 */
[C---:B------:R-:W-:Y:S07]  /*7ad0*/  HMMA.16816.F32 R16, R112.reuse, R22, R16 ;  /* 0x000000167010723c */ /* 0x040fee0000001810 */
[C---:B------:R-:W-:Y:S02]  /*7ae0*/  FMUL.FTZ R22, R100.reuse, R126 ;  /* 0x0000007e64167220 */ /* 0x040fe40000410000 */
[----:B------:R-:W-:Y:S02]  /*7af0*/  FMUL.FTZ R23, R100, R127 ;  /* 0x0000007f64177220 */ /* 0x000fe40000410000 */
[----:B------:R-:W-:Y:S05]  /*7b00*/  LDSM.16.MT88.4 R124, [R218+0x500] ;  /* 0x00050000da7c783b */ /* 0x000fea0000004200 */
[-C--:B------:R-:W-:Y:S08]  /*7b10*/  HMMA.16816.F32 R20, R112, R36.reuse, R20 ;  /* 0x000000247014723c */ /* 0x080ff00000001814 */
[C---:B------:R-:W-:Y:S07]  /*7b20*/  HMMA.16816.F32 R24, R108.reuse, R36, R24 ;  /* 0x000000246c18723c */ /* 0x040fee0000001818 */
[----:B------:R-:W-:Y:S01]  /*7b30*/  FFMA.FTZ R36, R192, c[0x0][0x2d0], -R173 ;  /* 0x0000b400c0247a23 */ /* 0x000fe200000108ad */
[-C--:B------:R-:W-:Y:S03]  /*7b40*/  HMMA.16816.F32 R28, R108, R38.reuse, R28 ;  /* 0x000000266c1c723c */ /* 0x080fe6000000181c */
[----:B------:R3:W4:Y:S01]  /*7b50*/  MUFU.EX2 R251, R36 ;  /* 0x0000002400fb7308 */ /* 0x0007220000000800 */
[----:B------:R-:W-:Y:S01]  /*7b60*/  MOV R192, R50 ;  /* 0x0000003200c07202 */ /* 0x000fe20000000f00 */
[C---:B------:R-:W-:Y:S02]  /*7b70*/  FMUL.FTZ R50, R100.reuse, R154 ;  /* 0x0000009a64327220 */ /* 0x040fe40000410000 */
[C---:B------:R-:W-:Y:S01]  /*7b80*/  FMUL.FTZ R37, R101.reuse, R141 ;  /* 0x0000008d65257220 */ /* 0x040fe20000410000 */
[C---:B------:R-:W-:Y:S04]  /*7b90*/  HMMA.16816.F32 R32, R112.reuse, R38, R32 ;  /* 0x000000267020723c */ /* 0x040fe80000001820 */
[----:B------:R-:W-:Y:S02]  /*7ba0*/  MOV R141, R240 ;  /* 0x000000f0008d7202 */ /* 0x000fe40000000f00 */
[----:B------:R5:W-:Y:S01]  /*7bb0*/  MUFU.EX2 R240, R106 ;  /* 0x0000006a00f07308 */ /* 0x000be20000000800 */
[C---:B------:R-:W-:Y:S01]  /*7bc0*/  FMUL.FTZ R38, R100.reuse, R142 ;  /* 0x0000008e64267220 */ /* 0x040fe20000410000 */
[----:B------:R-:W-:Y:S01]  /*7bd0*/  MOV R142, R239 ;  /* 0x000000ef008e7202 */ /* 0x000fe20000000f00 */
[----:B------:R-:W-:Y:S03]  /*7be0*/  FMUL.FTZ R39, R100, R143 ;  /* 0x0000008f64277220 */ /* 0x000fe60000410000 */
[----:B------:R-:W-:Y:S01]  /*7bf0*/  MOV R143, R238 ;  /* 0x000000ee008f7202 */ /* 0x000fe20000000f00 */
[C---:B---3--:R-:W-:Y:S01]  /*7c00*/  FMUL.FTZ R36, R101.reuse, R140 ;  /* 0x0000008c65247220 */ /* 0x048fe20000410000 */
[----:B------:R-:W-:Y:S01]  /*7c10*/  MOV R140, R49 ;  /* 0x00000031008c7202 */ /* 0x000fe20000000f00 */
[----:B------:R-:W-:Y:S02]  /*7c20*/  FMUL.FTZ R49, R101, R153 ;  /* 0x0000009965317220 */ /* 0x000fe40000410000 */
[----:B------:R-:W-:Y:S03]  /*7c30*/  LDSM.16.MT88.4 R152, [R217+0x1d00] ;  /* 0x001d0000d998783b */ /* 0x000fe60000004200 */
[-C--:B-1----:R-:W-:Y:S03]  /*7c40*/  HMMA.16816.F32 R36, R112, R52.reuse, R36 ;  /* 0x000000347024723c */ /* 0x082fe60000001824 */
[--C-:B-----5:R-:W-:Y:S05]  /*7c50*/  FFMA.FTZ R106, R203, c[0x0][0x2d0], -R105.reuse ;  /* 0x0000b400cb6a7a23 */ /* 0x120fea0000010869 */
[C---:B------:R-:W-:Y:S07]  /*7c60*/  HMMA.16816.F32 R40, R108.reuse, R52, R40 ;  /* 0x000000346c28723c */ /* 0x040fee0000001828 */
[--C-:B------:R-:W-:Y:S01]  /*7c70*/  FFMA.FTZ R52, R196, c[0x0][0x2d0], -R174.reuse ;  /* 0x0000b400c4347a23 */ /* 0x100fe200000108ae */
[-C--:B------:R-:W-:Y:S01]  /*7c80*/  HMMA.16816.F32 R44, R108, R54.reuse, R44 ;  /* 0x000000366c2c723c */ /* 0x080fe2000000182c */
[----:B------:R1:W-:Y:S03]  /*7c90*/  MUFU.EX2 R196, R106 ;  /* 0x0000006a00c47308 */ /* 0x0003e60000000800 */
[C---:B------:R-:W-:Y:S04]  /*7ca0*/  FMUL.FTZ R53, R101.reuse, R157 ;  /* 0x0000009d65357220 */ /* 0x040fe80000410000 */
[C---:B------:R-:W-:Y:S03]  /*7cb0*/  HMMA.16816.F32 R48, R112.reuse, R54, R48 ;  /* 0x000000367030723c */ /* 0x040fe60000001830 */
[----:B------:R3:W5:Y:S04]  /*7cc0*/  MUFU.EX2 R247, R52 ;  /* 0x0000003400f77308 */ /* 0x0007680000000800 */
[C---:B------:R-:W-:Y:S02]  /*7cd0*/  FMUL.FTZ R54, R100.reuse, R158 ;  /* 0x0000009e64367220 */ /* 0x040fe40000410000 */
[----:B------:R-:W-:Y:S03]  /*7ce0*/  FMUL.FTZ R55, R100, R159 ;  /* 0x0000009f64377220 */ /* 0x000fe60000410000 */
[--C-:B-1----:R-:W-:Y:S04]  /*7cf0*/  FFMA.FTZ R106, R204, c[0x0][0x2d0], -R105.reuse ;  /* 0x0000b400cc6a7a23 */ /* 0x102fe80000010869 */
[----:B------:R1:W1:Y:S01]  /*7d00*/  MUFU.EX2 R195, R106 ;  /* 0x0000006a00c37308 */ /* 0x0002620000000800 */
[----:B---3--:R-:W-:Y:S07]  /*7d10*/  FMUL.FTZ R52, R101, R156 ;  /* 0x0000009c65347220 */ /* 0x008fee0000410000 */
[-C--:B--2---:R-:W-:Y:S08]  /*7d20*/  HMMA.16816.F32 R52, R112, R116.reuse, R52 ;  /* 0x000000747034723c */ /* 0x084ff00000001834 */
[C---:B------:R-:W-:Y:S04]  /*7d30*/  HMMA.16816.F32 R56, R108.reuse, R116, R56 ;  /* 0x000000746c38723c */ /* 0x040fe80000001838 */
[--C-:B-1----:R-:W-:Y:S02]  /*7d40*/  FFMA.FTZ R106, R213, c[0x0][0x2d0], -R105.reuse ;  /* 0x0000b400d56a7a23 */ /* 0x102fe40000010869 */
[----:B------:R-:W-:Y:S02]  /*7d50*/  MUFU.EX2 R213, R128 ;  /* 0x0000008000d57308 */ /* 0x000fe40000000800 */
[-C--:B------:R-:W-:Y:S08]  /*7d60*/  HMMA.16816.F32 R60, R108, R118.reuse, R60 ;  /* 0x000000766c3c723c */ /* 0x080ff0000000183c */
[C---:B------:R-:W-:Y:S01]  /*7d70*/  HMMA.16816.F32 R64, R112.reuse, R118, R64 ;  /* 0x000000767040723c */ /* 0x040fe20000001840 */
[----:B------:R1:W-:Y:S01]  /*7d80*/  MUFU.EX2 R190, R106 ;  /* 0x0000006a00be7308 */ /* 0x0003e20000000800 */
[----:B------:R-:W2:Y:S06]  /*7d90*/  LDSM.16.MT88.4 R116, [R218+0x2100] ;  /* 0x00210000da74783b */ /* 0x000eac0000004200 */
[-C--:B------:R-:W-:Y:S08]  /*7da0*/  HMMA.16816.F32 R68, R112, R120.reuse, R68 ;  /* 0x000000787044723c */ /* 0x080ff00000001844 */
[C---:B------:R-:W-:Y:S08]  /*7db0*/  HMMA.16816.F32 R72, R108.reuse, R120, R72 ;  /* 0x000000786c48723c */ /* 0x040ff00000001848 */
[-C--:B------:R-:W-:Y:S04]  /*7dc0*/  HMMA.16816.F32 R76, R108, R122.reuse, R76 ;  /* 0x0000007a6c4c723c */ /* 0x080fe8000000184c */
[----:B-1----:R-:W-:Y:S04]  /*7dd0*/  FFMA.FTZ R106, R235, c[0x0][0x2d0], -R105 ;  /* 0x0000b400eb6a7a23 */ /* 0x002fe80000010869 */
[C---:B------:R-:W-:Y:S01]  /*7de0*/  HMMA.16816.F32 R80, R112.reuse, R122, R80 ;  /* 0x0000007a7050723c */ /* 0x040fe20000001850 */
[----:B------:R1:W3:Y:S01]  /*7df0*/  MUFU.EX2 R193, R106 ;  /* 0x0000006a00c17308 */ /* 0x0002e20000000800 */
[----:B------:R-:W3:Y:S06]  /*7e00*/  LDSM.16.MT88.4 R120, [R217+0x500] ;  /* 0x00050000d978783b */ /* 0x000eec0000004200 */
[-C--:B--2---:R-:W-:Y:S08]  /*7e10*/  HMMA.16816.F32 R84, R112, R116.reuse, R84 ;  /* 0x000000747054723c */ /* 0x084ff00000001854 */
[C---:B------:R-:W-:Y:S04]  /*7e20*/  HMMA.16816.F32 R88, R108.reuse, R116, R88 ;  /* 0x000000746c58723c */ /* 0x040fe80000001858 */
[--C-:B-1----:R-:W-:Y:S04]  /*7e30*/  FFMA.FTZ R106, R214, c[0x0][0x2d0], -R173.reuse ;  /* 0x0000b400d66a7a23 */ /* 0x102fe800000108ad */
[-C--:B------:R-:W-:Y:S01]  /*7e40*/  HMMA.16816.F32 R92, R108, R118.reuse, R92 ;  /* 0x000000766c5c723c */ /* 0x080fe2000000185c */
[----:B------:R1:W-:Y:S06]  /*7e50*/  MUFU.EX2 R239, R106 ;  /* 0x0000006a00ef7308 */ /* 0x0003ec0000000800 */
[----:B----4-:R-:W-:Y:S01]  /*7e60*/  F2FP.PACK_AB R108, R250, R251 ;  /* 0x000000fbfa6c723e */ /* 0x010fe200000000ff */
[----:B------:R-:W-:Y:S01]  /*7e70*/  HMMA.16816.F32 R96, R112, R118, R96 ;  /* 0x000000767060723c */ /* 0x000fe20000001860 */
[----:B------:R-:W2:Y:S03]  /*7e80*/  LDSM.16.MT88.4 R116, [R217+0x1500] ;  /* 0x00150000d974783b */ /* 0x000ea60000004200 */
[----:B------:R-:W-:Y:S02]  /*7e90*/  F2FP.PACK_AB R110, R248, R249 ;  /* 0x000000f9f86e723e */ /* 0x000fe400000000ff */
[----:B-----5:R-:W-:Y:S02]  /*7ea0*/  F2FP.PACK_AB R109, R246, R247 ;  /* 0x000000f7f66d723e */ /* 0x020fe400000000ff */
[----:B------:R-:W-:Y:S04]  /*7eb0*/  F2FP.PACK_AB R111, R244, R245 ;  /* 0x000000f5f46f723e */ /* 0x000fe800000000ff */
[----:B------:R-:W-:Y:S02]  /*7ec0*/  F2FP.PACK_AB R112, R242, R243 ;  /* 0x000000f3f270723e */ /* 0x000fe400000000ff */
[----:B------:R-:W-:Y:S01]  /*7ed0*/  F2FP.PACK_AB R114, R240, R241 ;  /* 0x000000f1f072723e */ /* 0x000fe200000000ff */
[-C--:B---3--:R-:W-:Y:S05]  /*7ee0*/  HMMA.16816.F32 R4, R108, R120.reuse, R4 ;  /* 0x000000786c04723c */ /* 0x088fea0000001804 */
[--C-:B-1----:R-:W-:Y:S01]  /*7ef0*/  FFMA.FTZ R106, R215, c[0x0][0x2d0], -R173.reuse ;  /* 0x0000b400d76a7a23 */ /* 0x102fe200000108ad */
[----:B------:R-:W-:Y:S02]  /*7f00*/  F2FP.PACK_AB R113, R195, R196 ;  /* 0x000000c4c371723e */ /* 0x000fe400000000ff */
[----:B------:R-:W-:Y:S01]  /*7f10*/  F2FP.PACK_AB R115, R193, R190 ;  /* 0x000000bec173723e */ /* 0x000fe200000000ff */
[----:B------:R1:W3:Y:S06]  /*7f20*/  MUFU.EX2 R237, R106 ;  /* 0x0000006a00ed7308 */ /* 0x0002ec0000000800 */
[C---:B------:R-:W-:Y:S08]  /*7f30*/  HMMA.16816.F32 R8, R112.reuse, R120, R8 ;  /* 0x000000787008723c */ /* 0x040ff00000001808 */
[-C--:B------:R-:W-:Y:S08]  /*7f40*/  HMMA.16816.F32 R12, R112, R122.reuse, R12 ;  /* 0x0000007a700c723c */ /* 0x080ff0000000180c */
[C---:B------:R-:W-:Y:S01]  /*7f50*/  HMMA.16816.F32 R16, R108.reuse, R122, R16 ;  /* 0x0000007a6c10723c */ /* 0x040fe20000001810 */
[----:B------:R-:W4:Y:S03]  /*7f60*/  LDSM.16.MT88.4 R120, [R218+0x1500] ;  /* 0x00150000da78783b */ /* 0x000f260000004200 */
[--C-:B-1----:R-:W-:Y:S04]  /*7f70*/  FFMA.FTZ R106, R202, c[0x0][0x2d0], -R173.reuse ;  /* 0x0000b400ca6a7a23 */ /* 0x102fe800000108ad */
[-C--:B------:R-:W-:Y:S01]  /*7f80*/  HMMA.16816.F32 R20, R108, R124.reuse, R20 ;  /* 0x0000007c6c14723c */ /* 0x080fe20000001814 */
[----:B------:R1:W-:Y:S07]  /*7f90*/  MUFU.EX2 R238, R106 ;  /* 0x0000006a00ee7308 */ /* 0x0003ee0000000800 */
[C---:B------:R-:W-:Y:S08]  /*7fa0*/  HMMA.16816.F32 R24, R112.reuse, R124, R24 ;  /* 0x0000007c7018723c */ /* 0x040ff00000001818 */
[-C--:B------:R-:W-:Y:S08]  /*7fb0*/  HMMA.16816.F32 R28, R112, R126.reuse, R28 ;  /* 0x0000007e701c723c */ /* 0x080ff0000000181c */
[C---:B------:R-:W-:Y:S01]  /*7fc0*/  HMMA.16816.F32 R32, R108.reuse, R126, R32 ;  /* 0x0000007e6c20723c */ /* 0x040fe20000001820 */
[----:B------:R-:W5:Y:S03]  /*7fd0*/  LDSM.16.MT88.4 R124, [R217+0x2500] ;  /* 0x00250000d97c783b */ /* 0x000f660000004200 */
[----:B-1----:R-:W-:Y:S04]  /*7fe0*/  FFMA.FTZ R106, R212, c[0x0][0x2d0], -R173 ;  /* 0x0000b400d46a7a23 */ /* 0x002fe800000108ad */
[-C--:B--2---:R-:W-:Y:S01]  /*7ff0*/  HMMA.16816.F32 R36, R108, R116.reuse, R36 ;  /* 0x000000746c24723c */ /* 0x084fe20000001824 */
[----:B------:R1:W2:Y:S07]  /*8000*/  MUFU.EX2 R236, R106 ;  /* 0x0000006a00ec7308 */ /* 0x0002ae0000000800 */
[C---:B------:R-:W-:Y:S08]  /*8010*/  HMMA.16816.F32 R40, R112.reuse, R116, R40 ;  /* 0x000000747028723c */ /* 0x040ff00000001828 */
[-C--:B------:R-:W-:Y:S08]  /*8020*/  HMMA.16816.F32 R44, R112, R118.reuse, R44 ;  /* 0x00000076702c723c */ /* 0x080ff0000000182c */
[C---:B------:R-:W-:Y:S01]  /*8030*/  HMMA.16816.F32 R48, R108.reuse, R118, R48 ;  /* 0x000000766c30723c */ /* 0x040fe20000001830 */
[----:B------:R-:W2:Y:S03]  /*8040*/  LDSM.16.MT88.4 R116, [R218+0x2500] ;  /* 0x00250000da74783b */ /* 0x000ea60000004200 */
[--C-:B-1----:R-:W-:Y:S01]  /*8050*/  FFMA.FTZ R106, R146, c[0x0][0x2d0], -R174.reuse ;  /* 0x0000b400926a7a23 */ /* 0x102fe200000108ae */
[----:B------:R-:W-:Y:S02]  /*8060*/  MOV R146, R138 ;  /* 0x0000008a00927202 */ /* 0x000fe40000000f00 */
[----:B------:R-:W-:Y:S01]  /*8070*/  MOV R138, R134 ;  /* 0x00000086008a7202 */ /* 0x000fe20000000f00 */
[-C--:B----4-:R-:W-:Y:S01]  /*8080*/  HMMA.16816.F32 R52, R108, R120.reuse, R52 ;  /* 0x000000786c34723c */ /* 0x090fe20000001834 */
[----:B------:R1:W-:Y:S03]  /*8090*/  MUFU.EX2 R235, R106 ;  /* 0x0000006a00eb7308 */ /* 0x0003e60000000800 */
[----:B------:R-:W-:Y:S02]  /*80a0*/  MOV R134, R132 ;  /* 0x0000008400867202 */ /* 0x000fe40000000f00 */
[----:B------:R-:W-:Y:S02]  /*80b0*/  MOV R132, R130 ;  /* 0x0000008200847202 */ /* 0x000fe40000000f00 */
[C---:B------:R-:W-:Y:S08]  /*80c0*/  HMMA.16816.F32 R56, R112.reuse, R120, R56 ;  /* 0x000000787038723c */ /* 0x040ff00000001838 */
[-C--:B------:R-:W-:Y:S08]  /*80d0*/  HMMA.16816.F32 R60, R112, R122.reuse, R60 ;  /* 0x0000007a703c723c */ /* 0x080ff0000000183c */
[C---:B------:R-:W-:Y:S01]  /*80e0*/  HMMA.16816.F32 R64, R108.reuse, R122, R64 ;  /* 0x0000007a6c40723c */ /* 0x040fe20000001840 */
[----:B------:R-:W-:Y:S03]  /*80f0*/  LDSM.16.MT88.4 R120, [R218+0x900] ;  /* 0x00090000da78783b */ /* 0x000fe60000004200 */
[--C-:B-1----:R-:W-:Y:S01]  /*8100*/  FFMA.FTZ R106, R145, c[0x0][0x2d0], -R174.reuse ;  /* 0x0000b400916a7a23 */ /* 0x102fe200000108ae */
[----:B------:R-:W-:Y:S02]  /*8110*/  MOV R145, R141 ;  /* 0x0000008d00917202 */ /* 0x000fe40000000f00 */
[----:B------:R-:W-:Y:S01]  /*8120*/  MOV R141, R140 ;  /* 0x0000008c008d7202 */ /* 0x000fe20000000f00 */
[-C--:B-----5:R-:W-:Y:S01]  /*8130*/  HMMA.16816.F32 R68, R108, R124.reuse, R68 ;  /* 0x0000007c6c44723c */ /* 0x0a0fe20000001844 */
[----:B------:R1:W4:Y:S03]  /*8140*/  MUFU.EX2 R215, R106 ;  /* 0x0000006a00d77308 */ /* 0x0003260000000800 */
[----:B------:R-:W-:Y:S02]  /*8150*/  MOV R140, R192 ;  /* 0x000000c0008c7202 */ /* 0x000fe40000000f00 */
[----:B------:R-:W-:Y:S02]  /*8160*/  MOV R192, R139 ;  /* 0x0000008b00c07202 */ /* 0x000fe40000000f00 */
[C---:B------:R-:W-:Y:S04]  /*8170*/  HMMA.16816.F32 R72, R112.reuse, R124, R72 ;  /* 0x0000007c7048723c */ /* 0x040fe80000001848 */
[----:B------:R-:W-:Y:S02]  /*8180*/  MOV R139, R129 ;  /* 0x00000081008b7202 */ /* 0x000fe40000000f00 */
[----:B------:R-:W5:Y:S02]  /*8190*/  LDSM.16.MT88.4 R128, [R217+0x900] ;  /* 0x00090000d980783b */ /* 0x000f640000004200 */
[-C--:B------:R-:W-:Y:S08]  /*81a0*/  HMMA.16816.F32 R76, R112, R126.reuse, R76 ;  /* 0x0000007e704c723c */ /* 0x080ff0000000184c */
[C---:B------:R-:W-:Y:S01]  /*81b0*/  HMMA.16816.F32 R80, R108.reuse, R126, R80 ;  /* 0x0000007e6c50723c */ /* 0x040fe20000001850 */
[----:B------:R-:W-:Y:S03]  /*81c0*/  LDSM.16.MT88.4 R124, [R218+0x1900] ;  /* 0x00190000da7c783b */ /* 0x000fe60000004200 */
[--C-:B-1----:R-:W-:Y:S04]  /*81d0*/  FFMA.FTZ R106, R144, c[0x0][0x2d0], -R174.reuse ;  /* 0x0000b400906a7a23 */ /* 0x102fe800000108ae */
[-C--:B--2---:R-:W-:Y:S01]  /*81e0*/  HMMA.16816.F32 R84, R108, R116.reuse, R84 ;  /* 0x000000746c54723c */ /* 0x084fe20000001854 */
[----:B------:R1:W2:Y:S07]  /*81f0*/  MUFU.EX2 R214, R106 ;  /* 0x0000006a00d67308 */ /* 0x0002ae0000000800 */
[C---:B------:R-:W-:Y:S08]  /*8200*/  HMMA.16816.F32 R88, R112.reuse, R116, R88 ;  /* 0x000000747058723c */ /* 0x040ff00000001858 */
[-C--:B------:R-:W-:Y:S08]  /*8210*/  HMMA.16816.F32 R92, R112, R118.reuse, R92 ;  /* 0x00000076705c723c */ /* 0x080ff0000000185c */
[----:B------:R-:W-:Y:S01]  /*8220*/  HMMA.16816.F32 R96, R108, R118, R96 ;  /* 0x000000766c60723c */ /* 0x000fe20000001860 */
[----:B------:R-:W5:Y:S03]  /*8230*/  LDSM.16.MT88.4 R116, [R217+0x1900] ;  /* 0x00190000d974783b */ /* 0x000f660000004200 */
[--C-:B-1----:R-:W-:Y:S01]  /*8240*/  FFMA.FTZ R106, R143, c[0x0][0x2d0], -R175.reuse ;  /* 0x0000b4008f6a7a23 */ /* 0x102fe200000108af */
[----:B------:R-:W-:Y:S02]  /*8250*/  MOV R143, R136 ;  /* 0x00000088008f7202 */ /* 0x000fe40000000f00 */
[----:B------:R-:W-:Y:S01]  /*8260*/  MOV R136, R187 ;  /* 0x000000bb00887202 */ /* 0x000fe20000000f00 */
[----:B------:R1:W-:Y:S01]  /*8270*/  MUFU.EX2 R212, R106 ;  /* 0x0000006a00d47308 */ /* 0x0003e20000000800 */
[----:B---3--:R-:W-:Y:S03]  /*8280*/  F2FP.PACK_AB R108, R237, R239 ;  /* 0x000000efed6c723e */ /* 0x008fe600000000ff */
[----:B------:R-:W-:Y:S02]  /*8290*/  F2FP.PACK_AB R110, R236, R238 ;  /* 0x000000eeec6e723e */ /* 0x000fe400000000ff */
[----:B----4-:R-:W-:Y:S02]  /*82a0*/  F2FP.PACK_AB R109, R215, R235 ;  /* 0x000000ebd76d723e */ /* 0x010fe400000000ff */
[----:B--2---:R-:W-:Y:S07]  /*82b0*/  F2FP.PACK_AB R111, R214, R213 ;  /* 0x000000d5d66f723e */ /* 0x004fee00000000ff */
[-C--:B-----5:R-:W-:Y:S03]  /*82c0*/  HMMA.16816.F32 R4, R108, R128.reuse, R4 ;  /* 0x000000806c04723c */ /* 0x0a0fe60000001804 */
[--C-:B-1----:R-:W-:Y:S01]  /*82d0*/  FFMA.FTZ R106, R188, c[0x0][0x2d0], -R175.reuse ;  /* 0x0000b400bc6a7a23 */ /* 0x102fe200000108af */
[----:B------:R-:W-:Y:S03]  /*82e0*/  MOV R188, R211 ;  /* 0x000000d300bc7202 */ /* 0x000fe60000000f00 */
[----:B------:R1:W2:Y:S01]  /*82f0*/  MUFU.EX2 R211, R106 ;  /* 0x0000006a00d37308 */ /* 0x0002a20000000800 */
[----:B------:R-:W-:Y:S01]  /*8300*/  MOV R144, R188 ;  /* 0x000000bc00907202 */ /* 0x000fe20000000f00 */
[--C-:B-1----:R-:W-:Y:S03]  /*8310*/  FFMA.FTZ R106, R209, c[0x0][0x2d0], -R175.reuse ;  /* 0x0000b400d16a7a23 */ /* 0x102fe600000108af */
[----:B--2---:R-:W-:Y:S05]  /*8320*/  F2FP.PACK_AB R112, R211, R212 ;  /* 0x000000d4d370723e */ /* 0x004fea00000000ff */
[----:B------:R1:W-:Y:S02]  /*8330*/  MUFU.EX2 R209, R106 ;  /* 0x0000006a00d17308 */ /* 0x0003e40000000800 */
[----:B-1----:R-:W-:Y:S08]  /*8340*/  FFMA.FTZ R106, R210, c[0x0][0x2d0], -R175 ;  /* 0x0000b400d26a7a23 */ /* 0x002ff000000108af */
[----:B------:R1:W2:Y:S02]  /*8350*/  MUFU.EX2 R210, R106 ;  /* 0x0000006a00d27308 */ /* 0x0002a40000000800 */
[--C-:B-1----:R-:W-:Y:S01]  /*8360*/  FFMA.FTZ R106, R142, c[0x0][0x2d0], -R105.reuse ;  /* 0x0000b4008e6a7a23 */ /* 0x102fe20000010869 */
[----:B------:R-:W-:Y:S02]  /*8370*/  MOV R142, R137 ;  /* 0x00000089008e7202 */ /* 0x000fe40000000f00 */
[----:B------:R-:W-:Y:S05]  /*8380*/  MOV R137, R186 ;  /* 0x000000ba00897202 */ /* 0x000fea0000000f00 */
[----:B------:R1:W-:Y:S01]  /*8390*/  MUFU.EX2 R188, R106 ;  /* 0x0000006a00bc7308 */ /* 0x0003e20000000800 */
[----:B--2---:R-:W-:Y:S01]  /*83a0*/  F2FP.PACK_AB R114, R210, R209 ;  /* 0x000000d1d272723e */ /* 0x004fe200000000ff */
[--C-:B-1----:R-:W-:Y:S08]  /*83b0*/  FFMA.FTZ R106, R176, c[0x0][0x2d0], -R105.reuse ;  /* 0x0000b400b06a7a23 */ /* 0x102ff00000010869 */
[----:B------:R1:W2:Y:S02]  /*83c0*/  MUFU.EX2 R187, R106 ;  /* 0x0000006a00bb7308 */ /* 0x0002a40000000800 */
[--C-:B-1----:R-:W-:Y:S01]  /*83d0*/  FFMA.FTZ R106, R177, c[0x0][0x2d0], -R105.reuse ;  /* 0x0000b400b16a7a23 */ /* 0x102fe20000010869 */
[----:B--2---:R-:W-:Y:S07]  /*83e0*/  F2FP.PACK_AB R113, R187, R188 ;  /* 0x000000bcbb71723e */ /* 0x004fee00000000ff */
[----:B------:R1:W-:Y:S02]  /*83f0*/  MUFU.EX2 R186, R106 ;  /* 0x0000006a00ba7308 */ /* 0x0003e40000000800 */
[----:B-1----:R-:W-:Y:S08]  /*8400*/  FFMA.FTZ R106, R178, c[0x0][0x2d0], -R105 ;  /* 0x0000b400b26a7a23 */ /* 0x002ff00000010869 */
[----:B------:R1:W2:Y:S02]  /*8410*/  MUFU.EX2 R185, R106 ;  /* 0x0000006a00b97308 */ /* 0x0002a40000000800 */
[--C-:B-1----:R-:W-:Y:S01]  /*8420*/  FFMA.FTZ R106, R191, c[0x0][0x2d0], -R173.reuse ;  /* 0x0000b400bf6a7a23 */ /* 0x102fe200000108ad */
[----:B--2---:R-:W-:Y:S07]  /*8430*/  F2FP.PACK_AB R115, R185, R186 ;  /* 0x000000bab973723e */ /* 0x004fee00000000ff */
[----:B------:R1:W-:Y:S01]  /*8440*/  MUFU.EX2 R203, R106 ;  /* 0x0000006a00cb7308 */ /* 0x0003e20000000800 */
[C---:B------:R-:W-:Y:S07]  /*8450*/  HMMA.16816.F32 R8, R112.reuse, R128, R8 ;  /* 0x000000807008723c */ /* 0x040fee0000001808 */
[--C-:B------:R-:W-:Y:S01]  /*8460*/  FFMA.FTZ R128, R146, c[0x0][0x2d0], -R173.reuse ;  /* 0x0000b40092807a23 */ /* 0x100fe200000108ad */
[-C--:B------:R-:W-:Y:S03]  /*8470*/  HMMA.16816.F32 R12, R112, R130.reuse, R12 ;  /* 0x00000082700c723c */ /* 0x080fe6000000180c */
[----:B------:R-:W-:Y:S01]  /*8480*/  MUFU.EX2 R202, R128 ;  /* 0x0000008000ca7308 */ /* 0x000fe20000000800 */
[----:B------:R-:W-:Y:S04]  /*8490*/  MOV R146, R136 ;  /* 0x0000008800927202 */ /* 0x000fe80000000f00 */
[C---:B------:R-:W-:Y:S04]  /*84a0*/  HMMA.16816.F32 R16, R108.reuse, R130, R16 ;  /* 0x000000826c10723c */ /* 0x040fe80000001810 */
[--C-:B-1----:R-:W-:Y:S04]  /*84b0*/  FFMA.FTZ R106, R147, c[0x0][0x2d0], -R173.reuse ;  /* 0x0000b400936a7a23 */ /* 0x102fe800000108ad */
[-C--:B------:R-:W-:Y:S01]  /*84c0*/  HMMA.16816.F32 R20, R108, R120.reuse, R20 ;  /* 0x000000786c14723c */ /* 0x080fe20000001814 */
[----:B------:R1:W-:Y:S07]  /*84d0*/  MUFU.EX2 R204, R106 ;  /* 0x0000006a00cc7308 */ /* 0x0003ee0000000800 */
[C---:B------:R-:W-:Y:S08]  /*84e0*/  HMMA.16816.F32 R24, R112.reuse, R120, R24 ;  /* 0x000000787018723c */ /* 0x040ff00000001818 */
[-C--:B------:R-:W-:Y:S08]  /*84f0*/  HMMA.16816.F32 R28, R112, R122.reuse, R28 ;  /* 0x0000007a701c723c */ /* 0x080ff0000000181c */
[C---:B------:R-:W-:Y:S01]  /*8500*/  HMMA.16816.F32 R32, R108.reuse, R122, R32 ;  /* 0x0000007a6c20723c */ /* 0x040fe20000001820 */
[----:B------:R-:W2:Y:S03]  /*8510*/  LDSM.16.MT88.4 R120, [R217+0x2900] ;  /* 0x00290000d978783b */ /* 0x000ea60000004200 */
[----:B-1----:R-:W-:Y:S04]  /*8520*/  FFMA.FTZ R106, R179, c[0x0][0x2d0], -R173 ;  /* 0x0000b400b36a7a23 */ /* 0x002fe800000108ad */
[-C--:B------:R-:W-:Y:S01]  /*8530*/  HMMA.16816.F32 R36, R108, R116.reuse, R36 ;  /* 0x000000746c24723c */ /* 0x080fe20000001824 */
[----:B------:R1:W-:Y:S07]  /*8540*/  MUFU.EX2 R201, R106 ;  /* 0x0000006a00c97308 */ /* 0x0003ee0000000800 */
[C---:B------:R-:W-:Y:S08]  /*8550*/  HMMA.16816.F32 R40, R112.reuse, R116, R40 ;  /* 0x000000747028723c */ /* 0x040ff00000001828 */
[-C--:B------:R-:W-:Y:S08]  /*8560*/  HMMA.16816.F32 R44, R112, R118.reuse, R44 ;  /* 0x00000076702c723c */ /* 0x080ff0000000182c */
[C---:B------:R-:W-:Y:S01]  /*8570*/  HMMA.16816.F32 R48, R108.reuse, R118, R48 ;  /* 0x000000766c30723c */ /* 0x040fe20000001830 */
[----:B------:R-:W3:Y:S03]  /*8580*/  LDSM.16.MT88.4 R116, [R218+0x2900] ;  /* 0x00290000da74783b */ /* 0x000ee60000004200 */
[--C-:B-1----:R-:W-:Y:S01]  /*8590*/  FFMA.FTZ R106, R145, c[0x0][0x2d0], -R174.reuse ;  /* 0x0000b400916a7a23 */ /* 0x102fe200000108ae */
[----:B------:R-:W-:Y:S03]  /*85a0*/  MOV R145, R183 ;  /* 0x000000b700917202 */ /* 0x000fe60000000f00 */
[-C--:B------:R-:W-:Y:S01]  /*85b0*/  HMMA.16816.F32 R52, R108, R124.reuse, R52 ;  /* 0x0000007c6c34723c */ /* 0x080fe20000001834 */
[----:B------:R1:W-:Y:S07]  /*85c0*/  MUFU.EX2 R199, R106 ;  /* 0x0000006a00c77308 */ /* 0x0003ee0000000800 */
[C---:B------:R-:W-:Y:S07]  /*85d0*/  HMMA.16816.F32 R56, R112.reuse, R124, R56 ;  /* 0x0000007c7038723c */ /* 0x040fee0000001838 */
[--C-:B------:R-:W-:Y:S01]  /*85e0*/  FFMA.FTZ R124, R141, c[0x0][0x2d0], -R175.reuse ;  /* 0x0000b4008d7c7a23 */ /* 0x100fe200000108af */
[-C--:B------:R-:W-:Y:S03]  /*85f0*/  HMMA.16816.F32 R60, R112, R126.reuse, R60 ;  /* 0x0000007e703c723c */ /* 0x080fe6000000183c */
[----:B------:R4:W-:Y:S01]  /*8600*/  MUFU.EX2 R194, R124 ;  /* 0x0000007c00c27308 */ /* 0x0009e20000000800 */
[----:B------:R-:W-:Y:S04]  /*8610*/  MOV R141, R137 ;  /* 0x00000089008d7202 */ /* 0x000fe80000000f00 */
[C---:B------:R-:W-:Y:S04]  /*8620*/  HMMA.16816.F32 R64, R108.reuse, R126, R64 ;  /* 0x0000007e6c40723c */ /* 0x040fe80000001840 */
[--C-:B-1----:R-:W-:Y:S01]  /*8630*/  FFMA.FTZ R106, R144, c[0x0][0x2d0], -R174.reuse ;  /* 0x0000b400906a7a23 */ /* 0x102fe200000108ae */
[----:B------:R-:W-:Y:S03]  /*8640*/  MOV R144, R182 ;  /* 0x000000b600907202 */ /* 0x000fe60000000f00 */
[-C--:B--2---:R-:W-:Y:S01]  /*8650*/  HMMA.16816.F32 R68, R108, R120.reuse, R68 ;  /* 0x000000786c44723c */ /* 0x084fe20000001844 */
[----:B------:R1:W2:Y:S07]  /*8660*/  MUFU.EX2 R200, R106 ;  /* 0x0000006a00c87308 */ /* 0x0002ae0000000800 */
[C---:B------:R-:W-:Y:S01]  /*8670*/  HMMA.16816.F32 R72, R112.reuse, R120, R72 ;  /* 0x000000787048723c */ /* 0x040fe20000001848 */
[----:B----4-:R-:W4:Y:S07]  /*8680*/  LDSM.16.MT88.4 R124, [R217+0xd00] ;  /* 0x000d0000d97c783b */ /* 0x010f2e0000004200 */
[-C--:B------:R-:W-:Y:S08]  /*8690*/  HMMA.16816.F32 R76, R112, R122.reuse, R76 ;  /* 0x0000007a704c723c */ /* 0x080ff0000000184c */
[C---:B------:R-:W-:Y:S04]  /*86a0*/  HMMA.16816.F32 R80, R108.reuse, R122, R80 ;  /* 0x0000007a6c50723c */ /* 0x040fe80000001850 */
[--C-:B-1----:R-:W-:Y:S01]  /*86b0*/  FFMA.FTZ R106, R143, c[0x0][0x2d0], -R174.reuse ;  /* 0x0000b4008f6a7a23 */ /* 0x102fe200000108ae */
[----:B------:R-:W-:Y:S02]  /*86c0*/  MOV R143, R180 ;  /* 0x000000b4008f7202 */ /* 0x000fe40000000f00 */
[----:B--2---:R-:W-:Y:S01]  /*86d0*/  F2FP.PACK_AB R173, R200, R199 ;  /* 0x000000c7c8ad723e */ /* 0x004fe200000000ff */
[-C--:B---3--:R-:W-:Y:S01]  /*86e0*/  HMMA.16816.F32 R84, R108, R116.reuse, R84 ;  /* 0x000000746c54723c */ /* 0x088fe20000001854 */
[----:B------:R1:W-:Y:S07]  /*86f0*/  MUFU.EX2 R198, R106 ;  /* 0x0000006a00c67308 */ /* 0x0003ee0000000800 */
[C---:B------:R-:W-:Y:S08]  /*8700*/  HMMA.16816.F32 R88, R112.reuse, R116, R88 ;  /* 0x000000747058723c */ /* 0x040ff00000001858 */
[-C--:B------:R-:W-:Y:S08]  /*8710*/  HMMA.16816.F32 R92, R112, R118.reuse, R92 ;  /* 0x00000076705c723c */ /* 0x080ff0000000185c */
[----:B------:R-:W-:Y:S04]  /*8720*/  HMMA.16816.F32 R96, R108, R118, R96 ;  /* 0x000000766c60723c */ /* 0x000fe80000001860 */
[----:B-1----:R-:W-:Y:S01]  /*8730*/  FFMA.FTZ R106, R142, c[0x0][0x2d0], -R174 ;  /* 0x0000b4008e6a7a23 */ /* 0x002fe200000108ae */
[----:B------:R-:W-:Y:S02]  /*8740*/  F2FP.PACK_AB R174, R201, R202 ;  /* 0x000000cac9ae723e */ /* 0x000fe400000000ff */
[----:B------:R-:W-:Y:S01]  /*8750*/  MOV R142, R181 ;  /* 0x000000b5008e7202 */ /* 0x000fe20000000f00 */
[----:B------:R1:W-:Y:S01]  /*8760*/  MUFU.EX2 R197, R106 ;  /* 0x0000006a00c57308 */ /* 0x0003e20000000800 */
[----:B------:R-:W-:Y:S03]  /*8770*/  LDSM.16.MT88.4 R180, [R217+0x2d00] ;  /* 0x002d0000d9b4783b */ /* 0x000fe60000004200 */
[--C-:B-1----:R-:W-:Y:S06]  /*8780*/  FFMA.FTZ R106, R192, c[0x0][0x2d0], -R175.reuse ;  /* 0x0000b400c06a7a23 */ /* 0x102fec00000108af */
[----:B------:R1:W2:Y:S02]  /*8790*/  MUFU.EX2 R192, R106 ;  /* 0x0000006a00c07308 */ /* 0x0002a40000000800 */
[--C-:B-1----:R-:W-:Y:S01]  /*87a0*/  FFMA.FTZ R106, R140, c[0x0][0x2d0], -R175.reuse ;  /* 0x0000b4008c6a7a23 */ /* 0x102fe200000108af */
[----:B------:R-:W-:Y:S02]  /*87b0*/  MOV R140, R138 ;  /* 0x0000008a008c7202 */ /* 0x000fe40000000f00 */
[----:B--2---:R-:W-:Y:S05]  /*87c0*/  F2FP.PACK_AB R176, R194, R192 ;  /* 0x000000c0c2b0723e */ /* 0x004fea00000000ff */
[----:B------:R1:W-:Y:S02]  /*87d0*/  MUFU.EX2 R191, R106 ;  /* 0x0000006a00bf7308 */ /* 0x0003e40000000800 */
[----:B-1----:R-:W-:Y:S01]  /*87e0*/  FFMA.FTZ R106, R189, c[0x0][0x2d0], -R175 ;  /* 0x0000b400bd6a7a23 */ /* 0x002fe200000108af */
[----:B------:R-:W-:Y:S07]  /*87f0*/  F2FP.PACK_AB R175, R197, R198 ;  /* 0x000000c6c5af723e */ /* 0x000fee00000000ff */
[----:B------:R1:W2:Y:S02]  /*8800*/  MUFU.EX2 R189, R106 ;  /* 0x0000006a00bd7308 */ /* 0x0002a40000000800 */
[--C-:B-1----:R-:W-:Y:S01]  /*8810*/  FFMA.FTZ R106, R184, c[0x0][0x2d0], -R105.reuse ;  /* 0x0000b400b86a7a23 */ /* 0x102fe20000010869 */
[----:B--2---:R-:W-:Y:S07]  /*8820*/  F2FP.PACK_AB R178, R189, R191 ;  /* 0x000000bfbdb2723e */ /* 0x004fee00000000ff */
[----:B------:R1:W-:Y:S02]  /*8830*/  MUFU.EX2 R184, R106 ;  /* 0x0000006a00b87308 */ /* 0x0003e40000000800 */
[--C-:B-1----:R-:W-:Y:S02]  /*8840*/  FFMA.FTZ R106, R139, c[0x0][0x2d0], -R105.reuse ;  /* 0x0000b4008b6a7a23 */ /* 0x102fe40000010869 */
[----:B------:R-:W-:Y:S01]  /*8850*/  FFMA.FTZ R105, R172, c[0x0][0x2d0], -R105 ;  /* 0x0000b400ac697a23 */ /* 0x000fe20000010869 */
[----:B------:R-:W-:Y:S01]  /*8860*/  F2FP.PACK_AB R172, R204, R203 ;  /* 0x000000cbccac723e */ /* 0x000fe200000000ff */
[----:B------:R-:W1:Y:S04]  /*8870*/  LDSM.16.MT88.4 R136, [R218+0xd00] ;  /* 0x000d0000da88783b */ /* 0x000e680000004200 */
[----:B------:R-:W2:Y:S02]  /*8880*/  MUFU.EX2 R106, R106 ;  /* 0x0000006a006a7308 */ /* 0x000ea40000000800 */
[-C--:B----4-:R-:W-:Y:S02]  /*8890*/  HMMA.16816.F32 R112, R172, R124.reuse, R4 ;  /* 0x0000007cac70723c */ /* 0x090fe40000001804 */
[----:B------:R-:W3:Y:S06]  /*88a0*/  LDSM.16.MT88.4 R4, [R218+0x2d00] ;  /* 0x002d0000da04783b */ /* 0x000eec0000004200 */
[----:B------:R-:W4:Y:S01]  /*88b0*/  MUFU.EX2 R105, R105 ;  /* 0x0000006900697308 */ /* 0x000f220000000800 */
[----:B--2---:R-:W-:Y:S03]  /*88c0*/  F2FP.PACK_AB R177, R106, R184 ;  /* 0x000000b86ab1723e */ /* 0x004fe600000000ff */
[----:B----4-:R-:W-:Y:S07]  /*88d0*/  F2FP.PACK_AB R179, R105, R107 ;  /* 0x0000006b69b3723e */ /* 0x010fee00000000ff */
[C---:B------:R-:W-:Y:S07]  /*88e0*/  HMMA.16816.F32 R108, R176.reuse, R124, R8 ;  /* 0x0000007cb06c723c */ /* 0x040fee0000001808 */
[----:B------:R-:W-:Y:S01]  /*88f0*/  MOV R11, R143 ;  /* 0x0000008f000b7202 */ /* 0x000fe20000000f00 */
[-C--:B------:R-:W-:Y:S04]  /*8900*/  HMMA.16816.F32 R116, R176, R126.reuse, R12 ;  /* 0x0000007eb074723c */ /* 0x080fe8000000180c */
[----:B------:R-:W-:Y:S02]  /*8910*/  MOV R10, R144 ;  /* 0x00000090000a7202 */ /* 0x000fe40000000f00 */
[----:B------:R-:W-:Y:S02]  /*8920*/  MOV R8, R145 ;  /* 0x0000009100087202 */ /* 0x000fe40000000f00 */
[C---:B------:R-:W-:Y:S01]  /*8930*/  HMMA.16816.F32 R120, R172.reuse, R126, R16 ;  /* 0x0000007eac78723c */ /* 0x040fe20000001810 */
[----:B------:R-:W2:Y:S03]  /*8940*/  LDL.LU R16, [R1+0x4] ;  /* 0x0000040001107983 */ /* 0x000ea60000300800 */
[----:B------:R-:W-:Y:S01]  /*8950*/  MOV R13, R141 ;  /* 0x0000008d000d7202 */ /* 0x000fe20000000f00 */
[----:B------:R-:W4:Y:S01]  /*8960*/  LDL.LU R18, [R1+0x8] ;  /* 0x0000080001127983 */ /* 0x000f220000300800 */
[----:B------:R-:W-:Y:S02]  /*8970*/  MOV R14, R140 ;  /* 0x0000008c000e7202 */ /* 0x000fe40000000f00 */
[-C--:B-1----:R-:W-:Y:S01]  /*8980*/  HMMA.16816.F32 R124, R172, R136.reuse, R20 ;  /* 0x00000088ac7c723c */ /* 0x082fe20000001814 */
[----:B------:R-:W5:Y:S03]  /*8990*/  LDL.LU R19, [R1+0xc] ;  /* 0x00000c0001137983 */ /* 0x000f660000300800 */
[----:B------:R-:W-:Y:S01]  /*89a0*/  MOV R15, R135 ;  /* 0x00000087000f7202 */ /* 0x000fe20000000f00 */
[----:B------:R-:W5:Y:S01]  /*89b0*/  LDL.LU R22, [R1] ;  /* 0x0000000001167983 */ /* 0x000f620000300800 */
[----:B------:R-:W-:Y:S02]  /*89c0*/  MOV R17, R134 ;  /* 0x0000008600117202 */ /* 0x000fe40000000f00 */
[C---:B------:R-:W-:Y:S04]  /*89d0*/  HMMA.16816.F32 R128, R176.reuse, R136, R24 ;  /* 0x00000088b080723c */ /* 0x040fe80000001818 */
[----:B------:R-:W-:Y:S02]  /*89e0*/  MOV R21, R133 ;  /* 0x0000008500157202 */ /* 0x000fe40000000f00 */
[----:B------:R-:W-:Y:S02]  /*89f0*/  MOV R23, R132 ;  /* 0x0000008400177202 */ /* 0x000fe40000000f00 */
[-C--:B------:R-:W-:Y:S04]  /*8a00*/  HMMA.16816.F32 R132, R176, R138.reuse, R28 ;  /* 0x0000008ab084723c */ /* 0x080fe8000000181c */
[----:B------:R-:W-:Y:S02]  /*8a10*/  MOV R9, R146 ;  /* 0x0000009200097202 */ /* 0x000fe40000000f00 */
[----:B------:R-:W-:Y:S02]  /*8a20*/  MOV R12, R142 ;  /* 0x0000008e000c7202 */ /* 0x000fe40000000f00 */
[C---:B------:R-:W-:Y:S08]  /*8a30*/  HMMA.16816.F32 R136, R172.reuse, R138, R32 ;  /* 0x0000008aac88723c */ /* 0x040ff00000001820 */
[-C--:B------:R-:W-:Y:S08]  /*8a40*/  HMMA.16816.F32 R140, R172, R152.reuse, R36 ;  /* 0x00000098ac8c723c */ /* 0x080ff00000001824 */
        /* <DEDUP_REMOVED lines=11> */
[-C--:B---3--:R-:W-:Y:S08]  /*8b00*/  HMMA.16816.F32 R84, R172, R4.reuse, R84 ;  /* 0x00000004ac54723c */ /* 0x088ff00000001854 */
[C---:B------:R-:W-:Y:S08]  /*8b10*/  HMMA.16816.F32 R88, R176.reuse, R4, R88 ;  /* 0x00000004b058723c */ /* 0x040ff00000001858 */
[-C--:B------:R-:W-:Y:S08]  /*8b20*/  HMMA.16816.F32 R92, R176, R6.reuse, R92 ;  /* 0x00000006b05c723c */ /* 0x080ff0000000185c */
[----:B------:R-:W-:Y:S04]  /*8b30*/  HMMA.16816.F32 R96, R172, R6, R96 ;  /* 0x00000006ac60723c */ /* 0x000fe80000001860 */
[----:B--2---:R-:W-:Y:S02]  /*8b40*/  FFMA.FTZ R100, R100, R16, R23 ;  /* 0x0000001064647223 */ /* 0x004fe40000010017 */
[----:B----4-:R-:W-:Y:S02]  /*8b50*/  FFMA.FTZ R3, R3, R18, R17 ;  /* 0x0000001203037223 */ /* 0x010fe40000010011 */
[----:B------:R-:W-:Y:S01]  /*8b60*/  FADD.FTZ R12, R12, R100 ;  /* 0x000000640c0c7221 */ /* 0x000fe20000010000 */
[----:B------:R-:W-:Y:S03]  /*8b70*/  MOV R100, R103 ;  /* 0x0000006700647202 */ /* 0x000fe60000000f00 */
[----:B-----5:R-:W-:Y:S02]  /*8b80*/  FFMA.FTZ R0, R0, R19, R205 ;  /* 0x0000001300007223 */ /* 0x020fe400000100cd */
[----:B------:R-:W-:Y:S02]  /*8b90*/  FADD.FTZ R3, R13, R3 ;  /* 0x000000030d037221 */ /* 0x000fe40000010000 */
[----:B------:R-:W-:Y:S02]  /*8ba0*/  FFMA.FTZ R101, R101, R22, R21 ;  /* 0x0000001665657223 */ /* 0x000fe40000010015 */
[----:B------:R-:W-:Y:S02]  /*8bb0*/  FADD.FTZ R0, R206, R0 ;  /* 0x00000000ce007221 */ /* 0x000fe40000010000 */
        /* <DEDUP_REMOVED lines=51> */
[----:B------:R-:W-:Y:S01]  /*8ef0*/  FADD.FTZ R7, R106, R4 ;  /* 0x000000046a077221 */ /* 0x000fe20000010000 */
[----:B------:R-:W-:Y:S01]  /*8f00*/  MOV R106, R2 ;  /* 0x00000002006a7202 */ /* 0x000fe20000000f00 */
[----:B------:R-:W-:Y:S01]  /*8f10*/  FADD.FTZ R4, R198, R0 ;  /* 0x00000000c6047221 */ /* 0x000fe20000010000 */
[----:B------:R-:W-:Y:S01]  /*8f20*/  STL [R1], R5 ;  /* 0x0000000501007387 */ /* 0x000fe20000100800 */
[----:B------:R-:W-:Y:S02]  /*8f30*/  FADD.FTZ R3, R189, R3 ;  /* 0x00000003bd037221 */ /* 0x000fe40000010000 */
[----:B------:R-:W-:Y:S02]  /*8f40*/  FADD.FTZ R4, R197, R4 ;  /* 0x00000004c5047221 */ /* 0x000fe40000010000 */
[----:B------:R-:W-:Y:S03]  /*8f50*/  FADD.FTZ R0, R107, R7 ;  /* 0x000000076b007221 */ /* 0x000fe60000010000 */
[----:B------:R-:W-:Y:S01]  /*8f60*/  STL [R1+0x4], R4 ;  /* 0x0000040401007387 */ /* 0x000fe20000100800 */
[----:B------:R-:W-:Y:S01]  /*8f70*/  FADD.FTZ R0, R105, R0 ;  /* 0x0000000069007221 */ /* 0x000fe20000010000 */
[----:B------:R-:W-:Y:S02]  /*8f80*/  MOV R105, R102 ;  /* 0x0000006600697202 */ /* 0x000fe40000000f00 */
[----:B------:R1:W-:Y:S04]  /*8f90*/  STL [R1+0x8], R3 ;  /* 0x0000080301007387 */ /* 0x0003e80000100800 */
[----:B------:R2:W-:Y:S01]  /*8fa0*/  STL [R1+0xc], R0 ;  /* 0x00000c0001007387 */ /* 0x0005e20000100800 */
[----:B-1----:R-:W-:Y:S01]  /*8fb0*/  MOV R3, R104 ;  /* 0x0000006800037202 */ /* 0x002fe20000000f00 */
[----:B------:R-:W-:-:S05]  /*8fc0*/  @P0 BRA `(.L_x_11) ;  /* 0xffffc22000000947 */ /* 0x000fca000383ffff */
.L_x_10:
[----:B--2---:R-:W2:Y:S04]  /*8fd0*/  LDL.LU R0, [R1] ;  /* 0x0000000001007983 */ /* 0x004ea80000300800 */
[----:B------:R-:W3:Y:S04]  /*8fe0*/  LDL.LU R4, [R1+0x4] ;  /* 0x0000040001047983 */ /* 0x000ee80000300800 */
[----:B------:R-:W4:Y:S04]  /*8ff0*/  LDL.LU R8, [R1+0x8] ;  /* 0x0000080001087983 */ /* 0x000f280000300800 */
[----:B------:R-:W5:Y:S01]  /*9000*/  LDL.LU R5, [R1+0xc] ;  /* 0x00000c0001057983 */ /* 0x000f620000300800 */
[----:B------:R-:W-:-:S02]  /*9010*/  MOV R18, 0xff800000 ;  /* 0xff80000000127802 */ /* 0x000fc40000000f00 */
[----:B------:R-:W-:Y:S02]  /*9020*/  MOV R19, 0xff800000 ;  /* 0xff80000000137802 */ /* 0x000fe40000000f00 */
[----:B------:R-:W-:Y:S02]  /*9030*/  MOV R20, 0xff800000 ;  /* 0xff80000000147802 */ /* 0x000fe40000000f00 */
[----:B------:R-:W-:Y:S02]  /*9040*/  MOV R21, 0xff800000 ;  /* 0xff80000000157802 */ /* 0x000fe40000000f00 */
[----:B------:R-:W-:Y:S01]  /*9050*/  PLOP3.LUT P4, PT, PT, PT, PT, 0x8, 0x0 ;  /* 0x000000000000781c */ /* 0x000fe20003f8e170 */
[----:B--2---:R-:W1:Y:S04]  /*9060*/  SHFL.BFLY PT, R11, R0, 0x2, 0x1f ;  /* 0x0c401f00000b7f89 */ /* 0x004e6800000e0000 */
[----:B---3--:R-:W2:Y:S04]  /*9070*/  SHFL.BFLY PT, R9, R4, 0x2, 0x1f ;  /* 0x0c401f0004097f89 */ /* 0x008ea800000e0000 */
[----:B----4-:R-:W3:Y:S04]  /*9080*/  SHFL.BFLY PT, R7, R8, 0x2, 0x1f ;  /* 0x0c401f0008077f89 */ /* 0x010ee800000e0000 */
[----:B-----5:R-:W4:Y:S01]  /*9090*/  SHFL.BFLY PT, R6, R5, 0x2, 0x1f ;  /* 0x0c401f0005067f89 */ /* 0x020f2200000e0000 */
[----:B-1----:R-:W-:-:S02]  /*90a0*/  FADD.FTZ R11, R11, R0 ;  /* 0x000000000b0b7221 */ /* 0x002fc40000010000 */
[----:B--2---:R-:W-:-:S03]  /*90b0*/  FADD.FTZ R9, R9, R4 ;  /* 0x0000000409097221 */ /* 0x004fc60000010000 */
[----:B------:R-:W1:Y:S01]  /*90c0*/  SHFL.BFLY PT, R0, R11, 0x1, 0x1f ;  /* 0x0c201f000b007f89 */ /* 0x000e6200000e0000 */
[----:B---3--:R-:W-:-:S03]  /*90d0*/  FADD.FTZ R7, R7, R8 ;  /* 0x0000000807077221 */ /* 0x008fc60000010000 */
[----:B------:R-:W2:Y:S01]  /*90e0*/  SHFL.BFLY PT, R4, R9, 0x1, 0x1f ;  /* 0x0c201f0009047f89 */ /* 0x000ea200000e0000 */
[----:B----4-:R-:W-:-:S03]  /*90f0*/  FADD.FTZ R6, R6, R5 ;  /* 0x0000000506067221 */ /* 0x010fc60000010000 */
[----:B------:R-:W3:Y:S04]  /*9100*/  SHFL.BFLY PT, R3, R7, 0x1, 0x1f ;  /* 0x0c201f0007037f89 */ /* 0x000ee800000e0000 */
[----:B------:R-:W4:Y:S01]  /*9110*/  SHFL.BFLY PT, R5, R6, 0x1, 0x1f ;  /* 0x0c201f0006057f89 */ /* 0x000f2200000e0000 */
[----:B-1----:R-:W-:Y:S01]  /*9120*/  FADD.FTZ R11, R11, R0 ;  /* 0x000000000b0b7221 */ /* 0x002fe20000010000 */
[----:B------:R-:W-:Y:S01]  /*9130*/  MOV R0, RZ ;  /* 0x000000ff00007202 */ /* 0x000fe20000000f00 */
[----:B--2---:R-:W-:-:S03]  /*9140*/  FADD.FTZ R9, R9, R4 ;  /* 0x0000000409097221 */ /* 0x004fc60000010000 */
[----:B------:R-:W-:Y:S02]  /*9150*/  FSETP.NE.FTZ.AND P3, PT, R11, RZ, PT ;  /* 0x000000ff0b00720b */ /* 0x000fe40003f75000 */
[----:B------:R-:W-:Y:S01]  /*9160*/  MOV R4, RZ ;  /* 0x000000ff00047202 */ /* 0x000fe20000000f00 */
[----:B---3--:R-:W-:Y:S01]  /*9170*/  FADD.FTZ R7, R7, R3 ;  /* 0x0000000307077221 */ /* 0x008fe20000010000 */
[----:B------:R-:W-:Y:S02]  /*9180*/  FSETP.NE.FTZ.AND P2, PT, R9, RZ, PT ;  /* 0x000000ff0900720b */ /* 0x000fe40003f55000 */
[----:B------:R-:W-:Y:S01]  /*9190*/  MOV R3, RZ ;  /* 0x000000ff00037202 */ /* 0x000fe20000000f00 */
[----:B----4-:R-:W-:Y:S01]  /*91a0*/  FADD.FTZ R6, R5, R6 ;  /* 0x0000000605067221 */ /* 0x010fe20000010000 */
[----:B------:R-:W-:-:S04]  /*91b0*/  FSETP.NE.FTZ.AND P1, PT, R7, RZ, PT ;  /* 0x000000ff0700720b */ /* 0x000fc80003f35000 */
[----:B------:R-:W-:Y:S01]  /*91c0*/  FSETP.NE.FTZ.AND P0, PT, R6, RZ, PT ;  /* 0x000000ff0600720b */ /* 0x000fe20003f15000 */
[----:B------:R-:W1:Y:S08]  /*91d0*/  @P3 MUFU.RCP R0, R11 ;  /* 0x0000000b00003308 */ /* 0x000e700000001000 */
[----:B------:R-:W2:Y:S04]  /*91e0*/  @P1 MUFU.RCP R3, R7 ;  /* 0x0000000700031308 */ /* 0x000ea80000001000 */
[----:B------:R-:W-:Y:S01]  /*91f0*/  @P0 MOV R8, 0x3f317218 ;  /* 0x3f31721800080802 */ /* 0x000fe20000000f00 */
[----:B-1----:R-:W-:-:S03]  /*9200*/  FMUL.FTZ R112, R0, R112 ;  /* 0x0000007000707220 */ /* 0x002fc60000410000 */
[----:B------:R-:W1:Y:S01]  /*9210*/  @P2 MUFU.RCP R4, R9 ;  /* 0x0000000900042308 */ /* 0x000e620000001000 */
[C---:B------:R-:W-:Y:S02]  /*9220*/  FMUL.FTZ R113, R0.reuse, R113 ;  /* 0x0000007100717220 */ /* 0x040fe40000410000 */
[C---:B------:R-:W-:Y:S02]  /*9230*/  FMUL.FTZ R120, R0.reuse, R120 ;  /* 0x0000007800787220 */ /* 0x040fe40000410000 */
[C---:B------:R-:W-:Y:S02]  /*9240*/  FMUL.FTZ R121, R0.reuse, R121 ;  /* 0x0000007900797220 */ /* 0x040fe40000410000 */
[C---:B------:R-:W-:Y:S01]  /*9250*/  FMUL.FTZ R124, R0.reuse, R124 ;  /* 0x0000007c007c7220 */ /* 0x040fe20000410000 */
[----:B------:R-:W-:Y:S01]  /*9260*/  @P3 MUFU.LG2 R11, R11 ;  /* 0x0000000b000b3308 */ /* 0x000fe20000000c00 */
[C---:B------:R-:W-:Y:S02]  /*9270*/  FMUL.FTZ R125, R0.reuse, R125 ;  /* 0x0000007d007d7220 */ /* 0x040fe40000410000 */
[----:B------:R-:W-:-:S02]  /*9280*/  FMUL.FTZ R136, R0, R136 ;  /* 0x0000008800887220 */ /* 0x000fc40000410000 */
[C---:B------:R-:W-:Y:S02]  /*9290*/  FMUL.FTZ R137, R0.reuse, R137 ;  /* 0x0000008900897220 */ /* 0x040fe40000410000 */
[C---:B------:R-:W-:Y:S01]  /*92a0*/  FMUL.FTZ R140, R0.reuse, R140 ;  /* 0x0000008c008c7220 */ /* 0x040fe20000410000 */
[----:B------:R-:W-:Y:S01]  /*92b0*/  @P2 MUFU.LG2 R9, R9 ;  /* 0x0000000900092308 */ /* 0x000fe20000000c00 */
[C---:B------:R-:W-:Y:S02]  /*92c0*/  FMUL.FTZ R141, R0.reuse, R141 ;  /* 0x0000008d008d7220 */ /* 0x040fe40000410000 */
[C---:B------:R-:W-:Y:S02]  /*92d0*/  FMUL.FTZ R152, R0.reuse, R152 ;  /* 0x0000009800987220 */ /* 0x040fe40000410000 */
[C---:B------:R-:W-:Y:S02]  /*92e0*/  FMUL.FTZ R153, R0.reuse, R153 ;  /* 0x0000009900997220 */ /* 0x040fe40000410000 */
[C---:B------:R-:W-:Y:S01]  /*92f0*/  FMUL.FTZ R156, R0.reuse, R156 ;  /* 0x0000009c009c7220 */ /* 0x040fe20000410000 */
[----:B------:R-:W-:Y:S01]  /*9300*/  @P1 MUFU.LG2 R7, R7 ;  /* 0x0000000700071308 */ /* 0x000fe20000000c00 */
[----:B------:R-:W-:-:S02]  /*9310*/  FMUL.FTZ R157, R0, R157 ;  /* 0x0000009d009d7220 */ /* 0x000fc40000410000 */
[C---:B------:R-:W-:Y:S02]  /*9320*/  FMUL.FTZ R168, R0.reuse, R168 ;  /* 0x000000a800a87220 */ /* 0x040fe40000410000 */
[C---:B------:R-:W-:Y:S02]  /*9330*/  FMUL.FTZ R169, R0.reuse, R169 ;  /* 0x000000a900a97220 */ /* 0x040fe40000410000 */
[C---:B------:R-:W-:Y:S02]  /*9340*/  FMUL.FTZ R68, R0.reuse, R68 ;  /* 0x0000004400447220 */ /* 0x040fe40000410000 */
[C---:B------:R-:W-:Y:S02]  /*9350*/  FMUL.FTZ R69, R0.reuse, R69 ;  /* 0x0000004500457220 */ /* 0x040fe40000410000 */
[C---:B------:R-:W-:Y:S02]  /*9360*/  FMUL.FTZ R80, R0.reuse, R80 ;  /* 0x0000005000507220 */ /* 0x040fe40000410000 */
[----:B------:R-:W-:-:S02]  /*9370*/  FMUL.FTZ R81, R0, R81 ;  /* 0x0000005100517220 */ /* 0x000fc40000410000 */
[C---:B------:R-:W-:Y:S02]  /*9380*/  FMUL.FTZ R84, R0.reuse, R84 ;  /* 0x0000005400547220 */ /* 0x040fe40000410000 */
[C---:B------:R-:W-:Y:S02]  /*9390*/  FMUL.FTZ R85, R0.reuse, R85 ;  /* 0x0000005500557220 */ /* 0x040fe40000410000 */
[C---:B------:R-:W-:Y:S02]  /*93a0*/  FMUL.FTZ R96, R0.reuse, R96 ;  /* 0x0000006000607220 */ /* 0x040fe40000410000 */
[----:B------:R-:W-:Y:S01]  /*93b0*/  FMUL.FTZ R97, R0, R97 ;  /* 0x0000006100617220 */ /* 0x000fe20000410000 */
[----:B------:R-:W-:Y:S01]  /*93c0*/  MOV R0, RZ ;  /* 0x000000ff00007202 */ /* 0x000fe20000000f00 */
[C---:B--2---:R-:W-:Y:S02]  /*93d0*/  FMUL.FTZ R108, R3.reuse, R108 ;  /* 0x0000006c036c7220 */ /* 0x044fe40000410000 */
[----:B------:R-:W-:-:S02]  /*93e0*/  FMUL.FTZ R109, R3, R109 ;  /* 0x0000006d036d7220 */ /* 0x000fc40000410000 */
[C---:B------:R-:W-:Y:S01]  /*93f0*/  FMUL.FTZ R116, R3.reuse, R116 ;  /* 0x0000007403747220 */ /* 0x040fe20000410000 */
[----:B------:R-:W2:Y:S01]  /*9400*/  @P0 MUFU.RCP R0, R6 ;  /* 0x0000000600000308 */ /* 0x000ea20000001000 */
[C---:B------:R-:W-:Y:S02]  /*9410*/  FMUL.FTZ R117, R3.reuse, R117 ;  /* 0x0000007503757220 */ /* 0x040fe40000410000 */
[C---:B------:R-:W-:Y:S02]  /*9420*/  FMUL.FTZ R128, R3.reuse, R128 ;  /* 0x0000008003807220 */ /* 0x040fe40000410000 */
[C---:B------:R-:W-:Y:S02]  /*9430*/  FMUL.FTZ R129, R3.reuse, R129 ;  /* 0x0000008103817220 */ /* 0x040fe40000410000 */
[C---:B------:R-:W-:Y:S01]  /*9440*/  FMUL.FTZ R132, R3.reuse, R132 ;  /* 0x0000008403847220 */ /* 0x040fe20000410000 */
[----:B------:R-:W3:Y:S01]  /*9450*/  @P0 MUFU.LG2 R6, R6 ;  /* 0x0000000600060308 */ /* 0x000ee20000000c00 */
        /* <DEDUP_REMOVED lines=17> */
[----:B------:R-:W-:Y:S01]  /*9570*/  @P2 MOV R3, 0x3f317218 ;  /* 0x3f31721800032802 */ /* 0x000fe20000000f00 */
[C---:B-1----:R-:W-:Y:S02]  /*9580*/  FMUL.FTZ R114, R4.reuse, R114 ;  /* 0x0000007204727220 */ /* 0x042fe40000410000 */
        /* <DEDUP_REMOVED lines=24> */
[C---:B--2---:R-:W-:Y:S02]  /*9710*/  FMUL.FTZ R110, R0.reuse, R110 ;  /* 0x0000006e006e7220 */ /* 0x044fe40000410000 */
        /* <DEDUP_REMOVED lines=24> */
[----:B------:R-:W-:Y:S02]  /*98a0*/  @P2 FMUL.FTZ R5, R3, c[0x0][0x2d0] ;  /* 0x0000b40003052a20 */ /* 0x000fe40000410000 */
[----:B------:R-:W-:-:S02]  /*98b0*/  @P3 FMUL.FTZ R10, R4, c[0x0][0x2d0] ;  /* 0x0000b400040a3a20 */ /* 0x000fc40000410000 */
[----:B------:R-:W-:Y:S02]  /*98c0*/  @P1 FMUL.FTZ R3, R0, c[0x0][0x2d0] ;  /* 0x0000b40000031a20 */ /* 0x000fe40000410000 */
[----:B------:R-:W-:Y:S02]  /*98d0*/  @P3 FMUL.FTZ R11, R11, 0.69314718246459960938 ;  /* 0x3f3172180b0b3820 */ /* 0x000fe40000410000 */
[----:B------:R-:W-:Y:S02]  /*98e0*/  @P2 FMUL.FTZ R9, R9, 0.69314718246459960938 ;  /* 0x3f31721809092820 */ /* 0x000fe40000410000 */
[----:B------:R-:W-:Y:S02]  /*98f0*/  @P1 FMUL.FTZ R7, R7, 0.69314718246459960938 ;  /* 0x3f31721807071820 */ /* 0x000fe40000410000 */
[----:B---3--:R-:W-:Y:S02]  /*9900*/  @P0 FMUL.FTZ R4, R6, 0.69314718246459960938 ;  /* 0x3f31721806040820 */ /* 0x008fe40000410000 */
[----:B------:R-:W-:-:S02]  /*9910*/  @P0 FMUL.FTZ R0, R8, c[0x0][0x2d0] ;  /* 0x0000b40008000a20 */ /* 0x000fc40000410000 */
[----:B------:R-:W-:Y:S02]  /*9920*/  @P3 FFMA.FTZ R18, R10, R104, R11 ;  /* 0x000000680a123223 */ /* 0x000fe4000001000b */
[----:B------:R-:W-:Y:S02]  /*9930*/  @P2 FFMA.FTZ R19, R5, R103, R9 ;  /* 0x0000006705132223 */ /* 0x000fe40000010009 */
[----:B------:R-:W-:Y:S02]  /*9940*/  @P1 FFMA.FTZ R20, R3, R102, R7 ;  /* 0x0000006603141223 */ /* 0x000fe40000010007 */
[----:B------:R-:W-:Y:S02]  /*9950*/  @P0 FFMA.FTZ R21, R0, R2, R4 ;  /* 0x0000000200150223 */ /* 0x000fe40000010004 */
.L_x_3:
[----:B-1----:R-:W-:Y:S05]  /*9960*/  @P4 BRA `(.L_x_12) ;  /* 0x00001a2000004947 */ /* 0x002fea0003800000 */
[----:B------:R-:W2:Y:S01]  /*9970*/  LDL.LU R14, [R1+0x50] ;  /* 0x00005000010e7983 */ /* 0x000ea20000300800 */
[----:B------:R-:W-:Y:S01]  /*9980*/  MOV R24, c[0x0][0x4e8] ;  /* 0x00013a0000187a02 */ /* 0x000fe20000000f00 */
[----:B------:R-:W-:Y:S02]  /*9990*/  BSSY B0, `(.L_x_13) ;  /* 0x00000c1000007945 */ /* 0x000fe40003800000 */
[----:B------:R-:W1:Y:S01]  /*99a0*/  S2R R16, SR_TID.X ;  /* 0x0000000000107919 */ /* 0x000e620000002100 */
[C---:B------:R-:W-:Y:S01]  /*99b0*/  ISETP.NE.AND P0, PT, R24.reuse, 0x1, PT ;  /* 0x000000011800780c */ /* 0x040fe20003f05270 */
[----:B------:R-:W-:-:S02]  /*99c0*/  IMAD R24, R24, c[0x0][0x388], RZ ;  /* 0x0000e20018187a24 */ /* 0x000fc400078e02ff */
[----:B------:R-:W3:Y:S04]  /*99d0*/  S2R R12, SR_CTAID.Y ;  /* 0x00000000000c7919 */ /* 0x000ee80000002600 */
[----:B------:R-:W4:Y:S04]  /*99e0*/  S2R R13, SR_CTAID.Z ;  /* 0x00000000000d7919 */ /* 0x000f280000002700 */
[----:B------:R-:W5:Y:S01]  /*99f0*/  S2R R15, SR_CTAID.X ;  /* 0x00000000000f7919 */ /* 0x000f620000002500 */
[----:B-1----:R-:W-:-:S04]  /*9a00*/  SHF.R.S32.HI R11, RZ, 0x1f, R16 ;  /* 0x0000001fff0b7819 */ /* 0x002fc80000011410 */
[CC--:B------:R-:W-:Y:S02]  /*9a10*/  LEA.HI R4, R11.reuse, R16.reuse, RZ, 0x2 ;  /* 0x000000100b047211 */ /* 0x0c0fe400078f10ff */
[----:B------:R-:W-:Y:S02]  /*9a20*/  LEA.HI R11, R11, R16, RZ, 0x5 ;  /* 0x000000100b0b7211 */ /* 0x000fe400078f28ff */
[----:B------:R-:W-:Y:S02]  /*9a30*/  LOP3.LUT R4, R4, 0xfffffffc, RZ, 0xc0, !PT ;  /* 0xfffffffc04047812 */ /* 0x000fe400078ec0ff */
[--C-:B------:R-:W-:Y:S02]  /*9a40*/  SHF.R.S32.HI R6, RZ, 0x5, R11.reuse ;  /* 0x00000005ff067819 */ /* 0x100fe4000001140b */
[----:B------:R-:W-:Y:S02]  /*9a50*/  SHF.R.S32.HI R5, RZ, 0x1f, R11 ;  /* 0x0000001fff057819 */ /* 0x000fe4000001140b */
[----:B------:R-:W-:Y:S01]  /*9a60*/  LOP3.LUT R11, R11, 0xffffffe0, RZ, 0xc0, !PT ;  /* 0xffffffe00b0b7812 */ /* 0x000fe200078ec0ff */
[----:B------:R-:W-:Y:S01]  /*9a70*/  BAR.SYNC.DEFER_BLOCKING 0x1, 0x80 ;  /* 0x0042000000007b1d */ /* 0x000fe20000010000 */
[----:B--2---:R-:W-:Y:S01]  /*9a80*/  SHF.R.S32.HI R10, RZ, 0x1f, R14 ;  /* 0x0000001fff0a7819 */ /* 0x004fe2000001140e */
[----:B------:R-:W-:-:S04]  /*9a90*/  IMAD.WIDE.U32 R2, R14, c[0x0][0x4d0], RZ ;  /* 0x000134000e027a25 */ /* 0x000fc800078e00ff */
[----:B------:R-:W-:Y:S02]  /*9aa0*/  IMAD R0, R10, c[0x0][0x4d0], RZ ;  /* 0x000134000a007a24 */ /* 0x000fe400078e02ff */
[----:B------:R-:W-:Y:S02]  /*9ab0*/  IMAD.MOV R9, RZ, RZ, -R14 ;  /* 0x000000ffff097224 */ /* 0x000fe400078e0a0e */
[----:B------:R-:W-:Y:S02]  /*9ac0*/  IMAD R8, R14, c[0x0][0x4d4], R0 ;  /* 0x000135000e087a24 */ /* 0x000fe400078e0200 */
[----:B------:R-:W-:Y:S01]  /*9ad0*/  IMAD.IADD R0, R16, 0x1, -R4 ;  /* 0x0000000110007824 */ /* 0x000fe200078e0a04 */
[----:B------:R-:W-:Y:S01]  /*9ae0*/  LEA.HI R4, R5, R6, RZ, 0x2 ;  /* 0x0000000605047211 */ /* 0x000fe200078f10ff */
[----:B------:R-:W-:Y:S01]  /*9af0*/  IMAD.IADD R5, R3, 0x1, R8 ;  /* 0x0000000103057824 */ /* 0x000fe200078e0208 */
[----:B------:R-:W-:Y:S01]  /*9b00*/  IADD3 R16, -R11, R16, RZ ;  /* 0x000000100b107210 */ /* 0x000fe20007ffe1ff */
[----:B---3--:R-:W-:Y:S01]  /*9b10*/  IMAD R12, R9, c[0x0][0x550], R12 ;  /* 0x00015400090c7a24 */ /* 0x008fe200078e020c */
[----:B------:R-:W-:-:S02]  /*9b20*/  LEA.HI R7, R0, R0, RZ, 0x1 ;  /* 0x0000000000077211 */ /* 0x000fc400078f08ff */
[----:B------:R-:W-:Y:S01]  /*9b30*/  LOP3.LUT R8, R4, 0xffffffc, RZ, 0xc0, !PT ;  /* 0x0ffffffc04087812 */ /* 0x000fe200078ec0ff */
[----:B------:R-:W-:Y:S01]  /*9b40*/  IMAD.MOV.U32 R4, RZ, RZ, R2 ;  /* 0x000000ffff047224 */ /* 0x000fe200078e0002 */
[C---:B------:R-:W-:Y:S01]  /*9b50*/  LOP3.LUT R3, R7.reuse, 0x1ffffffe, RZ, 0xc0, !PT ;  /* 0x1ffffffe07037812 */ /* 0x040fe200078ec0ff */
[----:B------:R-:W-:Y:S01]  /*9b60*/  IMAD.SHL.U32 R2, R7, 0x20, RZ ;  /* 0x0000002007027824 */ /* 0x000fe200078e00ff */
[----:B------:R-:W-:Y:S01]  /*9b70*/  SHF.R.S32.HI R7, RZ, 0x1f, R16 ;  /* 0x0000001fff077819 */ /* 0x000fe20000011410 */
[----:B------:R-:W-:Y:S01]  /*9b80*/  IMAD.IADD R9, R6, 0x1, -R8 ;  /* 0x0000000106097824 */ /* 0x000fe200078e0a08 */
[----:B------:R-:W-:Y:S01]  /*9b90*/  IADD3 R8, R0, -R3, RZ ;  /* 0x8000000300087210 */ /* 0x000fe20007ffe0ff */
[----:B------:R-:W-:Y:S01]  /*9ba0*/  IMAD R0, R10, c[0x0][0x438], RZ ;  /* 0x00010e000a007a24 */ /* 0x000fe200078e02ff */
[----:B------:R-:W-:Y:S01]  /*9bb0*/  LEA.HI R17, R7, R16, RZ, 0x2 ;  /* 0x0000001007117211 */ /* 0x000fe200078f10ff */
[----:B----4-:R-:W-:Y:S01]  /*9bc0*/  IMAD.WIDE.U32 R4, R13, c[0x0][0x4d8], R4 ;  /* 0x000136000d047a25 */ /* 0x010fe200078e0004 */
[----:B------:R-:W-:-:S02]  /*9bd0*/  SHF.R.S32.HI R10, RZ, 0x1f, R13 ;  /* 0x0000001fff0a7819 */ /* 0x000fc4000001140d */
[----:B------:R-:W-:Y:S01]  /*9be0*/  SHF.R.S32.HI R7, RZ, 0x2, R17 ;  /* 0x00000002ff077819 */ /* 0x000fe20000011411 */
[----:B------:R-:W-:Y:S01]  /*9bf0*/  IMAD R6, R14, c[0x0][0x43c], R0 ;  /* 0x00010f000e067a24 */ /* 0x000fe200078e0200 */
[----:B------:R-:W-:Y:S01]  /*9c00*/  LOP3.LUT R0, R2, 0xffffffc0, RZ, 0xc0, !PT ;  /* 0xffffffc002007812 */ /* 0x000fe200078ec0ff */
[----:B------:R-:W-:Y:S01]  /*9c10*/  IMAD.WIDE.U32 R2, R14, c[0x0][0x438], RZ ;  /* 0x00010e000e027a25 */ /* 0x000fe200078e00ff */
[----:B------:R-:W-:-:S03]  /*9c20*/  LOP3.LUT P1, RZ, R16, 0x3, RZ, 0xc0, !PT ;  /* 0x0000000310ff7812 */ /* 0x000fc6000782c0ff */
[----:B------:R-:W-:Y:S02]  /*9c30*/  IMAD R8, R8, 0x8, R0 ;  /* 0x0000000808087824 */ /* 0x000fe400078e0200 */
[----:B------:R-:W-:Y:S02]  /*9c40*/  IMAD R14, R9, 0x10, R7 ;  /* 0x00000010090e7824 */ /* 0x000fe400078e0207 */
[----:B------:R-:W-:Y:S02]  /*9c50*/  IMAD R11, R10, c[0x0][0x4d8], RZ ;  /* 0x000136000a0b7a24 */ /* 0x000fe400078e02ff */
[----:B------:R-:W-:Y:S02]  /*9c60*/  IMAD.IADD R8, R14, 0x1, R8 ;  /* 0x000000010e087824 */ /* 0x000fe400078e0208 */
[----:B------:R-:W-:Y:S02]  /*9c70*/  IMAD.IADD R3, R3, 0x1, R6 ;  /* 0x0000000103037824 */ /* 0x000fe400078e0206 */
[----:B------:R-:W-:-:S02]  /*9c80*/  IMAD R6, R10, c[0x0][0x440], RZ ;  /* 0x000110000a067a24 */ /* 0x000fc400078e02ff */
[----:B-----5:R-:W-:Y:S02]  /*9c90*/  IMAD R8, R15, 0x80, R8 ;  /* 0x000000800f087824 */ /* 0x020fe400078e0208 */
[C---:B------:R-:W-:Y:S02]  /*9ca0*/  IMAD R0, R13.reuse, c[0x0][0x4dc], R11 ;  /* 0x000137000d007a24 */ /* 0x040fe400078e020b */
[C---:B------:R-:W-:Y:S02]  /*9cb0*/  IMAD R6, R13.reuse, c[0x0][0x444], R6 ;  /* 0x000111000d067a24 */ /* 0x040fe400078e0206 */
[----:B------:R-:W-:Y:S01]  /*9cc0*/  IMAD.WIDE.U32 R2, R13, c[0x0][0x440], R2 ;  /* 0x000110000d027a25 */ /* 0x000fe200078e0002 */
[----:B------:R-:W-:Y:S02]  /*9cd0*/  IADD3 R5, R5, R0, RZ ;  /* 0x0000000005057210 */ /* 0x000fe40007ffe0ff */
[----:B------:R-:W-:Y:S01]  /*9ce0*/  SHF.R.S32.HI R0, RZ, 0x1f, R12 ;  /* 0x0000001fff007819 */ /* 0x000fe2000001140c */
[----:B------:R-:W-:Y:S01]  /*9cf0*/  @P0 IMAD.HI.U32 R11, R8, c[0x0][0x4ec], RZ ;  /* 0x00013b00080b0a27 */ /* 0x000fe200078e00ff */
[----:B------:R-:W-:-:S03]  /*9d00*/  IADD3 R3, R3, R6, RZ ;  /* 0x0000000603037210 */ /* 0x000fc60007ffe0ff */
[----:B------:R-:W-:-:S04]  /*9d10*/  @P0 IMAD.HI.U32 R10, R8, c[0x0][0x4ec], RZ ;  /* 0x00013b00080a0a27 */ /* 0x000fc800078e00ff */
[--C-:B------:R-:W-:Y:S01]  /*9d20*/  IMAD.MOV.U32 R6, RZ, RZ, R8.reuse ;  /* 0x000000ffff067224 */ /* 0x100fe200078e0008 */
[----:B------:R-:W-:Y:S01]  /*9d30*/  @P0 SHF.R.U32.HI R6, RZ, c[0x0][0x4f0], R11 ;  /* 0x00013c00ff060a19 */ /* 0x000fe2000001160b */
[----:B------:R-:W-:Y:S01]  /*9d40*/  IMAD.MOV.U32 R7, RZ, RZ, R8 ;  /* 0x000000ffff077224 */ /* 0x000fe200078e0008 */
[----:B------:R-:W-:Y:S01]  /*9d50*/  @P0 SHF.R.U32.HI R7, RZ, c[0x0][0x4f0], R10 ;  /* 0x00013c00ff070a19 */ /* 0x000fe2000001160a */
[----:B------:R-:W-:Y:S01]  /*9d60*/  IMAD R9, R0, c[0x0][0x448], RZ ;  /* 0x0001120000097a24 */ /* 0x000fe200078e02ff */
[----:B------:R-:W-:Y:S01]  /*9d70*/  IADD3 R10, -R6, RZ, RZ ;  /* 0x000000ff060a7210 */ /* 0x000fe20007ffe1ff */
[----:B------:R-:W-:Y:S02]  /*9d80*/  IMAD R0, R0, c[0x0][0x4e0], RZ ;  /* 0x0001380000007a24 */ /* 0x000fe400078e02ff */
[C---:B------:R-:W-:Y:S01]  /*9d90*/  IMAD R11, R12.reuse, c[0x0][0x44c], R9 ;  /* 0x000113000c0b7a24 */ /* 0x040fe200078e0209 */
[----:B------:R-:W-:Y:S01]  /*9da0*/  SHF.R.S32.HI R9, RZ, 0x1f, R7 ;  /* 0x0000001fff097819 */ /* 0x000fe20000011407 */
[----:B------:R-:W-:-:S02]  /*9db0*/  IMAD R13, R12, c[0x0][0x4e4], R0 ;  /* 0x000139000c0d7a24 */ /* 0x000fc400078e0200 */
[----:B------:R-:W-:-:S04]  /*9dc0*/  IMAD.WIDE.U32 R4, R12, c[0x0][0x4e0], R4 ;  /* 0x000138000c047a25 */ /* 0x000fc800078e0004 */
[----:B------:R-:W-:Y:S01]  /*9dd0*/  IMAD R0, R10, c[0x0][0x4e8], R8 ;  /* 0x00013a000a007a24 */ /* 0x000fe200078e0208 */
[----:B------:R-:W-:Y:S01]  /*9de0*/  SHF.R.S32.HI R10, RZ, 0x1f, R6 ;  /* 0x0000001fff0a7819 */ /* 0x000fe20000011406 */
[----:B------:R-:W-:Y:S01]  /*9df0*/  IMAD R9, R9, c[0x0][0x430], RZ ;  /* 0x00010c0009097a24 */ /* 0x000fe200078e02ff */
[----:B------:R-:W-:Y:S01]  /*9e00*/  IADD3 R4, P0, R6, R4, RZ ;  /* 0x0000000406047210 */ /* 0x000fe20007f1e0ff */
[----:B------:R-:W-:Y:S01]  /*9e10*/  IMAD.WIDE.U32 R2, R12, c[0x0][0x448], R2 ;  /* 0x000112000c027a25 */ /* 0x000fe200078e0002 */
[----:B------:R-:W-:Y:S02]  /*9e20*/  SHF.R.S32.HI R6, RZ, 0x1f, R0 ;  /* 0x0000001fff067819 */ /* 0x000fe40000011400 */
[----:B------:R-:W-:Y:S01]  /*9e30*/  IADD3.X R5, R10, R5, R13, P0, !PT ;  /* 0x000000050a057210 */ /* 0x000fe200007fe40d */
[----:B------:R-:W-:Y:S02]  /*9e40*/  IMAD R10, R7, c[0x0][0x434], R9 ;  /* 0x00010d00070a7a24 */ /* 0x000fe400078e0209 */
[----:B------:R-:W-:-:S02]  /*9e50*/  IMAD R9, R6, c[0x0][0x4c8], RZ ;  /* 0x0001320006097a24 */ /* 0x000fc400078e02ff */
[----:B------:R-:W-:Y:S02]  /*9e60*/  IMAD.MOV R6, RZ, RZ, -R7 ;  /* 0x000000ffff067224 */ /* 0x000fe400078e0a07 */
[----:B------:R-:W-:-:S04]  /*9e70*/  IMAD.WIDE.U32 R4, R0, c[0x0][0x4c8], R4 ;  /* 0x0001320000047a25 */ /* 0x000fc800078e0004 */
[----:B------:R-:W-:Y:S02]  /*9e80*/  IMAD R0, R0, c[0x0][0x4cc], R9 ;  /* 0x0001330000007a24 */ /* 0x000fe400078e0209 */
[----:B------:R-:W-:Y:S02]  /*9e90*/  IMAD.IADD R3, R3, 0x1, R11 ;  /* 0x0000000103037824 */ /* 0x000fe400078e020b */
[----:B------:R-:W-:Y:S01]  /*9ea0*/  IMAD R13, R6, c[0x0][0x4e8], R8 ;  /* 0x00013a00060d7a24 */ /* 0x000fe200078e0208 */
[C---:B------:R-:W-:Y:S01]  /*9eb0*/  LEA R6, P0, R4.reuse, c[0x0][0x4a8], 0x2 ;  /* 0x00012a0004067a11 */ /* 0x040fe200078010ff */
[----:B------:R-:W-:Y:S02]  /*9ec0*/  IMAD.IADD R0, R5, 0x1, R0 ;  /* 0x0000000105007824 */ /* 0x000fe400078e0200 */
[----:B------:R-:W-:Y:S01]  /*9ed0*/  IMAD.WIDE.U32 R2, R7, c[0x0][0x430], R2 ;  /* 0x00010c0007027a25 */ /* 0x000fe200078e0002 */
[----:B------:R-:W-:Y:S01]  /*9ee0*/  SHF.R.S32.HI R7, RZ, 0x1f, R13 ;  /* 0x0000001fff077819 */ /* 0x000fe2000001140d */
[----:B------:R-:W-:Y:S01]  /*9ef0*/  SHFL.IDX PT, R8, R6, 0x2, 0x1c1f ;  /* 0x005c1f0006087f89 */ /* 0x000fe200000e0000 */
[----:B------:R-:W-:Y:S01]  /*9f00*/  LEA.HI.X R0, R4, c[0x0][0x4ac], R0, 0x2, P0 ;  /* 0x00012b0004007a11 */ /* 0x000fe200000f1400 */
[----:B------:R-:W-:Y:S01]  /*9f10*/  IMAD R12, R15, 0x80, R14 ;  /* 0x000000800f0c7824 */ /* 0x000fe200078e020e */
[----:B------:R-:W-:Y:S01]  /*9f20*/  IADD3 R3, R3, R10, RZ ;  /* 0x0000000a03037210 */ /* 0x000fe20007ffe0ff */
[----:B------:R-:W-:Y:S01]  /*9f30*/  IMAD R7, R7, c[0x0][0x428], RZ ;  /* 0x00010a0007077a24 */ /* 0x000fe200078e02ff */
[----:B------:R-:W-:Y:S02]  /*9f40*/  SHFL.IDX PT, R4, R6, RZ, 0x1c1f ;  /* 0x001c1fff06047589 */ /* 0x000fe400000e0000 */
[C---:B------:R-:W-:Y:S01]  /*9f50*/  IADD3 R14, R12.reuse, 0x40, RZ ;  /* 0x000000400c0e7810 */ /* 0x040fe20007ffe0ff */
[C---:B------:R-:W-:Y:S01]  /*9f60*/  IMAD R15, R13.reuse, c[0x0][0x42c], R7 ;  /* 0x00010b000d0f7a24 */ /* 0x040fe200078e0207 */
[----:B------:R-:W1:Y:S01]  /*9f70*/  SHFL.IDX PT, R5, R0, RZ, 0x1c1f ;  /* 0x001c1fff00057589 */ /* 0x000e6200000e0000 */
[----:B------:R-:W-:Y:S01]  /*9f80*/  IMAD.WIDE.U32 R2, R13, c[0x0][0x428], R2 ;  /* 0x00010a000d027a25 */ /* 0x000fe200078e0002 */
[----:B------:R-:W-:-:S02]  /*9f90*/  IADD3 R13, R12, 0x48, RZ ;  /* 0x000000480c0d7810 */ /* 0x000fc40007ffe0ff */
[----:B------:R-:W-:Y:S01]  /*9fa0*/  SHFL.IDX PT, R10, R6, 0x1, 0x1c1f ;  /* 0x003c1f00060a7f89 */ /* 0x000fe200000e0000 */
[-C--:B------:R-:W-:Y:S02]  /*9fb0*/  ISETP.GE.OR P4, PT, R12, R24.reuse, P1 ;  /* 0x000000180c00720c */ /* 0x080fe40000f86670 */
[-C--:B------:R-:W-:Y:S01]  /*9fc0*/  ISETP.GE.OR P2, PT, R14, R24.reuse, P1 ;  /* 0x000000180e00720c */ /* 0x080fe20000f46670 */
[----:B------:R-:W2:Y:S01]  /*9fd0*/  SHFL.IDX PT, R11, R0, 0x1, 0x1c1f ;  /* 0x003c1f00000b7f89 */ /* 0x000ea200000e0000 */
[----:B------:R-:W-:Y:S02]  /*9fe0*/  IADD3 R3, R3, R15, RZ ;  /* 0x0000000f03037210 */ /* 0x000fe40007ffe0ff */
[----:B------:R-:W-:Y:S01]  /*9ff0*/  LEA R23, P0, R2, c[0x0][0x400], 0x2 ;  /* 0x0001000002177a11 */ /* 0x000fe200078010ff */
[----:B------:R-:W3:Y:S01]  /*a000*/  SHFL.IDX PT, R9, R0, 0x2, 0x1c1f ;  /* 0x005c1f0000097f89 */ /* 0x000ee200000e0000 */
[-C--:B------:R-:W-:Y:S02]  /*a010*/  ISETP.GE.AND P5, PT, R14, R24.reuse, PT ;  /* 0x000000180e00720c */ /* 0x080fe40003fa6270 */
[----:B------:R-:W-:Y:S01]  /*a020*/  LEA.HI.X R22, R2, c[0x0][0x404], R3, 0x2, P0 ;  /* 0x0001010002167a11 */ /* 0x000fe200000f1403 */
[----:B------:R-:W-:Y:S01]  /*a030*/  SHFL.IDX PT, R6, R6, 0x3, 0x1c1f ;  /* 0x007c1f0006067f89 */ /* 0x000fe200000e0000 */
[----:B------:R-:W-:-:S03]  /*a040*/  ISETP.GE.AND P6, PT, R13, R24, PT ;  /* 0x000000180d00720c */ /* 0x000fc60003fc6270 */
[----:B------:R4:W5:Y:S04]  /*a050*/  SHFL.IDX PT, R7, R0, 0x3, 0x1c1f ;  /* 0x007c1f0000077f89 */ /* 0x00096800000e0000 */
[----:B-1----:R1:W-:Y:S04]  /*a060*/  @!P4 ST.E [R4.64], R18 ;  /* 0x000000120400c985 */ /* 0x0023e8000c101906 */
[----:B------:R1:W1:Y:S04]  /*a070*/  SHFL.IDX PT, R2, R23, RZ, 0x1c1f ;  /* 0x001c1fff17027589 */ /* 0x00026800000e0000 */
[----:B------:R1:W1:Y:S01]  /*a080*/  SHFL.IDX PT, R3, R22, RZ, 0x1c1f ;  /* 0x001c1fff16037589 */ /* 0x00026200000e0000 */
[----:B----4-:R-:W-:-:S04]  /*a090*/  IADD3 R0, R12, 0x8, RZ ;  /* 0x000000080c007810 */ /* 0x010fc80007ffe0ff */
[CC--:B------:R-:W-:Y:S02]  /*a0a0*/  ISETP.GE.OR P3, PT, R0.reuse, R24.reuse, P1 ;  /* 0x000000180000720c */ /* 0x0c0fe40000f66670 */
[-C--:B------:R-:W-:Y:S02]  /*a0b0*/  ISETP.GE.OR P1, PT, R13, R24.reuse, P1 ;  /* 0x000000180d00720c */ /* 0x080fe40000f26670 */
[----:B------:R-:W-:Y:S02]  /*a0c0*/  ISETP.GE.AND P0, PT, R0, R24, PT ;  /* 0x000000180000720c */ /* 0x000fe40003f06270 */
[----:B------:R-:W-:-:S05]  /*a0d0*/  LOP3.LUT R0, R17, 0x7ffffffc, RZ, 0xc0, !PT ;  /* 0x7ffffffc11007812 */ /* 0x000fca00078ec0ff */
[----:B------:R-:W-:Y:S02]  /*a0e0*/  IMAD.IADD R0, R16, 0x1, -R0 ;  /* 0x0000000110007824 */ /* 0x000fe400078e0a00 */
[----:B--2---:R2:W-:Y:S03]  /*a0f0*/  @!P3 ST.E [R10.64], R19 ;  /* 0x000000130a00b985 */ /* 0x0045e6000c101906 */
[----:B------:R-:W-:Y:S01]  /*a100*/  SHF.L.U32 R0, R0, 0x1, RZ ;  /* 0x0000000100007819 */ /* 0x000fe200000006ff */
[----:B---3--:R2:W-:Y:S04]  /*a110*/  @!P2 ST.E [R8.64], R20 ;  /* 0x000000140800a985 */ /* 0x0085e8000c101906 */
[----:B-----5:R2:W-:Y:S01]  /*a120*/  @!P1 ST.E [R6.64], R21 ;  /* 0x0000001506009985 */ /* 0x0205e2000c101906 */
[----:B------:R-:W-:-:S13]  /*a130*/  ISETP.GE.AND P1, PT, R12, R24, PT ;  /* 0x000000180c00720c */ /* 0x000fda0003f26270 */
[----:B------:R-:W-:Y:S05]  /*a140*/  @P1 BRA `(.L_x_14) ;  /* 0x0000045000001947 */ /* 0x000fea0003800000 */
[C---:B-12---:R-:W-:Y:S02]  /*a150*/  IADD3 R6, R0.reuse, 0x8, RZ ;  /* 0x0000000800067810 */ /* 0x046fe40007ffe0ff */
[----:B------:R-:W-:Y:S02]  /*a160*/  IADD3 R5, R0, 0x10, RZ ;  /* 0x0000001000057810 */ /* 0x000fe40007ffe0ff */
[----:B------:R-:W-:Y:S02]  /*a170*/  ISETP.GE.AND P3, PT, R6, c[0x0][0x3c8], PT ;  /* 0x0000f20006007a0c */ /* 0x000fe40003f66270 */
[----:B------:R-:W-:Y:S02]  /*a180*/  ISETP.GE.AND P2, PT, R5, c[0x0][0x3c8], PT ;  /* 0x0000f20005007a0c */ /* 0x000fe40003f46270 */
[C---:B------:R-:W-:Y:S02]  /*a190*/  IADD3 R4, R0.reuse, 0x18, RZ ;  /* 0x0000001800047810 */ /* 0x040fe40007ffe0ff */
[----:B------:R-:W-:-:S02]  /*a1a0*/  ISETP.GE.AND P4, PT, R0, c[0x0][0x3c8], PT ;  /* 0x0000f20000007a0c */ /* 0x000fc40003f86270 */
[----:B------:R-:W-:-:S05]  /*a1b0*/  ISETP.GE.AND P1, PT, R4, c[0x0][0x3c8], PT ;  /* 0x0000f20004007a0c */ /* 0x000fca0003f26270 */
[----:B------:R-:W-:Y:S02]  /*a1c0*/  @!P3 LEA.HI R6, R6, R6, RZ, 0x1 ;  /* 0x000000060606b211 */ /* 0x000fe400078f08ff */
[----:B------:R-:W-:Y:S02]  /*a1d0*/  @!P2 LEA.HI R5, R5, R5, RZ, 0x1 ;  /* 0x000000050505a211 */ /* 0x000fe400078f08ff */
[----:B------:R-:W-:Y:S02]  /*a1e0*/  @!P3 LOP3.LUT R6, R6, 0xfffffffe, RZ, 0xc0, !PT ;  /* 0xfffffffe0606b812 */ /* 0x000fe400078ec0ff */
[----:B------:R-:W-:Y:S01]  /*a1f0*/  @!P2 LOP3.LUT R5, R5, 0xfffffffe, RZ, 0xc0, !PT ;  /* 0xfffffffe0505a812 */ /* 0x000fe200078ec0ff */
[----:B------:R-:W-:Y:S01]  /*a200*/  @!P4 IMAD.WIDE R8, R0, 0x4, R2 ;  /* 0x000000040008c825 */ /* 0x000fe200078e0202 */
[----:B------:R-:W-:-:S03]  /*a210*/  @!P1 LEA.HI R10, R4, R4, RZ, 0x1 ;  /* 0x00000004040a9211 */ /* 0x000fc600078f08ff */
[--C-:B------:R-:W-:Y:S01]  /*a220*/  @!P3 IMAD.WIDE R6, R6, 0x4, R2.reuse ;  /* 0x000000040606b825 */ /* 0x100fe200078e0202 */
[----:B------:R1:W-:Y:S03]  /*a230*/  @!P4 ST.E.64 [R8.64], R112 ;  /* 0x000000700800c985 */ /* 0x0003e6000c101b06 */
[----:B------:R-:W-:Y:S01]  /*a240*/  @!P2 IMAD.WIDE R4, R5, 0x4, R2 ;  /* 0x000000040504a825 */ /* 0x000fe200078e0202 */
[----:B------:R2:W-:Y:S04]  /*a250*/  @!P3 ST.E.64 [R6.64], R120 ;  /* 0x000000780600b985 */ /* 0x0005e8000c101b06 */
[----:B------:R3:W-:Y:S01]  /*a260*/  @!P2 ST.E.64 [R4.64], R124 ;  /* 0x0000007c0400a985 */ /* 0x0007e2000c101b06 */
[----:B-1----:R-:W-:-:S02]  /*a270*/  @!P1 LOP3.LUT R8, R10, 0xfffffffe, RZ, 0xc0, !PT ;  /* 0xfffffffe0a089812 */ /* 0x002fc400078ec0ff */
[----:B------:R-:W-:-:S03]  /*a280*/  IADD3 R9, R0, 0x20, RZ ;  /* 0x0000002000097810 */ /* 0x000fc60007ffe0ff */
[----:B--2---:R-:W-:Y:S01]  /*a290*/  @!P1 IMAD.WIDE R6, R8, 0x4, R2 ;  /* 0x0000000408069825 */ /* 0x004fe200078e0202 */
[----:B------:R-:W-:Y:S02]  /*a2a0*/  ISETP.GE.AND P4, PT, R9, c[0x0][0x3c8], PT ;  /* 0x0000f20009007a0c */ /* 0x000fe40003f86270 */
[C---:B---3--:R-:W-:Y:S02]  /*a2b0*/  IADD3 R5, R0.reuse, 0x28, RZ ;  /* 0x0000002800057810 */ /* 0x048fe40007ffe0ff */
[C---:B------:R-:W-:Y:S01]  /*a2c0*/  IADD3 R4, R0.reuse, 0x30, RZ ;  /* 0x0000003000047810 */ /* 0x040fe20007ffe0ff */
[----:B------:R1:W-:Y:S01]  /*a2d0*/  @!P1 ST.E.64 [R6.64], R136 ;  /* 0x0000008806009985 */ /* 0x0003e2000c101b06 */
[----:B------:R-:W-:Y:S02]  /*a2e0*/  IADD3 R8, R0, 0x38, RZ ;  /* 0x0000003800087810 */ /* 0x000fe40007ffe0ff */
[----:B------:R-:W-:Y:S02]  /*a2f0*/  ISETP.GE.AND P3, PT, R5, c[0x0][0x3c8], PT ;  /* 0x0000f20005007a0c */ /* 0x000fe40003f66270 */
[----:B------:R-:W-:-:S02]  /*a300*/  ISETP.GE.AND P2, PT, R4, c[0x0][0x3c8], PT ;  /* 0x0000f20004007a0c */ /* 0x000fc40003f46270 */
[----:B------:R-:W-:Y:S02]  /*a310*/  ISETP.GE.AND P1, PT, R8, c[0x0][0x3c8], PT ;  /* 0x0000f20008007a0c */ /* 0x000fe40003f26270 */
[----:B------:R-:W-:-:S09]  /*a320*/  @!P4 LEA.HI R9, R9, R9, RZ, 0x1 ;  /* 0x000000090909c211 */ /* 0x000fd200078f08ff */
[----:B------:R-:W-:Y:S02]  /*a330*/  @!P2 LEA.HI R4, R4, R4, RZ, 0x1 ;  /* 0x000000040404a211 */ /* 0x000fe400078f08ff */
[----:B------:R-:W-:-:S04]  /*a340*/  @!P1 LEA.HI R8, R8, R8, RZ, 0x1 ;  /* 0x0000000808089211 */ /* 0x000fc800078f08ff */
[----:B------:R-:W-:Y:S02]  /*a350*/  @!P1 LOP3.LUT R10, R8, 0xfffffffe, RZ, 0xc0, !PT ;  /* 0xfffffffe080a9812 */ /* 0x000fe400078ec0ff */
[----:B-1----:R-:W-:Y:S02]  /*a360*/  @!P3 LEA.HI R6, R5, R5, RZ, 0x1 ;  /* 0x000000050506b211 */ /* 0x002fe400078f08ff */
[----:B------:R-:W-:Y:S02]  /*a370*/  @!P4 LOP3.LUT R5, R9, 0xfffffffe, RZ, 0xc0, !PT ;  /* 0xfffffffe0905c812 */ /* 0x000fe400078ec0ff */
[----:B------:R-:W-:Y:S02]  /*a380*/  @!P3 LOP3.LUT R9, R6, 0xfffffffe, RZ, 0xc0, !PT ;  /* 0xfffffffe0609b812 */ /* 0x000fe400078ec0ff */
[----:B------:R-:W-:Y:S01]  /*a390*/  @!P2 LOP3.LUT R6, R4, 0xfffffffe, RZ, 0xc0, !PT ;  /* 0xfffffffe0406a812 */ /* 0x000fe200078ec0ff */
[----:B------:R-:W-:-:S04]  /*a3a0*/  @!P4 IMAD.WIDE R4, R5, 0x4, R2 ;  /* 0x000000040504c825 */ /* 0x000fc800078e0202 */
[--C-:B------:R-:W-:Y:S01]  /*a3b0*/  @!P3 IMAD.WIDE R8, R9, 0x4, R2.reuse ;  /* 0x000000040908b825 */ /* 0x100fe200078e0202 */
[----:B------:R1:W-:Y:S03]  /*a3c0*/  @!P4 ST.E.64 [R4.64], R140 ;  /* 0x0000008c0400c985 */ /* 0x0003e6000c101b06 */
[--C-:B------:R-:W-:Y:S01]  /*a3d0*/  @!P2 IMAD.WIDE R6, R6, 0x4, R2.reuse ;  /* 0x000000040606a825 */ /* 0x100fe200078e0202 */
[----:B------:R2:W-:Y:S04]  /*a3e0*/  @!P3 ST.E.64 [R8.64], R152 ;  /* 0x000000980800b985 */ /* 0x0005e8000c101b06 */
[----:B------:R3:W-:Y:S01]  /*a3f0*/  @!P2 ST.E.64 [R6.64], R156 ;  /* 0x0000009c0600a985 */ /* 0x0007e2000c101b06 */
[----:B-1----:R-:W-:Y:S01]  /*a400*/  @!P1 IMAD.WIDE R4, R10, 0x4, R2 ;  /* 0x000000040a049825 */ /* 0x002fe200078e0202 */
[----:B--2---:R-:W-:-:S04]  /*a410*/  IADD3 R8, R0, 0x40, RZ ;  /* 0x0000004000087810 */ /* 0x004fc80007ffe0ff */
[----:B------:R1:W-:Y:S01]  /*a420*/  @!P1 ST.E.64 [R4.64], R168 ;  /* 0x000000a804009985 */ /* 0x0003e2000c101b06 */
[----:B---3--:R-:W-:Y:S02]  /*a430*/  IADD3 R6, R0, 0x48, RZ ;  /* 0x0000004800067810 */ /* 0x008fe40007ffe0ff */
[----:B------:R-:W-:Y:S02]  /*a440*/  ISETP.GE.AND P4, PT, R8, c[0x0][0x3c8], PT ;  /* 0x0000f20008007a0c */ /* 0x000fe40003f86270 */
[----:B------:R-:W-:-:S11]  /*a450*/  ISETP.GE.AND P3, PT, R6, c[0x0][0x3c8], PT ;  /* 0x0000f20006007a0c */ /* 0x000fd60003f66270 */
[----:B------:R-:W-:Y:S02]  /*a460*/  @!P4 LEA.HI R8, R8, R8, RZ, 0x1 ;  /* 0x000000080808c211 */ /* 0x000fe400078f08ff */
[----:B------:R-:W-:-:S04]  /*a470*/  @!P3 LEA.HI R7, R6, R6, RZ, 0x1 ;  /* 0x000000060607b211 */ /* 0x000fc800078f08ff */
[----:B------:R-:W-:Y:S02]  /*a480*/  @!P3 LOP3.LUT R7, R7, 0xfffffffe, RZ, 0xc0, !PT ;  /* 0xfffffffe0707b812 */ /* 0x000fe400078ec0ff */
[C---:B-1----:R-:W-:Y:S02]  /*a490*/  IADD3 R5, R0.reuse, 0x50, RZ ;  /* 0x0000005000057810 */ /* 0x042fe40007ffe0ff */
[----:B------:R-:W-:Y:S02]  /*a4a0*/  IADD3 R4, R0, 0x58, RZ ;  /* 0x0000005800047810 */ /* 0x000fe40007ffe0ff */
[----:B------:R-:W-:Y:S02]  /*a4b0*/  ISETP.GE.AND P2, PT, R5, c[0x0][0x3c8], PT ;  /* 0x0000f20005007a0c */ /* 0x000fe40003f46270 */
[----:B------:R-:W-:-:S11]  /*a4c0*/  ISETP.GE.AND P1, PT, R4, c[0x0][0x3c8], PT ;  /* 0x0000f20004007a0c */ /* 0x000fd60003f26270 */
[----:B------:R-:W-:Y:S02]  /*a4d0*/  @!P2 LEA.HI R6, R5, R5, RZ, 0x1 ;  /* 0x000000050506a211 */ /* 0x000fe400078f08ff */
[----:B------:R-:W-:Y:S02]  /*a4e0*/  @!P1 LEA.HI R4, R4, R4, RZ, 0x1 ;  /* 0x0000000404049211 */ /* 0x000fe400078f08ff */
[----:B------:R-:W-:Y:S02]  /*a4f0*/  @!P4 LOP3.LUT R5, R8, 0xfffffffe, RZ, 0xc0, !PT ;  /* 0xfffffffe0805c812 */ /* 0x000fe400078ec0ff */
[----:B------:R-:W-:Y:S01]  /*a500*/  @!P2 LOP3.LUT R10, R6, 0xfffffffe, RZ, 0xc0, !PT ;  /* 0xfffffffe060aa812 */ /* 0x000fe200078ec0ff */
[----:B------:R-:W-:Y:S01]  /*a510*/  @!P3 IMAD.WIDE R6, R7, 0x4, R2 ;  /* 0x000000040706b825 */ /* 0x000fe200078e0202 */
[----:B------:R-:W-:-:S03]  /*a520*/  @!P1 LOP3.LUT R11, R4, 0xfffffffe, RZ, 0xc0, !PT ;  /* 0xfffffffe040b9812 */ /* 0x000fc600078ec0ff */
[----:B------:R-:W-:-:S04]  /*a530*/  @!P4 IMAD.WIDE R8, R5, 0x4, R2 ;  /* 0x000000040508c825 */ /* 0x000fc800078e0202 */
[--C-:B------:R-:W-:Y:S01]  /*a540*/  @!P2 IMAD.WIDE R4, R10, 0x4, R2.reuse ;  /* 0x000000040a04a825 */ /* 0x100fe200078e0202 */
[----:B------:R1:W-:Y:S03]  /*a550*/  @!P4 ST.E.64 [R8.64], R68 ;  /* 0x000000440800c985 */ /* 0x0003e6000c101b06 */
[----:B------:R-:W-:Y:S01]  /*a560*/  @!P1 IMAD.WIDE R2, R11, 0x4, R2 ;  /* 0x000000040b029825 */ /* 0x000fe200078e0202 */
[----:B------:R1:W-:Y:S04]  /*a570*/  @!P3 ST.E.64 [R6.64], R80 ;  /* 0x000000500600b985 */ /* 0x0003e8000c101b06 */
[----:B------:R1:W-:Y:S04]  /*a580*/  @!P2 ST.E.64 [R4.64], R84 ;  /* 0x000000540400a985 */ /* 0x0003e8000c101b06 */
[----:B------:R1:W-:Y:S02]  /*a590*/  @!P1 ST.E.64 [R2.64], R96 ;  /* 0x0000006002009985 */ /* 0x0003e4000c101b06 */
.L_x_14:
[----:B-1----:R-:W-:Y:S05]  /*a5a0*/  BSYNC B0 ;  /* 0x0000000000007941 */ /* 0x002fea0003800000 */
.L_x_13:
[----:B------:R1:W3:Y:S01]  /*a5b0*/  SHFL.IDX PT, R3, R22, 0x1, 0x1c1f ;  /* 0x003c1f0016037f89 */ /* 0x0002e200000e0000 */
[----:B------:R-:W-:Y:S03]  /*a5c0*/  BSSY B0, `(.L_x_15) ;  /* 0x0000048000007945 */ /* 0x000fe60003800000 */
[----:B------:R1:W4:Y:S01]  /*a5d0*/  SHFL.IDX PT, R2, R23, 0x1, 0x1c1f ;  /* 0x003c1f0017027f89 */ /* 0x00032200000e0000 */
[----:B------:R-:W-:Y:S05]  /*a5e0*/  @P0 BRA `(.L_x_16) ;  /* 0x0000045000000947 */ /* 0x000fea0003800000 */
[C---:B------:R-:W-:Y:S02]  /*a5f0*/  IADD3 R4, R0.reuse, 0x8, RZ ;  /* 0x0000000800047810 */ /* 0x040fe40007ffe0ff */
[----:B------:R-:W-:-:S02]  /*a600*/  ISETP.GE.AND P1, PT, R0, c[0x0][0x3c8], PT ;  /* 0x0000f20000007a0c */ /* 0x000fc40003f26270 */
[----:B------:R-:W-:Y:S02]  /*a610*/  ISETP.GE.AND P0, PT, R4, c[0x0][0x3c8], PT ;  /* 0x0000f20004007a0c */ /* 0x000fe40003f06270 */
[C---:B--2---:R-:W-:Y:S02]  /*a620*/  IADD3 R8, R0.reuse, 0x10, RZ ;  /* 0x0000001000087810 */ /* 0x044fe40007ffe0ff */
[C---:B------:R-:W-:Y:S02]  /*a630*/  IADD3 R9, R0.reuse, 0x18, RZ ;  /* 0x0000001800097810 */ /* 0x040fe40007ffe0ff */
[C---:B------:R-:W-:Y:S02]  /*a640*/  IADD3 R10, R0.reuse, 0x20, RZ ;  /* 0x00000020000a7810 */ /* 0x040fe40007ffe0ff */
[----:B------:R-:W-:Y:S02]  /*a650*/  IADD3 R11, R0, 0x28, RZ ;  /* 0x00000028000b7810 */ /* 0x000fe40007ffe0ff */
[----:B------:R-:W-:Y:S01]  /*a660*/  ISETP.GE.AND P4, PT, R8, c[0x0][0x3c8], PT ;  /* 0x0000f20008007a0c */ /* 0x000fe20003f86270 */
[C---:B---34-:R-:W-:Y:S01]  /*a670*/  @!P1 IMAD.WIDE R6, R0.reuse, 0x4, R2 ;  /* 0x0000000400069825 */ /* 0x058fe200078e0202 */
[----:B------:R-:W-:-:S02]  /*a680*/  IADD3 R12, R0, 0x30, RZ ;  /* 0x00000030000c7810 */ /* 0x000fc40007ffe0ff */
[----:B------:R-:W-:Y:S02]  /*a690*/  @!P0 LEA.HI R4, R4, R4, RZ, 0x1 ;  /* 0x0000000404048211 */ /* 0x000fe400078f08ff */
[----:B------:R-:W-:Y:S01]  /*a6a0*/  ISETP.GE.AND P3, PT, R9, c[0x0][0x3c8], PT ;  /* 0x0000f20009007a0c */ /* 0x000fe20003f66270 */
[----:B------:R2:W-:Y:S01]  /*a6b0*/  @!P1 ST.E.64 [R6.64], R114 ;  /* 0x0000007206009985 */ /* 0x0005e2000c101b06 */
[----:B------:R-:W-:Y:S02]  /*a6c0*/  @!P0 LOP3.LUT R4, R4, 0xfffffffe, RZ, 0xc0, !PT ;  /* 0xfffffffe04048812 */ /* 0x000fe400078ec0ff */
[----:B------:R-:W-:Y:S02]  /*a6d0*/  ISETP.GE.AND P2, PT, R10, c[0x0][0x3c8], PT ;  /* 0x0000f2000a007a0c */ /* 0x000fe40003f46270 */
[----:B------:R-:W-:Y:S01]  /*a6e0*/  ISETP.GE.AND P1, PT, R11, c[0x0][0x3c8], PT ;  /* 0x0000f2000b007a0c */ /* 0x000fe20003f26270 */
[----:B------:R-:W-:-:S05]  /*a6f0*/  @!P0 IMAD.WIDE R4, R4, 0x4, R2 ;  /* 0x0000000404048825 */ /* 0x000fca00078e0202 */
[----:B------:R3:W-:Y:S01]  /*a700*/  @!P0 ST.E.64 [R4.64], R122 ;  /* 0x0000007a04008985 */ /* 0x0007e2000c101b06 */
[----:B------:R-:W-:-:S13]  /*a710*/  ISETP.GE.AND P0, PT, R12, c[0x0][0x3c8], PT ;  /* 0x0000f2000c007a0c */ /* 0x000fda0003f06270 */
[----:B------:R-:W-:Y:S02]  /*a720*/  @!P0 LEA.HI R12, R12, R12, RZ, 0x1 ;  /* 0x0000000c0c0c8211 */ /* 0x000fe400078f08ff */
[----:B--2---:R-:W-:Y:S02]  /*a730*/  @!P3 LEA.HI R6, R9, R9, RZ, 0x1 ;  /* 0x000000090906b211 */ /* 0x004fe400078f08ff */
[----:B------:R-:W-:Y:S02]  /*a740*/  @!P1 LEA.HI R7, R11, R11, RZ, 0x1 ;  /* 0x0000000b0b079211 */ /* 0x000fe400078f08ff */
[----:B------:R-:W-:Y:S02]  /*a750*/  @!P3 LOP3.LUT R6, R6, 0xfffffffe, RZ, 0xc0, !PT ;  /* 0xfffffffe0606b812 */ /* 0x000fe400078ec0ff */
[----:B------:R-:W-:Y:S02]  /*a760*/  @!P1 LOP3.LUT R7, R7, 0xfffffffe, RZ, 0xc0, !PT ;  /* 0xfffffffe07079812 */ /* 0x000fe400078ec0ff */
[----:B------:R-:W-:-:S02]  /*a770*/  @!P0 LOP3.LUT R12, R12, 0xfffffffe, RZ, 0xc0, !PT ;  /* 0xfffffffe0c0c8812 */ /* 0x000fc400078ec0ff */
[----:B---3--:R-:W-:Y:S01]  /*a780*/  @!P4 LEA.HI R4, R8, R8, RZ, 0x1 ;  /* 0x000000080804c211 */ /* 0x008fe200078f08ff */
[--C-:B------:R-:W-:Y:S01]  /*a790*/  @!P3 IMAD.WIDE R8, R6, 0x4, R2.reuse ;  /* 0x000000040608b825 */ /* 0x100fe200078e0202 */
[----:B------:R-:W-:Y:S02]  /*a7a0*/  @!P2 LEA.HI R5, R10, R10, RZ, 0x1 ;  /* 0x0000000a0a05a211 */ /* 0x000fe400078f08ff */
[----:B------:R-:W-:Y:S01]  /*a7b0*/  @!P4 LOP3.LUT R4, R4, 0xfffffffe, RZ, 0xc0, !PT ;  /* 0xfffffffe0404c812 */ /* 0x000fe200078ec0ff */
[----:B------:R-:W-:Y:S01]  /*a7c0*/  @!P1 IMAD.WIDE R6, R7, 0x4, R2 ;  /* 0x0000000407069825 */ /* 0x000fe200078e0202 */
[----:B------:R-:W-:-:S03]  /*a7d0*/  @!P2 LOP3.LUT R10, R5, 0xfffffffe, RZ, 0xc0, !PT ;  /* 0xfffffffe050aa812 */ /* 0x000fc600078ec0ff */
[----:B------:R-:W-:-:S04]  /*a7e0*/  @!P4 IMAD.WIDE R4, R4, 0x4, R2 ;  /* 0x000000040404c825 */ /* 0x000fc800078e0202 */
[--C-:B------:R-:W-:Y:S01]  /*a7f0*/  @!P2 IMAD.WIDE R10, R10, 0x4, R2.reuse ;  /* 0x000000040a0aa825 */ /* 0x100fe200078e0202 */
[----:B------:R2:W-:Y:S04]  /*a800*/  @!P4 ST.E.64 [R4.64], R126 ;  /* 0x0000007e0400c985 */ /* 0x0005e8000c101b06 */
[----:B------:R3:W-:Y:S04]  /*a810*/  @!P3 ST.E.64 [R8.64], R138 ;  /* 0x0000008a0800b985 */ /* 0x0007e8000c101b06 */
[----:B------:R-:W-:Y:S04]  /*a820*/  @!P2 ST.E.64 [R10.64], R142 ;  /* 0x0000008e0a00a985 */ /* 0x000fe8000c101b06 */
[----:B------:R4:W-:Y:S01]  /*a830*/  @!P1 ST.E.64 [R6.64], R154 ;  /* 0x0000009a06009985 */ /* 0x0009e2000c101b06 */
[----:B--2---:R-:W-:Y:S01]  /*a840*/  @!P0 IMAD.WIDE R4, R12, 0x4, R2 ;  /* 0x000000040c048825 */ /* 0x004fe200078e0202 */
[----:B---3--:R-:W-:-:S04]  /*a850*/  IADD3 R8, R0, 0x38, RZ ;  /* 0x0000003800087810 */ /* 0x008fc80007ffe0ff */
[----:B------:R2:W-:Y:S01]  /*a860*/  @!P0 ST.E.64 [R4.64], R158 ;  /* 0x0000009e04008985 */ /* 0x0005e2000c101b06 */
[----:B------:R-:W-:Y:S02]  /*a870*/  ISETP.GE.AND P4, PT, R8, c[0x0][0x3c8], PT ;  /* 0x0000f20008007a0c */ /* 0x000fe40003f86270 */
[C---:B----4-:R-:W-:Y:S02]  /*a880*/  IADD3 R7, R0.reuse, 0x40, RZ ;  /* 0x0000004000077810 */ /* 0x050fe40007ffe0ff */
[----:B------:R-:W-:Y:S02]  /*a890*/  IADD3 R6, R0, 0x48, RZ ;  /* 0x0000004800067810 */ /* 0x000fe40007ffe0ff */
[----:B------:R-:W-:Y:S02]  /*a8a0*/  ISETP.GE.AND P3, PT, R7, c[0x0][0x3c8], PT ;  /* 0x0000f20007007a0c */ /* 0x000fe40003f66270 */
[----:B------:R-:W-:-:S05]  /*a8b0*/  ISETP.GE.AND P2, PT, R6, c[0x0][0x3c8], PT ;  /* 0x0000f20006007a0c */ /* 0x000fca0003f46270 */
[----:B------:R-:W-:-:S06]  /*a8c0*/  @!P4 LEA.HI R9, R8, R8, RZ, 0x1 ;  /* 0x000000080809c211 */ /* 0x000fcc00078f08ff */
[----:B------:R-:W-:Y:S02]  /*a8d0*/  @!P3 LEA.HI R8, R7, R7, RZ, 0x1 ;  /* 0x000000070708b211 */ /* 0x000fe400078f08ff */
[----:B------:R-:W-:Y:S02]  /*a8e0*/  @!P2 LEA.HI R7, R6, R6, RZ, 0x1 ;  /* 0x000000060607a211 */ /* 0x000fe400078f08ff */
[----:B------:R-:W-:Y:S02]  /*a8f0*/  @!P3 LOP3.LUT R8, R8, 0xfffffffe, RZ, 0xc0, !PT ;  /* 0xfffffffe0808b812 */ /* 0x000fe400078ec0ff */
[C---:B--2---:R-:W-:Y:S02]  /*a900*/  IADD3 R5, R0.reuse, 0x50, RZ ;  /* 0x0000005000057810 */ /* 0x044fe40007ffe0ff */
[----:B------:R-:W-:Y:S02]  /*a910*/  IADD3 R4, R0, 0x58, RZ ;  /* 0x0000005800047810 */ /* 0x000fe40007ffe0ff */
[----:B------:R-:W-:-:S02]  /*a920*/  ISETP.GE.AND P1, PT, R5, c[0x0][0x3c8], PT ;  /* 0x0000f20005007a0c */ /* 0x000fc40003f26270 */
[----:B------:R-:W-:Y:S02]  /*a930*/  ISETP.GE.AND P0, PT, R4, c[0x0][0x3c8], PT ;  /* 0x0000f20004007a0c */ /* 0x000fe40003f06270 */
[----:B------:R-:W-:-:S09]  /*a940*/  @!P2 LOP3.LUT R7, R7, 0xfffffffe, RZ, 0xc0, !PT ;  /* 0xfffffffe0707a812 */ /* 0x000fd200078ec0ff */
[----:B------:R-:W-:Y:S02]  /*a950*/  @!P1 LEA.HI R6, R5, R5, RZ, 0x1 ;  /* 0x0000000505069211 */ /* 0x000fe400078f08ff */
[----:B------:R-:W-:Y:S02]  /*a960*/  @!P0 LEA.HI R4, R4, R4, RZ, 0x1 ;  /* 0x0000000404048211 */ /* 0x000fe400078f08ff */
[----:B------:R-:W-:Y:S01]  /*a970*/  @!P4 LOP3.LUT R5, R9, 0xfffffffe, RZ, 0xc0, !PT ;  /* 0xfffffffe0905c812 */ /* 0x000fe200078ec0ff */
[--C-:B------:R-:W-:Y:S01]  /*a980*/  @!P3 IMAD.WIDE R8, R8, 0x4, R2.reuse ;  /* 0x000000040808b825 */ /* 0x100fe200078e0202 */
[----:B------:R-:W-:Y:S02]  /*a990*/  @!P1 LOP3.LUT R12, R6, 0xfffffffe, RZ, 0xc0, !PT ;  /* 0xfffffffe060c9812 */ /* 0x000fe400078ec0ff */
[----:B------:R-:W-:Y:S01]  /*a9a0*/  @!P0 LOP3.LUT R13, R4, 0xfffffffe, RZ, 0xc0, !PT ;  /* 0xfffffffe040d8812 */ /* 0x000fe200078ec0ff */
[----:B------:R-:W-:-:S04]  /*a9b0*/  @!P4 IMAD.WIDE R10, R5, 0x4, R2 ;  /* 0x00000004050ac825 */ /* 0x000fc800078e0202 */
[--C-:B------:R-:W-:Y:S01]  /*a9c0*/  @!P2 IMAD.WIDE R6, R7, 0x4, R2.reuse ;  /* 0x000000040706a825 */ /* 0x100fe200078e0202 */
[----:B------:R2:W-:Y:S03]  /*a9d0*/  @!P4 ST.E.64 [R10.64], R170 ;  /* 0x000000aa0a00c985 */ /* 0x0005e6000c101b06 */
[--C-:B------:R-:W-:Y:S01]  /*a9e0*/  @!P1 IMAD.WIDE R4, R12, 0x4, R2.reuse ;  /* 0x000000040c049825 */ /* 0x100fe200078e0202 */
[----:B------:R2:W-:Y:S03]  /*a9f0*/  @!P3 ST.E.64 [R8.64], R70 ;  /* 0x000000460800b985 */ /* 0x0005e6000c101b06 */
[----:B------:R-:W-:Y:S01]  /*aa00*/  @!P0 IMAD.WIDE R2, R13, 0x4, R2 ;  /* 0x000000040d028825 */ /* 0x000fe200078e0202 */
[----:B------:R2:W-:Y:S04]  /*aa10*/  @!P2 ST.E.64 [R6.64], R82 ;  /* 0x000000520600a985 */ /* 0x0005e8000c101b06 */
[----:B------:R2:W-:Y:S04]  /*aa20*/  @!P1 ST.E.64 [R4.64], R86 ;  /* 0x0000005604009985 */ /* 0x0005e8000c101b06 */
[----:B------:R2:W-:Y:S02]  /*aa30*/  @!P0 ST.E.64 [R2.64], R98 ;  /* 0x0000006202008985 */ /* 0x0005e4000c101b06 */
.L_x_16:
[----:B------:R-:W-:Y:S05]  /*aa40*/  BSYNC B0 ;  /* 0x0000000000007941 */ /* 0x000fea0003800000 */
.L_x_15:
[----:B--23--:R2:W3:Y:S01]  /*aa50*/  SHFL.IDX PT, R3, R22, 0x2, 0x1c1f ;  /* 0x005c1f0016037f89 */ /* 0x00c4e200000e0000 */
[----:B------:R-:W-:Y:S03]  /*aa60*/  BSSY B0, `(.L_x_17) ;  /* 0x0000048000007945 */ /* 0x000fe60003800000 */
[----:B----4-:R2:W4:Y:S01]  /*aa70*/  SHFL.IDX PT, R2, R23, 0x2, 0x1c1f ;  /* 0x005c1f0017027f89 */ /* 0x01052200000e0000 */
[----:B------:R-:W-:Y:S05]  /*aa80*/  @P5 BRA `(.L_x_18) ;  /* 0x0000045000005947 */ /* 0x000fea0003800000 */
[C---:B------:R-:W-:Y:S02]  /*aa90*/  IADD3 R6, R0.reuse, 0x8, RZ ;  /* 0x0000000800067810 */ /* 0x040fe40007ffe0ff */
[----:B------:R-:W-:-:S02]  /*aaa0*/  IADD3 R5, R0, 0x10, RZ ;  /* 0x0000001000057810 */ /* 0x000fc40007ffe0ff */
[C---:B------:R-:W-:Y:S02]  /*aab0*/  IADD3 R4, R0.reuse, 0x18, RZ ;  /* 0x0000001800047810 */ /* 0x040fe40007ffe0ff */
[C---:B------:R-:W-:Y:S02]  /*aac0*/  ISETP.GE.AND P5, PT, R0.reuse, c[0x0][0x3c8], PT ;  /* 0x0000f20000007a0c */ /* 0x040fe40003fa6270 */
[----:B------:R-:W-:Y:S02]  /*aad0*/  IADD3 R7, R0, 0x20, RZ ;  /* 0x0000002000077810 */ /* 0x000fe40007ffe0ff */
[----:B------:R-:W-:Y:S02]  /*aae0*/  ISETP.GE.AND P4, PT, R6, c[0x0][0x3c8], PT ;  /* 0x0000f20006007a0c */ /* 0x000fe40003f86270 */
[----:B------:R-:W-:Y:S02]  /*aaf0*/  IADD3 R10, R0, 0x28, RZ ;  /* 0x00000028000a7810 */ /* 0x000fe40007ffe0ff */
[----:B------:R-:W-:-:S02]  /*ab00*/  ISETP.GE.AND P3, PT, R5, c[0x0][0x3c8], PT ;  /* 0x0000f20005007a0c */ /* 0x000fc40003f66270 */
[----:B------:R-:W-:Y:S02]  /*ab10*/  ISETP.GE.AND P2, PT, R4, c[0x0][0x3c8], PT ;  /* 0x0000f20004007a0c */ /* 0x000fe40003f46270 */
[----:B------:R-:W-:Y:S01]  /*ab20*/  ISETP.GE.AND P1, PT, R7, c[0x0][0x3c8], PT ;  /* 0x0000f20007007a0c */ /* 0x000fe20003f26270 */
[----:B---34-:R-:W-:Y:S01]  /*ab30*/  @!P5 IMAD.WIDE R8, R0, 0x4, R2 ;  /* 0x000000040008d825 */ /* 0x018fe200078e0202 */
[----:B------:R-:W-:-:S03]  /*ab40*/  ISETP.GE.AND P0, PT, R10, c[0x0][0x3c8], PT ;  /* 0x0000f2000a007a0c */ /* 0x000fc60003f06270 */
[----:B------:R-:W-:Y:S01]  /*ab50*/  @!P4 LEA.HI R6, R6, R6, RZ, 0x1 ;  /* 0x000000060606c211 */ /* 0x000fe200078f08ff */
[----:B------:R3:W-:Y:S03]  /*ab60*/  @!P5 ST.E.64 [R8.64], R108 ;  /* 0x0000006c0800d985 */ /* 0x0007e6000c101b06 */
[----:B------:R-:W-:Y:S02]  /*ab70*/  @!P3 LEA.HI R5, R5, R5, RZ, 0x1 ;  /* 0x000000050505b211 */ /* 0x000fe400078f08ff */
[----:B------:R-:W-:Y:S02]  /*ab80*/  @!P2 LEA.HI R4, R4, R4, RZ, 0x1 ;  /* 0x000000040404a211 */ /* 0x000fe400078f08ff */
[----:B------:R-:W-:Y:S02]  /*ab90*/  @!P4 LOP3.LUT R6, R6, 0xfffffffe, RZ, 0xc0, !PT ;  /* 0xfffffffe0606c812 */ /* 0x000fe400078ec0ff */
[----:B------:R-:W-:-:S02]  /*aba0*/  @!P1 LEA.HI R7, R7, R7, RZ, 0x1 ;  /* 0x0000000707079211 */ /* 0x000fc400078f08ff */
[----:B------:R-:W-:Y:S02]  /*abb0*/  @!P0 LEA.HI R10, R10, R10, RZ, 0x1 ;  /* 0x0000000a0a0a8211 */ /* 0x000fe400078f08ff */
[----:B------:R-:W-:Y:S02]  /*abc0*/  @!P2 LOP3.LUT R11, R4, 0xfffffffe, RZ, 0xc0, !PT ;  /* 0xfffffffe040ba812 */ /* 0x000fe400078ec0ff */
[----:B------:R-:W-:Y:S02]  /*abd0*/  @!P1 LOP3.LUT R7, R7, 0xfffffffe, RZ, 0xc0, !PT ;  /* 0xfffffffe07079812 */ /* 0x000fe400078ec0ff */
[----:B------:R-:W-:Y:S01]  /*abe0*/  @!P0 LOP3.LUT R12, R10, 0xfffffffe, RZ, 0xc0, !PT ;  /* 0xfffffffe0a0c8812 */ /* 0x000fe200078ec0ff */
[----:B------:R-:W-:Y:S01]  /*abf0*/  @!P2 IMAD.WIDE R10, R11, 0x4, R2 ;  /* 0x000000040b0aa825 */ /* 0x000fe200078e0202 */
[----:B---3--:R-:W-:-:S03]  /*ac00*/  @!P3 LOP3.LUT R8, R5, 0xfffffffe, RZ, 0xc0, !PT ;  /* 0xfffffffe0508b812 */ /* 0x008fc600078ec0ff */
[----:B------:R-:W-:-:S04]  /*ac10*/  @!P4 IMAD.WIDE R4, R6, 0x4, R2 ;  /* 0x000000040604c825 */ /* 0x000fc800078e0202 */
[--C-:B------:R-:W-:Y:S01]  /*ac20*/  @!P3 IMAD.WIDE R8, R8, 0x4, R2.reuse ;  /* 0x000000040808b825 */ /* 0x100fe200078e0202 */
[----:B------:R3:W-:Y:S03]  /*ac30*/  @!P4 ST.E.64 [R4.64], R116 ;  /* 0x000000740400c985 */ /* 0x0007e6000c101b06 */
[--C-:B------:R-:W-:Y:S01]  /*ac40*/  @!P1 IMAD.WIDE R6, R7, 0x4, R2.reuse ;  /* 0x0000000407069825 */ /* 0x100fe200078e0202 */
[----:B------:R4:W-:Y:S04]  /*ac50*/  @!P3 ST.E.64 [R8.64], R128 ;  /* 0x000000800800b985 */ /* 0x0009e8000c101b06 */
[----:B------:R-:W-:Y:S04]  /*ac60*/  @!P2 ST.E.64 [R10.64], R132 ;  /* 0x000000840a00a985 */ /* 0x000fe8000c101b06 */
[----:B------:R5:W-:Y:S01]  /*ac70*/  @!P1 ST.E.64 [R6.64], R144 ;  /* 0x0000009006009985 */ /* 0x000be2000c101b06 */
[----:B---3--:R-:W-:Y:S01]  /*ac80*/  @!P0 IMAD.WIDE R4, R12, 0x4, R2 ;  /* 0x000000040c048825 */ /* 0x008fe200078e0202 */
[----:B----4-:R-:W-:-:S04]  /*ac90*/  IADD3 R9, R0, 0x30, RZ ;  /* 0x0000003000097810 */ /* 0x010fc80007ffe0ff */
[----:B------:R3:W-:Y:S01]  /*aca0*/  @!P0 ST.E.64 [R4.64], R148 ;  /* 0x0000009404008985 */ /* 0x0007e2000c101b06 */
[----:B------:R-:W-:Y:S02]  /*acb0*/  IADD3 R8, R0, 0x38, RZ ;  /* 0x0000003800087810 */ /* 0x000fe40007ffe0ff */
[----:B------:R-:W-:Y:S02]  /*acc0*/  ISETP.GE.AND P5, PT, R9, c[0x0][0x3c8], PT ;  /* 0x0000f20009007a0c */ /* 0x000fe40003fa6270 */
[----:B------:R-:W-:Y:S02]  /*acd0*/  ISETP.GE.AND P4, PT, R8, c[0x0][0x3c8], PT ;  /* 0x0000f20008007a0c */ /* 0x000fe40003f86270 */
[C---:B-----5:R-:W-:Y:S02]  /*ace0*/  IADD3 R7, R0.reuse, 0x40, RZ ;  /* 0x0000004000077810 */ /* 0x060fe40007ffe0ff */
[----:B------:R-:W-:Y:S02]  /*acf0*/  IADD3 R6, R0, 0x48, RZ ;  /* 0x0000004800067810 */ /* 0x000fe40007ffe0ff */
[----:B------:R-:W-:-:S02]  /*ad00*/  ISETP.GE.AND P3, PT, R7, c[0x0][0x3c8], PT ;  /* 0x0000f20007007a0c */ /* 0x000fc40003f66270 */
[----:B------:R-:W-:-:S03]  /*ad10*/  ISETP.GE.AND P2, PT, R6, c[0x0][0x3c8], PT ;  /* 0x0000f20006007a0c */ /* 0x000fc60003f46270 */
[----:B------:R-:W-:Y:S02]  /*ad20*/  @!P5 LEA.HI R9, R9, R9, RZ, 0x1 ;  /* 0x000000090909d211 */ /* 0x000fe400078f08ff */
[----:B------:R-:W-:-:S04]  /*ad30*/  @!P4 LEA.HI R10, R8, R8, RZ, 0x1 ;  /* 0x00000008080ac211 */ /* 0x000fc800078f08ff */
[----:B------:R-:W-:Y:S02]  /*ad40*/  @!P4 LOP3.LUT R10, R10, 0xfffffffe, RZ, 0xc0, !PT ;  /* 0xfffffffe0a0ac812 */ /* 0x000fe400078ec0ff */
[----:B------:R-:W-:Y:S02]  /*ad50*/  @!P3 LEA.HI R8, R7, R7, RZ, 0x1 ;  /* 0x000000070708b211 */ /* 0x000fe400078f08ff */
[----:B------:R-:W-:Y:S01]  /*ad60*/  @!P2 LEA.HI R7, R6, R6, RZ, 0x1 ;  /* 0x000000060607a211 */ /* 0x000fe200078f08ff */
[----:B------:R-:W-:Y:S01]  /*ad70*/  @!P4 IMAD.WIDE R10, R10, 0x4, R2 ;  /* 0x000000040a0ac825 */ /* 0x000fe200078e0202 */
[----:B------:R-:W-:Y:S02]  /*ad80*/  @!P3 LOP3.LUT R8, R8, 0xfffffffe, RZ, 0xc0, !PT ;  /* 0xfffffffe0808b812 */ /* 0x000fe400078ec0ff */
[C---:B---3--:R-:W-:Y:S02]  /*ad90*/  IADD3 R5, R0.reuse, 0x50, RZ ;  /* 0x0000005000057810 */ /* 0x048fe40007ffe0ff */
[----:B------:R-:W-:-:S02]  /*ada0*/  IADD3 R4, R0, 0x58, RZ ;  /* 0x0000005800047810 */ /* 0x000fc40007ffe0ff */
[----:B------:R-:W-:Y:S02]  /*adb0*/  ISETP.GE.AND P1, PT, R5, c[0x0][0x3c8], PT ;  /* 0x0000f20005007a0c */ /* 0x000fe40003f26270 */
[----:B------:R-:W-:Y:S02]  /*adc0*/  ISETP.GE.AND P0, PT, R4, c[0x0][0x3c8], PT ;  /* 0x0000f20004007a0c */ /* 0x000fe40003f06270 */
[----:B------:R-:W-:-:S09]  /*add0*/  @!P2 LOP3.LUT R7, R7, 0xfffffffe, RZ, 0xc0, !PT ;  /* 0xfffffffe0707a812 */ /* 0x000fd200078ec0ff */
[----:B------:R-:W-:Y:S02]  /*ade0*/  @!P1 LEA.HI R6, R5, R5, RZ, 0x1 ;  /* 0x0000000505069211 */ /* 0x000fe400078f08ff */
[----:B------:R-:W-:Y:S01]  /*adf0*/  @!P5 LOP3.LUT R5, R9, 0xfffffffe, RZ, 0xc0, !PT ;  /* 0xfffffffe0905d812 */ /* 0x000fe200078ec0ff */
[--C-:B------:R-:W-:Y:S01]  /*ae00*/  @!P3 IMAD.WIDE R8, R8, 0x4, R2.reuse ;  /* 0x000000040808b825 */ /* 0x100fe200078e0202 */
[----:B------:R-:W-:Y:S02]  /*ae10*/  @!P0 LEA.HI R4, R4, R4, RZ, 0x1 ;  /* 0x0000000404048211 */ /* 0x000fe400078f08ff */
[----:B------:R-:W-:Y:S01]  /*ae20*/  @!P1 LOP3.LUT R14, R6, 0xfffffffe, RZ, 0xc0, !PT ;  /* 0xfffffffe060e9812 */ /* 0x000fe200078ec0ff */
[----:B------:R-:W-:Y:S01]  /*ae30*/  @!P5 IMAD.WIDE R12, R5, 0x4, R2 ;  /* 0x00000004050cd825 */ /* 0x000fe200078e0202 */
[----:B------:R-:W-:-:S03]  /*ae40*/  @!P0 LOP3.LUT R15, R4, 0xfffffffe, RZ, 0xc0, !PT ;  /* 0xfffffffe040f8812 */ /* 0x000fc600078ec0ff */
[--C-:B------:R-:W-:Y:S01]  /*ae50*/  @!P2 IMAD.WIDE R6, R7, 0x4, R2.reuse ;  /* 0x000000040706a825 */ /* 0x100fe200078e0202 */
[----:B------:R3:W-:Y:S03]  /*ae60*/  @!P5 ST.E.64 [R12.64], R160 ;  /* 0x000000a00c00d985 */ /* 0x0007e6000c101b06 */
[--C-:B------:R-:W-:Y:S01]  /*ae70*/  @!P1 IMAD.WIDE R4, R14, 0x4, R2.reuse ;  /* 0x000000040e049825 */ /* 0x100fe200078e0202 */
[----:B------:R3:W-:Y:S03]  /*ae80*/  @!P4 ST.E.64 [R10.64], R164 ;  /* 0x000000a40a00c985 */ /* 0x0007e6000c101b06 */
[----:B------:R-:W-:Y:S01]  /*ae90*/  @!P0 IMAD.WIDE R2, R15, 0x4, R2 ;  /* 0x000000040f028825 */ /* 0x000fe200078e0202 */
[----:B------:R3:W-:Y:S04]  /*aea0*/  @!P3 ST.E.64 [R8.64], R72 ;  /* 0x000000480800b985 */ /* 0x0007e8000c101b06 */
[----:B------:R3:W-:Y:S04]  /*aeb0*/  @!P2 ST.E.64 [R6.64], R76 ;  /* 0x0000004c0600a985 */ /* 0x0007e8000c101b06 */
[----:B------:R3:W-:Y:S04]  /*aec0*/  @!P1 ST.E.64 [R4.64], R88 ;  /* 0x0000005804009985 */ /* 0x0007e8000c101b06 */
[----:B------:R3:W-:Y:S02]  /*aed0*/  @!P0 ST.E.64 [R2.64], R92 ;  /* 0x0000005c02008985 */ /* 0x0007e4000c101b06 */
.L_x_18:
[----:B------:R-:W-:Y:S05]  /*aee0*/  BSYNC B0 ;  /* 0x0000000000007941 */ /* 0x000fea0003800000 */
.L_x_17:
[----:B---3--:R3:W1:Y:S04]  /*aef0*/  SHFL.IDX PT, R3, R22, 0x3, 0x1c1f ;  /* 0x007c1f0016037f89 */ /* 0x00866800000e0000 */
[----:B----4-:R3:W4:Y:S01]  /*af00*/  SHFL.IDX PT, R2, R23, 0x3, 0x1c1f ;  /* 0x007c1f0017027f89 */ /* 0x01072200000e0000 */
[----:B------:R-:W-:Y:S05]  /*af10*/  @P6 EXIT ;  /* 0x000000000000694d */ /* 0x000fea0003800000 */
[C---:B------:R-:W-:Y:S02]  /*af20*/  IADD3 R6, R0.reuse, 0x8, RZ ;  /* 0x0000000800067810 */ /* 0x040fe40007ffe0ff */
[----:B------:R-:W-:-:S02]  /*af30*/  IADD3 R5, R0, 0x10, RZ ;  /* 0x0000001000057810 */ /* 0x000fc40007ffe0ff */
[----:B------:R-:W-:Y:S02]  /*af40*/  IADD3 R4, R0, 0x18, RZ ;  /* 0x0000001800047810 */ /* 0x000fe40007ffe0ff */
[----:B------:R-:W-:Y:S02]  /*af50*/  ISETP.GE.AND P2, PT, R6, c[0x0][0x3c8], PT ;  /* 0x0000f20006007a0c */ /* 0x000fe40003f46270 */
[----:B------:R-:W-:Y:S02]  /*af60*/  ISETP.GE.AND P1, PT, R5, c[0x0][0x3c8], PT ;  /* 0x0000f20005007a0c */ /* 0x000fe40003f26270 */
[----:B------:R-:W-:Y:S02]  /*af70*/  ISETP.GE.AND P0, PT, R4, c[0x0][0x3c8], PT ;  /* 0x0000f20004007a0c */ /* 0x000fe40003f06270 */
[C---:B------:R-:W-:Y:S02]  /*af80*/  ISETP.GE.AND P3, PT, R0.reuse, c[0x0][0x3c8], PT ;  /* 0x0000f20000007a0c */ /* 0x040fe40003f66270 */
[----:B------:R-:W-:-:S02]  /*af90*/  IADD3 R13, R0, 0x20, RZ ;  /* 0x00000020000d7810 */ /* 0x000fc40007ffe0ff */
[----:B------:R-:W-:Y:S02]  /*afa0*/  IADD3 R14, R0, 0x28, RZ ;  /* 0x00000028000e7810 */ /* 0x000fe40007ffe0ff */
[----:B------:R-:W-:Y:S02]  /*afb0*/  ISETP.GE.AND P6, PT, R13, c[0x0][0x3c8], PT ;  /* 0x0000f2000d007a0c */ /* 0x000fe40003fc6270 */
[----:B------:R-:W-:Y:S02]  /*afc0*/  @!P2 LEA.HI R8, R6, R6, RZ, 0x1 ;  /* 0x000000060608a211 */ /* 0x000fe400078f08ff */
[----:B------:R-:W-:Y:S02]  /*afd0*/  @!P1 LEA.HI R5, R5, R5, RZ, 0x1 ;  /* 0x0000000505059211 */ /* 0x000fe400078f08ff */
[----:B------:R-:W-:Y:S01]  /*afe0*/  @!P0 LEA.HI R4, R4, R4, RZ, 0x1 ;  /* 0x0000000404048211 */ /* 0x000fe200078f08ff */
[----:B-1--4-:R-:W-:Y:S01]  /*aff0*/  @!P3 IMAD.WIDE R10, R0, 0x4, R2 ;  /* 0x00000004000ab825 */ /* 0x012fe200078e0202 */
[----:B------:R-:W-:-:S02]  /*b000*/  @!P2 LOP3.LUT R8, R8, 0xfffffffe, RZ, 0xc0, !PT ;  /* 0xfffffffe0808a812 */ /* 0x000fc400078ec0ff */
[----:B------:R-:W-:Y:S02]  /*b010*/  @!P1 LOP3.LUT R5, R5, 0xfffffffe, RZ, 0xc0, !PT ;  /* 0xfffffffe05059812 */ /* 0x000fe400078ec0ff */
[----:B------:R-:W-:Y:S01]  /*b020*/  ISETP.GE.AND P5, PT, R14, c[0x0][0x3c8], PT ;  /* 0x0000f2000e007a0c */ /* 0x000fe20003fa6270 */
[--C-:B------:R-:W-:Y:S01]  /*b030*/  @!P2 IMAD.WIDE R8, R8, 0x4, R2.reuse ;  /* 0x000000040808a825 */ /* 0x100fe200078e0202 */
[----:B------:R-:W-:Y:S01]  /*b040*/  @!P0 LOP3.LUT R4, R4, 0xfffffffe, RZ, 0xc0, !PT ;  /* 0xfffffffe04048812 */ /* 0x000fe200078ec0ff */
[----:B------:R1:W-:Y:S01]  /*b050*/  @!P3 ST.E.64 [R10.64], R110 ;  /* 0x0000006e0a00b985 */ /* 0x0003e2000c101b06 */
[----:B------:R-:W-:Y:S01]  /*b060*/  IADD3 R12, R0, 0x50, RZ ;  /* 0x00000050000c7810 */ /* 0x000fe20007ffe0ff */
[--C-:B------:R-:W-:Y:S02]  /*b070*/  @!P1 IMAD.WIDE R6, R5, 0x4, R2.reuse ;  /* 0x0000000405069825 */ /* 0x100fe400078e0202 */
[----:B------:R4:W-:Y:S02]  /*b080*/  @!P2 ST.E.64 [R8.64], R118 ;  /* 0x000000760800a985 */ /* 0x0009e4000c101b06 */
[----:B------:R-:W-:-:S02]  /*b090*/  @!P0 IMAD.WIDE R4, R4, 0x4, R2 ;  /* 0x0000000404048825 */ /* 0x000fc400078e0202 */
[----:B------:R-:W-:Y:S04]  /*b0a0*/  @!P1 ST.E.64 [R6.64], R130 ;  /* 0x0000008206009985 */ /* 0x000fe8000c101b06 */
[----:B------:R5:W-:Y:S01]  /*b0b0*/  @!P0 ST.E.64 [R4.64], R134 ;  /* 0x0000008604008985 */ /* 0x000be2000c101b06 */
[----:B------:R-:W-:Y:S02]  /*b0c0*/  ISETP.GE.AND P0, PT, R12, c[0x0][0x3c8], PT ;  /* 0x0000f2000c007a0c */ /* 0x000fe40003f06270 */
[C---:B-1----:R-:W-:Y:S02]  /*b0d0*/  IADD3 R10, R0.reuse, 0x40, RZ ;  /* 0x00000040000a7810 */ /* 0x042fe40007ffe0ff */
[C---:B------:R-:W-:Y:S02]  /*b0e0*/  IADD3 R11, R0.reuse, 0x48, RZ ;  /* 0x00000048000b7810 */ /* 0x040fe40007ffe0ff */
[----:B----4-:R-:W-:-:S02]  /*b0f0*/  IADD3 R8, R0, 0x30, RZ ;  /* 0x0000003000087810 */ /* 0x010fc40007ffe0ff */
[----:B------:R-:W-:Y:S02]  /*b100*/  IADD3 R9, R0, 0x38, RZ ;  /* 0x0000003800097810 */ /* 0x000fe40007ffe0ff */
[----:B------:R-:W-:Y:S02]  /*b110*/  ISETP.GE.AND P4, PT, R8, c[0x0][0x3c8], PT ;  /* 0x0000f20008007a0c */ /* 0x000fe40003f86270 */
[----:B------:R-:W-:Y:S02]  /*b120*/  ISETP.GE.AND P3, PT, R9, c[0x0][0x3c8], PT ;  /* 0x0000f20009007a0c */ /* 0x000fe40003f66270 */
[----:B-----5:R-:W-:Y:S02]  /*b130*/  @!P6 LEA.HI R4, R13, R13, RZ, 0x1 ;  /* 0x0000000d0d04e211 */ /* 0x020fe400078f08ff */
[----:B------:R-:W-:Y:S02]  /*b140*/  @!P5 LEA.HI R5, R14, R14, RZ, 0x1 ;  /* 0x0000000e0e05d211 */ /* 0x000fe400078f08ff */
[----:B------:R-:W-:-:S02]  /*b150*/  @!P6 LOP3.LUT R4, R4, 0xfffffffe, RZ, 0xc0, !PT ;  /* 0xfffffffe0404e812 */ /* 0x000fc400078ec0ff */
[----:B------:R-:W-:Y:S02]  /*b160*/  ISETP.GE.AND P2, PT, R10, c[0x0][0x3c8], PT ;  /* 0x0000f2000a007a0c */ /* 0x000fe40003f46270 */
[----:B------:R-:W-:Y:S01]  /*b170*/  @!P5 LOP3.LUT R5, R5, 0xfffffffe, RZ, 0xc0, !PT ;  /* 0xfffffffe0505d812 */ /* 0x000fe200078ec0ff */
[--C-:B------:R-:W-:Y:S01]  /*b180*/  @!P6 IMAD.WIDE R6, R4, 0x4, R2.reuse ;  /* 0x000000040406e825 */ /* 0x100fe200078e0202 */
[----:B------:R-:W-:Y:S02]  /*b190*/  ISETP.GE.AND P1, PT, R11, c[0x0][0x3c8], PT ;  /* 0x0000f2000b007a0c */ /* 0x000fe40003f26270 */
[----:B------:R-:W-:Y:S01]  /*b1a0*/  IADD3 R0, R0, 0x58, RZ ;  /* 0x0000005800007810 */ /* 0x000fe20007ffe0ff */
[----:B------:R-:W-:Y:S01]  /*b1b0*/  @!P5 IMAD.WIDE R4, R5, 0x4, R2 ;  /* 0x000000040504d825 */ /* 0x000fe200078e0202 */
[----:B------:R1:W-:Y:S04]  /*b1c0*/  @!P6 ST.E.64 [R6.64], R146 ;  /* 0x000000920600e985 */ /* 0x0003e8000c101b06 */
[----:B------:R4:W-:Y:S01]  /*b1d0*/  @!P5 ST.E.64 [R4.64], R150 ;  /* 0x000000960400d985 */ /* 0x0009e2000c101b06 */
[----:B-1----:R-:W-:-:S04]  /*b1e0*/  @!P2 LEA.HI R7, R10, R10, RZ, 0x1 ;  /* 0x0000000a0a07a211 */ /* 0x002fc800078f08ff */
[----:B------:R-:W-:Y:S02]  /*b1f0*/  @!P1 LEA.HI R6, R11, R11, RZ, 0x1 ;  /* 0x0000000b0b069211 */ /* 0x000fe400078f08ff */
[----:B----4-:R-:W-:Y:S02]  /*b200*/  @!P4 LEA.HI R4, R8, R8, RZ, 0x1 ;  /* 0x000000080804c211 */ /* 0x010fe400078f08ff */
[----:B------:R-:W-:Y:S02]  /*b210*/  @!P3 LEA.HI R8, R9, R9, RZ, 0x1 ;  /* 0x000000090908b211 */ /* 0x000fe400078f08ff */
[----:B------:R-:W-:Y:S02]  /*b220*/  @!P0 LEA.HI R5, R12, R12, RZ, 0x1 ;  /* 0x0000000c0c058211 */ /* 0x000fe400078f08ff */
[----:B------:R-:W-:Y:S02]  /*b230*/  @!P4 LOP3.LUT R4, R4, 0xfffffffe, RZ, 0xc0, !PT ;  /* 0xfffffffe0404c812 */ /* 0x000fe400078ec0ff */
[----:B------:R-:W-:-:S02]  /*b240*/  @!P3 LOP3.LUT R8, R8, 0xfffffffe, RZ, 0xc0, !PT ;  /* 0xfffffffe0808b812 */ /* 0x000fc400078ec0ff */
[----:B------:R-:W-:Y:S01]  /*b250*/  @!P2 LOP3.LUT R7, R7, 0xfffffffe, RZ, 0xc0, !PT ;  /* 0xfffffffe0707a812 */ /* 0x000fe200078ec0ff */
[--C-:B------:R-:W-:Y:S01]  /*b260*/  @!P4 IMAD.WIDE R12, R4, 0x4, R2.reuse ;  /* 0x00000004040cc825 */ /* 0x100fe200078e0202 */
[----:B------:R-:W-:Y:S02]  /*b270*/  @!P1 LOP3.LUT R6, R6, 0xfffffffe, RZ, 0xc0, !PT ;  /* 0xfffffffe06069812 */ /* 0x000fe400078ec0ff */
[----:B------:R-:W-:Y:S01]  /*b280*/  @!P0 LOP3.LUT R5, R5, 0xfffffffe, RZ, 0xc0, !PT ;  /* 0xfffffffe05058812 */ /* 0x000fe200078ec0ff */
[--C-:B------:R-:W-:Y:S01]  /*b290*/  @!P3 IMAD.WIDE R10, R8, 0x4, R2.reuse ;  /* 0x00000004080ab825 */ /* 0x100fe200078e0202 */
[----:B------:R1:W-:Y:S03]  /*b2a0*/  @!P4 ST.E.64 [R12.64], R162 ;  /* 0x000000a20c00c985 */ /* 0x0003e6000c101b06 */
[--C-:B------:R-:W-:Y:S01]  /*b2b0*/  @!P2 IMAD.WIDE R8, R7, 0x4, R2.reuse ;  /* 0x000000040708a825 */ /* 0x100fe200078e0202 */
[----:B------:R1:W-:Y:S03]  /*b2c0*/  @!P3 ST.E.64 [R10.64], R166 ;  /* 0x000000a60a00b985 */ /* 0x0003e6000c101b06 */
[--C-:B------:R-:W-:Y:S01]  /*b2d0*/  @!P1 IMAD.WIDE R6, R6, 0x4, R2.reuse ;  /* 0x0000000406069825 */ /* 0x100fe200078e0202 */
[----:B------:R1:W-:Y:S03]  /*b2e0*/  @!P2 ST.E.64 [R8.64], R74 ;  /* 0x0000004a0800a985 */ /* 0x0003e6000c101b06 */
[----:B------:R-:W-:Y:S01]  /*b2f0*/  @!P0 IMAD.WIDE R4, R5, 0x4, R2 ;  /* 0x0000000405048825 */ /* 0x000fe200078e0202 */
[----:B------:R1:W-:Y:S04]  /*b300*/  @!P1 ST.E.64 [R6.64], R78 ;  /* 0x0000004e06009985 */ /* 0x0003e8000c101b06 */
[----:B------:R1:W-:Y:S01]  /*b310*/  @!P0 ST.E.64 [R4.64], R90 ;  /* 0x0000005a04008985 */ /* 0x0003e2000c101b06 */
[----:B------:R-:W-:-:S13]  /*b320*/  ISETP.GE.AND P0, PT, R0, c[0x0][0x3c8], PT ;  /* 0x0000f20000007a0c */ /* 0x000fda0003f06270 */
[----:B------:R-:W-:Y:S05]  /*b330*/  @P0 EXIT ;  /* 0x000000000000094d */ /* 0x000fea0003800000 */
[----:B------:R-:W-:-:S04]  /*b340*/  LEA.HI R0, R0, R0, RZ, 0x1 ;  /* 0x0000000000007211 */ /* 0x000fc800078f08ff */
[----:B------:R-:W-:-:S05]  /*b350*/  LOP3.LUT R0, R0, 0xfffffffe, RZ, 0xc0, !PT ;  /* 0xfffffffe00007812 */ /* 0x000fca00078ec0ff */
[----:B------:R-:W-:-:S05]  /*b360*/  IMAD.WIDE R2, R0, 0x4, R2 ;  /* 0x0000000400027825 */ /* 0x000fca00078e0202 */
[----:B------:R-:W-:Y:S01]  /*b370*/  ST.E.64 [R2.64], R94 ;  /* 0x0000005e02007985 */ /* 0x000fe2000c101b06 */
[----:B------:R-:W-:Y:S05]  /*b380*/  EXIT ;  /* 0x000000000000794d */ /* 0x000fea0003800000 */
.L_x_12:
[----:B------:R-:W1:Y:S02]  /*b390*/  S2R R0, SR_TID.X ;  /* 0x0000000000007919 */ /* 0x000e640000002100 */
[----:B-1----:R-:W-:-:S13]  /*b3a0*/  ISETP.GT.AND P0, PT, R0, 0x7f, PT ;  /* 0x0000007f0000780c */ /* 0x002fda0003f04270 */
[----:B------:R-:W-:Y:S05]  /*b3b0*/  @P0 EXIT ;  /* 0x000000000000094d */ /* 0x000fea0003800000 */
[----:B------:R-:W1:Y:S01]  /*b3c0*/  S2R R8, SR_CTAID.X ;  /* 0x0000000000087919 */ /* 0x000e620000002500 */
[----:B------:R-:W-:-:S05]  /*b3d0*/  MOV R3, c[0x0][0x4e8] ;  /* 0x00013a0000037a02 */ /* 0x000fca0000000f00 */
[----:B------:R-:W-:Y:S01]  /*b3e0*/  IMAD R2, R3, c[0x0][0x388], RZ ;  /* 0x0000e20003027a24 */ /* 0x000fe200078e02ff */
[----:B-1----:R-:W-:-:S04]  /*b3f0*/  LEA R8, R8, R0, 0x7 ;  /* 0x0000000008087211 */ /* 0x002fc800078e38ff */
[----:B------:R-:W-:-:S13]  /*b400*/  ISETP.GE.AND P0, PT, R8, R2, PT ;  /* 0x000000020800720c */ /* 0x000fda0003f06270 */
[----:B------:R-:W-:Y:S05]  /*b410*/  @P0 EXIT ;  /* 0x000000000000094d */ /* 0x000fea0003800000 */
[----:B------:R-:W2:Y:S01]  /*b420*/  LDL.LU R4, [R1+0x50] ;  /* 0x0000500001047983 */ /* 0x000ea20000300800 */
[----:B------:R-:W-:-:S03]  /*b430*/  ISETP.NE.AND P0, PT, R3, 0x1, PT ;  /* 0x000000010300780c */ /* 0x000fc60003f05270 */
[----:B------:R-:W1:Y:S04]  /*b440*/  S2R R9, SR_CTAID.Z ;  /* 0x0000000000097919 */ /* 0x000e680000002700 */
[----:B------:R-:W3:Y:S06]  /*b450*/  S2R R10, SR_CTAID.Y ;  /* 0x00000000000a7919 */ /* 0x000eec0000002600 */
[----:B------:R-:W-:Y:S01]  /*b460*/  @P0 IMAD.HI.U32 R6, R8, c[0x0][0x4ec], RZ ;  /* 0x00013b0008060a27 */ /* 0x000fe200078e00ff */
[----:B-1----:R-:W-:-:S02]  /*b470*/  SHF.R.S32.HI R7, RZ, 0x1f, R9 ;  /* 0x0000001fff077819 */ /* 0x002fc40000011409 */
[----:B--2---:R-:W-:Y:S01]  /*b480*/  SHF.R.S32.HI R0, RZ, 0x1f, R4 ;  /* 0x0000001fff007819 */ /* 0x004fe20000011404 */
[C---:B------:R-:W-:Y:S01]  /*b490*/  IMAD.WIDE.U32 R2, R4.reuse, c[0x0][0x4d0], RZ ;  /* 0x0001340004027a25 */ /* 0x040fe200078e00ff */
[----:B------:R-:W-:-:S03]  /*b4a0*/  IADD3 R5, -R4, RZ, RZ ;  /* 0x000000ff04057210 */ /* 0x000fc60007ffe1ff */
[----:B------:R-:W-:-:S04]  /*b4b0*/  IMAD R0, R0, c[0x0][0x4d0], RZ ;  /* 0x0001340000007a24 */ /* 0x000fc800078e02ff */
[----:B------:R-:W-:Y:S01]  /*b4c0*/  IMAD R0, R4, c[0x0][0x4d4], R0 ;  /* 0x0001350004007a24 */ /* 0x000fe200078e0200 */
[----:B------:R-:W-:Y:S02]  /*b4d0*/  MOV R4, R8 ;  /* 0x0000000800047202 */ /* 0x000fe40000000f00 */
[----:B------:R-:W-:Y:S02]  /*b4e0*/  @P0 SHF.R.U32.HI R4, RZ, c[0x0][0x4f0], R6 ;  /* 0x00013c00ff040a19 */ /* 0x000fe40000011606 */
[----:B------:R-:W-:Y:S01]  /*b4f0*/  IADD3 R3, R3, R0, RZ ;  /* 0x0000000003037210 */ /* 0x000fe20007ffe0ff */
[----:B------:R-:W-:Y:S02]  /*b500*/  IMAD R0, R7, c[0x0][0x4d8], RZ ;  /* 0x0001360007007a24 */ /* 0x000fe400078e02ff */
[----:B---3--:R-:W-:Y:S01]  /*b510*/  IMAD R7, R5, c[0x0][0x550], R10 ;  /* 0x0001540005077a24 */ /* 0x008fe200078e020a */
[----:B------:R-:W-:Y:S01]  /*b520*/  IADD3 R5, -R4, RZ, RZ ;  /* 0x000000ff04057210 */ /* 0x000fe20007ffe1ff */
[----:B------:R-:W-:-:S02]  /*b530*/  IMAD R0, R9, c[0x0][0x4dc], R0 ;  /* 0x0001370009007a24 */ /* 0x000fc400078e0200 */
[----:B------:R-:W-:Y:S01]  /*b540*/  IMAD.WIDE.U32 R2, R9, c[0x0][0x4d8], R2 ;  /* 0x0001360009027a25 */ /* 0x000fe200078e0002 */
[----:B------:R-:W-:-:S03]  /*b550*/  SHF.R.S32.HI R6, RZ, 0x1f, R7 ;  /* 0x0000001fff067819 */ /* 0x000fc60000011407 */
[----:B------:R-:W-:Y:S01]  /*b560*/  IMAD R5, R5, c[0x0][0x4e8], R8 ;  /* 0x00013a0005057a24 */ /* 0x000fe200078e0208 */
[----:B------:R-:W-:Y:S01]  /*b570*/  IADD3 R3, R0, R3, RZ ;  /* 0x0000000300037210 */ /* 0x000fe20007ffe0ff */
[----:B------:R-:W-:-:S03]  /*b580*/  IMAD R6, R6, c[0x0][0x4e0], RZ ;  /* 0x0001380006067a24 */ /* 0x000fc600078e02ff */
[----:B------:R-:W-:Y:S01]  /*b590*/  SHF.R.S32.HI R0, RZ, 0x1f, R5 ;  /* 0x0000001fff007819 */ /* 0x000fe20000011405 */
[----:B------:R-:W-:-:S04]  /*b5a0*/  IMAD.WIDE.U32 R2, R7, c[0x0][0x4e0], R2 ;  /* 0x0001380007027a25 */ /* 0x000fc800078e0002 */
[----:B------:R-:W-:Y:S01]  /*b5b0*/  IMAD R7, R7, c[0x0][0x4e4], R6 ;  /* 0x0001390007077a24 */ /* 0x000fe200078e0206 */
[----:B------:R-:W-:Y:S01]  /*b5c0*/  SHF.R.S32.HI R6, RZ, 0x1f, R4 ;  /* 0x0000001fff067819 */ /* 0x000fe20000011404 */
[----:B------:R-:W-:Y:S01]  /*b5d0*/  IMAD R0, R0, c[0x0][0x4c8], RZ ;  /* 0x0001320000007a24 */ /* 0x000fe200078e02ff */
[----:B------:R-:W-:-:S03]  /*b5e0*/  IADD3 R2, P0, R4, R2, RZ ;  /* 0x0000000204027210 */ /* 0x000fc60007f1e0ff */
[----:B------:R-:W-:Y:S01]  /*b5f0*/  IMAD R0, R5, c[0x0][0x4cc], R0 ;  /* 0x0001330005007a24 */ /* 0x000fe200078e0200 */
[----:B------:R-:W-:-:S05]  /*b600*/  IADD3.X R3, R6, R3, R7, P0, !PT ;  /* 0x0000000306037210 */ /* 0x000fca00007fe407 */
[----:B------:R-:W-:-:S05]  /*b610*/  IMAD.WIDE.U32 R2, R5, c[0x0][0x4c8], R2 ;  /* 0x0001320005027a25 */ /* 0x000fca00078e0002 */
[----:B------:R-:W-:Y:S02]  /*b620*/  IADD3 R0, R3, R0, RZ ;  /* 0x0000000003007210 */ /* 0x000fe40007ffe0ff */
[----:B------:R-:W-:-:S04]  /*b630*/  LEA R4, P0, R2, c[0x0][0x4a8], 0x2 ;  /* 0x00012a0002047a11 */ /* 0x000fc800078010ff */
[----:B------:R-:W-:Y:S02]  /*b640*/  LEA.HI.X R5, R2, c[0x0][0x4ac], R0, 0x2, P0 ;  /* 0x00012b0002057a11 */ /* 0x000fe400000f1400 */
[----:B------:R-:W-:-:S05]  /*b650*/  MOV R0, 0xff800000 ;  /* 0xff80000000007802 */ /* 0x000fca0000000f00 */
[----:B------:R-:W-:Y:S01]  /*b660*/  STG.E [R4.64], R0 ;  /* 0x0000000004007986 */ /* 0x000fe2000c101906 */
[----:B------:R-:W-:Y:S05]  /*b670*/  EXIT ;  /* 0x000000000000794d */ /* 0x000fea0003800000 */
.L_x_19:
[----:B------:R-:W-:-:S00]  /*b680*/  BRA `(.L_x_19) ;  /* 0xfffffff000007947 */ /* 0x000fc0000383ffff */
[----:B------:R-:W-:-:S00]  /*b690*/  NOP ;  /* 0x0000000000007918 */ /* 0x000fc00000000000 */
        /* <DEDUP_REMOVED lines=14> */
.L_x_2848:


//--------------------- .text._ZN7cutlass13device_kernelIN5flash19enable_sm80_to_sm89INS1_16FlashAttnFwdSm80INS1_25CollectiveMainloopFwdSm80ILi4ELi1ELb0EN4cute5tupleIJNS5_1CILi128EEENS7_ILi48EEENS7_ILi96EEEEEELi96ENS_6half_tEfNS_4arch4Sm80ELb0ELb0ELb1ELb1ELb0ELb0ELb1ELb1EEENS1_21CollectiveEpilogueFwdINS6_IJS8_SA_S9_EEENS6_IJNS7_ILi1EEESI_SI_EEESC_SE_Li128ELb1ELb1ELb1ELb0EEENS1_36VarlenDynamicPersistentTileSchedulerILi128ELi48ELi128ELi128ELb1ELb1ELb0ELb0ELb1ELb1EEEEEEEEEvNT_6ParamsE --------------------------
	.section	.text._ZN7cutlass13device_kernelIN5flash19enable_sm80_to_sm89INS1_16FlashAttnFwdSm80INS1_25CollectiveMainloopFwdSm80ILi4ELi1ELb0EN4cute5tupleIJNS5_1CILi128EEENS7_ILi48EEENS7_ILi96EEEEEELi96ENS_6half_tEfNS_4arch4Sm80ELb0ELb0ELb1ELb1ELb0ELb0ELb1ELb1EEENS1_21CollectiveEpilogueFwdINS6_IJS8_SA_S9_EEENS6_IJNS7_ILi1EEESI_SI_EEESC_SE_Li128ELb1ELb1ELb1ELb0EEENS1_36VarlenDynamicPersistentTileSchedulerILi128ELi48ELi128ELi128ELb1ELb1ELb0ELb0ELb1ELb1EEEEEEEEEvNT_6ParamsE,"ax",@progbits
	.sectioninfo	@"SHI_REGISTERS=255"
	.align	128
.text._ZN7cutlass13device_kernelIN5flash19enable_sm80_to_sm89INS1_16FlashAttnFwdSm80INS1_25CollectiveMainloopFwdSm80ILi4ELi1ELb0EN4cute5tupleIJNS5_1CILi128EEENS7_ILi48EEENS7_ILi96EEEEEELi96ENS_6half_tEfNS_4arch4Sm80ELb0ELb0ELb1ELb1ELb0ELb0ELb1ELb1EEENS1_21CollectiveEpilogueFwdINS6_IJS8_SA_S9_EEENS6_IJNS7_ILi1EEESI_SI_EEESC_SE_Li128ELb1ELb1ELb1ELb0EEENS1_36VarlenDynamicPersistentTileSchedulerILi128ELi48ELi128ELi128ELb1ELb1ELb0ELb0ELb1ELb1EEEEEEEEEvNT_6ParamsE:
        .type           _ZN7cutlass13device_kernelIN5flash19enable_sm80_to_sm89INS1_16FlashAttnFwdSm80INS1_25CollectiveMainloopFwdSm80ILi4ELi1ELb0EN4cute5tupleIJNS5_1CILi128EEENS7_ILi48EEENS7_ILi96EEEEEELi96ENS_6half_tEfNS_4arch4Sm80ELb0ELb0ELb1ELb1ELb0ELb0ELb1ELb1EEENS1_21CollectiveEpilogueFwdINS6_IJS8_SA_S9_EEENS6_IJNS7_ILi1EEESI_SI_EEESC_SE_Li128ELb1ELb1ELb1ELb0EEENS1_36VarlenDynamicPersistentTileSchedulerILi128ELi48ELi128ELi128ELb1ELb1ELb0ELb0ELb1ELb1EEEEEEEEEvNT_6ParamsE,@function
        .size           _ZN7cutlass13device_kernelIN5flash19enable_sm80_to_sm89INS1_16FlashAttnFwdSm80INS1_25CollectiveMainloopFwdSm80ILi4ELi1ELb0EN4cute5tupleIJNS5_1CILi128EEENS7_ILi48EEENS7_ILi96EEEEEELi96ENS_6half_tEfNS_4arch4Sm80ELb0ELb0ELb1ELb1ELb0ELb0ELb1ELb1EEENS1_21CollectiveEpilogueFwdINS6_IJS8_SA_S9_EEENS6_IJNS7_ILi1EEESI_SI_EEESC_SE_Li128ELb1ELb1ELb1ELb0EEENS1_36VarlenDynamicPersistentTileSchedulerILi128ELi48ELi128ELi128ELb1ELb1ELb0ELb0ELb1ELb1EEEEEEEEEvNT_6ParamsE,(.L_x_2849 - _ZN7cutlass13device_kernelIN5flash19enable_sm80_to_sm89INS1_16FlashAttnFwdSm80INS1_25CollectiveMainloopFwdSm80ILi4ELi1ELb0EN4cute5tupleIJNS5_1CILi128EEENS7_ILi48EEENS7_ILi96EEEEEELi96ENS_6half_tEfNS_4arch4Sm80ELb0ELb0ELb1ELb1ELb0ELb0ELb1ELb1EEENS1_21CollectiveEpilogueFwdINS6_IJS8_SA_S9_EEENS6_IJNS7_ILi1EEESI_SI_EEESC_SE_Li128ELb1ELb1ELb1ELb0EEENS1_36VarlenDynamicPersistentTileSchedulerILi128ELi48ELi128ELi128ELb1ELb1ELb0ELb0ELb1ELb1EEEEEEEEEvNT_6ParamsE)
        .other          _ZN7cutlass13device_kernelIN5flash19enable_sm80_to_sm89INS1_16FlashAttnFwdSm80INS1_25CollectiveMainloopFwdSm80ILi4ELi1ELb0EN4cute5tupleIJNS5_1CILi128EEENS7_ILi48EEENS7_ILi96EEEEEELi96ENS_6half_tEfNS_4arch4Sm80ELb0ELb0ELb1ELb1ELb0ELb0ELb1ELb1EEENS1_21CollectiveEpilogueFwdINS6_IJS8_SA_S9_EEENS6_IJNS7_ILi1EEESI_SI_EEESC_SE_Li128ELb1ELb1ELb1ELb0EEENS1_36VarlenDynamicPersistentTileSchedulerILi128ELi48ELi128ELi128ELb1ELb1ELb0ELb0ELb1ELb1EEEEEEEEEvNT_6ParamsE,@"STO_CUDA_ENTRY STV_DEFAULT"
_ZN7cutlass13device_kernelIN5flash19enable_sm80_to_sm89INS1_16FlashAttnFwdSm80INS1_25CollectiveMainloopFwdSm80ILi4ELi1ELb0EN4cute5tupleIJNS5_1CILi128EEENS7_ILi48EEENS7_ILi96EEEEEELi96ENS_6half_tEfNS_4arch4Sm80ELb0ELb0ELb1ELb1ELb0ELb0ELb1ELb1EEENS1_21CollectiveEpilogueFwdINS6_IJS8_SA_S9_EEENS6_IJNS7_ILi1EEESI_SI_EEESC_SE_Li128ELb1ELb1ELb1ELb0EEENS1_36VarlenDynamicPersistentTileSchedulerILi128ELi48ELi128ELi128ELb1ELb1ELb0ELb0ELb1ELb1EEEEEEEEEvNT_6ParamsE:
[----:B------:R-:W-:-:S03]  /*0000*/  MOV R1, c[0x0][0x28] ;  /* 0x00000a0000017a02 */ /* 0x000fc60000000f00 */
[----:B------:R-:W1:Y:S01]  /*0010*/  S2R R2, SR_TID.X ;  /* 0x0000000000027919 */ /* 0x000e620000002100 */
[----:B------:R-:W-:Y:S01]  /*0020*/  IADD3 R1, R1, -0xb8, RZ ;  /* 0xffffff4801017810 */ /* 0x000fe20007ffe0ff */
[----:B------:R-:W-:Y:S01]  /*0030*/  ULDC.64 UR6, c[0x0][0x118] ;  /* 0x0000460000067ab9 */ /* 0x000fe20000000a00 */
[----:B-1----:R-:W-:-:S05]  /*0040*/  SHF.R.U32.HI R0, RZ, 0x5, R2 ;  /* 0x00000005ff007819 */ /* 0x002fca0000011602 */
[----:B------:R-:W1:Y:S02]  /*0050*/  SHFL.IDX PT, R3, R0, RZ, 0x1f ;  /* 0x00001fff00037589 */ /* 0x000e6400000e0000 */
[----:B-1----:R-:W-:Y:S02]  /*0060*/  ISETP.NE.AND P0, PT, R3, RZ, PT ;  /* 0x000000ff0300720c */ /* 0x002fe40003f05270 */
[----:B------:R-:W-:Y:S11]  /*0070*/  STL [R1+0xa8], R3 ;  /* 0x0000a80301007387 */ /* 0x000ff60000100800 */
[----:B------:R-:W-:Y:S06]  /*0080*/  @P0 BAR.SYNC.DEFER_BLOCKING 0x5, 0x80 ;  /* 0x0142000000000b1d */ /* 0x000fec0000010000 */
[----:B------:R-:W1:Y:S04]  /*0090*/  @P0 LDS.128 R4, [0xc080] ;  /* 0x00c08000ff040984 */ /* 0x000e680000000c00 */
[----:B-1----:R1:W-:Y:S04]  /*00a0*/  @P0 STL.64 [R1+0x10], R4 ;  /* 0x0000100401000387 */ /* 0x0023e80000100a00 */
[----:B------:R1:W-:Y:S04]  /*00b0*/  @P0 STL.64 [R1+0x18], R6 ;  /* 0x0000180601000387 */ /* 0x0003e80000100a00 */
[----:B------:R-:W-:Y:S06]  /*00c0*/  @P0 BAR.ARV 0x4, 0x80 ;  /* 0x0102000000000b1d */ /* 0x000fec0000002000 */
[----:B------:R-:W-:Y:S05]  /*00d0*/  @P0 BRA `(.L_x_20) ;  /* 0x00000b1000000947 */ /* 0x000fea0003800000 */
[----:B------:R-:W-:Y:S01]  /*00e0*/  LOP3.LUT R14, R2, 0x1f, RZ, 0xc0, !PT ;  /* 0x0000001f020e7812 */ /* 0x000fe200078ec0ff */
[----:B------:R-:W-:Y:S01]  /*00f0*/  CS2R R8, SRZ ;  /* 0x0000000000087805 */ /* 0x000fe2000001ff00 */
[----:B-1----:R-:W-:-:S02]  /*0100*/  IMAD.MOV.U32 R7, RZ, RZ, RZ ;  /* 0x000000ffff077224 */ /* 0x002fc400078e00ff */
[----:B------:R-:W-:-:S04]  /*0110*/  ISETP.NE.AND P6, PT, R14, 0x1f, PT ;  /* 0x0000001f0e00780c */ /* 0x000fc80003fc5270 */
[----:B------:R-:W-:-:S13]  /*0120*/  ISETP.GE.OR P0, PT, R14, c[0x0][0x53c], !P6 ;  /* 0x00014f000e007a0c */ /* 0x000fda0007706670 */
[----:B------:R-:W-:Y:S02]  /*0130*/  @!P0 IMAD.MOV.U32 R4, RZ, RZ, 0x4 ;  /* 0x00000004ff048424 */ /* 0x000fe400078e00ff */
[----:B------:R-:W-:Y:S02]  /*0140*/  @!P0 IMAD.MOV.U32 R2, RZ, RZ, 0x4 ;  /* 0x00000004ff028424 */ /* 0x000fe400078e00ff */
[----:B------:R-:W-:-:S04]  /*0150*/  @!P0 IMAD.WIDE.U32 R4, R14, R4, c[0x0][0x580] ;  /* 0x000160000e048625 */ /* 0x000fc800078e0004 */
[C---:B------:R-:W-:Y:S01]  /*0160*/  @!P0 IMAD.WIDE.U32 R2, R14.reuse, R2, c[0x0][0x578] ;  /* 0x00015e000e028625 */ /* 0x040fe200078e0002 */
[----:B------:R-:W2:Y:S04]  /*0170*/  @!P0 LDG.E R8, [R4.64] ;  /* 0x0000000604088981 */ /* 0x000ea8000c1e1900 */
[----:B------:R-:W2:Y:S01]  /*0180*/  @!P0 LDG.E R7, [R2.64] ;  /* 0x0000000602078981 */ /* 0x000ea2000c1e1900 */
[C---:B------:R-:W-:Y:S01]  /*0190*/  ISETP.NE.AND P5, PT, R14.reuse, RZ, PT ;  /* 0x000000ff0e00720c */ /* 0x040fe20003fa5270 */
[----:B------:R-:W1:Y:S01]  /*01a0*/  S2UR UR4, SR_CTAID.X ;  /* 0x00000000000479c3 */ /* 0x000e620000002500 */
[C---:B------:R-:W-:Y:S02]  /*01b0*/  ISETP.GE.U32.AND P4, PT, R14.reuse, 0x2, PT ;  /* 0x000000020e00780c */ /* 0x040fe40003f86070 */
[----:B------:R-:W-:-:S02]  /*01c0*/  ISETP.GE.U32.AND P3, PT, R14, 0x4, PT ;  /* 0x000000040e00780c */ /* 0x000fc40003f66070 */
[C---:B------:R-:W-:Y:S02]  /*01d0*/  ISETP.GE.U32.AND P2, PT, R14.reuse, 0x8, PT ;  /* 0x000000080e00780c */ /* 0x040fe40003f46070 */
[----:B------:R-:W-:Y:S01]  /*01e0*/  ISETP.GE.U32.AND P1, PT, R14, 0x10, PT ;  /* 0x000000100e00780c */ /* 0x000fe20003f26070 */
[----:B--2---:R-:W-:-:S05]  /*01f0*/  IMAD R4, R8, R7, RZ ;  /* 0x0000000708047224 */ /* 0x004fca00078e02ff */
[----:B------:R-:W2:Y:S02]  /*0200*/  SHFL.UP PT, R0, R4, 0x1, RZ ;  /* 0x0420000004007989 */ /* 0x000ea400000e00ff */
[----:B--2---:R-:W-:-:S05]  /*0210*/  SEL R0, R0, RZ, P5 ;  /* 0x000000ff00007207 */ /* 0x004fca0002800000 */
[----:B------:R-:W-:-:S05]  /*0220*/  IMAD.IADD R4, R4, 0x1, R0 ;  /* 0x0000000104047824 */ /* 0x000fca00078e0200 */
        /* <DEDUP_REMOVED lines=12> */
[----:B------:R-:W2:Y:S02]  /*02f0*/  SHFL.IDX PT, R6, R4, 0x1f, 0x1f ;  /* 0x03e01f0004067f89 */ /* 0x000ea400000e0000 */
[----:B--2---:R-:W-:-:S04]  /*0300*/  IMAD R6, R6, c[0x0][0x538], RZ ;  /* 0x00014e0006067a24 */ /* 0x004fc800078e02ff */
[----:B------:R-:W-:Y:S01]  /*0310*/  IMAD.MOV.U32 R0, RZ, RZ, R6 ;  /* 0x000000ffff007224 */ /* 0x000fe200078e0006 */
[----:B-1----:R-:W-:-:S13]  /*0320*/  ISETP.GT.AND P0, PT, R6, UR4, PT ;  /* 0x0000000406007c0c */ /* 0x002fda000bf04270 */
[----:B------:R-:W-:Y:S05]  /*0330*/  @P0 BRA `(.L_x_21) ;  /* 0x0000027000000947 */ /* 0x000fea0003800000 */
[----:B------:R-:W-:Y:S02]  /*0340*/  MOV R6, R0 ;  /* 0x0000000000067202 */ /* 0x000fe40000000f00 */
[----:B------:R-:W-:-:S04]  /*0350*/  MOV R9, RZ ;  /* 0x000000ff00097202 */ /* 0x000fc80000000f00 */
.L_x_25:
[----:B------:R-:W-:-:S04]  /*0360*/  IADD3 R0, R9, 0x1f, RZ ;  /* 0x0000001f09007810 */ /* 0x000fc80007ffe0ff */
[----:B------:R-:W-:-:S13]  /*0370*/  ISETP.GE.AND P0, PT, R0, c[0x0][0x53c], PT ;  /* 0x00014f0000007a0c */ /* 0x000fda0003f06270 */
[----:B------:R-:W-:Y:S05]  /*0380*/  @P0 BRA `(.L_x_22) ;  /* 0x0000078000000947 */ /* 0x000fea0003800000 */
[----:B------:R-:W-:Y:S01]  /*0390*/  MOV R9, R0 ;  /* 0x0000000000097202 */ /* 0x000fe20000000f00 */
[----:B------:R-:W-:Y:S01]  /*03a0*/  IMAD.MOV.U32 R7, RZ, RZ, RZ ;  /* 0x000000ffff077224 */ /* 0x000fe200078e00ff */
[----:B------:R-:W-:Y:S02]  /*03b0*/  MOV R8, RZ ;  /* 0x000000ff00087202 */ /* 0x000fe40000000f00 */
[----:B------:R-:W-:-:S04]  /*03c0*/  IADD3 R0, R14, R9, RZ ;  /* 0x000000090e007210 */ /* 0x000fc80007ffe0ff */
[----:B------:R-:W-:-:S13]  /*03d0*/  ISETP.GE.OR P0, PT, R0, c[0x0][0x53c], !P6 ;  /* 0x00014f0000007a0c */ /* 0x000fda0007706670 */
[----:B------:R-:W-:Y:S01]  /*03e0*/  @!P0 MOV R2, 0x4 ;  /* 0x0000000400028802 */ /* 0x000fe20000000f00 */
[----:B------:R-:W-:-:S04]  /*03f0*/  @!P0 IMAD.MOV.U32 R3, RZ, RZ, 0x4 ;  /* 0x00000004ff038424 */ /* 0x000fc800078e00ff */
[----:B------:R-:W-:-:S04]  /*0400*/  @!P0 IMAD.WIDE R4, R0, R2, c[0x0][0x580] ;  /* 0x0001600000048625 */ /* 0x000fc800078e0202 */
[----:B------:R-:W-:Y:S01]  /*0410*/  @!P0 IMAD.WIDE R2, R0, R3, c[0x0][0x578] ;  /* 0x00015e0000028625 */ /* 0x000fe200078e0203 */
[----:B------:R-:W2:Y:S04]  /*0420*/  @!P0 LDG.E R8, [R4.64] ;  /* 0x0000000604088981 */ /* 0x000ea8000c1e1900 */
[----:B------:R-:W2:Y:S02]  /*0430*/  @!P0 LDG.E R7, [R2.64] ;  /* 0x0000000602078981 */ /* 0x000ea4000c1e1900 */
[----:B--2---:R-:W-:Y:S01]  /*0440*/  IMAD R5, R8, R7, RZ ;  /* 0x0000000708057224 */ /* 0x004fe200078e02ff */
[----:B------:R-:W-:Y:S05]  /*0450*/  BRA.DIV ~URZ, `(.L_x_23) ;  /* 0x0000d6827f007947 */ /* 0x000fea000b800000 */
[----:B------:R1:W2:Y:S02]  /*0460*/  SHFL.UP PT, R0, R5, 0x1, RZ ;  /* 0x0420000005007989 */ /* 0x0002a400000e00ff */
.L_x_122:
[----:B--2---:R-:W-:-:S04]  /*0470*/  SEL R0, R0, RZ, P5 ;  /* 0x000000ff00007207 */ /* 0x004fc80002800000 */
[----:B-1----:R-:W-:Y:S01]  /*0480*/  IADD3 R5, R5, R0, RZ ;  /* 0x0000000005057210 */ /* 0x002fe20007ffe0ff */
[----:B------:R-:W-:Y:S05]  /*0490*/  BRA.DIV ~URZ, `(.L_x_24) ;  /* 0x0000d6a27f007947 */ /* 0x000fea000b800000 */
[----:B------:R-:W1:Y:S02]  /*04a0*/  SHFL.UP PT, R0, R5, 0x2, RZ ;  /* 0x0440000005007989 */ /* 0x000e6400000e00ff */
[----:B-1----:R-:W-:-:S05]  /*04b0*/  SEL R0, R0, RZ, P4 ;  /* 0x000000ff00007207 */ /* 0x002fca0002000000 */
[----:B------:R-:W-:-:S05]  /*04c0*/  IMAD.IADD R0, R5, 0x1, R0 ;  /* 0x0000000105007824 */ /* 0x000fca00078e0200 */
        /* <DEDUP_REMOVED lines=9> */
[----:B------:R1:W2:Y:S02]  /*0560*/  SHFL.IDX PT, R0, R4, 0x1f, 0x1f ;  /* 0x03e01f0004007f89 */ /* 0x0002a400000e0000 */
.L_x_123:
[----:B--2---:R-:W-:-:S05]  /*0570*/  IMAD R0, R0, c[0x0][0x538], RZ ;  /* 0x00014e0000007a24 */ /* 0x004fca00078e02ff */
[----:B------:R-:W-:-:S04]  /*0580*/  IADD3 R6, R0, R6, RZ ;  /* 0x0000000600067210 */ /* 0x000fc80007ffe0ff */
[----:B------:R-:W-:-:S13]  /*0590*/  ISETP.GT.AND P0, PT, R6, UR4, PT ;  /* 0x0000000406007c0c */ /* 0x000fda000bf04270 */
[----:B-1----:R-:W-:Y:S05]  /*05a0*/  @!P0 BRA `(.L_x_25) ;  /* 0xfffffdb000008947 */ /* 0x002fea000383ffff */
.L_x_21:
[----:B------:R-:W-:-:S05]  /*05b0*/  IADD3 R12, -R0, R6, RZ ;  /* 0x00000006000c7210 */ /* 0x000fca0007ffe1ff */
[----:B------:R-:W-:-:S05]  /*05c0*/  IMAD R0, R4, c[0x0][0x538], R12 ;  /* 0x00014e0004007a24 */ /* 0x000fca00078e020c */
[----:B------:R-:W-:Y:S01]  /*05d0*/  ISETP.GT.AND P0, PT, R0, UR4, PT ;  /* 0x0000000400007c0c */ /* 0x000fe2000bf04270 */
[----:B------:R-:W-:-:S12]  /*05e0*/  BRA.DIV ~URZ, `(.L_x_26) ;  /* 0x0000d7027f007947 */ /* 0x000fd8000b800000 */
[----:B------:R-:W-:-:S04]  /*05f0*/  VOTE.ANY R6, PT, !P0 ;  /* 0x0000000000067806 */ /* 0x000fc800040e0100 */
.L_x_124:
[----:B------:R1:W2:Y:S01]  /*0600*/  POPC R13, R6 ;  /* 0x00000006000d7309 */ /* 0x0002a20000000000 */
[----:B------:R-:W-:Y:S05]  /*0610*/  BRA.DIV ~URZ, `(.L_x_27) ;  /* 0x0000d7227f007947 */ /* 0x000fea000b800000 */
[----:B--2---:R-:W2:Y:S04]  /*0620*/  SHFL.IDX PT, R11, R8, R13, 0x1f ;  /* 0x00001f0d080b7589 */ /* 0x004ea800000e0000 */
[----:B------:R3:W4:Y:S02]  /*0630*/  SHFL.IDX PT, R10, R7, R13, 0x1f ;  /* 0x00001f0d070a7589 */ /* 0x00072400000e0000 */
[----:B---3--:R-:W-:Y:S02]  /*0640*/  MOV R7, RZ ;  /* 0x000000ff00077202 */ /* 0x008fe40000000f00 */
.L_x_125:
[----:B--2-4-:R-:W-:Y:S01]  /*0650*/  ISETP.NE.AND P0, PT, R6, RZ, PT ;  /* 0x000000ff0600720c */ /* 0x014fe20003f05270 */
[----:B------:R-:W-:-:S12]  /*0660*/  BSSY B0, `(.L_x_28) ;  /* 0x0000005000007945 */ /* 0x000fd80003800000 */
[----:B------:R-:W-:Y:S05]  /*0670*/  @!P0 BRA `(.L_x_29) ;  /* 0x0000003000008947 */ /* 0x000fea0003800000 */
[----:B------:R-:W-:Y:S01]  /*0680*/  IADD3 R3, R13, -0x1, RZ ;  /* 0xffffffff0d037810 */ /* 0x000fe20007ffe0ff */
[----:B------:R-:W-:Y:S05]  /*0690*/  BRA.DIV ~URZ, `(.L_x_30) ;  /* 0x0000d7827f007947 */ /* 0x000fea000b800000 */
[----:B------:R2:W3:Y:S02]  /*06a0*/  SHFL.IDX PT, R7, R4, R3, 0x1f ;  /* 0x00001f0304077589 */ /* 0x0004e400000e0000 */
.L_x_29:
[----:B------:R-:W-:Y:S05]  /*06b0*/  BSYNC B0 ;  /* 0x0000000000007941 */ /* 0x000fea0003800000 */
.L_x_28:
[----:B------:R-:W-:Y:S01]  /*06c0*/  IABS R0, R11 ;  /* 0x0000000b00007213 */ /* 0x000fe20000000000 */
[----:B--23--:R-:W-:-:S04]  /*06d0*/  IMAD R4, R7, c[0x0][0x538], R12 ;  /* 0x00014e0007047a24 */ /* 0x00cfc800078e020c */
[----:B------:R-:W-:Y:S01]  /*06e0*/  IMAD.MOV.U32 R5, RZ, RZ, R0 ;  /* 0x000000ffff057224 */ /* 0x000fe200078e0000 */
[----:B------:R-:W-:Y:S01]  /*06f0*/  IABS R0, R10 ;  /* 0x0000000a00007213 */ /* 0x000fe20000000000 */
[----:B------:R2:W-:Y:S01]  /*0700*/  STL [R1+0x10], R4 ;  /* 0x0000100401007387 */ /* 0x0005e20000100800 */
[----:B------:R-:W-:Y:S01]  /*0710*/  IADD3 R12, -R4, UR4, RZ ;  /* 0x00000004040c7c10 */ /* 0x000fe2000fffe1ff */
[----:B------:R-:W3:Y:S02]  /*0720*/  I2F.RP R2, R5 ;  /* 0x0000000500027306 */ /* 0x000ee40000209400 */
[----:B------:R-:W-:Y:S01]  /*0730*/  IMAD.MOV.U32 R7, RZ, RZ, R0 ;  /* 0x000000ffff077224 */ /* 0x000fe200078e0000 */
[----:B-1----:R-:W-:Y:S02]  /*0740*/  IABS R6, R12 ;  /* 0x0000000c00067213 */ /* 0x002fe40000000000 */
[----:B------:R-:W-:-:S03]  /*0750*/  IABS R0, R11 ;  /* 0x0000000b00007213 */ /* 0x000fc60000000000 */
[----:B------:R-:W-:Y:S01]  /*0760*/  I2F.RP R8, R7 ;  /* 0x0000000700087306 */ /* 0x000fe20000209400 */
[----:B------:R-:W-:-:S07]  /*0770*/  IADD3 R0, RZ, -R0, RZ ;  /* 0x80000000ff007210 */ /* 0x000fce0007ffe0ff */
[----:B---3--:R-:W1:Y:S02]  /*0780*/  MUFU.RCP R2, R2 ;  /* 0x0000000200027308 */ /* 0x008e640000001000 */
[----:B-1----:R-:W-:-:S06]  /*0790*/  IADD3 R2, R2, 0xffffffe, RZ ;  /* 0x0ffffffe02027810 */ /* 0x002fcc0007ffe0ff */
[----:B------:R-:W1:Y:S02]  /*07a0*/  F2I.FTZ.U32.TRUNC.NTZ R3, R2 ;  /* 0x0000000200037305 */ /* 0x000e64000021f000 */
[----:B-1----:R-:W-:-:S04]  /*07b0*/  IMAD.MOV R2, RZ, RZ, -R3 ;  /* 0x000000ffff027224 */ /* 0x002fc800078e0a03 */
[----:B--2---:R-:W-:Y:S02]  /*07c0*/  IMAD R4, R2, R5, RZ ;  /* 0x0000000502047224 */ /* 0x004fe400078e02ff */
[----:B------:R-:W-:-:S04]  /*07d0*/  IMAD.MOV.U32 R2, RZ, RZ, RZ ;  /* 0x000000ffff027224 */ /* 0x000fc800078e00ff */
[----:B------:R-:W-:-:S04]  /*07e0*/  IMAD.HI.U32 R2, R3, R4, R2 ;  /* 0x0000000403027227 */ /* 0x000fc800078e0002 */
[----:B------:R-:W-:-:S04]  /*07f0*/  IMAD.MOV.U32 R3, RZ, RZ, R6 ;  /* 0x000000ffff037224 */ /* 0x000fc800078e0006 */
[----:B------:R-:W-:-:S04]  /*0800*/  IMAD.HI.U32 R2, R2, R3, RZ ;  /* 0x0000000302027227 */ /* 0x000fc800078e00ff */
[----:B------:R-:W-:Y:S02]  /*0810*/  IMAD R0, R2, R0, R3 ;  /* 0x0000000002007224 */ /* 0x000fe400078e0203 */
[----:B------:R-:W1:Y:S03]  /*0820*/  MUFU.RCP R3, R8 ;  /* 0x0000000800037308 */ /* 0x000e660000001000 */
[----:B------:R-:W-:-:S13]  /*0830*/  ISETP.GT.U32.AND P0, PT, R5, R0, PT ;  /* 0x000000000500720c */ /* 0x000fda0003f04070 */
[----:B------:R-:W-:Y:S01]  /*0840*/  @!P0 IMAD.IADD R0, R0, 0x1, -R5 ;  /* 0x0000000100008824 */ /* 0x000fe200078e0a05 */
[----:B-1----:R-:W-:Y:S02]  /*0850*/  IADD3 R3, R3, 0xffffffe, RZ ;  /* 0x0ffffffe03037810 */ /* 0x002fe40007ffe0ff */
[----:B------:R-:W-:Y:S02]  /*0860*/  @!P0 IADD3 R2, R2, 0x1, RZ ;  /* 0x0000000102028810 */ /* 0x000fe40007ffe0ff */
[----:B------:R-:W-:Y:S02]  /*0870*/  ISETP.GE.U32.AND P2, PT, R0, R5, PT ;  /* 0x000000050000720c */ /* 0x000fe40003f46070 */
[----:B------:R-:W1:Y:S01]  /*0880*/  F2I.FTZ.U32.TRUNC.NTZ R3, R3 ;  /* 0x0000000300037305 */ /* 0x000e62000021f000 */
[----:B------:R-:W-:Y:S02]  /*0890*/  LOP3.LUT R0, R12, R11, RZ, 0x3c, !PT ;  /* 0x0000000b0c007212 */ /* 0x000fe400078e3cff */
[----:B------:R-:W-:-:S02]  /*08a0*/  ISETP.NE.AND P0, PT, R11, RZ, PT ;  /* 0x000000ff0b00720c */ /* 0x000fc40003f05270 */
[----:B------:R-:W-:-:S06]  /*08b0*/  ISETP.GE.AND P1, PT, R0, RZ, PT ;  /* 0x000000ff0000720c */ /* 0x000fcc0003f26270 */
[----:B------:R-:W-:Y:S02]  /*08c0*/  @P2 IADD3 R2, R2, 0x1, RZ ;  /* 0x0000000102022810 */ /* 0x000fe40007ffe0ff */
[----:B-1----:R-:W-:-:S03]  /*08d0*/  IADD3 R0, RZ, -R3, RZ ;  /* 0x80000003ff007210 */ /* 0x002fc60007ffe0ff */
[----:B------:R-:W-:Y:S01]  /*08e0*/  IMAD.MOV.U32 R4, RZ, RZ, R2 ;  /* 0x000000ffff047224 */ /* 0x000fe200078e0002 */
[----:B------:R-:W-:-:S03]  /*08f0*/  MOV R2, RZ ;  /* 0x000000ff00027202 */ /* 0x000fc60000000f00 */
[----:B------:R-:W-:Y:S01]  /*0900*/  @!P1 IMAD.MOV R4, RZ, RZ, -R4 ;  /* 0x000000ffff049224 */ /* 0x000fe200078e0a04 */
[----:B------:R-:W-:Y:S01]  /*0910*/  @!P0 LOP3.LUT R4, RZ, R11, RZ, 0x33, !PT ;  /* 0x0000000bff048212 */ /* 0x000fe200078e33ff */
[----:B------:R-:W-:Y:S01]  /*0920*/  IMAD.MOV.U32 R5, RZ, RZ, R0 ;  /* 0x000000ffff057224 */ /* 0x000fe200078e0000 */
[----:B------:R-:W-:Y:S02]  /*0930*/  IABS R0, R10 ;  /* 0x0000000a00007213 */ /* 0x000fe40000000000 */
[----:B------:R-:W-:Y:S01]  /*0940*/  IABS R8, R4 ;  /* 0x0000000400087213 */ /* 0x000fe20000000000 */
[----:B------:R-:W-:Y:S02]  /*0950*/  IMAD R5, R5, R7, RZ ;  /* 0x0000000705057224 */ /* 0x000fe400078e02ff */
[----:B------:R-:W-:Y:S02]  /*0960*/  IMAD.MOV R6, RZ, RZ, -R0 ;  /* 0x000000ffff067224 */ /* 0x000fe400078e0a00 */
[----:B------:R-:W-:-:S04]  /*0970*/  IMAD.HI.U32 R0, R3, R5, R2 ;  /* 0x0000000503007227 */ /* 0x000fc800078e0002 */
[----:B------:R-:W-:Y:S02]  /*0980*/  IMAD.MOV.U32 R2, RZ, RZ, R8 ;  /* 0x000000ffff027224 */ /* 0x000fe400078e0008 */
[----:B------:R-:W-:Y:S02]  /*0990*/  IMAD.MOV.U32 R3, RZ, RZ, R6 ;  /* 0x000000ffff037224 */ /* 0x000fe400078e0006 */
[----:B------:R-:W-:-:S04]  /*09a0*/  IMAD.HI.U32 R0, R0, R2, RZ ;  /* 0x0000000200007227 */ /* 0x000fc800078e00ff */
[----:B------:R-:W-:Y:S02]  /*09b0*/  IMAD R2, R0, R3, R2 ;  /* 0x0000000300027224 */ /* 0x000fe400078e0202 */
[----:B------:R-:W-:-:S03]  /*09c0*/  IMAD R3, R4, R11, RZ ;  /* 0x0000000b04037224 */ /* 0x000fc600078e02ff */
[----:B------:R-:W-:Y:S02]  /*09d0*/  ISETP.GT.U32.AND P0, PT, R7, R2, PT ;  /* 0x000000020700720c */ /* 0x000fe40003f04070 */
[----:B------:R-:W-:-:S11]  /*09e0*/  IADD3 R3, R12, -R3, RZ ;  /* 0x800000030c037210 */ /* 0x000fd60007ffe0ff */
[----:B------:R-:W-:Y:S01]  /*09f0*/  @!P0 IMAD.IADD R2, R2, 0x1, -R7 ;  /* 0x0000000102028824 */ /* 0x000fe200078e0a07 */
[----:B------:R-:W-:Y:S02]  /*0a00*/  @!P0 IADD3 R0, R0, 0x1, RZ ;  /* 0x0000000100008810 */ /* 0x000fe40007ffe0ff */
[----:B------:R-:W-:Y:S02]  /*0a10*/  ISETP.NE.AND P0, PT, R10, RZ, PT ;  /* 0x000000ff0a00720c */ /* 0x000fe40003f05270 */
[----:B------:R-:W-:Y:S02]  /*0a20*/  ISETP.GE.U32.AND P2, PT, R2, R7, PT ;  /* 0x000000070200720c */ /* 0x000fe40003f46070 */
[----:B------:R-:W-:-:S04]  /*0a30*/  LOP3.LUT R2, R4, R10, RZ, 0x3c, !PT ;  /* 0x0000000a04027212 */ /* 0x000fc800078e3cff */
[----:B------:R-:W-:-:S07]  /*0a40*/  ISETP.GE.AND P1, PT, R2, RZ, PT ;  /* 0x000000ff0200720c */ /* 0x000fce0003f26270 */
[----:B------:R-:W-:-:S06]  /*0a50*/  @P2 IADD3 R0, R0, 0x1, RZ ;  /* 0x0000000100002810 */ /* 0x000fcc0007ffe0ff */
[----:B------:R-:W-:Y:S02]  /*0a60*/  @!P1 IADD3 R0, -R0, RZ, RZ ;  /* 0x000000ff00009210 */ /* 0x000fe40007ffe1ff */
[----:B------:R-:W-:-:S05]  /*0a70*/  @!P0 LOP3.LUT R0, RZ, R10, RZ, 0x33, !PT ;  /* 0x0000000aff008212 */ /* 0x000fca00078e33ff */
[--C-:B------:R-:W-:Y:S02]  /*0a80*/  IMAD.MOV R2, RZ, RZ, -R0.reuse ;  /* 0x000000ffff027224 */ /* 0x100fe400078e0a00 */
[C---:B------:R-:W-:Y:S02]  /*0a90*/  IMAD R0, R10.reuse, 0x1000000, R0 ;  /* 0x010000000a007824 */ /* 0x040fe400078e0200 */
[----:B------:R-:W-:Y:S02]  /*0aa0*/  IMAD R2, R10, R2, R4 ;  /* 0x000000020a027224 */ /* 0x000fe400078e0204 */
[----:B------:R-:W-:Y:S02]  /*0ab0*/  IMAD.IADD R4, R13, 0x1, R9 ;  /* 0x000000010d047824 */ /* 0x000fe400078e0209 */
[----:B------:R-:W-:-:S03]  /*0ac0*/  IMAD R0, R2, 0x10000, R0 ;  /* 0x0001000002007824 */ /* 0x000fc600078e0200 */
[----:B------:R1:W-:Y:S04]  /*0ad0*/  STL [R1+0x1c], R4 ;  /* 0x00001c0401007387 */ /* 0x0003e80000100800 */
[----:B------:R1:W-:Y:S04]  /*0ae0*/  STL [R1+0x18], R0 ;  /* 0x0000180001007387 */ /* 0x0003e80000100800 */
[----:B------:R1:W-:Y:S01]  /*0af0*/  STL [R1+0x14], R3 ;  /* 0x0000140301007387 */ /* 0x0003e20000100800 */
[----:B------:R-:W-:Y:S05]  /*0b00*/  BRA `(.L_x_31) ;  /* 0x0000006000007947 */ /* 0x000fea0003800000 */
.L_x_22:
[----:B------:R-:W-:Y:S01]  /*0b10*/  MOV R0, UR4 ;  /* 0x0000000400007c02 */ /* 0x000fe20008000f00 */
[----:B------:R-:W-:Y:S04]  /*0b20*/  STL [R1+0x14], RZ ;  /* 0x000014ff01007387 */ /* 0x000fe80000100800 */
[----:B------:R-:W-:Y:S04]  /*0b30*/  STL [R1+0x18], RZ ;  /* 0x000018ff01007387 */ /* 0x000fe80000100800 */
[----:B------:R1:W-:Y:S02]  /*0b40*/  STL [R1+0x10], R0 ;  /* 0x0000100001007387 */ /* 0x0003e40000100800 */
[----:B-1----:R-:W-:-:S05]  /*0b50*/  MOV R0, c[0x0][0x53c] ;  /* 0x00014f0000007a02 */ /* 0x002fca0000000f00 */
[----:B------:R1:W-:Y:S02]  /*0b60*/  STL [R1+0x1c], R0 ;  /* 0x00001c0001007387 */ /* 0x0003e40000100800 */
.L_x_31:
[----:B-1----:R-:W2:Y:S04]  /*0b70*/  LDL R4, [R1+0x10] ;  /* 0x0000100001047983 */ /* 0x002ea80000100800 */
[----:B------:R-:W2:Y:S04]  /*0b80*/  LDL R5, [R1+0x14] ;  /* 0x0000140001057983 */ /* 0x000ea80000100800 */
[----:B------:R-:W2:Y:S04]  /*0b90*/  LDL R6, [R1+0x18] ;  /* 0x0000180001067983 */ /* 0x000ea80000100800 */
[----:B------:R-:W2:Y:S01]  /*0ba0*/  LDL R7, [R1+0x1c] ;  /* 0x00001c0001077983 */ /* 0x000ea20000100800 */
[----:B------:R-:W-:Y:S01]  /*0bb0*/  ISETP.NE.AND P0, PT, R14, RZ, PT ;  /* 0x000000ff0e00720c */ /* 0x000fe20003f05270 */
[----:B------:R-:W-:-:S12]  /*0bc0*/  WARPSYNC 0xffffffff ;  /* 0xffffffff00007948 */ /* 0x000fd80003800000 */
[----:B--2---:R1:W-:Y:S04]  /*0bd0*/  @!P0 STS.128 [0xc080], R4 ;  /* 0x00c08004ff008388 */ /* 0x0043e80000000c00 */
[----:B------:R-:W-:Y:S06]  /*0be0*/  BAR.ARV 0x5, 0x80 ;  /* 0x0142000000007b1d */ /* 0x000fec0000002000 */
.L_x_20:
[----:B------:R-:W2:Y:S02]  /*0bf0*/  LDL R0, [R1+0x1c] ;  /* 0x00001c0001007983 */ /* 0x000ea40000100800 */
[----:B--2---:R-:W-:-:S13]  /*0c00*/  ISETP.GE.AND P0, PT, R0, c[0x0][0x53c], PT ;  /* 0x00014f0000007a0c */ /* 0x004fda0003f06270 */
[----:B------:R-:W-:Y:S05]  /*0c10*/  @P0 EXIT ;  /* 0x000000000000094d */ /* 0x000fea0003800000 */
[----:B------:R-:W2:Y:S02]  /*0c20*/  S2R R12, SR_TID.X ;  /* 0x00000000000c7919 */ /* 0x000ea40000002100 */
[----:B--2---:R-:W-:-:S04]  /*0c30*/  SHF.R.S32.HI R9, RZ, 0x1f, R12 ;  /* 0x0000001fff097819 */ /* 0x004fc8000001140c */
[CC--:B------:R-:W-:Y:S02]  /*0c40*/  LEA.HI R17, R9.reuse, R12.reuse, RZ, 0x3 ;  /* 0x0000000c09117211 */ /* 0x0c0fe400078f18ff */
[----:B------:R-:W-:Y:S02]  /*0c50*/  LEA.HI R3, R9, R12, RZ, 0x4 ;  /* 0x0000000c09037211 */ /* 0x000fe400078f20ff */
[----:B------:R-:W-:Y:S02]  /*0c60*/  LOP3.LUT R2, R17, 0xfffffff8, RZ, 0xc0, !PT ;  /* 0xfffffff811027812 */ /* 0x000fe400078ec0ff */
[----:B-1----:R-:W-:Y:S02]  /*0c70*/  SHF.R.S32.HI R5, RZ, 0x4, R3 ;  /* 0x00000004ff057819 */ /* 0x002fe40000011403 */
[C---:B------:R-:W-:Y:S01]  /*0c80*/  LOP3.LUT R0, R3.reuse, 0xfffffff0, RZ, 0xc0, !PT ;  /* 0xfffffff003007812 */ /* 0x040fe200078ec0ff */
[----:B------:R-:W-:Y:S01]  /*0c90*/  IMAD.IADD R2, R12, 0x1, -R2 ;  /* 0x000000010c027824 */ /* 0x000fe200078e0a02 */
[----:B------:R-:W-:-:S03]  /*0ca0*/  LEA.HI R3, R3, R5, RZ, 0x1 ;  /* 0x0000000503037211 */ /* 0x000fc600078f08ff */
[----:B------:R-:W-:Y:S01]  /*0cb0*/  IMAD.IADD R0, R12, 0x1, -R0 ;  /* 0x000000010c007824 */ /* 0x000fe200078e0a00 */
[----:B------:R-:W-:Y:S02]  /*0cc0*/  LEA.HI R8, R2, R2, RZ, 0x1 ;  /* 0x0000000202087211 */ /* 0x000fe400078f08ff */
[----:B------:R-:W-:Y:S02]  /*0cd0*/  LOP3.LUT R4, R3, 0xfffffffe, RZ, 0xc0, !PT ;  /* 0xfffffffe03047812 */ /* 0x000fe400078ec0ff */
[----:B------:R-:W-:Y:S02]  /*0ce0*/  LOP3.LUT R3, R8, 0x3fffffe, RZ, 0xc0, !PT ;  /* 0x03fffffe08037812 */ /* 0x000fe400078ec0ff */
[----:B------:R-:W-:Y:S01]  /*0cf0*/  LEA.HI R10, R0, R0, RZ, 0x1 ;  /* 0x00000000000a7211 */ /* 0x000fe200078f08ff */
[----:B------:R-:W-:Y:S01]  /*0d00*/  IMAD.IADD R11, R5, 0x1, -R4 ;  /* 0x00000001050b7824 */ /* 0x000fe200078e0a04 */
[----:B------:R-:W-:Y:S01]  /*0d10*/  LEA.HI R5, R9, R12, RZ, 0x2 ;  /* 0x0000000c09057211 */ /* 0x000fe200078f10ff */
[----:B------:R-:W-:Y:S01]  /*0d20*/  IMAD.IADD R15, R2, 0x1, -R3 ;  /* 0x00000001020f7824 */ /* 0x000fe200078e0a03 */
[----:B------:R-:W-:-:S02]  /*0d30*/  LOP3.LUT R2, R10, 0x7fffffe, RZ, 0xc0, !PT ;  /* 0x07fffffe0a027812 */ /* 0x000fc400078ec0ff */
[----:B------:R-:W-:Y:S02]  /*0d40*/  SHF.R.S32.HI R3, RZ, 0x1f, R0 ;  /* 0x0000001fff037819 */ /* 0x000fe40000011400 */
[----:B------:R-:W-:Y:S01]  /*0d50*/  SHF.R.S32.HI R4, RZ, 0x3, R17 ;  /* 0x00000003ff047819 */ /* 0x000fe20000011411 */
[----:B------:R-:W-:Y:S01]  /*0d60*/  IMAD.IADD R13, R0, 0x1, -R2 ;  /* 0x00000001000d7824 */ /* 0x000fe200078e0a02 */
[----:B------:R-:W-:Y:S02]  /*0d70*/  LOP3.LUT R6, R5, 0xfffffffc, RZ, 0xc0, !PT ;  /* 0xfffffffc05067812 */ /* 0x000fe400078ec0ff */
[----:B------:R-:W-:Y:S01]  /*0d80*/  LEA.HI R16, R3, R0, RZ, 0x3 ;  /* 0x0000000003107211 */ /* 0x000fe200078f18ff */
[----:B------:R-:W-:Y:S01]  /*0d90*/  IMAD.SHL.U32 R0, R4, 0x40, RZ ;  /* 0x0000004004007824 */ /* 0x000fe200078e00ff */
[----:B------:R-:W-:Y:S01]  /*0da0*/  LEA.HI R9, R9, R12, RZ, 0x5 ;  /* 0x0000000c09097211 */ /* 0x000fe200078f28ff */
[----:B------:R-:W-:Y:S01]  /*0db0*/  IMAD.IADD R18, R12, 0x1, -R6 ;  /* 0x000000010c127824 */ /* 0x000fe200078e0a06 */
[----:B------:R-:W-:-:S02]  /*0dc0*/  SHF.R.S32.HI R14, RZ, 0x2, R5 ;  /* 0x00000002ff0e7819 */ /* 0x000fc40000011405 */
[----:B------:R-:W-:Y:S01]  /*0dd0*/  LOP3.LUT R2, R9, 0xffffffe0, RZ, 0xc0, !PT ;  /* 0xffffffe009027812 */ /* 0x000fe200078ec0ff */
[----:B------:R-:W-:Y:S01]  /*0de0*/  IMAD.SHL.U32 R250, R18, 0x8, RZ ;  /* 0x0000000812fa7824 */ /* 0x000fe200078e00ff */
[----:B------:R-:W-:Y:S02]  /*0df0*/  LOP3.LUT R0, R0, 0xc0, RZ, 0xc0, !PT ;  /* 0x000000c000007812 */ /* 0x000fe400078ec0ff */
[----:B------:R-:W-:Y:S01]  /*0e00*/  LEA.HI R6, R5, R14, RZ, 0x1 ;  /* 0x0000000e05067211 */ /* 0x000fe200078f08ff */
[----:B------:R-:W-:Y:S01]  /*0e10*/  IMAD.IADD R20, R12, 0x1, -R2 ;  /* 0x000000010c147824 */ /* 0x000fe200078e0a02 */
[----:B------:R-:W-:Y:S02]  /*0e20*/  SHF.R.U32.HI R4, RZ, 0x3, R0 ;  /* 0x00000003ff047819 */ /* 0x000fe40000011600 */
[----:B------:R-:W-:Y:S02]  /*0e30*/  LOP3.LUT R3, R0, 0x18, R250, 0xf8, !PT ;  /* 0x0000001800037812 */ /* 0x000fe400078ef8fa */
[----:B------:R-:W-:-:S02]  /*0e40*/  SHF.R.S32.HI R7, RZ, 0x5, R9 ;  /* 0x00000005ff077819 */ /* 0x000fc40000011409 */
[----:B------:R-:W-:Y:S02]  /*0e50*/  SHF.R.S32.HI R0, RZ, 0x1f, R9 ;  /* 0x0000001fff007819 */ /* 0x000fe40000011409 */
[----:B------:R-:W-:Y:S02]  /*0e60*/  LOP3.LUT R2, R6, 0x7fffffe, RZ, 0xc0, !PT ;  /* 0x07fffffe06027812 */ /* 0x000fe400078ec0ff */
[----:B------:R-:W-:Y:S02]  /*0e70*/  LEA.HI R0, R0, R7, RZ, 0x2 ;  /* 0x0000000700007211 */ /* 0x000fe400078f10ff */
[----:B------:R-:W-:Y:S01]  /*0e80*/  SHF.R.S32.HI R9, RZ, 0x1f, R20 ;  /* 0x0000001fff097819 */ /* 0x000fe20000011414 */
[----:B------:R-:W-:Y:S01]  /*0e90*/  IMAD.IADD R2, R14, 0x1, -R2 ;  /* 0x000000010e027824 */ /* 0x000fe200078e0a02 */
[----:B------:R-:W-:Y:S02]  /*0ea0*/  LOP3.LUT R6, R3, R4, RZ, 0x3c, !PT ;  /* 0x0000000403067212 */ /* 0x000fe400078e3cff */
[----:B------:R-:W-:-:S02]  /*0eb0*/  SHF.R.S32.HI R4, RZ, 0x1f, R5 ;  /* 0x0000001fff047819 */ /* 0x000fc40000011405 */
[----:B------:R-:W-:Y:S01]  /*0ec0*/  LOP3.LUT R3, R0, 0xffffffc, RZ, 0xc0, !PT ;  /* 0x0ffffffc00037812 */ /* 0x000fe200078ec0ff */
[----:B------:R-:W-:Y:S01]  /*0ed0*/  IMAD R0, R7, 0x8, R2 ;  /* 0x0000000807007824 */ /* 0x000fe200078e0202 */
[----:B------:R-:W-:Y:S02]  /*0ee0*/  LEA.HI R12, R9, R20, RZ, 0x2 ;  /* 0x00000014090c7211 */ /* 0x000fe400078f10ff */
[----:B------:R-:W-:Y:S01]  /*0ef0*/  LEA.HI R2, R4, R14, RZ, 0x3 ;  /* 0x0000000e04027211 */ /* 0x000fe200078f18ff */
[----:B------:R-:W-:Y:S01]  /*0f00*/  IMAD.IADD R5, R7, 0x1, -R3 ;  /* 0x0000000107057824 */ /* 0x000fe200078e0a03 */
[----:B------:R-:W-:Y:S01]  /*0f10*/  SHF.R.S32.HI R4, RZ, 0x2, R12 ;  /* 0x00000002ff047819 */ /* 0x000fe2000001140c */
[----:B------:R-:W-:Y:S01]  /*0f20*/  IMAD.U32 R6, R0, 0x20, R6 ;  /* 0x0000002000067824 */ /* 0x000fe200078e0006 */
[----:B------:R-:W-:Y:S02]  /*0f30*/  LEA.HI R0, R18, R18, RZ, 0x1 ;  /* 0x0000001212007211 */ /* 0x000fe400078f08ff */
[----:B------:R-:W-:Y:S01]  /*0f40*/  LOP3.LUT R3, R2, 0xfffffff8, RZ, 0xc0, !PT ;  /* 0xfffffff802037812 */ /* 0x000fe200078ec0ff */
[----:B------:R-:W-:Y:S01]  /*0f50*/  IMAD R19, R5, 0x10, R4 ;  /* 0x0000001005137824 */ /* 0x000fe200078e0204 */
[C---:B------:R-:W-:Y:S01]  /*0f60*/  LOP3.LUT R5, R0.reuse, 0x1ffffffe, RZ, 0xc0, !PT ;  /* 0x1ffffffe00057812 */ /* 0x040fe200078ec0ff */
[----:B------:R-:W-:Y:S01]  /*0f70*/  IMAD.SHL.U32 R0, R0, 0x20, RZ ;  /* 0x0000002000007824 */ /* 0x000fe200078e00ff */
[----:B------:R-:W-:Y:S01]  /*0f80*/  SHF.R.S32.HI R2, RZ, 0x1, R8 ;  /* 0x00000001ff027819 */ /* 0x000fe20000011408 */
[----:B------:R-:W-:Y:S01]  /*0f90*/  IMAD.IADD R3, R14, 0x1, -R3 ;  /* 0x000000010e037824 */ /* 0x000fe200078e0a03 */
[----:B------:R1:W-:Y:S01]  /*0fa0*/  STL [R1+0x78], R6 ;  /* 0x0000780601007387 */ /* 0x0003e20000100800 */
[----:B------:R-:W-:Y:S01]  /*0fb0*/  IMAD.IADD R8, R18, 0x1, -R5 ;  /* 0x0000000112087824 */ /* 0x000fe200078e0a05 */
[----:B------:R-:W-:-:S02]  /*0fc0*/  SHF.R.S32.HI R4, RZ, 0x1, R10 ;  /* 0x00000001ff047819 */ /* 0x000fc4000001140a */
[----:B------:R-:W-:Y:S01]  /*0fd0*/  LEA.HI R5, R3, R3, RZ, 0x1 ;  /* 0x0000000303057211 */ /* 0x000fe200078f08ff */
[----:B------:R-:W-:Y:S01]  /*0fe0*/  STL [R1+0xac], R19 ;  /* 0x0000ac1301007387 */ /* 0x000fe20000100800 */
[----:B------:R-:W-:Y:S02]  /*0ff0*/  SHF.R.S32.HI R10, RZ, 0x1f, R10 ;  /* 0x0000001fff0a7819 */ /* 0x000fe4000001140a */
[----:B------:R-:W-:Y:S02]  /*1000*/  LOP3.LUT R9, R5, 0x3fffffe, RZ, 0xc0, !PT ;  /* 0x03fffffe05097812 */ /* 0x000fe400078ec0ff */
[----:B------:R-:W-:Y:S02]  /*1010*/  LOP3.LUT P2, RZ, R2, 0x2, RZ, 0xc0, !PT ;  /* 0x0000000202ff7812 */ /* 0x000fe4000784c0ff */
[----:B------:R-:W-:Y:S01]  /*1020*/  IADD3 R252, R250, 0x20, RZ ;  /* 0x00000020fafc7810 */ /* 0x000fe20007ffe0ff */
[----:B------:R-:W-:Y:S01]  /*1030*/  IMAD.IADD R9, R3, 0x1, -R9 ;  /* 0x0000000103097824 */ /* 0x000fe200078e0a09 */
[----:B------:R-:W-:-:S02]  /*1040*/  SHF.R.S32.HI R251, RZ, 0x1f, R250 ;  /* 0x0000001ffffb7819 */ /* 0x000fc400000114fa */
[----:B-1----:R-:W-:Y:S01]  /*1050*/  LOP3.LUT R6, R0, 0xffffffc0, RZ, 0xc0, !PT ;  /* 0xffffffc000067812 */ /* 0x002fe200078ec0ff */
[----:B------:R-:W-:Y:S01]  /*1060*/  IMAD.SHL.U32 R0, R2, 0x40, RZ ;  /* 0x0000004002007824 */ /* 0x000fe200078e00ff */
[----:B------:R-:W-:-:S03]  /*1070*/  LEA.HI R2, R10, R4, RZ, 0x2 ;  /* 0x000000040a027211 */ /* 0x000fc600078f10ff */
[----:B------:R-:W-:Y:S01]  /*1080*/  IMAD R14, R8, 0x8, R6 ;  /* 0x00000008080e7824 */ /* 0x000fe200078e0206 */
[----:B------:R-:W-:Y:S01]  /*1090*/  LOP3.LUT R0, R0, 0xc0, RZ, 0xc0, !PT ;  /* 0x000000c000007812 */ /* 0x000fe200078ec0ff */
[----:B------:R-:W-:Y:S01]  /*10a0*/  IMAD.SHL.U32 R8, R7, 0x200, RZ ;  /* 0x0000020007087824 */ /* 0x000fe200078e00ff */
[----:B------:R-:W-:Y:S02]  /*10b0*/  LOP3.LUT R2, R2, 0xfffffffc, RZ, 0xc0, !PT ;  /* 0xfffffffc02027812 */ /* 0x000fe400078ec0ff */
[----:B------:R-:W-:Y:S01]  /*10c0*/  LOP3.LUT R7, R0, 0x8, R17, 0xf8, !PT ;  /* 0x0000000800077812 */ /* 0x000fe200078ef811 */
[----:B------:R-:W-:Y:S01]  /*10d0*/  IMAD R3, R18, 0x2, R8 ;  /* 0x0000000212037824 */ /* 0x000fe200078e0208 */
[----:B------:R-:W-:Y:S01]  /*10e0*/  SHF.R.U32.HI R6, RZ, 0x3, R0 ;  /* 0x00000003ff067819 */ /* 0x000fe20000011600 */
[----:B------:R-:W-:Y:S01]  /*10f0*/  IMAD.IADD R2, R4, 0x1, -R2 ;  /* 0x0000000104027824 */ /* 0x000fe200078e0a02 */
[----:B------:R-:W-:Y:S01]  /*1100*/  SHF.R.S32.HI R0, RZ, 0x1, R5 ;  /* 0x00000001ff007819 */ /* 0x000fe20000011405 */
[----:B------:R-:W-:Y:S01]  /*1110*/  IMAD.SHL.U32 R5, R16, 0x20, RZ ;  /* 0x0000002010057824 */ /* 0x000fe200078e00ff */
[----:B------:R-:W-:Y:S01]  /*1120*/  LOP3.LUT R10, R7, R6, RZ, 0x3c, !PT ;  /* 0x00000006070a7212 */ /* 0x000fe200078e3cff */
[----:B------:R-:W-:Y:S01]  /*1130*/  IMAD R6, R9, 0x20, R3 ;  /* 0x0000002009067824 */ /* 0x000fe200078e0203 */
[----:B------:R-:W-:Y:S01]  /*1140*/  LOP3.LUT P3, RZ, R2, 0x2, RZ, 0xc0, !PT ;  /* 0x0000000202ff7812 */ /* 0x000fe2000786c0ff */
[C---:B------:R-:W-:Y:S01]  /*1150*/  IMAD.SHL.U32 R3, R0.reuse, 0x40, RZ ;  /* 0x0000004000037824 */ /* 0x040fe200078e00ff */
[----:B------:R-:W-:Y:S01]  /*1160*/  LOP3.LUT R4, R0, 0x1, RZ, 0xc0, !PT ;  /* 0x0000000100047812 */ /* 0x000fe200078ec0ff */
[----:B------:R-:W-:Y:S01]  /*1170*/  IMAD.SHL.U32 R2, R2, 0x40, RZ ;  /* 0x0000004002027824 */ /* 0x000fe200078e00ff */
[----:B------:R-:W-:Y:S01]  /*1180*/  LOP3.LUT P0, RZ, R0, 0x2, RZ, 0xc0, !PT ;  /* 0x0000000200ff7812 */ /* 0x000fe2000780c0ff */
[----:B------:R-:W-:Y:S01]  /*1190*/  IMAD.SHL.U32 R7, R11, 0x8, RZ ;  /* 0x000000080b077824 */ /* 0x000fe200078e00ff */
[----:B------:R-:W-:Y:S01]  /*11a0*/  LOP3.LUT R3, R3, 0xc0, RZ, 0xc0, !PT ;  /* 0x000000c003037812 */ /* 0x000fe200078ec0ff */
[----:B------:R-:W-:Y:S01]  /*11b0*/  IMAD R9, R11, 0x8, R15 ;  /* 0x000000080b097824 */ /* 0x000fe200078e020f */
[----:B------:R-:W-:-:S02]  /*11c0*/  LOP3.LUT R0, R5, 0xffffff00, RZ, 0xc0, !PT ;  /* 0xffffff0005007812 */ /* 0x000fc400078ec0ff */
[----:B------:R-:W-:Y:S02]  /*11d0*/  LEA.HI R3, R3, R3, RZ, 0x1d ;  /* 0x0000000303037211 */ /* 0x000fe400078fe8ff */
[----:B------:R-:W-:Y:S02]  /*11e0*/  LOP3.LUT R2, R2, 0xc0, RZ, 0xc0, !PT ;  /* 0x000000c002027812 */ /* 0x000fe400078ec0ff */
[----:B------:R-:W-:Y:S01]  /*11f0*/  ISETP.NE.U32.AND P1, PT, R4, 0x1, PT ;  /* 0x000000010400780c */ /* 0x000fe20003f25070 */
[----:B------:R-:W-:Y:S01]  /*1200*/  IMAD.IADD R3, R3, 0x1, R6 ;  /* 0x0000000103037824 */ /* 0x000fe200078e0206 */
[----:B------:R-:W-:Y:S01]  /*1210*/  LOP3.LUT R6, R2, 0x8, R7, 0xf8, !PT ;  /* 0x0000000802067812 */ /* 0x000fe200078ef807 */
[----:B------:R-:W-:Y:S01]  /*1220*/  IMAD.IADD R4, R0, 0x1, R8 ;  /* 0x0000000100047824 */ /* 0x000fe200078e0208 */
[----:B------:R-:W-:Y:S01]  /*1230*/  SHF.R.U32.HI R5, RZ, 0x3, R2 ;  /* 0x00000003ff057819 */ /* 0x000fe20000011602 */
[----:B------:R-:W-:Y:S02]  /*1240*/  IMAD.SHL.U32 R18, R3, 0x2, RZ ;  /* 0x0000000203127824 */ /* 0x000fe400078e00ff */
[C---:B------:R-:W-:Y:S01]  /*1250*/  IMAD R2, R13.reuse, 0x20, R4 ;  /* 0x000000200d027824 */ /* 0x040fe200078e0204 */
[----:B------:R-:W-:Y:S01]  /*1260*/  LOP3.LUT R3, R6, R5, RZ, 0x3c, !PT ;  /* 0x0000000506037212 */ /* 0x000fe200078e3cff */
[----:B------:R-:W-:Y:S01]  /*1270*/  IMAD R7, R13, 0x20, R0 ;  /* 0x000000200d077824 */ /* 0x000fe200078e0200 */
[----:B------:R-:W-:Y:S01]  /*1280*/  LOP3.LUT R4, R12, 0x7ffffffc, RZ, 0xc0, !PT ;  /* 0x7ffffffc0c047812 */ /* 0x000fe200078ec0ff */
[----:B------:R-:W-:Y:S01]  /*1290*/  STL [R1+0x2c], R18 ;  /* 0x00002c1201007387 */ /* 0x000fe20000100800 */
[C---:B------:R-:W-:Y:S01]  /*12a0*/  IADD3 R5, R18.reuse, 0x80, RZ ;  /* 0x0000008012057810 */ /* 0x040fe20007ffe0ff */
[----:B------:R-:W-:Y:S01]  /*12b0*/  IMAD.IADD R2, R3, 0x1, R2 ;  /* 0x0000000103027824 */ /* 0x000fe200078e0202 */
[----:B------:R-:W-:Y:S01]  /*12c0*/  IADD3 R17, R18, 0x70, RZ ;  /* 0x0000007012117810 */ /* 0x000fe20007ffe0ff */
[----:B------:R-:W-:Y:S01]  /*12d0*/  IMAD.IADD R4, R20, 0x1, -R4 ;  /* 0x0000000114047824 */ /* 0x000fe200078e0a04 */
[----:B------:R-:W-:Y:S01]  /*12e0*/  @P1 IADD3 R17, R5, 0x10, RZ ;  /* 0x0000001005111810 */ /* 0x000fe20007ffe0ff */
[----:B------:R-:W-:Y:S01]  /*12f0*/  IMAD.IADD R3, R3, 0x1, R7 ;  /* 0x0000000103037824 */ /* 0x000fe200078e0207 */
[----:B------:R-:W-:Y:S01]  /*1300*/  IADD3 R5, R250, 0x40, RZ ;  /* 0x00000040fa057810 */ /* 0x000fe20007ffe0ff */
[----:B------:R-:W-:Y:S01]  /*1310*/  IMAD.SHL.U32 R4, R4, 0x2, RZ ;  /* 0x0000000204047824 */ /* 0x000fe200078e00ff */
[----:B------:R-:W-:Y:S01]  /*1320*/  SHF.R.S32.HI R7, RZ, 0x1f, R252 ;  /* 0x0000001fff077819 */ /* 0x000fe200000114fc */
[----:B------:R-:W-:Y:S01]  /*1330*/  STL [R1+0x30], R17 ;  /* 0x0000301101007387 */ /* 0x000fe20000100800 */
[----:B------:R-:W-:Y:S01]  /*1340*/  SHF.R.S32.HI R8, RZ, 0x1f, R5 ;  /* 0x0000001fff087819 */ /* 0x000fe20000011405 */
[----:B------:R-:W-:Y:S01]  /*1350*/  IMAD.U32 R0, R9, 0x20, R10 ;  /* 0x0000002009007824 */ /* 0x000fe200078e000a */
[C---:B------:R-:W-:Y:S01]  /*1360*/  IADD3 R20, R4.reuse, 0x8, RZ ;  /* 0x0000000804147810 */ /* 0x040fe20007ffe0ff */
[----:B------:R1:W-:Y:S01]  /*1370*/  STL [R1], R5 ;  /* 0x0000000501007387 */ /* 0x0003e20000100800 */
[C---:B------:R-:W-:Y:S01]  /*1380*/  IADD3 R16, R4.reuse, 0x18, RZ ;  /* 0x0000001804107810 */ /* 0x040fe20007ffe0ff */
[----:B------:R-:W-:Y:S01]  /*1390*/  IMAD.MOV.U32 R6, RZ, RZ, 0x20 ;  /* 0x00000020ff067424 */ /* 0x000fe200078e00ff */
[C---:B------:R-:W-:Y:S01]  /*13a0*/  IADD3 R15, R4.reuse, 0x20, RZ ;  /* 0x00000020040f7810 */ /* 0x040fe20007ffe0ff */
[----:B------:R2:W-:Y:S01]  /*13b0*/  STL [R1+0x6c], R7 ;  /* 0x00006c0701007387 */ /* 0x0005e20000100800 */
[----:B------:R-:W-:-:S02]  /*13c0*/  IADD3 R13, R4, 0x28, RZ ;  /* 0x00000028040d7810 */ /* 0x000fc40007ffe0ff */
[C---:B------:R-:W-:Y:S01]  /*13d0*/  IADD3 R12, R4.reuse, 0x30, RZ ;  /* 0x00000030040c7810 */ /* 0x040fe20007ffe0ff */
[----:B------:R3:W-:Y:S01]  /*13e0*/  STL [R1+0x68], R8 ;  /* 0x0000680801007387 */ /* 0x0007e20000100800 */
[C---:B------:R-:W-:Y:S02]  /*13f0*/  IADD3 R11, R4.reuse, 0x38, RZ ;  /* 0x00000038040b7810 */ /* 0x040fe40007ffe0ff */
[C---:B------:R-:W-:Y:S01]  /*1400*/  IADD3 R10, R4.reuse, 0x40, RZ ;  /* 0x00000040040a7810 */ /* 0x040fe20007ffe0ff */
[----:B------:R-:W-:Y:S01]  /*1410*/  STL [R1+0x70], R4 ;  /* 0x0000700401007387 */ /* 0x000fe20000100800 */
[----:B------:R-:W-:Y:S02]  /*1420*/  IADD3 R9, R4, 0x48, RZ ;  /* 0x0000004804097810 */ /* 0x000fe40007ffe0ff */
[----:B------:R-:W-:Y:S02]  /*1430*/  LEA R109, R0, 0x3c80, 0x1 ;  /* 0x00003c80006d7811 */ /* 0x000fe400078e08ff */
[----:B------:R-:W-:-:S02]  /*1440*/  SHF.R.S32.HI R0, RZ, 0x1f, R10 ;  /* 0x0000001fff007819 */ /* 0x000fc4000001140a */
[----:B------:R-:W-:Y:S02]  /*1450*/  IADD3 R182, R109, 0x20, RZ ;  /* 0x000000206db67810 */ /* 0x000fe40007ffe0ff */
[----:B------:R-:W-:Y:S02]  /*1460*/  LEA R180, R2, 0x6080, 0x1 ;  /* 0x0000608002b47811 */ /* 0x000fe400078e08ff */
[----:B------:R-:W-:Y:S02]  /*1470*/  LEA R110, R3, 0x1880, 0x1 ;  /* 0x00001880036e7811 */ /* 0x000fe400078e08ff */
[----:B-1----:R-:W-:Y:S02]  /*1480*/  SEL R5, R6, 0xffffffe0, !P0 ;  /* 0xffffffe006057807 */ /* 0x002fe40004000000 */
[----:B------:R-:W-:Y:S01]  /*1490*/  @P2 IADD3 R182, R109, -0x20, RZ ;  /* 0xffffffe06db62810 */ /* 0x000fe20007ffe0ff */
[----:B--2---:R-:W-:Y:S01]  /*14a0*/  IMAD.IADD R7, R19, 0x1, R14 ;  /* 0x0000000113077824 */ /* 0x004fe200078e020e */
[----:B------:R-:W-:-:S02]  /*14b0*/  IADD3 R19, R4, 0x10, RZ ;  /* 0x0000001004137810 */ /* 0x000fc40007ffe0ff */
[----:B------:R-:W-:Y:S02]  /*14c0*/  SHF.R.S32.HI R14, RZ, 0x1f, R20 ;  /* 0x0000001fff0e7819 */ /* 0x000fe40000011414 */
[----:B------:R1:W-:Y:S01]  /*14d0*/  STL [R1+0xb0], R7 ;  /* 0x0000b00701007387 */ /* 0x0003e20000100800 */
[----:B---3--:R-:W-:Y:S02]  /*14e0*/  IADD3 R8, R4, 0x50, RZ ;  /* 0x0000005004087810 */ /* 0x008fe40007ffe0ff */
[C---:B------:R-:W-:Y:S01]  /*14f0*/  IADD3 R190, R182.reuse, 0x400, RZ ;  /* 0x00000400b6be7810 */ /* 0x040fe20007ffe0ff */
[----:B------:R-:W-:Y:S01]  /*1500*/  STL [R1+0x5c], R20 ;  /* 0x00005c1401007387 */ /* 0x000fe20000100800 */
[C---:B------:R-:W-:Y:S02]  /*1510*/  IADD3 R189, R182.reuse, 0x800, RZ ;  /* 0x00000800b6bd7810 */ /* 0x040fe40007ffe0ff */
[C---:B------:R-:W-:Y:S01]  /*1520*/  IADD3 R188, R182.reuse, 0xc00, RZ ;  /* 0x00000c00b6bc7810 */ /* 0x040fe20007ffe0ff */
[----:B------:R-:W-:Y:S01]  /*1530*/  STL [R1+0x58], R19 ;  /* 0x0000581301007387 */ /* 0x000fe20000100800 */
[----:B------:R-:W-:-:S02]  /*1540*/  IADD3 R187, R182, 0x1000, RZ ;  /* 0x00001000b6bb7810 */ /* 0x000fc40007ffe0ff */
[C---:B------:R-:W-:Y:S01]  /*1550*/  IADD3 R186, R182.reuse, 0x1400, RZ ;  /* 0x00001400b6ba7810 */ /* 0x040fe20007ffe0ff */
[----:B------:R2:W-:Y:S01]  /*1560*/  STL [R1+0x54], R16 ;  /* 0x0000541001007387 */ /* 0x0005e20000100800 */
[C---:B------:R-:W-:Y:S02]  /*1570*/  IADD3 R185, R182.reuse, 0x1800, RZ ;  /* 0x00001800b6b97810 */ /* 0x040fe40007ffe0ff */
[C---:B------:R-:W-:Y:S01]  /*1580*/  IADD3 R184, R182.reuse, 0x1c00, RZ ;  /* 0x00001c00b6b87810 */ /* 0x040fe20007ffe0ff */
[----:B------:R-:W-:Y:S01]  /*1590*/  STL [R1+0x50], R15 ;  /* 0x0000500f01007387 */ /* 0x000fe20000100800 */
[----:B------:R-:W-:-:S03]  /*15a0*/  IADD3 R183, R182, 0x2000, RZ ;  /* 0x00002000b6b77810 */ /* 0x000fc60007ffe0ff */
[----:B------:R-:W-:Y:S04]  /*15b0*/  STL [R1+0x4c], R13 ;  /* 0x00004c0d01007387 */ /* 0x000fe80000100800 */
[----:B------:R3:W-:Y:S01]  /*15c0*/  STL [R1+0x48], R12 ;  /* 0x0000480c01007387 */ /* 0x0007e20000100800 */
[----:B-1----:R-:W-:Y:S02]  /*15d0*/  IADD3 R7, R4, 0x58, RZ ;  /* 0x0000005804077810 */ /* 0x002fe40007ffe0ff */
[----:B------:R-:W-:Y:S01]  /*15e0*/  SEL R4, R6, 0xffffffe0, !P3 ;  /* 0xffffffe006047807 */ /* 0x000fe20005800000 */
[----:B------:R-:W-:Y:S01]  /*15f0*/  STL [R1+0x44], R11 ;  /* 0x0000440b01007387 */ /* 0x000fe20000100800 */
[----:B------:R-:W-:-:S03]  /*1600*/  SHF.R.S32.HI R6, RZ, 0x1f, R19 ;  /* 0x0000001fff067819 */ /* 0x000fc60000011413 */
[----:B------:R-:W-:Y:S01]  /*1610*/  STL [R1+0x40], R10 ;  /* 0x0000400a01007387 */ /* 0x000fe20000100800 */
[----:B------:R-:W-:Y:S02]  /*1620*/  IMAD.IADD R181, R180, 0x1, R4 ;  /* 0x00000001b4b57824 */ /* 0x000fe400078e0204 */
[----:B------:R-:W-:Y:S01]  /*1630*/  IMAD.IADD R111, R4, 0x1, R110 ;  /* 0x00000001046f7824 */ /* 0x000fe200078e026e */
[----:B------:R1:W-:Y:S01]  /*1640*/  STL [R1+0x3c], R9 ;  /* 0x00003c0901007387 */ /* 0x0003e20000100800 */
[----:B--2---:R-:W-:-:S03]  /*1650*/  SHF.R.S32.HI R16, RZ, 0x1f, R16 ;  /* 0x0000001fff107819 */ /* 0x004fc60000011410 */
[----:B------:R-:W-:Y:S04]  /*1660*/  STL [R1+0x38], R8 ;  /* 0x0000380801007387 */ /* 0x000fe80000100800 */
[----:B------:R2:W-:Y:S04]  /*1670*/  STL [R1+0xa4], R14 ;  /* 0x0000a40e01007387 */ /* 0x0005e80000100800 */
[----:B------:R-:W-:Y:S01]  /*1680*/  STL [R1+0x34], R7 ;  /* 0x0000340701007387 */ /* 0x000fe20000100800 */
[----:B---3--:R-:W-:-:S03]  /*1690*/  SHF.R.S32.HI R12, RZ, 0x1f, R12 ;  /* 0x0000001fff0c7819 */ /* 0x008fc6000001140c */
[----:B------:R3:W-:Y:S04]  /*16a0*/  STL [R1+0xa0], R6 ;  /* 0x0000a00601007387 */ /* 0x0007e80000100800 */
[----:B------:R-:W-:Y:S01]  /*16b0*/  STL [R1+0x9c], R16 ;  /* 0x00009c1001007387 */ /* 0x000fe20000100800 */
[----:B-1----:R-:W-:Y:S02]  /*16c0*/  SHF.R.S32.HI R9, RZ, 0x1f, R9 ;  /* 0x0000001fff097819 */ /* 0x002fe40000011409 */
[----:B--2---:R-:W-:-:S05]  /*16d0*/  SHF.R.S32.HI R14, RZ, 0x1f, R15 ;  /* 0x0000001fff0e7819 */ /* 0x004fca000001140f */
[----:B------:R-:W-:Y:S01]  /*16e0*/  STL [R1+0x98], R14 ;  /* 0x0000980e01007387 */ /* 0x000fe20000100800 */
[----:B---3--:R-:W-:-:S05]  /*16f0*/  SHF.R.S32.HI R6, RZ, 0x1f, R13 ;  /* 0x0000001fff067819 */ /* 0x008fca000001140d */
[----:B------:R1:W-:Y:S04]  /*1700*/  STL [R1+0x94], R6 ;  /* 0x0000940601007387 */ /* 0x0003e80000100800 */
[----:B------:R-:W-:Y:S01]  /*1710*/  STL [R1+0x90], R12 ;  /* 0x0000900c01007387 */ /* 0x000fe20000100800 */
[----:B-1----:R-:W-:-:S05]  /*1720*/  SHF.R.S32.HI R6, RZ, 0x1f, R11 ;  /* 0x0000001fff067819 */ /* 0x002fca000001140b */
[----:B------:R1:W-:Y:S04]  /*1730*/  STL [R1+0x8c], R6 ;  /* 0x00008c0601007387 */ /* 0x0003e80000100800 */
[----:B------:R2:W-:Y:S04]  /*1740*/  STL [R1+0x88], R0 ;  /* 0x0000880001007387 */ /* 0x0005e80000100800 */
[----:B------:R-:W-:Y:S01]  /*1750*/  STL [R1+0x84], R9 ;  /* 0x0000840901007387 */ /* 0x000fe20000100800 */
[----:B-1----:R-:W-:Y:S02]  /*1760*/  SHF.R.S32.HI R6, RZ, 0x1f, R7 ;  /* 0x0000001fff067819 */ /* 0x002fe40000011407 */
[----:B--2---:R-:W-:-:S05]  /*1770*/  SHF.R.S32.HI R0, RZ, 0x1f, R8 ;  /* 0x0000001fff007819 */ /* 0x004fca0000011408 */
[----:B------:R1:W-:Y:S04]  /*1780*/  STL [R1+0x80], R0 ;  /* 0x0000800001007387 */ /* 0x0003e80000100800 */
[----:B------:R-:W-:Y:S01]  /*1790*/  STL [R1+0x7c], R6 ;  /* 0x00007c0601007387 */ /* 0x000fe20000100800 */
[----:B-1----:R-:W-:-:S05]  /*17a0*/  IMAD.IADD R0, R18, 0x1, R5 ;  /* 0x0000000112007824 */ /* 0x002fca00078e0205 */
[----:B------:R1:W-:Y:S02]  /*17b0*/  STL [R1+0x64], R0 ;  /* 0x0000640001007387 */ /* 0x0003e40000100800 */
[----:B-1----:R-:W-:-:S05]  /*17c0*/  IMAD.IADD R0, R5, 0x1, R17 ;  /* 0x0000000105007824 */ /* 0x002fca00078e0211 */
[----:B------:R1:W-:Y:S02]  /*17d0*/  STL [R1+0x60], R0 ;  /* 0x0000600001007387 */ /* 0x0003e40000100800 */
.L_x_121:
[----:B-1----:R-:W2:Y:S01]  /*17e0*/  LDL R0, [R1+0x1c] ;  /* 0x00001c0001007983 */ /* 0x002ea20000100800 */
[----:B------:R-:W-:Y:S01]  /*17f0*/  IMAD.MOV.U32 R11, RZ, RZ, 0x4 ;  /* 0x00000004ff0b7424 */ /* 0x000fe200078e00ff */
[----:B------:R-:W-:Y:S02]  /*1800*/  ISETP.NE.U32.AND P0, PT, RZ, c[0x0][0x370], PT ;  /* 0x0000dc00ff007a0c */ /* 0x000fe40003f05070 */
[----:B------:R-:W3:Y:S02]  /*1810*/  LDL R10, [R1+0x18] ;  /* 0x00001800010a7983 */ /* 0x000ee40000100800 */
[----:B------:R-:W-:Y:S01]  /*1820*/  ISETP.NE.AND.EX P1, PT, RZ, c[0x0][0x374], PT, P0 ;  /* 0x0000dd00ff007a0c */ /* 0x000fe20003f25300 */
[----:B--2---:R-:W-:-:S05]  /*1830*/  IMAD.WIDE R2, R0, R11, c[0x0][0x588] ;  /* 0x0001620000027625 */ /* 0x004fca00078e020b */
[----:B------:R-:W2:Y:S01]  /*1840*/  LDG.E R75, [R2.64] ;  /* 0x00000006024b7981 */ /* 0x000ea2000c1e1900 */
[----:B------:R-:W-:Y:S01]  /*1850*/  ISETP.NE.U32.AND P3, PT, RZ, c[0x0][0x360], PT ;  /* 0x0000d800ff007a0c */ /* 0x000fe20003f65070 */
[----:B------:R-:W-:Y:S01]  /*1860*/  CS2R R8, SRZ ;  /* 0x0000000000087805 */ /* 0x000fe2000001ff00 */
[----:B------:R-:W-:Y:S02]  /*1870*/  ISETP.NE.U32.AND P4, PT, RZ, c[0x0][0x348], PT ;  /* 0x0000d200ff007a0c */ /* 0x000fe40003f85070 */
[----:B------:R-:W-:Y:S02]  /*1880*/  ISETP.NE.AND.EX P3, PT, RZ, c[0x0][0x364], PT, P3 ;  /* 0x0000d900ff007a0c */ /* 0x000fe40003f65330 */
[----:B------:R-:W-:Y:S02]  /*1890*/  ISETP.NE.U32.AND P2, PT, RZ, c[0x0][0x350], PT ;  /* 0x0000d400ff007a0c */ /* 0x000fe40003f45070 */
[----:B------:R-:W-:Y:S02]  /*18a0*/  ISETP.NE.AND.EX P4, PT, RZ, c[0x0][0x34c], PT, P4 ;  /* 0x0000d300ff007a0c */ /* 0x000fe40003f85340 */
[----:B------:R-:W-:Y:S01]  /*18b0*/  ISETP.NE.AND.EX P5, PT, RZ, c[0x0][0x354], PT, P2 ;  /* 0x0000d500ff007a0c */ /* 0x000fe20003fa5320 */
[----:B------:R-:W-:Y:S01]  /*18c0*/  IMAD.MOV.U32 R12, RZ, RZ, RZ ;  /* 0x000000ffff0c7224 */ /* 0x000fe200078e00ff */
[----:B--2---:R-:W-:Y:S01]  /*18d0*/  SHF.R.S32.HI R76, RZ, 0x1f, R75 ;  /* 0x0000001fff4c7819 */ /* 0x004fe2000001144b */
[----:B------:R1:W-:Y:S01]  /*18e0*/  STL [R1+0x4], R75 ;  /* 0x0000044b01007387 */ /* 0x0003e20000100800 */
[----:B------:R-:W-:-:S02]  /*18f0*/  @P1 LEA R2, P0, R75, c[0x0][0x370], 0x2 ;  /* 0x0000dc004b021a11 */ /* 0x000fc400078010ff */
[C---:B------:R-:W-:Y:S01]  /*1900*/  LEA R4, P2, R75.reuse, c[0x0][0x348], 0x2 ;  /* 0x0000d2004b047a11 */ /* 0x040fe200078410ff */
[----:B------:R1:W-:Y:S01]  /*1910*/  STL [R1+0x28], R76 ;  /* 0x0000284c01007387 */ /* 0x0003e20000100800 */
[C---:B------:R-:W-:Y:S02]  /*1920*/  @P1 LEA.HI.X R3, R75.reuse, c[0x0][0x374], R76, 0x2, P0 ;  /* 0x0000dd004b031a11 */ /* 0x040fe400000f144c */
[----:B------:R-:W-:-:S03]  /*1930*/  @P3 LEA R6, P0, R75, c[0x0][0x360], 0x2 ;  /* 0x0000d8004b063a11 */ /* 0x000fc600078010ff */
[----:B------:R2:W5:Y:S01]  /*1940*/  @P1 LDG.E R8, [R2.64] ;  /* 0x0000000602081981 */ /* 0x000562000c1e1900 */
[C-C-:B------:R-:W-:Y:S02]  /*1950*/  @P3 LEA.HI.X R7, R75.reuse, c[0x0][0x364], R76.reuse, 0x2, P0 ;  /* 0x0000d9004b073a11 */ /* 0x140fe400000f144c */
[C---:B------:R-:W-:Y:S02]  /*1960*/  LEA.HI.X R5, R75.reuse, c[0x0][0x34c], R76, 0x2, P2 ;  /* 0x0000d3004b057a11 */ /* 0x040fe400010f144c */
[----:B---3--:R-:W-:Y:S01]  /*1970*/  LOP3.LUT R77, R10, 0xffff, RZ, 0xc0, !PT ;  /* 0x0000ffff0a4d7812 */ /* 0x008fe200078ec0ff */
[----:B------:R1:W5:Y:S01]  /*1980*/  @P3 LDG.E R18, [R6.64] ;  /* 0x0000000606123981 */ /* 0x000362000c1e1900 */
[----:B------:R-:W-:Y:S01]  /*1990*/  YIELD ;  /* 0x0000000000007946 */ /* 0x000fe20003800000 */
[----:B------:R-:W-:Y:S02]  /*19a0*/  P2R R13, PR, RZ, 0x20 ;  /* 0x00000020ff0d7803 */ /* 0x000fe40000000000 */
[----:B------:R1:W5:Y:S01]  /*19b0*/  @P4 LDG.E R12, [R4.64] ;  /* 0x00000006040c4981 */ /* 0x000362000c1e1900 */
[----:B--2---:R-:W-:-:S04]  /*19c0*/  LEA R2, P1, R75, c[0x0][0x350], 0x2 ;  /* 0x0000d4004b027a11 */ /* 0x004fc800078210ff */
[----:B------:R-:W-:-:S05]  /*19d0*/  LEA.HI.X R3, R75, c[0x0][0x354], R76, 0x2, P1 ;  /* 0x0000d5004b037a11 */ /* 0x000fca00008f144c */
[----:B------:R1:W5:Y:S04]  /*19e0*/  @P5 LDG.E R9, [R2.64] ;  /* 0x0000000602095981 */ /* 0x000368000c1e1900 */
[----:B------:R1:W-:Y:S01]  /*19f0*/  STL [R1+0x20], R77 ;  /* 0x0000204d01007387 */ /* 0x0003e20000100800 */
[----:B------:R-:W-:Y:S05]  /*1a00*/  @P3 BRA `(.L_x_32) ;  /* 0x0000005000003947 */ /* 0x000fea0003800000 */
[----:B-----5:R-:W-:Y:S01]  /*1a10*/  MOV R18, c[0x0][0x168] ;  /* 0x00005a0000127a02 */ /* 0x020fe20000000f00 */
[----:B------:R-:W-:Y:S05]  /*1a20*/  @!P4 BRA `(.L_x_32) ;  /* 0x000000300000c947 */ /* 0x000fea0003800000 */
[----:B-1----:R-:W2:Y:S04]  /*1a30*/  LDG.E R6, [R4.64] ;  /* 0x0000000604067981 */ /* 0x002ea8000c1e1900 */
[----:B------:R-:W2:Y:S02]  /*1a40*/  LDG.E R0, [R4.64+0x4] ;  /* 0x0000040604007981 */ /* 0x000ea4000c1e1900 */
[----:B--2---:R-:W-:-:S02]  /*1a50*/  IADD3 R18, -R6, R0, RZ ;  /* 0x0000000006127210 */ /* 0x004fc40007ffe1ff */
.L_x_32:
[----:B------:R-:W-:-:S04]  /*1a60*/  ISETP.NE.U32.AND P0, PT, RZ, c[0x0][0x368], PT ;  /* 0x0000da00ff007a0c */ /* 0x000fc80003f05070 */
[----:B------:R-:W-:-:S13]  /*1a70*/  ISETP.NE.AND.EX P0, PT, RZ, c[0x0][0x36c], PT, P0 ;  /* 0x0000db00ff007a0c */ /* 0x000fda0003f05300 */
[----:B------:R-:W-:Y:S05]  /*1a80*/  @!P0 BRA `(.L_x_33) ;  /* 0x0000004000008947 */ /* 0x000fea0003800000 */
[----:B-1----:R-:W-:-:S04]  /*1a90*/  LEA R2, P0, R75, c[0x0][0x368], 0x2 ;  /* 0x0000da004b027a11 */ /* 0x002fc800078010ff */
[----:B------:R-:W-:-:S05]  /*1aa0*/  LEA.HI.X R3, R75, c[0x0][0x36c], R76, 0x2, P0 ;  /* 0x0000db004b037a11 */ /* 0x000fca00000f144c */
[----:B------:R1:W5:Y:S01]  /*1ab0*/  LDG.E R0, [R2.64] ;  /* 0x0000000602007981 */ /* 0x000362000c1e1900 */
[----:B------:R-:W-:Y:S05]  /*1ac0*/  BRA `(.L_x_34) ;  /* 0x0000005000007947 */ /* 0x000fea0003800000 */
.L_x_33:
[----:B------:R-:W-:Y:S01]  /*1ad0*/  MOV R0, c[0x0][0x1d0] ;  /* 0x0000740000007a02 */ /* 0x000fe20000000f00 */
[----:B------:R-:W-:Y:S05]  /*1ae0*/  @!P5 BRA `(.L_x_34) ;  /* 0x000000300000d947 */ /* 0x000fea0003800000 */
[----:B-1----:R-:W2:Y:S04]  /*1af0*/  LDG.E R4, [R2.64] ;  /* 0x0000000602047981 */ /* 0x002ea8000c1e1900 */
[----:B------:R-:W2:Y:S02]  /*1b00*/  LDG.E R0, [R2.64+0x4] ;  /* 0x0000040602007981 */ /* 0x000ea4000c1e1900 */
[----:B--2---:R-:W-:-:S04]  /*1b10*/  IADD3 R0, -R4, R0, RZ ;  /* 0x0000000004007210 */ /* 0x004fc80007ffe1ff */
.L_x_34:
[----:B-1----:R-:W-:Y:S01]  /*1b20*/  LOP3.LUT R2, R10, 0xff000000, RZ, 0xc0, !PT ;  /* 0xff0000000a027812 */ /* 0x002fe200078ec0ff */
[----:B-----5:R-:W-:Y:S01]  /*1b30*/  IMAD.IADD R19, R0, 0x1, -R8 ;  /* 0x0000000100137824 */ /* 0x020fe200078e0a08 */
[----:B------:R-:W-:Y:S01]  /*1b40*/  LOP3.LUT R3, R10, 0xff0000, RZ, 0xc0, !PT ;  /* 0x00ff00000a037812 */ /* 0x000fe200078ec0ff */
[----:B------:R-:W-:Y:S01]  /*1b50*/  BSSY B0, `(.L_x_35) ;  /* 0x000002d000007945 */ /* 0x000fe20003800000 */
[----:B------:R-:W-:Y:S01]  /*1b60*/  SHF.R.U32.HI R4, RZ, 0x8, R2 ;  /* 0x00000008ff047819 */ /* 0x000fe20000011602 */
[----:B------:R-:W-:Y:S01]  /*1b70*/  IMAD.IADD R14, R9, 0x1, R8 ;  /* 0x00000001090e7824 */ /* 0x000fe200078e0208 */
[----:B------:R-:W-:-:S02]  /*1b80*/  IADD3 R0, R19, 0x2f, RZ ;  /* 0x0000002f13007810 */ /* 0x000fc40007ffe0ff */
[----:B------:R-:W-:Y:S02]  /*1b90*/  LEA.HI R3, R3, R4, RZ, 0x10 ;  /* 0x0000000403037211 */ /* 0x000fe400078f80ff */
[----:B------:R-:W-:Y:S01]  /*1ba0*/  ISETP.GE.AND P0, PT, R19, 0x1, PT ;  /* 0x000000011300780c */ /* 0x000fe20003f06270 */
[----:B------:R-:W-:Y:S01]  /*1bb0*/  IMAD.HI R0, R0, 0x2aaaaaab, RZ ;  /* 0x2aaaaaab00007827 */ /* 0x000fe200078e02ff */
[----:B------:R-:W-:Y:S02]  /*1bc0*/  LOP3.LUT R15, R3, 0xff, RZ, 0xc0, !PT ;  /* 0x000000ff030f7812 */ /* 0x000fe400078ec0ff */
[----:B------:R-:W-:Y:S02]  /*1bd0*/  SHF.R.U32.HI R5, RZ, 0x10, R3 ;  /* 0x00000010ff057819 */ /* 0x000fe40000011603 */
[----:B------:R-:W-:Y:S01]  /*1be0*/  SHF.R.U32.HI R2, RZ, 0x1f, R0 ;  /* 0x0000001fff027819 */ /* 0x000fe20000011600 */
[----:B------:R1:W-:Y:S03]  /*1bf0*/  STL [R1+0x74], R15 ;  /* 0x0000740f01007387 */ /* 0x0003e60000100800 */
[----:B------:R-:W-:Y:S01]  /*1c00*/  LEA.HI.SX32 R10, R0, R2, 0x1d ;  /* 0x00000002000a7211 */ /* 0x000fe200078feaff */
[----:B------:R1:W-:Y:S01]  /*1c10*/  STL [R1+0x18], R5 ;  /* 0x0000180501007387 */ /* 0x0003e20000100800 */
[----:B------:R-:W-:Y:S01]  /*1c20*/  IMAD.MOV.U32 R2, RZ, RZ, RZ ;  /* 0x000000ffff027224 */ /* 0x000fe200078e00ff */
[----:B------:R-:W-:Y:S05]  /*1c30*/  @!P0 BRA `(.L_x_36) ;  /* 0x000001e000008947 */ /* 0x000fea0003800000 */
[----:B------:R-:W-:Y:S01]  /*1c40*/  ISETP.NE.AND P0, PT, R5, RZ, PT ;  /* 0x000000ff0500720c */ /* 0x000fe20003f05270 */
[----:B------:R-:W-:-:S03]  /*1c50*/  IMAD.MOV.U32 R4, RZ, RZ, RZ ;  /* 0x000000ffff047224 */ /* 0x000fc600078e00ff */
[----:B------:R-:W-:-:S04]  /*1c60*/  SEL R0, R5, c[0x0][0x338], P0 ;  /* 0x0000ce0005007a07 */ /* 0x000fc80000000000 */
[----:B------:R-:W-:Y:S02]  /*1c70*/  IABS R3, R0 ;  /* 0x0000000000037213 */ /* 0x000fe40000000000 */
[----:B------:R-:W-:Y:S02]  /*1c80*/  IADD3 R6, R10, -0x1, R0 ;  /* 0xffffffff0a067810 */ /* 0x000fe40007ffe000 */
[----:B------:R-:W2:Y:S02]  /*1c90*/  I2F.RP R2, R3 ;  /* 0x0000000300027306 */ /* 0x000ea40000209400 */
[----:B------:R-:W-:-:S06]  /*1ca0*/  IABS R9, R6 ;  /* 0x0000000600097213 */ /* 0x000fcc0000000000 */
[----:B--2---:R-:W2:Y:S02]  /*1cb0*/  MUFU.RCP R2, R2 ;  /* 0x0000000200027308 */ /* 0x004ea40000001000 */
[----:B--2---:R-:W-:-:S06]  /*1cc0*/  IADD3 R2, R2, 0xffffffe, RZ ;  /* 0x0ffffffe02027810 */ /* 0x004fcc0007ffe0ff */
[----:B-1----:R-:W1:Y:S02]  /*1cd0*/  F2I.FTZ.U32.TRUNC.NTZ R5, R2 ;  /* 0x0000000200057305 */ /* 0x002e64000021f000 */
[----:B-1----:R-:W-:-:S04]  /*1ce0*/  IMAD.MOV R2, RZ, RZ, -R5 ;  /* 0x000000ffff027224 */ /* 0x002fc800078e0a05 */
        /* <DEDUP_REMOVED lines=19> */
.L_x_36:
[----:B------:R-:W-:Y:S05]  /*1e20*/  BSYNC B0 ;  /* 0x0000000000007941 */ /* 0x000fea0003800000 */
.L_x_35:
[----:B------:R-:W-:Y:S01]  /*1e30*/  IMAD R3, R15, R2, RZ ;  /* 0x000000020f037224 */ /* 0x000fe200078e02ff */
[----:B------:R-:W-:Y:S01]  /*1e40*/  PRMT R0, RZ, 0x7610, R0 ;  /* 0x00007610ff007816 */ /* 0x000fe20000000000 */
        /* <DEDUP_REMOVED lines=55> */
[----:B--2---:R-:W2:Y:S04]  /*21c0*/  LDL.LU R6, [R1+0x24] ;  /* 0x0000240001067983 */ /* 0x004ea80000300800 */
[----:B------:R-:W3:Y:S01]  /*21d0*/  LDL R20, [R1+0x14] ;  /* 0x0000140001147983 */ /* 0x000ee20000100800 */
[----:B------:R-:W-:-:S03]  /*21e0*/  ISETP.NE.U32.AND P1, PT, RZ, c[0x0][0x340], PT ;  /* 0x0000d000ff007a0c */ /* 0x000fc60003f25070 */
[----:B------:R-:W4:Y:S01]  /*21f0*/  LDL R74, [R1] ;  /* 0x00000000014a7983 */ /* 0x000f220000100800 */
[----:B------:R-:W-:-:S13]  /*2200*/  ISETP.NE.AND.EX P1, PT, RZ, c[0x0][0x344], PT, P1 ;  /* 0x0000d100ff007a0c */ /* 0x000fda0003f25310 */
[----:B------:R-:W-:-:S05]  /*2210*/  @P1 IMAD.WIDE R2, R75, R11, c[0x0][0x340] ;  /* 0x0000d0004b021625 */ /* 0x000fca00078e020b */
[----:B------:R5:W4:Y:S04]  /*2220*/  @P1 LDG.E R16, [R2.64] ;  /* 0x0000000602101981 */ /* 0x000b28000c1e1900 */
[----:B-1----:R-:W1:Y:S01]  /*2230*/  S2R R5, SR_TID.X ;  /* 0x0000000000057919 */ /* 0x002e620000002100 */
[----:B------:R-:W-:Y:S02]  /*2240*/  ISETP.GE.AND P2, PT, R250, c[0x0][0x1d4], PT ;  /* 0x00007500fa007a0c */ /* 0x000fe40003f46270 */
[----:B------:R-:W-:Y:S02]  /*2250*/  SHF.R.S32.HI R0, RZ, 0x1f, R12 ;  /* 0x0000001fff007819 */ /* 0x000fe4000001140c */
[----:B------:R-:W-:Y:S02]  /*2260*/  ISETP.GE.AND P6, PT, R252, c[0x0][0x1d4], PT ;  /* 0x00007500fc007a0c */ /* 0x000fe40003fc6270 */
[----:B-1----:R-:W-:-:S02]  /*2270*/  SHF.R.S32.HI R4, RZ, 0x1f, R5 ;  /* 0x0000001fff047819 */ /* 0x002fc40000011405 */
[----:B------:R-:W-:Y:S02]  /*2280*/  SHF.R.S32.HI R21, RZ, 0x1f, R5 ;  /* 0x0000001fff157819 */ /* 0x000fe40000011405 */
[-C--:B------:R-:W-:Y:S01]  /*2290*/  LEA.HI R4, R4, R5.reuse, RZ, 0x2 ;  /* 0x0000000504047211 */ /* 0x080fe200078f10ff */
[----:B-----5:R-:W-:Y:S01]  /*22a0*/  IMAD.MOV.U32 R2, RZ, RZ, c[0x0][0x2c4] ;  /* 0x0000b100ff027624 */ /* 0x020fe200078e00ff */
[----:B------:R-:W-:Y:S02]  /*22b0*/  LEA.HI R21, R21, R5, RZ, 0x2 ;  /* 0x0000000515157211 */ /* 0x000fe400078f10ff */
[----:B------:R-:W-:Y:S02]  /*22c0*/  LOP3.LUT R4, R4, 0xfffffffc, RZ, 0xc0, !PT ;  /* 0xfffffffc04047812 */ /* 0x000fe400078ec0ff */
[----:B------:R-:W-:Y:S02]  /*22d0*/  SHF.R.S32.HI R21, RZ, 0x2, R21 ;  /* 0x00000002ff157819 */ /* 0x000fe40000011415 */
[----:B------:R-:W-:Y:S01]  /*22e0*/  ISETP.NE.AND P0, PT, R2, 0x1, PT ;  /* 0x000000010200780c */ /* 0x000fe20003f05270 */
[----:B------:R-:W-:Y:S01]  /*22f0*/  IMAD.IADD R4, R5, 0x1, -R4 ;  /* 0x0000000105047824 */ /* 0x000fe200078e0a04 */
[----:B------:R-:W-:-:S04]  /*2300*/  SEL R5, RZ, 0xffffffff, P6 ;  /* 0xffffffffff057807 */ /* 0x000fc80003000000 */
[----:B------:R-:W-:Y:S01]  /*2310*/  LEA R2, R4, R21, 0x5 ;  /* 0x0000001504027211 */ /* 0x000fe200078e28ff */
[----:B------:R-:W-:Y:S01]  /*2320*/  IMAD R0, R0, c[0x0][0x178], RZ ;  /* 0x00005e0000007a24 */ /* 0x000fe200078e02ff */
[----:B------:R-:W-:-:S03]  /*2330*/  SEL R8, RZ, 0x1, P2 ;  /* 0x00000001ff087807 */ /* 0x000fc60001000000 */
[----:B------:R-:W-:Y:S01]  /*2340*/  IMAD R4, R12, c[0x0][0x17c], R0 ;  /* 0x00005f000c047a24 */ /* 0x000fe200078e0200 */
[----:B------:R-:W-:Y:S02]  /*2350*/  SEL R10, R75, RZ, !P4 ;  /* 0x000000ff4b0a7207 */ /* 0x000fe40006000000 */
[----:B------:R-:W-:Y:S02]  /*2360*/  ISETP.GE.AND P3, PT, R252, c[0x0][0x198], PT ;  /* 0x00006600fc007a0c */ /* 0x000fe40003f66270 */
[----:B------:R-:W-:Y:S02]  /*2370*/  IADD3 R96, R211, -0x1, RZ ;  /* 0xffffffffd3607810 */ /* 0x000fe40007ffe0ff */
[----:B--2---:R-:W-:-:S04]  /*2380*/  LOP3.LUT R6, R6, 0xfffffffe, RZ, 0xc0, !PT ;  /* 0xfffffffe06067812 */ /* 0x004fc800078ec0ff */
[----:B------:R-:W-:Y:S01]  /*2390*/  @P2 LOP3.LUT R6, R6, 0x1, RZ, 0xfc, !PT ;  /* 0x0000000106062812 */ /* 0x000fe200078efcff */
[----:B---3--:R-:W-:Y:S02]  /*23a0*/  IMAD R11, R20, 0x80, R2 ;  /* 0x00000080140b7824 */ /* 0x008fe400078e0202 */
[----:B------:R-:W-:Y:S02]  /*23b0*/  IMAD.WIDE.U32 R2, R12, c[0x0][0x178], RZ ;  /* 0x00005e000c027a25 */ /* 0x000fe400078e00ff */
[----:B------:R1:W-:Y:S02]  /*23c0*/  STL [R1+0x24], R6 ;  /* 0x0000240601007387 */ /* 0x0003e40000100800 */
[----:B------:R-:W-:Y:S01]  /*23d0*/  @P0 IMAD.HI.U32 R7, R11, c[0x0][0x2c8], RZ ;  /* 0x0000b2000b070a27 */ /* 0x000fe200078e00ff */
[----:B------:R-:W-:Y:S02]  /*23e0*/  ISETP.NE.AND P2, PT, R13, RZ, PT ;  /* 0x000000ff0d00720c */ /* 0x000fe40003f45270 */
[----:B------:R-:W-:-:S02]  /*23f0*/  MOV R0, R11 ;  /* 0x0000000b00007202 */ /* 0x000fc40000000f00 */
[----:B------:R-:W-:Y:S02]  /*2400*/  @P0 SHF.R.U32.HI R0, RZ, c[0x0][0x2cc], R7 ;  /* 0x0000b300ff000a19 */ /* 0x000fe40000011607 */
[----:B----4-:R-:W-:Y:S01]  /*2410*/  ISETP.GE.AND P5, PT, R74, c[0x0][0x1d4], PT ;  /* 0x000075004a007a0c */ /* 0x010fe20003fa6270 */
[----:B-1----:R-:W-:Y:S02]  /*2420*/  IMAD.SHL.U32 R6, R5, 0x2, RZ ;  /* 0x0000000205067824 */ /* 0x002fe400078e00ff */
[----:B------:R-:W-:Y:S02]  /*2430*/  IMAD.IADD R5, R3, 0x1, R4 ;  /* 0x0000000103057824 */ /* 0x000fe400078e0204 */
[----:B------:R-:W-:Y:S01]  /*2440*/  IMAD.MOV.U32 R4, RZ, RZ, R2 ;  /* 0x000000ffff047224 */ /* 0x000fe200078e0002 */
[----:B------:R-:W-:Y:S02]  /*2450*/  LOP3.LUT R13, R6, 0x2, R8, 0xe2, !PT ;  /* 0x00000002060d7812 */ /* 0x000fe400078ee208 */
[----:B------:R-:W-:-:S02]  /*2460*/  SHF.R.S32.HI R6, RZ, 0x1f, R14 ;  /* 0x0000001fff067819 */ /* 0x000fc4000001140e */
[C---:B------:R-:W-:Y:S02]  /*2470*/  IADD3 R2, P0, R21.reuse, R14, RZ ;  /* 0x0000000e15027210 */ /* 0x040fe40007f1e0ff */
[----:B------:R-:W-:Y:S02]  /*2480*/  SEL R3, R76, RZ, !P4 ;  /* 0x000000ff4c037207 */ /* 0x000fe40006000000 */
[----:B------:R-:W-:Y:S01]  /*2490*/  LEA.HI.X.SX32 R8, R21, R6, 0x1, P0 ;  /* 0x0000000615087211 */ /* 0x000fe200000f0eff */
[----:B------:R-:W-:-:S04]  /*24a0*/  IMAD.WIDE.U32 R4, R77, c[0x0][0x1b8], R4 ;  /* 0x00006e004d047a25 */ /* 0x000fc800078e0004 */
[C---:B------:R-:W-:Y:S02]  /*24b0*/  IMAD R15, R8.reuse, c[0x0][0x1e0], RZ ;  /* 0x00007800080f7a24 */ /* 0x040fe400078e02ff */
[----:B------:R-:W-:Y:S02]  /*24c0*/  IMAD R14, R8, c[0x0][0x208], RZ ;  /* 0x00008200080e7a24 */ /* 0x000fe400078e02ff */
[----:B------:R-:W-:Y:S02]  /*24d0*/  IMAD R17, R3, c[0x0][0x1c0], RZ ;  /* 0x0000700003117a24 */ /* 0x000fe400078e02ff */
[----:B------:R-:W-:Y:S01]  /*24e0*/  IMAD R3, R77, c[0x0][0x1bc], R5 ;  /* 0x00006f004d037a24 */ /* 0x000fe200078e0205 */
[----:B------:R-:W-:Y:S01]  /*24f0*/  SEL R12, RZ, 0x4, P5 ;  /* 0x00000004ff0c7807 */ /* 0x000fe20002800000 */
[----:B------:R-:W-:-:S04]  /*2500*/  IMAD.WIDE.U32 R6, R2, c[0x0][0x1e0], R250 ;  /* 0x0000780002067a25 */ /* 0x000fc800078e00fa */
[----:B------:R-:W-:-:S04]  /*2510*/  IMAD.WIDE.U32 R8, R2, c[0x0][0x208], R250 ;  /* 0x0000820002087a25 */ /* 0x000fc800078e00fa */
[C---:B------:R-:W-:Y:S02]  /*2520*/  IMAD R15, R2.reuse, c[0x0][0x1e4], R15 ;  /* 0x00007900020f7a24 */ /* 0x040fe400078e020f */
[----:B------:R-:W-:Y:S01]  /*2530*/  IMAD R5, R2, c[0x0][0x20c], R14 ;  /* 0x0000830002057a24 */ /* 0x000fe200078e020e */
[----:B------:R-:W-:Y:S01]  /*2540*/  MOV R2, R4 ;  /* 0x0000000400027202 */ /* 0x000fe20000000f00 */
[----:B------:R-:W-:Y:S01]  /*2550*/  IMAD.MOV R4, RZ, RZ, -R0 ;  /* 0x000000ffff047224 */ /* 0x000fe200078e0a00 */
[----:B------:R-:W-:Y:S01]  /*2560*/  LOP3.LUT R14, R13, R12, RZ, 0xfc, !PT ;  /* 0x0000000c0d0e7212 */ /* 0x000fe200078efcff */
[C---:B------:R-:W-:Y:S02]  /*2570*/  IMAD R12, R10.reuse, c[0x0][0x1c4], R17 ;  /* 0x000071000a0c7a24 */ /* 0x040fe400078e0211 */
[----:B------:R-:W-:Y:S01]  /*2580*/  IMAD.WIDE.U32 R2, R10, c[0x0][0x1c0], R2 ;  /* 0x000070000a027a25 */ /* 0x000fe200078e0002 */
[----:B------:R-:W-:-:S03]  /*2590*/  SHF.R.S32.HI R10, RZ, 0x1f, R0 ;  /* 0x0000001fff0a7819 */ /* 0x000fc60000011400 */
[----:B------:R-:W-:Y:S01]  /*25a0*/  IMAD.IADD R5, R9, 0x1, R5 ;  /* 0x0000000109057824 */ /* 0x000fe200078e0205 */
[----:B------:R-:W-:Y:S01]  /*25b0*/  IADD3 R3, R3, R12, RZ ;  /* 0x0000000c03037210 */ /* 0x000fe20007ffe0ff */
[----:B------:R-:W-:Y:S02]  /*25c0*/  IMAD R9, R4, c[0x0][0x2c4], R11 ;  /* 0x0000b10004097a24 */ /* 0x000fe400078e020b */
[----:B------:R-:W-:Y:S02]  /*25d0*/  IMAD.MOV.U32 R4, RZ, RZ, R8 ;  /* 0x000000ffff047224 */ /* 0x000fe400078e0008 */
[----:B------:R-:W-:Y:S02]  /*25e0*/  IMAD R8, R10, c[0x0][0x1b0], RZ ;  /* 0x00006c000a087a24 */ /* 0x000fe400078e02ff */
[----:B------:R-:W-:Y:S01]  /*25f0*/  IMAD.WIDE.U32 R2, R0, c[0x0][0x1b0], R2 ;  /* 0x00006c0000027a25 */ /* 0x000fe200078e0002 */
[----:B------:R-:W-:-:S03]  /*2600*/  SHF.R.S32.HI R10, RZ, 0x1f, R9 ;  /* 0x0000001fff0a7819 */ /* 0x000fc60000011409 */
[----:B------:R-:W-:Y:S01]  /*2610*/  IMAD R8, R0, c[0x0][0x1b4], R8 ;  /* 0x00006d0000087a24 */ /* 0x000fe200078e0208 */
[----:B------:R-:W-:Y:S01]  /*2620*/  @P1 SHF.R.S32.HI R0, RZ, 0x1f, R16 ;  /* 0x0000001fff001819 */ /* 0x000fe20000011410 */
[----:B------:R-:W-:Y:S01]  /*2630*/  @!P1 IMAD.MOV.U32 R0, RZ, RZ, R76 ;  /* 0x000000ffff009224 */ /* 0x000fe200078e004c */
[----:B------:R-:W-:Y:S01]  /*2640*/  IADD3 R7, R7, R15, RZ ;  /* 0x0000000f07077210 */ /* 0x000fe20007ffe0ff */
[----:B------:R-:W-:Y:S01]  /*2650*/  IMAD R10, R10, c[0x0][0x1a8], RZ ;  /* 0x00006a000a0a7a24 */ /* 0x000fe200078e02ff */
[----:B------:R-:W-:Y:S02]  /*2660*/  IADD3 R3, R3, R8, RZ ;  /* 0x0000000803037210 */ /* 0x000fe40007ffe0ff */
[----:B------:R-:W-:Y:S01]  /*2670*/  SEL R8, R0, RZ, !P2 ;  /* 0x000000ff00087207 */ /* 0x000fe20005000000 */
[----:B------:R-:W-:Y:S01]  /*2680*/  IMAD.WIDE.U32 R4, R77, c[0x0][0x210], R4 ;  /* 0x000084004d047a25 */ /* 0x000fe200078e0004 */
[----:B------:R-:W-:-:S03]  /*2690*/  @!P1 MOV R16, R75 ;  /* 0x0000004b00109202 */ /* 0x000fc60000000f00 */
[----:B------:R-:W-:Y:S01]  /*26a0*/  IMAD.WIDE.U32 R6, R77, c[0x0][0x1e8], R6 ;  /* 0x00007a004d067a25 */ /* 0x000fe200078e0006 */
[----:B------:R-:W-:-:S03]  /*26b0*/  SEL R0, R16, RZ, !P2 ;  /* 0x000000ff10007207 */ /* 0x000fc60005000000 */
[C---:B------:R-:W-:Y:S02]  /*26c0*/  IMAD R10, R9.reuse, c[0x0][0x1ac], R10 ;  /* 0x00006b00090a7a24 */ /* 0x040fe400078e020a */
[----:B------:R-:W-:-:S04]  /*26d0*/  IMAD.WIDE.U32 R2, R9, c[0x0][0x1a8], R2 ;  /* 0x00006a0009027a25 */ /* 0x000fc800078e0002 */
[C---:B------:R-:W-:Y:S02]  /*26e0*/  IMAD R9, R8.reuse, c[0x0][0x1f0], RZ ;  /* 0x00007c0008097a24 */ /* 0x040fe400078e02ff */
[C---:B------:R-:W-:Y:S02]  /*26f0*/  IMAD R5, R77.reuse, c[0x0][0x214], R5 ;  /* 0x000085004d057a24 */ /* 0x040fe400078e0205 */
[----:B------:R-:W-:Y:S02]  /*2700*/  IMAD R8, R8, c[0x0][0x218], RZ ;  /* 0x0000860008087a24 */ /* 0x000fe400078e02ff */
[----:B------:R-:W-:Y:S01]  /*2710*/  IMAD R7, R77, c[0x0][0x1ec], R7 ;  /* 0x00007b004d077a24 */ /* 0x000fe200078e0207 */
[----:B------:R-:W-:Y:S01]  /*2720*/  LEA R12, P0, R2, c[0x0][0x160], 0x1 ;  /* 0x00005800020c7a11 */ /* 0x000fe200078008ff */
[----:B------:R-:W-:Y:S02]  /*2730*/  IMAD.IADD R3, R3, 0x1, R10 ;  /* 0x0000000103037824 */ /* 0x000fe400078e020a */
[----:B------:R-:W-:-:S02]  /*2740*/  IMAD R8, R0, c[0x0][0x21c], R8 ;  /* 0x0000870000087a24 */ /* 0x000fc400078e0208 */
[----:B------:R-:W-:-:S04]  /*2750*/  IMAD.WIDE.U32 R248, R0, c[0x0][0x218], R4 ;  /* 0x0000860000f87a25 */ /* 0x000fc800078e0004 */
[C---:B------:R-:W-:Y:S02]  /*2760*/  IMAD R11, R0.reuse, c[0x0][0x1f4], R9 ;  /* 0x00007d00000b7a24 */ /* 0x040fe400078e0209 */
[----:B------:R-:W-:Y:S01]  /*2770*/  IMAD.WIDE.U32 R244, R0, c[0x0][0x1f0], R6 ;  /* 0x00007c0000f47a25 */ /* 0x000fe200078e0006 */
[----:B------:R-:W-:Y:S02]  /*2780*/  ISETP.GE.AND P1, PT, R250, c[0x0][0x198], PT ;  /* 0x00006600fa007a0c */ /* 0x000fe40003f26270 */
[----:B------:R-:W-:Y:S01]  /*2790*/  ISETP.GE.AND P4, PT, R74, c[0x0][0x198], PT ;  /* 0x000066004a007a0c */ /* 0x000fe20003f86270 */
[----:B------:R-:W-:Y:S01]  /*27a0*/  IMAD.IADD R246, R245, 0x1, R11 ;  /* 0x00000001f5f67824 */ /* 0x000fe200078e020b */
[----:B------:R-:W-:Y:S02]  /*27b0*/  LEA.HI.X R10, R2, c[0x0][0x164], R3, 0x1, P0 ;  /* 0x00005900020a7a11 */ /* 0x000fe400000f0c03 */
[----:B------:R-:W-:Y:S02]  /*27c0*/  LEA R9, R20, R21, 0x7 ;  /* 0x0000001514097211 */ /* 0x000fe400078e38ff */
[----:B------:R-:W-:Y:S01]  /*27d0*/  IADD3 R247, R249, R8, RZ ;  /* 0x00000008f9f77210 */ /* 0x000fe20007ffe0ff */
[----:B------:R-:W-:Y:S05]  /*27e0*/  BRA.DIV ~URZ, `(.L_x_38) ;  /* 0x0000b6927f007947 */ /* 0x000fea000b800000 */
[----:B------:R1:W2:Y:S02]  /*27f0*/  SHFL.IDX PT, R8, R10, RZ, 0x1c1f ;  /* 0x001c1fff0a087589 */ /* 0x0002a400000e0000 */
.L_x_126:
[----:B------:R-:W-:Y:S05]  /*2800*/  BRA.DIV ~URZ, `(.L_x_39) ;  /* 0x0000b6e27f007947 */ /* 0x000fea000b800000 */
[----:B------:R3:W4:Y:S02]  /*2810*/  SHFL.IDX PT, R0, R12, RZ, 0x1c1f ;  /* 0x001c1fff0c007589 */ /* 0x00072400000e0000 */
.L_x_127:
[----:B------:R-:W-:Y:S01]  /*2820*/  IMAD R11, R18, c[0x0][0x2c4], RZ ;  /* 0x0000b100120b7a24 */ /* 0x000fe200078e02ff */
[----:B------:R-:W-:Y:S04]  /*2830*/  BSSY B0, `(.L_x_40) ;  /* 0x0000014000007945 */ /* 0x000fe80003800000 */
[----:B------:R-:W-:-:S13]  /*2840*/  ISETP.GE.AND P0, PT, R9, R11, PT ;  /* 0x0000000b0900720c */ /* 0x000fda0003f06270 */
[----:B------:R-:W-:Y:S05]  /*2850*/  @P0 BRA `(.L_x_41) ;  /* 0x0000011000000947 */ /* 0x000fea0003800000 */
[----:B------:R-:W5:Y:S04]  /*2860*/  LDL R2, [R1+0x6c] ;  /* 0x00006c0001027983 */ /* 0x000f680000100800 */
[----:B---3--:R-:W3:Y:S04]  /*2870*/  LDL R15, [R1] ;  /* 0x00000000010f7983 */ /* 0x008ee80000100800 */
[----:B----4-:R-:W4:Y:S04]  /*2880*/  LDL R13, [R1+0x78] ;  /* 0x00007800010d7983 */ /* 0x010f280000100800 */
[----:B--2---:R-:W2:Y:S01]  /*2890*/  LDL R16, [R1+0x68] ;  /* 0x0000680001107983 */ /* 0x004ea20000100800 */
[----:B------:R-:W-:-:S04]  /*28a0*/  LEA R6, P0, R250, R0, 0x1 ;  /* 0x00000000fa067211 */ /* 0x000fc800078008ff */
[----:B------:R-:W-:Y:S02]  /*28b0*/  LEA.HI.X R7, R250, R8, R251, 0x1, P0 ;  /* 0x00000008fa077211 */ /* 0x000fe400000f0cfb */
[----:B------:R-:W-:-:S04]  /*28c0*/  LEA R4, P0, R252, R0, 0x1 ;  /* 0x00000000fc047211 */ /* 0x000fc800078008ff */
[----:B-----5:R-:W-:Y:S02]  /*28d0*/  LEA.HI.X R5, R252, R8, R2, 0x1, P0 ;  /* 0x00000008fc057211 */ /* 0x020fe400000f0c02 */
[----:B---3--:R-:W-:Y:S01]  /*28e0*/  LEA R2, P0, R15, R0, 0x1 ;  /* 0x000000000f027211 */ /* 0x008fe200078008ff */
[----:B----4-:R-:W-:-:S03]  /*28f0*/  IMAD.SHL.U32 R0, R13, 0x2, RZ ;  /* 0x000000020d007824 */ /* 0x010fc600078e00ff */
[----:B--2---:R-:W-:Y:S02]  /*2900*/  LEA.HI.X R3, R15, R8, R16, 0x1, P0 ;  /* 0x000000080f037211 */ /* 0x004fe400000f0c10 */
[----:B------:R-:W-:Y:S01]  /*2910*/  @!PT LDS RZ, [RZ] ;  /* 0x00000000fffff984 */ /* 0x000fe20000000800 */
[----:B------:R-:W-:Y:S01]  /*2920*/  @!PT LDS RZ, [RZ] ;  /* 0x00000000fffff984 */ /* 0x000fe20000000800 */
[----:B------:R-:W-:Y:S01]  /*2930*/  @!PT LDS RZ, [RZ] ;  /* 0x00000000fffff984 */ /* 0x000fe20000000800 */
[----:B------:R2:W-:Y:S04]  /*2940*/  LDGSTS.E.BYPASS.LTC128B.128 [R0+0x6080], [R6.64], !P1 ;  /* 0x0608000006007fae */ /* 0x0005e8000c901d46 */
[----:B------:R2:W-:Y:S04]  /*2950*/  LDGSTS.E.BYPASS.LTC128B.128 [R0+0x8080], [R4.64], !P3 ;  /* 0x0808000004007fae */ /* 0x0005e8000d901d46 */
[----:B------:R2:W-:Y:S02]  /*2960*/  LDGSTS.E.BYPASS.LTC128B.128 [R0+0xa080], [R2.64], !P4 ;  /* 0x0a08000002007fae */ /* 0x0005e4000e101d46 */
.L_x_41:
[----:B------:R-:W-:Y:S05]  /*2970*/  BSYNC B0 ;  /* 0x0000000000007941 */ /* 0x000fea0003800000 */
.L_x_40:
[----:B------:R-:W-:Y:S05]  /*2980*/  BRA.DIV ~URZ, `(.L_x_42) ;  /* 0x0000b5c27f007947 */ /* 0x000fea000b800000 */
[----:B--2---:R2:W1:Y:S04]  /*2990*/  SHFL.IDX PT, R8, R10, 0x1, 0x1c1f ;  /* 0x003c1f000a087f89 */ /* 0x00446800000e0000 */
[----:B----4-:R2:W4:Y:S02]  /*29a0*/  SHFL.IDX PT, R0, R12, 0x1, 0x1c1f ;  /* 0x003c1f000c007f89 */ /* 0x01052400000e0000 */
.L_x_128:
[----:B------:R-:W-:Y:S01]  /*29b0*/  IADD3 R2, R9, 0x20, RZ ;  /* 0x0000002009027810 */ /* 0x000fe20007ffe0ff */
[----:B------:R-:W-:Y:S03]  /*29c0*/  BSSY B0, `(.L_x_43) ;  /* 0x0000014000007945 */ /* 0x000fe60003800000 */
[----:B------:R-:W-:-:S13]  /*29d0*/  ISETP.GE.AND P0, PT, R2, R11, PT ;  /* 0x0000000b0200720c */ /* 0x000fda0003f06270 */
[----:B------:R-:W-:Y:S05]  /*29e0*/  @P0 BRA `(.L_x_44) ;  /* 0x0000011000000947 */ /* 0x000fea0003800000 */
[----:B------:R-:W5:Y:S04]  /*29f0*/  LDL R3, [R1+0x6c] ;  /* 0x00006c0001037983 */ /* 0x000f680000100800 */
[----:B--2---:R-:W2:Y:S04]  /*2a00*/  LDL R15, [R1] ;  /* 0x00000000010f7983 */ /* 0x004ea80000100800 */
[----:B---3--:R-:W3:Y:S04]  /*2a10*/  LDL R13, [R1+0x78] ;  /* 0x00007800010d7983 */ /* 0x008ee80000100800 */
[----:B----4-:R-:W4:Y:S01]  /*2a20*/  LDL R16, [R1+0x68] ;  /* 0x0000680001107983 */ /* 0x010f220000100800 */
[----:B------:R-:W-:-:S04]  /*2a30*/  LEA R6, P0, R250, R0, 0x1 ;  /* 0x00000000fa067211 */ /* 0x000fc800078008ff */
[----:B-1----:R-:W-:Y:S02]  /*2a40*/  LEA.HI.X R7, R250, R8, R251, 0x1, P0 ;  /* 0x00000008fa077211 */ /* 0x002fe400000f0cfb */
[----:B------:R-:W-:-:S04]  /*2a50*/  LEA R4, P0, R252, R0, 0x1 ;  /* 0x00000000fc047211 */ /* 0x000fc800078008ff */
[----:B-----5:R-:W-:Y:S02]  /*2a60*/  LEA.HI.X R5, R252, R8, R3, 0x1, P0 ;  /* 0x00000008fc057211 */ /* 0x020fe400000f0c03 */
[----:B--2---:R-:W-:Y:S01]  /*2a70*/  LEA R2, P0, R15, R0, 0x1 ;  /* 0x000000000f027211 */ /* 0x004fe200078008ff */
[----:B---3--:R-:W-:-:S03]  /*2a80*/  IMAD.SHL.U32 R0, R13, 0x2, RZ ;  /* 0x000000020d007824 */ /* 0x008fc600078e00ff */
[----:B----4-:R-:W-:Y:S02]  /*2a90*/  LEA.HI.X R3, R15, R8, R16, 0x1, P0 ;  /* 0x000000080f037211 */ /* 0x010fe400000f0c10 */
[----:B------:R-:W-:Y:S01]  /*2aa0*/  @!PT LDS RZ, [RZ] ;  /* 0x00000000fffff984 */ /* 0x000fe20000000800 */
[----:B------:R-:W-:Y:S01]  /*2ab0*/  @!PT LDS RZ, [RZ] ;  /* 0x00000000fffff984 */ /* 0x000fe20000000800 */
[----:B------:R-:W-:Y:S01]  /*2ac0*/  @!PT LDS RZ, [RZ] ;  /* 0x00000000fffff984 */ /* 0x000fe20000000800 */
[----:B------:R1:W-:Y:S04]  /*2ad0*/  LDGSTS.E.BYPASS.LTC128B.128 [R0+0x6880], [R6.64], !P1 ;  /* 0x0688000006007fae */ /* 0x0003e8000c901d46 */
[----:B------:R1:W-:Y:S04]  /*2ae0*/  LDGSTS.E.BYPASS.LTC128B.128 [R0+0x8880], [R4.64], !P3 ;  /* 0x0888000004007fae */ /* 0x0003e8000d901d46 */
[----:B------:R1:W-:Y:S02]  /*2af0*/  LDGSTS.E.BYPASS.LTC128B.128 [R0+0xa880], [R2.64], !P4 ;  /* 0x0a88000002007fae */ /* 0x0003e4000e101d46 */
.L_x_44:
[----:B------:R-:W-:Y:S05]  /*2b00*/  BSYNC B0 ;  /* 0x0000000000007941 */ /* 0x000fea0003800000 */
.L_x_43:
[----:B------:R-:W-:Y:S05]  /*2b10*/  BRA.DIV ~URZ, `(.L_x_45) ;  /* 0x0000b4f27f007947 */ /* 0x000fea000b800000 */
[----:B-1----:R1:W2:Y:S02]  /*2b20*/  SHFL.IDX PT, R8, R10, 0x2, 0x1c1f ;  /* 0x005c1f000a087f89 */ /* 0x0022a400000e0000 */
.L_x_129:
[----:B------:R-:W-:Y:S05]  /*2b30*/  BRA.DIV ~URZ, `(.L_x_46) ;  /* 0x0000b5427f007947 */ /* 0x000fea000b800000 */
[----:B----4-:R4:W1:Y:S02]  /*2b40*/  SHFL.IDX PT, R0, R12, 0x2, 0x1c1f ;  /* 0x005c1f000c007f89 */ /* 0x01086400000e0000 */
.L_x_130:
[----:B------:R-:W-:Y:S01]  /*2b50*/  IADD3 R2, R9, 0x40, RZ ;  /* 0x0000004009027810 */ /* 0x000fe20007ffe0ff */
[----:B------:R-:W-:Y:S03]  /*2b60*/  BSSY B0, `(.L_x_47) ;  /* 0x0000014000007945 */ /* 0x000fe60003800000 */
[----:B------:R-:W-:-:S13]  /*2b70*/  ISETP.GE.AND P0, PT, R2, R11, PT ;  /* 0x0000000b0200720c */ /* 0x000fda0003f06270 */
[----:B------:R-:W-:Y:S05]  /*2b80*/  @P0 BRA `(.L_x_48) ;  /* 0x0000011000000947 */ /* 0x000fea0003800000 */
[----:B------:R-:W5:Y:S04]  /*2b90*/  LDL R3, [R1+0x6c] ;  /* 0x00006c0001037983 */ /* 0x000f680000100800 */
[----:B---3--:R-:W3:Y:S04]  /*2ba0*/  LDL R15, [R1] ;  /* 0x00000000010f7983 */ /* 0x008ee80000100800 */
[----:B----4-:R-:W4:Y:S04]  /*2bb0*/  LDL R13, [R1+0x78] ;  /* 0x00007800010d7983 */ /* 0x010f280000100800 */
[----:B--2---:R-:W2:Y:S01]  /*2bc0*/  LDL R16, [R1+0x68] ;  /* 0x0000680001107983 */ /* 0x004ea20000100800 */
[----:B-1----:R-:W-:-:S04]  /*2bd0*/  LEA R6, P0, R250, R0, 0x1 ;  /* 0x00000000fa067211 */ /* 0x002fc800078008ff */
        /* <DEDUP_REMOVED lines=12> */
.L_x_48:
[----:B------:R-:W-:Y:S05]  /*2ca0*/  BSYNC B0 ;  /* 0x0000000000007941 */ /* 0x000fea0003800000 */
.L_x_47:
[----:B------:R-:W-:Y:S05]  /*2cb0*/  BRA.DIV ~URZ, `(.L_x_49) ;  /* 0x0000b4227f007947 */ /* 0x000fea000b800000 */
[----:B--2---:R2:W3:Y:S04]  /*2cc0*/  SHFL.IDX PT, R8, R10, 0x3, 0x1c1f ;  /* 0x007c1f000a087f89 */ /* 0x0044e800000e0000 */
[----:B-1----:R2:W1:Y:S02]  /*2cd0*/  SHFL.IDX PT, R0, R12, 0x3, 0x1c1f ;  /* 0x007c1f000c007f89 */ /* 0x00246400000e0000 */
.L_x_131:
[----:B------:R-:W5:Y:S04]  /*2ce0*/  LDL R5, [R1+0x78] ;  /* 0x0000780001057983 */ /* 0x000f680000100800 */
[----:B--2---:R-:W2:Y:S04]  /*2cf0*/  LDL R4, [R1+0x6c] ;  /* 0x00006c0001047983 */ /* 0x004ea80000100800 */
[----:B----4-:R-:W4:Y:S04]  /*2d00*/  LDL R15, [R1] ;  /* 0x00000000010f7983 */ /* 0x010f280000100800 */
[----:B---3--:R-:W3:Y:S04]  /*2d10*/  LDL R16, [R1+0x68] ;  /* 0x0000680001107983 */ /* 0x008ee80000100800 */
[----:B------:R-:W3:Y:S04]  /*2d20*/  LDL R140, [R1+0x24] ;  /* 0x00002400018c7983 */ /* 0x000ee80000100800 */
[----:B------:R-:W1:Y:S01]  /*2d30*/  S2R R12, SR_TID.X ;  /* 0x00000000000c7919 */ /* 0x000e620000002100 */
[----:B------:R-:W-:-:S02]  /*2d40*/  IADD3 R2, R9, 0x60, RZ ;  /* 0x0000006009027810 */ /* 0x000fc40007ffe0ff */
[----:B------:R-:W-:Y:S01]  /*2d50*/  MOV R13, 0x30 ;  /* 0x00000030000d7802 */ /* 0x000fe20000000f00 */
[----:B------:R-:W3:Y:S01]  /*2d60*/  LDL R241, [R1+0x8] ;  /* 0x0000080001f17983 */ /* 0x000ee20000100800 */
[----:B------:R-:W-:-:S03]  /*2d70*/  ISETP.GE.AND P2, PT, R2, R11, PT ;  /* 0x0000000b0200720c */ /* 0x000fc60003f46270 */
[----:B------:R-:W-:Y:S01]  /*2d80*/  IMAD R13, R211, -0x30, R13 ;  /* 0xffffffd0d30d7824 */ /* 0x000fe200078e020d */
[----:B------:R-:W-:-:S04]  /*2d90*/  SHF.R.S32.HI R11, RZ, 0x1f, R96 ;  /* 0x0000001fff0b7819 */ /* 0x000fc80000011460 */
[----:B------:R-:W-:-:S05]  /*2da0*/  IADD3 R138, R19, R13, RZ ;  /* 0x0000000d138a7210 */ /* 0x000fca0007ffe0ff */
[C---:B-1----:R-:W-:Y:S02]  /*2db0*/  @!P2 LEA R2, P0, R250.reuse, R0, 0x1 ;  /* 0x00000000fa02a211 */ /* 0x042fe400078008ff */
[----:B------:R-:W-:Y:S02]  /*2dc0*/  SHF.R.S32.HI R139, RZ, 0x1f, R12 ;  /* 0x0000001fff8b7819 */ /* 0x000fe4000001140c */
[----:B------:R-:W-:Y:S02]  /*2dd0*/  @!P2 LEA.HI.X R3, R250, R8, R251, 0x1, P0 ;  /* 0x00000008fa03a211 */ /* 0x000fe400000f0cfb */
[----:B------:R-:W-:Y:S02]  /*2de0*/  LEA.HI R139, R139, R12, RZ, 0x2 ;  /* 0x0000000c8b8b7211 */ /* 0x000fe400078f10ff */
[----:B------:R-:W-:Y:S02]  /*2df0*/  @!P2 LEA R6, P0, R252, R0, 0x1 ;  /* 0x00000000fc06a211 */ /* 0x000fe400078008ff */
[----:B------:R-:W-:-:S02]  /*2e00*/  IMNMX R10, R138, 0x30, PT ;  /* 0x000000308a0a7817 */ /* 0x000fc40003800200 */
[----:B------:R-:W-:Y:S02]  /*2e10*/  SHF.R.S32.HI R139, RZ, 0x2, R139 ;  /* 0x00000002ff8b7819 */ /* 0x000fe4000001148b */
[----:B------:R-:W-:Y:S02]  /*2e20*/  MOV R136, R244 ;  /* 0x000000f400887202 */ /* 0x000fe40000000f00 */
[----:B------:R-:W-:Y:S02]  /*2e30*/  MOV R137, R246 ;  /* 0x000000f600897202 */ /* 0x000fe40000000f00 */
[----:B-----5:R-:W-:Y:S01]  /*2e40*/  SHF.L.U32 R191, R5, 0x1, RZ ;  /* 0x0000000105bf7819 */ /* 0x020fe200000006ff */
[----:B------:R-:W-:Y:S01]  /*2e50*/  IMAD R5, R11, c[0x0][0x1e0], RZ ;  /* 0x000078000b057a24 */ /* 0x000fe200078e02ff */
[----:B--2---:R-:W-:-:S03]  /*2e60*/  @!P2 LEA.HI.X R7, R252, R8, R4, 0x1, P0 ;  /* 0x00000008fc07a211 */ /* 0x004fc600000f0c04 */
[----:B------:R-:W-:Y:S01]  /*2e70*/  @!PT LDS RZ, [RZ] ;  /* 0x00000000fffff984 */ /* 0x000fe20000000800 */
[----:B------:R-:W-:Y:S01]  /*2e80*/  @!PT LDS RZ, [RZ] ;  /* 0x00000000fffff984 */ /* 0x000fe20000000800 */
[----:B------:R-:W-:Y:S01]  /*2e90*/  @!PT LDS RZ, [RZ] ;  /* 0x00000000fffff984 */ /* 0x000fe20000000800 */
[----:B------:R1:W-:Y:S01]  /*2ea0*/  @!P2 LDGSTS.E.BYPASS.LTC128B.128 [R191+0x7880], [R2.64], !P1 ;  /* 0x0788000002bfafae */ /* 0x0003e2000c901d46 */
[----:B------:R-:W-:Y:S01]  /*2eb0*/  IMAD R9, R96, c[0x0][0x1e4], R5 ;  /* 0x0000790060097a24 */ /* 0x000fe200078e0205 */
[----:B----4-:R-:W-:Y:S02]  /*2ec0*/  @!P2 LEA R4, P0, R15, R0, 0x1 ;  /* 0x000000000f04a211 */ /* 0x010fe400078008ff */
[----:B------:R2:W-:Y:S01]  /*2ed0*/  @!P2 LDGSTS.E.BYPASS.LTC128B.128 [R191+0x9880], [R6.64], !P3 ;  /* 0x0988000006bfafae */ /* 0x0005e2000d901d46 */
[----:B------:R-:W-:Y:S02]  /*2ee0*/  IADD3 R0, -R139, R10, RZ ;  /* 0x0000000a8b007210 */ /* 0x000fe40007ffe1ff */
[----:B---3--:R-:W-:Y:S02]  /*2ef0*/  @!P2 LEA.HI.X R5, R15, R8, R16, 0x1, P0 ;  /* 0x000000080f05a211 */ /* 0x008fe400000f0c10 */
[C---:B------:R-:W-:Y:S02]  /*2f00*/  ISETP.GE.AND P0, PT, R0.reuse, 0x21, PT ;  /* 0x000000210000780c */ /* 0x040fe40003f06270 */
[----:B------:R-:W-:Y:S01]  /*2f10*/  ISETP.GE.AND P1, PT, R0, 0x1, PT ;  /* 0x000000010000780c */ /* 0x000fe20003f26270 */
[----:B------:R3:W-:Y:S01]  /*2f20*/  @!P2 LDGSTS.E.BYPASS.LTC128B.128 [R191+0xb880], [R4.64], !P4 ;  /* 0x0b88000004bfafae */ /* 0x0007e2000e101d46 */
[----:B------:R-:W-:-:S03]  /*2f30*/  MOV R8, 0x20 ;  /* 0x0000002000087802 */ /* 0x000fc60000000f00 */
[----:B------:R-:W0:Y:S01]  /*2f40*/  LDGDEPBAR ;  /* 0x00000000000079af */ /* 0x000e220000000000 */
[----:B------:R-:W-:Y:S03]  /*2f50*/  WARPSYNC 0xffffffff ;  /* 0xffffffff00007948 */ /* 0x000fe60003800000 */
[----:B------:R-:W-:Y:S01]  /*2f60*/  BAR.SYNC.DEFER_BLOCKING 0x0 ;  /* 0x0000000000007b1d */ /* 0x000fe20000010000 */
[----:B-1----:R-:W-:-:S05]  /*2f70*/  IMAD.WIDE.U32 R2, R96, c[0x0][0x1e0], RZ ;  /* 0x0000780060027a25 */ /* 0x002fca00078e00ff */
[----:B------:R-:W-:Y:S01]  /*2f80*/  IADD3 R0, R3, R9, RZ ;  /* 0x0000000903007210 */ /* 0x000fe20007ffe0ff */
[----:B------:R-:W-:-:S04]  /*2f90*/  IMAD.WIDE.U32 R2, R2, 0x30, R136 ;  /* 0x0000003002027825 */ /* 0x000fc800078e0088 */
[----:B------:R-:W-:Y:S02]  /*2fa0*/  IMAD R0, R0, 0x30, RZ ;  /* 0x0000003000007824 */ /* 0x000fe400078e02ff */
[----:B--2---:R-:W-:Y:S01]  /*2fb0*/  IMAD.WIDE.U32 R6, R8, c[0x0][0x1e0], RZ ;  /* 0x0000780008067a25 */ /* 0x004fe200078e00ff */
[----:B---3--:R-:W-:Y:S02]  /*2fc0*/  @P1 LEA R4, P3, R2, c[0x0][0x1c8], 0x1 ;  /* 0x0000720002041a11 */ /* 0x008fe400078608ff */
[----:B------:R-:W-:Y:S01]  /*2fd0*/  IADD3 R0, R3, R0, RZ ;  /* 0x0000000003007210 */ /* 0x000fe20007ffe0ff */
[----:B------:R-:W-:Y:S01]  /*2fe0*/  IMAD R5, R8, c[0x0][0x1e4], RZ ;  /* 0x0000790008057a24 */ /* 0x000fe200078e02ff */
[----:B------:R-:W-:-:S04]  /*2ff0*/  @P0 IADD3 R3, P2, R2, R6, RZ ;  /* 0x0000000602030210 */ /* 0x000fc80007f5e0ff */
[----:B------:R-:W-:Y:S02]  /*3000*/  @P0 IADD3.X R6, R0, R7, R5, P2, !PT ;  /* 0x0000000700060210 */ /* 0x000fe400017fe405 */
[----:B------:R-:W-:Y:S02]  /*3010*/  @P1 LEA.HI.X R5, R2, c[0x0][0x1cc], R0, 0x1, P3 ;  /* 0x0000730002051a11 */ /* 0x000fe400018f0c00 */
[----:B------:R-:W-:Y:S02]  /*3020*/  LOP3.LUT P3, RZ, R140, 0x1, RZ, 0xc0, !PT ;  /* 0x000000018cff7812 */ /* 0x000fe4000786c0ff */
[----:B------:R-:W-:-:S04]  /*3030*/  @P0 LEA R2, P2, R3, c[0x0][0x1c8], 0x1 ;  /* 0x0000720003020a11 */ /* 0x000fc800078408ff */
[----:B------:R-:W-:-:S07]  /*3040*/  @P0 LEA.HI.X R3, R3, c[0x0][0x1cc], R6, 0x1, P2 ;  /* 0x0000730003030a11 */ /* 0x000fce00010f0c06 */
[----:B------:R-:W-:Y:S01]  /*3050*/  @!PT LDS RZ, [RZ] ;  /* 0x00000000fffff984 */ /* 0x000fe20000000800 */
[----:B------:R-:W-:Y:S01]  /*3060*/  @!PT LDS RZ, [RZ] ;  /* 0x00000000fffff984 */ /* 0x000fe20000000800 */
[----:B------:R-:W-:Y:S01]  /*3070*/  @!PT LDS RZ, [RZ] ;  /* 0x00000000fffff984 */ /* 0x000fe20000000800 */
[----:B------:R1:W-:Y:S04]  /*3080*/  @P1 LDGSTS.E.BYPASS.LTC128B.128 [R191+0x3c80], [R4.64], !P3 ;  /* 0x03c8000004bf1fae */ /* 0x0003e8000d901d46 */
[----:B------:R1:W-:Y:S04]  /*3090*/  @P1 LDGSTS.E.BYPASS.LTC128B.128 [R191+0x4880], [R4.64+0x40], !P6 ;  /* 0x0488004004bf1fae */ /* 0x0003e8000f101d46 */
[----:B------:R1:W-:Y:S04]  /*30a0*/  @P1 LDGSTS.E.BYPASS.LTC128B.128 [R191+0x5480], [R4.64+0x80], !P5 ;  /* 0x0548008004bf1fae */ /* 0x0003e8000e901d46 */
[----:B------:R2:W-:Y:S04]  /*30b0*/  @P0 LDGSTS.E.BYPASS.LTC128B.128 [R191+0x4480], [R2.64], !P3 ;  /* 0x0448000002bf0fae */ /* 0x0005e8000d901d46 */
[----:B------:R2:W-:Y:S04]  /*30c0*/  @P0 LDGSTS.E.BYPASS.LTC128B.128 [R191+0x5080], [R2.64+0x40], !P6 ;  /* 0x0508004002bf0fae */ /* 0x0005e8000f101d46 */
[----:B------:R2:W-:Y:S04]  /*30d0*/  @P0 LDGSTS.E.BYPASS.LTC128B.128 [R191+0x5c80], [R2.64+0x80], !P5 ;  /* 0x05c8008002bf0fae */ /* 0x0005e8000e901d46 */
[----:B------:R-:W0:Y:S01]  /*30e0*/  LDGDEPBAR ;  /* 0x00000000000079af */ /* 0x000e220000000000 */
[----:B------:R-:W-:-:S02]  /*30f0*/  IMAD R0, R11, c[0x0][0x208], RZ ;  /* 0x000082000b007a24 */ /* 0x000fc400078e02ff */
[----:B------:R-:W-:Y:S01]  /*3100*/  IMAD.WIDE.U32 R6, R96, c[0x0][0x208], RZ ;  /* 0x0000820060067a25 */ /* 0x000fe200078e00ff */
[----:B------:R-:W-:-:S03]  /*3110*/  ISETP.GT.AND P4, PT, R12, 0x3f, PT ;  /* 0x0000003f0c00780c */ /* 0x000fc60003f84270 */
[----:B------:R-:W-:-:S05]  /*3120*/  IMAD R0, R96, c[0x0][0x20c], R0 ;  /* 0x0000830060007a24 */ /* 0x000fca00078e0200 */
[----:B------:R-:W-:-:S05]  /*3130*/  IADD3 R0, R7, R0, RZ ;  /* 0x0000000007007210 */ /* 0x000fca0007ffe0ff */
[----:B------:R-:W-:Y:S01]  /*3140*/  IMAD R0, R0, 0x30, RZ ;  /* 0x0000003000007824 */ /* 0x000fe200078e02ff */
[----:B--2---:R-:W-:Y:S01]  /*3150*/  MOV R2, R248 ;  /* 0x000000f800027202 */ /* 0x004fe20000000f00 */
[----:B------:R-:W-:-:S04]  /*3160*/  DEPBAR.LE SB0, 0x1 ;  /* 0x000080400000791a */ /* 0x000fc80000000000 */
[----:B------:R-:W-:Y:S01]  /*3170*/  MOV R3, R247 ;  /* 0x000000f700037202 */ /* 0x000fe20000000f00 */
[----:B------:R-:W-:-:S04]  /*3180*/  DEPBAR.LE SB0, 0x0 ;  /* 0x000080000000791a */ /* 0x000fc80000000000 */
[----:B-1----:R-:W-:Y:S01]  /*3190*/  IMAD.WIDE.U32 R4, R6, 0x30, R2 ;  /* 0x0000003006047825 */ /* 0x002fe200078e0002 */
[----:B------:R-:W-:Y:S04]  /*31a0*/  BAR.SYNC.DEFER_BLOCKING 0x0 ;  /* 0x0000000000007b1d */ /* 0x000fe80000010000 */
[C---:B------:R-:W-:Y:S02]  /*31b0*/  LEA R2, P0, R4.reuse, c[0x0][0x1f8], 0x1 ;  /* 0x00007e0004027a11 */ /* 0x040fe400078008ff */
[----:B------:R-:W-:Y:S02]  /*31c0*/  IADD3 R0, R5, R0, RZ ;  /* 0x0000000005007210 */ /* 0x000fe40007ffe0ff */
[----:B------:R-:W-:Y:S02]  /*31d0*/  @!P4 MOV R5, c[0x0][0x208] ;  /* 0x000082000005ca02 */ /* 0x000fe40000000f00 */
[----:B------:R-:W-:-:S02]  /*31e0*/  LEA.HI.X R3, R4, c[0x0][0x1fc], R0, 0x1, P0 ;  /* 0x00007f0004037a11 */ /* 0x000fc400000f0c00 */
[----:B------:R-:W-:Y:S02]  /*31f0*/  @!P4 MOV R4, c[0x0][0x20c] ;  /* 0x000083000004ca02 */ /* 0x000fe40000000f00 */
[----:B------:R-:W-:Y:S02]  /*3200*/  @!P4 LEA R12, P0, R5, R2, 0x6 ;  /* 0x00000002050cc211 */ /* 0x000fe400078030ff */
[----:B------:R-:W-:Y:S02]  /*3210*/  IADD3 R0, R13, R19, -R139 ;  /* 0x000000130d007210 */ /* 0x000fe40007ffe88b */
[----:B------:R-:W-:Y:S02]  /*3220*/  LOP3.LUT P3, RZ, R14, 0x1, RZ, 0xc0, !PT ;  /* 0x000000010eff7812 */ /* 0x000fe4000786c0ff */
[----:B------:R-:W-:Y:S02]  /*3230*/  @!P4 LEA.HI.X R13, R5, R3, R4, 0x6, P0 ;  /* 0x00000003050dc211 */ /* 0x000fe400000f3404 */
[----:B------:R-:W-:-:S02]  /*3240*/  ISETP.LT.OR P0, PT, R0, 0x1, !P3 ;  /* 0x000000010000780c */ /* 0x000fc40005f01670 */
[----:B------:R-:W-:Y:S01]  /*3250*/  LOP3.LUT P2, RZ, R14, 0x2, RZ, 0xc0, !PT ;  /* 0x000000020eff7812 */ /* 0x000fe2000784c0ff */
[----:B------:R-:W-:Y:S04]  /*3260*/  LDSM.16.M88.4 R8, [R180] ;  /* 0x00000000b408783b */ /* 0x000fe80000000200 */
[----:B------:R-:W-:Y:S04]  /*3270*/  LDSM.16.M88.4 R4, [R180+0x1000] ;  /* 0x00100000b404783b */ /* 0x000fe80000000200 */
[----:B------:R-:W1:Y:S04]  /*3280*/  LDSM.16.M88.4 R16, [R109] ;  /* 0x000000006d10783b */ /* 0x000e680000000200 */
[----:B------:R-:W2:Y:S04]  /*3290*/  LDSM.16.M88.4 R20, [R109+0x400] ;  /* 0x000400006d14783b */ /* 0x000ea80000000200 */
[----:B------:R-:W3:Y:S04]  /*32a0*/  LDSM.16.M88.4 R44, [R109+0x800] ;  /* 0x000800006d2c783b */ /* 0x000ee80000000200 */
[----:B------:R-:W-:Y:S04]  /*32b0*/  LDSM.16.M88.4 R40, [R181] ;  /* 0x00000000b528783b */ /* 0x000fe80000000200 */
[----:B------:R-:W-:Y:S04]  /*32c0*/  LDSM.16.M88.4 R32, [R181+0x1000] ;  /* 0x00100000b520783b */ /* 0x000fe80000000200 */
[----:B------:R-:W4:Y:S04]  /*32d0*/  LDSM.16.M88.4 R48, [R182] ;  /* 0x00000000b630783b */ /* 0x000f280000000200 */
[----:B------:R-:W-:Y:S04]  /*32e0*/  LDSM.16.M88.4 R88, [R190] ;  /* 0x00000000be58783b */ /* 0x000fe80000000200 */
[----:B------:R-:W-:Y:S04]  /*32f0*/  LDSM.16.M88.4 R92, [R189] ;  /* 0x00000000bd5c783b */ /* 0x000fe80000000200 */
[----:B------:R-:W-:Y:S01]  /*3300*/  @!PT LDS RZ, [RZ] ;  /* 0x00000000fffff984 */ /* 0x000fe20000000800 */
[----:B------:R-:W-:Y:S01]  /*3310*/  @!PT LDS RZ, [RZ] ;  /* 0x00000000fffff984 */ /* 0x000fe20000000800 */
[----:B------:R-:W-:Y:S01]  /*3320*/  @!PT LDS RZ, [RZ] ;  /* 0x00000000fffff984 */ /* 0x000fe20000000800 */
[----:B------:R2:W-:Y:S01]  /*3330*/  LDGSTS.E.BYPASS.LTC128B.128 [R191+0x1880], [R2.64], !P0 ;  /* 0x0188000002bf7fae */ /* 0x0005e2000c101d46 */
[----:B------:R-:W-:-:S13]  /*3340*/  ISETP.LT.OR P0, PT, R0, 0x1, !P2 ;  /* 0x000000010000780c */ /* 0x000fda0005701670 */
[----:B------:R2:W-:Y:S01]  /*3350*/  LDGSTS.E.BYPASS.LTC128B.128 [R191+0x2480], [R2.64+0x40], !P0 ;  /* 0x0248004002bf7fae */ /* 0x0005e2000c101d46 */
[----:B------:R-:W-:-:S04]  /*3360*/  LOP3.LUT P0, RZ, R14, 0x4, RZ, 0xc0, !PT ;  /* 0x000000040eff7812 */ /* 0x000fc8000780c0ff */
[C---:B------:R-:W-:Y:S02]  /*3370*/  ISETP.LT.OR P1, PT, R0.reuse, 0x1, !P0 ;  /* 0x000000010000780c */ /* 0x040fe40004721670 */
[C---:B------:R-:W-:Y:S02]  /*3380*/  @!P4 ISETP.LT.OR P3, PT, R0.reuse, 0x21, !P3 ;  /* 0x000000210000c80c */ /* 0x040fe40005f61670 */
[C---:B------:R-:W-:Y:S01]  /*3390*/  @!P4 ISETP.LT.OR P0, PT, R0.reuse, 0x21, !P0 ;  /* 0x000000210000c80c */ /* 0x040fe20004701670 */
[----:B-1----:R-:W-:Y:S08]  /*33a0*/  HMMA.16816.F32 R24, R8, R16, RZ ;  /* 0x000000100818723c */ /* 0x002ff000000018ff */
[----:B------:R1:W-:Y:S01]  /*33b0*/  LDGSTS.E.BYPASS.LTC128B.128 [R191+0x3080], [R2.64+0x80], !P1 ;  /* 0x0308008002bf7fae */ /* 0x0003e2000c901d46 */
[----:B------:R-:W-:-:S03]  /*33c0*/  @!P4 ISETP.LT.OR P1, PT, R0, 0x21, !P2 ;  /* 0x000000210000c80c */ /* 0x000fc60005721670 */
[----:B------:R5:W-:Y:S01]  /*33d0*/  @!P4 LDGSTS.E.BYPASS.LTC128B.128 [R191+0x2080], [R12.64], !P3 ;  /* 0x020800000cbfcfae */ /* 0x000be2000d901d46 */
[C---:B------:R-:W-:Y:S09]  /*33e0*/  HMMA.16816.F32 R52, R4.reuse, R16, RZ ;  /* 0x000000100434723c */ /* 0x040ff200000018ff */
[----:B------:R5:W-:Y:S04]  /*33f0*/  @!P4 LDGSTS.E.BYPASS.LTC128B.128 [R191+0x2c80], [R12.64+0x40], !P1 ;  /* 0x02c800400cbfcfae */ /* 0x000be8000c901d46 */
[----:B------:R5:W-:Y:S04]  /*3400*/  @!P4 LDGSTS.E.BYPASS.LTC128B.128 [R191+0x3880], [R12.64+0x80], !P0 ;  /* 0x038800800cbfcfae */ /* 0x000be8000c101d46 */
[----:B------:R-:W-:Y:S04]  /*3410*/  LDSM.16.M88.4 R60, [R109+0xc00] ;  /* 0x000c00006d3c783b */ /* 0x000fe80000000200 */
[----:B------:R-:W1:Y:S01]  /*3420*/  LDSM.16.M88.4 R36, [R180+0x2000] ;  /* 0x00200000b424783b */ /* 0x000e620000000200 */
[C---:B--2---:R-:W-:Y:S03]  /*3430*/  HMMA.16816.F32 R76, R4.reuse, R20, RZ ;  /* 0x00000014044c723c */ /* 0x044fe600000018ff */
[----:B------:R-:W2:Y:S04]  /*3440*/  LDSM.16.M88.4 R28, [R180+0x3000] ;  /* 0x00300000b41c783b */ /* 0x000ea80000000200 */
[----:B------:R-:W-:Y:S01]  /*3450*/  LDSM.16.M88.4 R56, [R188] ;  /* 0x00000000bc38783b */ /* 0x000fe20000000200 */
[C---:B---3--:R-:W-:Y:S03]  /*3460*/  HMMA.16816.F32 R64, R4.reuse, R44, RZ ;  /* 0x0000002c0440723c */ /* 0x048fe600000018ff */
[----:B------:R-:W0:Y:S05]  /*3470*/  LDGDEPBAR ;  /* 0x00000000000079af */ /* 0x000e2a0000000000 */
[C---:B------:R-:W-:Y:S08]  /*3480*/  HMMA.16816.F32 R68, R4.reuse, R22, RZ ;  /* 0x000000160444723c */ /* 0x040ff000000018ff */
[C---:B-----5:R-:W-:Y:S08]  /*3490*/  HMMA.16816.F32 R12, R4.reuse, R18, RZ ;  /* 0x00000012040c723c */ /* 0x060ff000000018ff */
[----:B------:R-:W-:Y:S08]  /*34a0*/  HMMA.16816.F32 R80, R4, R46, RZ ;  /* 0x0000002e0450723c */ /* 0x000ff000000018ff */
[----:B----4-:R-:W-:Y:S01]  /*34b0*/  HMMA.16816.F32 R4, R40, R48, R24 ;  /* 0x000000302804723c */ /* 0x010fe20000001818 */
[----:B------:R-:W3:Y:S07]  /*34c0*/  LDSM.16.M88.4 R24, [R181+0x2000] ;  /* 0x00200000b518783b */ /* 0x000eee0000000200 */
[C---:B------:R-:W-:Y:S01]  /*34d0*/  HMMA.16816.F32 R72, R8.reuse, R18, RZ ;  /* 0x000000120848723c */ /* 0x040fe200000018ff */
[----:B------:R-:W-:Y:S07]  /*34e0*/  LDSM.16.M88.4 R16, [R180+0x4000] ;  /* 0x00400000b410783b */ /* 0x000fee0000000200 */
[C---:B------:R-:W-:Y:S08]  /*34f0*/  HMMA.16816.F32 R84, R8.reuse, R20, RZ ;  /* 0x000000140854723c */ /* 0x040ff000000018ff */
[C---:B------:R-:W-:Y:S01]  /*3500*/  HMMA.16816.F32 R120, R8.reuse, R22, RZ ;  /* 0x000000160878723c */ /* 0x040fe200000018ff */
[----:B------:R-:W4:Y:S07]  /*3510*/  LDSM.16.M88.4 R20, [R181+0x3000] ;  /* 0x00300000b514783b */ /* 0x000f2e0000000200 */
[C---:B------:R-:W-:Y:S08]  /*3520*/  HMMA.16816.F32 R104, R8.reuse, R44, RZ ;  /* 0x0000002c0868723c */ /* 0x040ff000000018ff */
[----:B------:R-:W-:Y:S01]  /*3530*/  HMMA.16816.F32 R116, R8, R46, RZ ;  /* 0x0000002e0874723c */ /* 0x000fe200000018ff */
[----:B------:R-:W-:Y:S07]  /*3540*/  LDSM.16.M88.4 R44, [R185] ;  /* 0x00000000b92c783b */ /* 0x000fee0000000200 */
[----:B------:R-:W-:Y:S01]  /*3550*/  HMMA.16816.F32 R8, R32, R48, R52 ;  /* 0x000000302008723c */ /* 0x000fe20000001834 */
[----:B------:R-:W5:Y:S07]  /*3560*/  LDSM.16.M88.4 R52, [R109+0x1800] ;  /* 0x001800006d34783b */ /* 0x000f6e0000000200 */
[----:B-1----:R-:W-:Y:S08]  /*3570*/  HMMA.16816.F32 R4, R36, R60, R4 ;  /* 0x0000003c2404723c */ /* 0x002ff00000001804 */
[-C--:B------:R-:W-:Y:S01]  /*3580*/  HMMA.16816.F32 R100, R32, R50.reuse, R12 ;  /* 0x000000322064723c */ /* 0x080fe2000000180c */
[----:B------:R-:W1:Y:S07]  /*3590*/  LDSM.16.M88.4 R12, [R180+0x5000] ;  /* 0x00500000b40c783b */ /* 0x000e6e0000000200 */
[----:B------:R-:W-:Y:S08]  /*35a0*/  HMMA.16816.F32 R72, R40, R50, R72 ;  /* 0x000000322848723c */ /* 0x000ff00000001848 */
[----:B--2---:R-:W-:Y:S01]  /*35b0*/  HMMA.16816.F32 R48, R28, R60, R8 ;  /* 0x0000003c1c30723c */ /* 0x004fe20000001808 */
[----:B------:R-:W2:Y:S07]  /*35c0*/  LDSM.16.M88.4 R8, [R181+0x4000] ;  /* 0x00400000b508783b */ /* 0x000eae0000000200 */
[----:B------:R-:W-:Y:S08]  /*35d0*/  HMMA.16816.F32 R128, R32, R92, R64 ;  /* 0x0000005c2080723c */ /* 0x000ff00000001840 */
[----:B---3--:R-:W-:Y:S01]  /*35e0*/  HMMA.16816.F32 R64, R24, R56, R4 ;  /* 0x000000381840723c */ /* 0x008fe20000001804 */
[----:B------:R-:W-:Y:S07]  /*35f0*/  LDSM.16.M88.4 R4, [R181+0x5000] ;  /* 0x00500000b504783b */ /* 0x000fee0000000200 */
[C---:B------:R-:W-:Y:S08]  /*3600*/  HMMA.16816.F32 R112, R32.reuse, R88, R76 ;  /* 0x000000582070723c */ /* 0x040ff0000000184c */
[C---:B------:R-:W-:Y:S08]  /*3610*/  HMMA.16816.F32 R124, R32.reuse, R90, R68 ;  /* 0x0000005a207c723c */ /* 0x040ff00000001844 */
[----:B------:R-:W-:Y:S08]  /*3620*/  HMMA.16816.F32 R132, R32, R94, R80 ;  /* 0x0000005e2084723c */ /* 0x000ff00000001850 */
[----:B----4-:R-:W-:Y:S01]  /*3630*/  HMMA.16816.F32 R32, R20, R56, R48 ;  /* 0x000000381420723c */ /* 0x010fe20000001830 */
[----:B------:R-:W3:Y:S07]  /*3640*/  LDSM.16.M88.4 R48, [R109+0x1000] ;  /* 0x001000006d30783b */ /* 0x000eee0000000200 */
[-C--:B------:R-:W-:Y:S08]  /*3650*/  HMMA.16816.F32 R72, R36, R62.reuse, R72 ;  /* 0x0000003e2448723c */ /* 0x080ff00000001848 */
[----:B------:R-:W-:Y:S01]  /*3660*/  HMMA.16816.F32 R76, R28, R62, R100 ;  /* 0x0000003e1c4c723c */ /* 0x000fe20000001864 */
[----:B------:R-:W4:Y:S07]  /*3670*/  LDSM.16.M88.4 R60, [R187] ;  /* 0x00000000bb3c783b */ /* 0x000f2e0000000200 */
[----:B-----5:R-:W-:Y:S08]  /*3680*/  HMMA.16816.F32 R68, R16, R52, R64 ;  /* 0x000000341044723c */ /* 0x020ff00000001840 */
[----:B------:R-:W-:Y:S08]  /*3690*/  HMMA.16816.F32 R84, R40, R88, R84 ;  /* 0x000000582854723c */ /* 0x000ff00000001854 */
[----:B-1----:R-:W-:Y:S08]  /*36a0*/  HMMA.16816.F32 R32, R12, R52, R32 ;  /* 0x000000340c20723c */ /* 0x002ff00000001820 */
[-C--:B------:R-:W-:Y:S08]  /*36b0*/  HMMA.16816.F32 R64, R24, R58.reuse, R72 ;  /* 0x0000003a1840723c */ /* 0x080ff00000001848 */
[----:B------:R-:W-:Y:S08]  /*36c0*/  HMMA.16816.F32 R72, R20, R58, R76 ;  /* 0x0000003a1448723c */ /* 0x000ff0000000184c */
[----:B--2---:R-:W-:Y:S08]  /*36d0*/  HMMA.16816.F32 R80, R8, R44, R68 ;  /* 0x0000002c0850723c */ /* 0x004ff00000001844 */
[----:B---3--:R-:W-:Y:S08]  /*36e0*/  HMMA.16816.F32 R68, R36, R48, R84 ;  /* 0x000000302444723c */ /* 0x008ff00000001854 */
[----:B------:R-:W-:Y:S08]  /*36f0*/  HMMA.16816.F32 R100, R40, R90, R120 ;  /* 0x0000005a2864723c */ /* 0x000ff00000001878 */
[----:B------:R-:W-:Y:S01]  /*3700*/  HMMA.16816.F32 R88, R4, R44, R32 ;  /* 0x0000002c0458723c */ /* 0x000fe20000001820 */
[----:B------:R-:W1:Y:S07]  /*3710*/  LDSM.16.M88.4 R32, [R109+0x1c00] ;  /* 0x001c00006d20783b */ /* 0x000e6e0000000200 */
[----:B------:R-:W-:Y:S01]  /*3720*/  HMMA.16816.F32 R56, R16, R54, R64 ;  /* 0x000000361038723c */ /* 0x000fe20000001840 */
[----:B------:R-:W-:-:S07]  /*3730*/  FMUL.FTZ R0, R80, c[0x0][0x320] ;  /* 0x0000c80050007a20 */ /* 0x000fce0000410000 */
[C---:B------:R-:W-:Y:S01]  /*3740*/  HMMA.16816.F32 R104, R40.reuse, R92, R104 ;  /* 0x0000005c2868723c */ /* 0x040fe20000001868 */
[----:B------:R2:W3:Y:S07]  /*3750*/  MUFU.TANH R121, R0 ;  /* 0x0000000000797308 */ /* 0x0004ee0000002400 */
[----:B------:R-:W-:Y:S08]  /*3760*/  HMMA.16816.F32 R116, R40, R94, R116 ;  /* 0x0000005e2874723c */ /* 0x000ff00000001874 */
[----:B------:R-:W-:Y:S01]  /*3770*/  HMMA.16816.F32 R40, R28, R48, R112 ;  /* 0x000000301c28723c */ /* 0x000fe20000001870 */
[----:B--2---:R-:W-:-:S07]  /*3780*/  FMUL.FTZ R0, R81, c[0x0][0x320] ;  /* 0x0000c80051007a20 */ /* 0x004fce0000410000 */
[----:B------:R-:W-:Y:S01]  /*3790*/  HMMA.16816.F32 R52, R12, R54, R72 ;  /* 0x000000360c34723c */ /* 0x000fe20000001848 */
[----:B------:R2:W1:Y:S07]  /*37a0*/  MUFU.TANH R120, R0 ;  /* 0x0000000000787308 */ /* 0x00046e0000002400 */
[----:B----4-:R-:W-:Y:S01]  /*37b0*/  HMMA.16816.F32 R68, R24, R60, R68 ;  /* 0x0000003c1844723c */ /* 0x010fe20000001844 */
[----:B--2---:R-:W-:-:S07]  /*37c0*/  FMUL.FTZ R0, R82, c[0x0][0x320] ;  /* 0x0000c80052007a20 */ /* 0x004fce0000410000 */
[----:B------:R-:W-:Y:S01]  /*37d0*/  HMMA.16816.F32 R76, R8, R46, R56 ;  /* 0x0000002e084c723c */ /* 0x000fe20000001838 */
[----:B------:R-:W-:Y:S01]  /*37e0*/  LDSM.16.M88.4 R56, [R184] ;  /* 0x00000000b838783b */ /* 0x000fe20000000200 */
[----:B------:R2:W4:Y:S06]  /*37f0*/  MUFU.TANH R113, R0 ;  /* 0x0000000000717308 */ /* 0x00052c0000002400 */
[----:B------:R-:W-:Y:S01]  /*3800*/  HMMA.16816.F32 R40, R20, R60, R40 ;  /* 0x0000003c1428723c */ /* 0x000fe20000001828 */
[----:B--2---:R-:W-:-:S04]  /*3810*/  FMUL.FTZ R0, R83, c[0x0][0x320] ;  /* 0x0000c80053007a20 */ /* 0x004fc80000410000 */
[----:B------:R2:W1:Y:S03]  /*3820*/  MUFU.TANH R108, R0 ;  /* 0x00000000006c7308 */ /* 0x0004660000002400 */
[----:B------:R-:W-:Y:S01]  /*3830*/  HMMA.16816.F32 R80, R4, R46, R52 ;  /* 0x0000002e0450723c */ /* 0x000fe20000001834 */
[----:B------:R-:W5:Y:S07]  /*3840*/  LDSM.16.M88.4 R52, [R109+0x1400] ;  /* 0x001400006d34783b */ /* 0x000f6e0000000200 */
[----:B------:R-:W-:Y:S01]  /*3850*/  HMMA.16816.F32 R64, R36, R50, R100 ;  /* 0x000000322440723c */ /* 0x000fe20000001864 */
[----:B--2---:R-:W-:-:S04]  /*3860*/  FMUL.FTZ R0, R88, c[0x0][0x320] ;  /* 0x0000c80058007a20 */ /* 0x004fc80000410000 */
[----:B------:R2:W2:Y:S03]  /*3870*/  MUFU.TANH R99, R0 ;  /* 0x0000000000637308 */ /* 0x0004a60000002400 */
[----:B-1----:R-:W-:Y:S01]  /*3880*/  HMMA.16816.F32 R68, R16, R32, R68 ;  /* 0x000000201044723c */ /* 0x002fe20000001844 */
[----:B--2---:R-:W-:-:S04]  /*3890*/  FMUL.FTZ R0, R89, c[0x0][0x320] ;  /* 0x0000c80059007a20 */ /* 0x004fc80000410000 */
[----:B------:R1:W2:Y:S03]  /*38a0*/  MUFU.TANH R98, R0 ;  /* 0x0000000000627308 */ /* 0x0002a60000002400 */
[----:B------:R-:W-:Y:S01]  /*38b0*/  HMMA.16816.F32 R72, R28, R50, R124 ;  /* 0x000000321c48723c */ /* 0x000fe2000000187c */
[----:B-1----:R-:W-:-:S04]  /*38c0*/  FMUL.FTZ R0, R90, c[0x0][0x320] ;  /* 0x0000c8005a007a20 */ /* 0x002fc80000410000 */
[----:B------:R1:W1:Y:S03]  /*38d0*/  MUFU.TANH R92, R0 ;  /* 0x00000000005c7308 */ /* 0x0002660000002400 */
[----:B------:R-:W-:Y:S01]  /*38e0*/  HMMA.16816.F32 R44, R12, R32, R40 ;  /* 0x000000200c2c723c */ /* 0x000fe20000001828 */
[----:B------:R-:W2:Y:S01]  /*38f0*/  LDSM.16.M88.4 R40, [R186] ;  /* 0x00000000ba28783b */ /* 0x000ea20000000200 */
[----:B-1----:R-:W-:-:S04]  /*3900*/  FMUL.FTZ R0, R91, c[0x0][0x320] ;  /* 0x0000c8005b007a20 */ /* 0x002fc80000410000 */
[----:B------:R1:W1:Y:S02]  /*3910*/  MUFU.TANH R93, R0 ;  /* 0x00000000005d7308 */ /* 0x0002640000002400 */
[----:B------:R-:W-:Y:S01]  /*3920*/  HMMA.16816.F32 R48, R24, R62, R64 ;  /* 0x0000003e1830723c */ /* 0x000fe20000001840 */
[----:B-1----:R-:W-:-:S05]  /*3930*/  FMUL.FTZ R0, R76, c[0x0][0x320] ;  /* 0x0000c8004c007a20 */ /* 0x002fca0000410000 */
[----:B------:R1:W1:Y:S02]  /*3940*/  MUFU.TANH R97, R0 ;  /* 0x0000000000617308 */ /* 0x0002640000002400 */
[----:B-1----:R-:W-:-:S06]  /*3950*/  FMUL.FTZ R0, R77, c[0x0][0x320] ;  /* 0x0000c8004d007a20 */ /* 0x002fcc0000410000 */
[----:B------:R1:W1:Y:S01]  /*3960*/  MUFU.TANH R95, R0 ;  /* 0x00000000005f7308 */ /* 0x0002620000002400 */
[----:B------:R-:W-:Y:S01]  /*3970*/  HMMA.16816.F32 R64, R20, R62, R72 ;  /* 0x0000003e1440723c */ /* 0x000fe20000001848 */
[----:B-1----:R-:W-:-:S06]  /*3980*/  FMUL.FTZ R0, R78, c[0x0][0x320] ;  /* 0x0000c8004e007a20 */ /* 0x002fcc0000410000 */
[----:B------:R1:W1:Y:S01]  /*3990*/  MUFU.TANH R90, R0 ;  /* 0x00000000005a7308 */ /* 0x0002620000002400 */
[----:B-----5:R-:W-:Y:S01]  /*39a0*/  HMMA.16816.F32 R60, R36, R52, R104 ;  /* 0x00000034243c723c */ /* 0x020fe20000001868 */
[----:B-1----:R-:W-:-:S07]  /*39b0*/  FMUL.FTZ R0, R79, c[0x0][0x320] ;  /* 0x0000c8004f007a20 */ /* 0x002fce0000410000 */
[----:B------:R-:W-:Y:S01]  /*39c0*/  HMMA.16816.F32 R76, R8, R56, R68 ;  /* 0x00000038084c723c */ /* 0x000fe20000001844 */
[----:B------:R1:W1:Y:S02]  /*39d0*/  MUFU.TANH R91, R0 ;  /* 0x00000000005b7308 */ /* 0x0002640000002400 */
[----:B-1----:R-:W-:-:S06]  /*39e0*/  FMUL.FTZ R0, R80, c[0x0][0x320] ;  /* 0x0000c80050007a20 */ /* 0x002fcc0000410000 */
[----:B------:R1:W1:Y:S01]  /*39f0*/  MUFU.TANH R89, R0 ;  /* 0x0000000000597308 */ /* 0x0002620000002400 */
[----:B------:R-:W-:Y:S01]  /*3a00*/  HMMA.16816.F32 R84, R4, R56, R44 ;  /* 0x000000380454723c */ /* 0x000fe2000000182c */
[----:B------:R-:W5:Y:S07]  /*3a10*/  LDSM.16.M88.4 R44, [R109+0x2000] ;  /* 0x002000006d2c783b */ /* 0x000f6e0000000200 */
[----:B------:R-:W-:Y:S01]  /*3a20*/  HMMA.16816.F32 R48, R16, R34, R48 ;  /* 0x000000221030723c */ /* 0x000fe20000001830 */
[----:B-1----:R-:W-:-:S04]  /*3a30*/  FMUL.FTZ R0, R81, c[0x0][0x320] ;  /* 0x0000c80051007a20 */ /* 0x002fc80000410000 */
[----:B------:R1:W1:Y:S03]  /*3a40*/  MUFU.TANH R88, R0 ;  /* 0x0000000000587308 */ /* 0x0002660000002400 */
[----:B------:R-:W-:Y:S01]  /*3a50*/  HMMA.16816.F32 R72, R28, R52, R128 ;  /* 0x000000341c48723c */ /* 0x000fe20000001880 */
[----:B-1----:R-:W-:-:S04]  /*3a60*/  FMUL.FTZ R0, R82, c[0x0][0x320] ;  /* 0x0000c80052007a20 */ /* 0x002fc80000410000 */
[----:B------:R1:W1:Y:S03]  /*3a70*/  MUFU.TANH R81, R0 ;  /* 0x0000000000517308 */ /* 0x0002660000002400 */
[----:B--2---:R-:W-:Y:S01]  /*3a80*/  HMMA.16816.F32 R60, R24, R40, R60 ;  /* 0x00000028183c723c */ /* 0x004fe2000000183c */
[----:B-1----:R-:W-:-:S04]  /*3a90*/  FMUL.FTZ R0, R83, c[0x0][0x320] ;  /* 0x0000c80053007a20 */ /* 0x002fc80000410000 */
[----:B------:R1:W2:Y:S03]  /*3aa0*/  MUFU.TANH R82, R0 ;  /* 0x0000000000527308 */ /* 0x0002a60000002400 */
[----:B------:R-:W-:Y:S01]  /*3ab0*/  HMMA.16816.F32 R68, R12, R34, R64 ;  /* 0x000000220c44723c */ /* 0x000fe20000001840 */
[----:B------:R-:W2:Y:S01]  /*3ac0*/  LDSM.16.M88.4 R32, [R183] ;  /* 0x00000000b720783b */ /* 0x000ea20000000200 */
[----:B------:R-:W-:Y:S01]  /*3ad0*/  ISETP.GT.AND P0, PT, R96, R241, PT ;  /* 0x000000f16000720c */ /* 0x000fe20003f04270 */
[----:B------:R-:W-:-:S04]  /*3ae0*/  DEPBAR.LE SB0, 0x0 ;  /* 0x000080000000791a */ /* 0x000fc80000000000 */
[----:B-1----:R-:W-:-:S04]  /*3af0*/  FMUL.FTZ R0, R76, c[0x0][0x320] ;  /* 0x0000c8004c007a20 */ /* 0x002fc80000410000 */
[----:B------:R1:W1:Y:S02]  /*3b00*/  MUFU.TANH R83, R0 ;  /* 0x0000000000537308 */ /* 0x0002640000002400 */
[----:B-1----:R-:W-:-:S06]  /*3b10*/  FMUL.FTZ R0, R77, c[0x0][0x320] ;  /* 0x0000c8004d007a20 */ /* 0x002fcc0000410000 */
[----:B------:R1:W1:Y:S01]  /*3b20*/  MUFU.TANH R94, R0 ;  /* 0x00000000005e7308 */ /* 0x0002620000002400 */
[----:B------:R-:W-:Y:S01]  /*3b30*/  HMMA.16816.F32 R36, R36, R54, R116 ;  /* 0x000000362424723c */ /* 0x000fe20000001874 */
[----:B-1----:R-:W-:-:S06]  /*3b40*/  FMUL.FTZ R0, R78, c[0x0][0x320] ;  /* 0x0000c8004e007a20 */ /* 0x002fcc0000410000 */
[----:B------:R1:W1:Y:S01]  /*3b50*/  MUFU.TANH R80, R0 ;  /* 0x0000000000507308 */ /* 0x0002620000002400 */
[----:B------:R-:W-:Y:S01]  /*3b60*/  HMMA.16816.F32 R64, R20, R40, R72 ;  /* 0x000000281440723c */ /* 0x000fe20000001848 */
[----:B-1----:R-:W-:-:S07]  /*3b70*/  FMUL.FTZ R0, R79, c[0x0][0x320] ;  /* 0x0000c8004f007a20 */ /* 0x002fce0000410000 */
[----:B------:R-:W-:Y:S01]  /*3b80*/  HMMA.16816.F32 R76, R8, R58, R48 ;  /* 0x0000003a084c723c */ /* 0x000fe20000001830 */
[----:B------:R1:W1:Y:S02]  /*3b90*/  MUFU.TANH R100, R0 ;  /* 0x0000000000647308 */ /* 0x0002640000002400 */
[----:B-1----:R-:W-:-:S06]  /*3ba0*/  FMUL.FTZ R0, R84, c[0x0][0x320] ;  /* 0x0000c80054007a20 */ /* 0x002fcc0000410000 */
[----:B------:R1:W1:Y:S01]  /*3bb0*/  MUFU.TANH R56, R0 ;  /* 0x0000000000387308 */ /* 0x0002620000002400 */
[----:B-----5:R-:W-:Y:S01]  /*3bc0*/  HMMA.16816.F32 R48, R16, R44, R60 ;  /* 0x0000002c1030723c */ /* 0x020fe2000000183c */
[----:B-1----:R-:W-:-:S06]  /*3bd0*/  FMUL.FTZ R0, R85, c[0x0][0x320] ;  /* 0x0000c80055007a20 */ /* 0x002fcc0000410000 */
[----:B------:R1:W1:Y:S01]  /*3be0*/  MUFU.TANH R53, R0 ;  /* 0x0000000000357308 */ /* 0x0002620000002400 */
[----:B------:R-:W-:Y:S01]  /*3bf0*/  HMMA.16816.F32 R68, R4, R58, R68 ;  /* 0x0000003a0444723c */ /* 0x000fe20000001844 */
        /* <DEDUP_REMOVED lines=11> */
[----:B--2---:R-:W-:Y:S01]  /*3cb0*/  HMMA.16816.F32 R48, R8, R32, R48 ;  /* 0x000000200830723c */ /* 0x004fe20000001830 */
[----:B-1----:R-:W-:-:S06]  /*3cc0*/  FMUL.FTZ R0, R78, c[0x0][0x320] ;  /* 0x0000c8004e007a20 */ /* 0x002fcc0000410000 */
[----:B------:R1:W2:Y:S01]  /*3cd0*/  MUFU.TANH R60, R0 ;  /* 0x00000000003c7308 */ /* 0x0002a20000002400 */
        /* <DEDUP_REMOVED lines=8> */
[----:B------:R1:W1:Y:S02]  /*3d60*/  MUFU.TANH R52, R0 ;  /* 0x0000000000347308 */ /* 0x0002640000002400 */
[----:B-1----:R-:W-:-:S06]  /*3d70*/  FMUL.FTZ R0, R70, c[0x0][0x320] ;  /* 0x0000c80046007a20 */ /* 0x002fcc0000410000 */
[----:B------:R1:W1:Y:S02]  /*3d80*/  MUFU.TANH R31, R0 ;  /* 0x00000000001f7308 */ /* 0x0002640000002400 */
        /* <DEDUP_REMOVED lines=35> */
[----:B------:R-:W-:Y:S01]  /*3fc0*/  BSSY B0, `(.L_x_50) ;  /* 0x0000027000007945 */ /* 0x000fe20003800000 */
[----:B-1----:R-:W-:-:S06]  /*3fd0*/  FMUL.FTZ R0, R7, c[0x0][0x320] ;  /* 0x0000c80007007a20 */ /* 0x002fcc0000410000 */
[----:B------:R1:W1:Y:S01]  /*3fe0*/  MUFU.TANH R22, R0 ;  /* 0x0000000000167308 */ /* 0x0002620000002400 */
[----:B------:R-:W-:Y:S06]  /*3ff0*/  BAR.SYNC.DEFER_BLOCKING 0x0 ;  /* 0x0000000000007b1d */ /* 0x000fec0000010000 */
[----:B------:R-:W-:Y:S05]  /*4000*/  @!P0 BRA `(.L_x_51) ;  /* 0x0000022000008947 */ /* 0x000fea0003800000 */
[----:B--234-:R-:W-:Y:S02]  /*4010*/  IADD3 R3, -R139, 0x30, RZ ;  /* 0x000000308b037810 */ /* 0x01cfe40007ffe1ff */
[----:B-1----:R-:W-:Y:S02]  /*4020*/  IADD3 R0, R211, -0x2, RZ ;  /* 0xfffffffed3007810 */ /* 0x002fe40007ffe0ff */
[----:B------:R-:W-:-:S02]  /*4030*/  ISETP.GE.AND P0, PT, R3, 0x21, PT ;  /* 0x000000210300780c */ /* 0x000fc40003f06270 */
[----:B------:R-:W-:Y:S01]  /*4040*/  SHF.R.S32.HI R2, RZ, 0x1f, R0 ;  /* 0x0000001fff027819 */ /* 0x000fe20000011400 */
[----:B------:R-:W-:Y:S01]  /*4050*/  IMAD.WIDE.U32 R6, R0, c[0x0][0x1e0], RZ ;  /* 0x0000780000067a25 */ /* 0x000fe200078e00ff */
[----:B------:R-:W-:Y:S02]  /*4060*/  ISETP.GE.AND P1, PT, R3, 0x1, PT ;  /* 0x000000010300780c */ /* 0x000fe40003f26270 */
[----:B------:R-:W-:Y:S01]  /*4070*/  LOP3.LUT P4, RZ, R140, 0x1, RZ, 0xc0, !PT ;  /* 0x000000018cff7812 */ /* 0x000fe2000788c0ff */
[----:B------:R-:W-:-:S04]  /*4080*/  IMAD R2, R2, c[0x0][0x1e0], RZ ;  /* 0x0000780002027a24 */ /* 0x000fc800078e02ff */
[----:B------:R-:W-:Y:S02]  /*4090*/  IMAD R4, R0, c[0x0][0x1e4], R2 ;  /* 0x0000790000047a24 */ /* 0x000fe400078e0202 */
[----:B------:R-:W-:Y:S02]  /*40a0*/  @P0 IMAD.MOV.U32 R5, RZ, RZ, c[0x0][0x1e0] ;  /* 0x00007800ff050624 */ /* 0x000fe400078e00ff */
[----:B------:R-:W-:Y:S02]  /*40b0*/  @P0 IMAD.MOV.U32 R3, RZ, RZ, 0x5 ;  /* 0x00000005ff030424 */ /* 0x000fe400078e00ff */
[----:B------:R-:W-:Y:S02]  /*40c0*/  @P0 IMAD.SHL.U32 R2, R5, 0x20, RZ ;  /* 0x0000002005020824 */ /* 0x000fe400078e00ff */
[----:B------:R-:W-:Y:S01]  /*40d0*/  IMAD.IADD R0, R7, 0x1, R4 ;  /* 0x0000000107007824 */ /* 0x000fe200078e0204 */
[----:B------:R-:W-:-:S03]  /*40e0*/  @P0 SHF.L.U64.HI R3, R5, R3, c[0x0][0x1e4] ;  /* 0x0000790005030619 */ /* 0x000fc60000010203 */
[----:B------:R-:W-:Y:S02]  /*40f0*/  @P1 IMAD R8, R0, 0x30, RZ ;  /* 0x0000003000081824 */ /* 0x000fe400078e02ff */
[----:B------:R-:W-:-:S04]  /*4100*/  @P0 IMAD.WIDE.U32 R2, R6, 0x30, R2 ;  /* 0x0000003006020825 */ /* 0x000fc800078e0002 */
[----:B------:R-:W-:-:S04]  /*4110*/  @P1 IMAD.WIDE.U32 R6, R6, 0x30, R136 ;  /* 0x0000003006061825 */ /* 0x000fc800078e0088 */
[----:B------:R-:W-:Y:S01]  /*4120*/  @P0 IMAD R5, R0, 0x30, RZ ;  /* 0x0000003000050824 */ /* 0x000fe200078e02ff */
[----:B------:R-:W-:Y:S01]  /*4130*/  @P0 IADD3 R0, P2, R244, R2, RZ ;  /* 0x00000002f4000210 */ /* 0x000fe20007f5e0ff */
[----:B------:R-:W-:Y:S01]  /*4140*/  @P1 IMAD.IADD R7, R7, 0x1, R8 ;  /* 0x0000000107071824 */ /* 0x000fe200078e0208 */
[----:B------:R-:W-:Y:S02]  /*4150*/  @P1 LEA R4, P3, R6, c[0x0][0x1c8], 0x1 ;  /* 0x0000720006041a11 */ /* 0x000fe400078608ff */
[----:B------:R-:W-:Y:S02]  /*4160*/  @P0 IADD3.X R3, R246, R5, R3, P2, !PT ;  /* 0x00000005f6030210 */ /* 0x000fe400017fe403 */
[----:B------:R-:W-:Y:S02]  /*4170*/  @P0 LEA R2, P2, R0, c[0x0][0x1c8], 0x1 ;  /* 0x0000720000020a11 */ /* 0x000fe400078408ff */
[----:B------:R-:W-:Y:S02]  /*4180*/  @P1 LEA.HI.X R5, R6, c[0x0][0x1cc], R7, 0x1, P3 ;  /* 0x0000730006051a11 */ /* 0x000fe400018f0c07 */
[----:B------:R-:W-:-:S03]  /*4190*/  @P0 LEA.HI.X R3, R0, c[0x0][0x1cc], R3, 0x1, P2 ;  /* 0x0000730000030a11 */ /* 0x000fc600010f0c03 */
        /* <DEDUP_REMOVED lines=8> */
[----:B------:R1:W-:Y:S02]  /*4220*/  @P0 LDGSTS.E.BYPASS.LTC128B.128 [R191+0x5c80], [R2.64+0x80], !P5 ;  /* 0x05c8008002bf0fae */ /* 0x0003e4000e901d46 */
.L_x_51:
[----:B--234-:R-:W-:Y:S05]  /*4230*/  BSYNC B0 ;  /* 0x0000000000007941 */ /* 0x01cfea0003800000 */
.L_x_50:
[----:B-1----:R-:W2:Y:S04]  /*4240*/  LDL R0, [R1+0x70] ;  /* 0x0000700001007983 */ /* 0x002ea80000100800 */
[----:B------:R-:W-:Y:S04]  /*4250*/  LDSM.16.MT88.4 R40, [R110] ;  /* 0x000000006e28783b */ /* 0x000fe80000004200 */
[----:B------:R-:W-:Y:S04]  /*4260*/  LDSM.16.MT88.4 R76, [R111] ;  /* 0x000000006f4c783b */ /* 0x000fe80000004200 */
[----:B------:R-:W-:Y:S04]  /*4270*/  LDSM.16.MT88.4 R84, [R111+0xc00] ;  /* 0x000c00006f54783b */ /* 0x000fe80000004200 */
[----:B------:R-:W-:Y:S04]  /*4280*/  LDSM.16.MT88.4 R68, [R110+0x1c00] ;  /* 0x001c00006e44783b */ /* 0x000fe80000004200 */
[----:B------:R-:W-:Y:S04]  /*4290*/  LDSM.16.MT88.4 R48, [R111+0x400] ;  /* 0x000400006f30783b */ /* 0x000fe80000004200 */
[----:B------:R-:W-:Y:S04]  /*42a0*/  LDSM.16.MT88.4 R64, [R111+0x1c00] ;  /* 0x001c00006f40783b */ /* 0x000fe80000004200 */
[----:B------:R-:W-:Y:S04]  /*42b0*/  LDSM.16.MT88.4 R156, [R110+0x1400] ;  /* 0x001400006e9c783b */ /* 0x000fe80000004200 */
[----:B------:R-:W0:Y:S01]  /*42c0*/  LDGDEPBAR ;  /* 0x00000000000079af */ /* 0x000e220000000000 */
[----:B--2---:R-:W-:-:S05]  /*42d0*/  IMAD.IADD R0, R138, 0x1, -R0 ;  /* 0x000000018a007824 */ /* 0x004fca00078e0a00 */
[C---:B------:R-:W-:Y:S02]  /*42e0*/  ISETP.GT.AND P2, PT, R0.reuse, RZ, PT ;  /* 0x000000ff0000720c */ /* 0x040fe40003f44270 */
[C---:B------:R-:W-:Y:S02]  /*42f0*/  ISETP.GT.AND P1, PT, R0.reuse, 0x1, PT ;  /* 0x000000010000780c */ /* 0x040fe40003f24270 */
[----:B------:R-:W-:Y:S02]  /*4300*/  ISETP.GT.AND P0, PT, R0, 0x8, PT ;  /* 0x000000080000780c */ /* 0x000fe40003f04270 */
[----:B------:R-:W-:Y:S02]  /*4310*/  FSEL R4, R99, -INF , P2 ;  /* 0xff80000063047808 */ /* 0x000fe40001000000 */
[----:B------:R-:W-:Y:S02]  /*4320*/  FSEL R5, R98, -INF , P1 ;  /* 0xff80000062057808 */ /* 0x000fe40000800000 */
[----:B------:R-:W-:-:S02]  /*4330*/  ISETP.GT.AND P4, PT, R0, 0x9, PT ;  /* 0x000000090000780c */ /* 0x000fc40003f84270 */
[----:B------:R-:W-:Y:S02]  /*4340*/  FSEL R6, R89, -INF , P0 ;  /* 0xff80000059067808 */ /* 0x000fe40000000000 */
[----:B------:R-:W-:Y:S02]  /*4350*/  FMNMX.FTZ R2, R4, R5, !PT ;  /* 0x0000000504027209 */ /* 0x000fe40007810000 */
[----:B------:R-:W-:Y:S02]  /*4360*/  ISETP.GT.AND P6, PT, R0, 0x10, PT ;  /* 0x000000100000780c */ /* 0x000fe40003fc4270 */
[----:B------:R-:W-:Y:S02]  /*4370*/  FSEL R7, R88, -INF , P4 ;  /* 0xff80000058077808 */ /* 0x000fe40002000000 */
[----:B------:R-:W-:Y:S02]  /*4380*/  FMNMX.FTZ R2, R6, R2, !PT ;  /* 0x0000000206027209 */ /* 0x000fe40007810000 */
[----:B------:R-:W-:-:S02]  /*4390*/  FSEL R8, R92, -INF , P2 ;  /* 0xff8000005c087808 */ /* 0x000fc40001000000 */
[----:B------:R-:W-:Y:S02]  /*43a0*/  FSEL R118, R113, -INF , P2 ;  /* 0xff80000071767808 */ /* 0x000fe40001000000 */
[----:B------:R-:W-:Y:S02]  /*43b0*/  FSEL R28, R121, -INF , P2 ;  /* 0xff800000791c7808 */ /* 0x000fe40001000000 */
[----:B------:R-:W-:Y:S02]  /*43c0*/  FSEL R13, R56, -INF , P6 ;  /* 0xff800000380d7808 */ /* 0x000fe40003000000 */
[----:B------:R-:W-:Y:S02]  /*43d0*/  ISETP.GT.AND P2, PT, R0, 0x11, PT ;  /* 0x000000110000780c */ /* 0x000fe40003f44270 */
[----:B------:R-:W-:Y:S02]  /*43e0*/  FMNMX.FTZ R2, R7, R2, !PT ;  /* 0x0000000207027209 */ /* 0x000fe40007810000 */
[----:B------:R-:W-:-:S02]  /*43f0*/  FSEL R9, R93, -INF , P1 ;  /* 0xff8000005d097808 */ /* 0x000fc40000800000 */
[----:B------:R-:W-:Y:S02]  /*4400*/  FSEL R119, R108, -INF , P1 ;  /* 0xff8000006c777808 */ /* 0x000fe40000800000 */
[----:B------:R-:W-:Y:S02]  /*4410*/  FSEL R44, R120, -INF , P1 ;  /* 0xff800000782c7808 */ /* 0x000fe40000800000 */
[----:B------:R-:W-:Y:S02]  /*4420*/  FSEL R15, R53, -INF , P2 ;  /* 0xff800000350f7808 */ /* 0x000fe40001000000 */
[C---:B------:R-:W-:Y:S02]  /*4430*/  ISETP.GT.AND P1, PT, R0.reuse, 0x18, PT ;  /* 0x000000180000780c */ /* 0x040fe40003f24270 */
[----:B------:R-:W-:Y:S02]  /*4440*/  FMNMX.FTZ R2, R13, R2, !PT ;  /* 0x000000020d027209 */ /* 0x000fe40007810000 */
[----:B------:R-:W-:-:S02]  /*4450*/  ISETP.GT.AND P5, PT, R0, 0x19, PT ;  /* 0x000000190000780c */ /* 0x000fc40003fa4270 */
[----:B------:R-:W-:Y:S02]  /*4460*/  FSEL R19, R45, -INF , P1 ;  /* 0xff8000002d137808 */ /* 0x000fe40000800000 */
[----:B------:R-:W-:Y:S02]  /*4470*/  FMNMX.FTZ R2, R15, R2, !PT ;  /* 0x000000020f027209 */ /* 0x000fe40007810000 */
[----:B------:R-:W-:Y:S02]  /*4480*/  ISETP.GT.AND P3, PT, R0, 0x20, PT ;  /* 0x000000200000780c */ /* 0x000fe40003f64270 */
[----:B------:R-:W-:Y:S02]  /*4490*/  FSEL R20, R52, -INF , P5 ;  /* 0xff80000034147808 */ /* 0x000fe40002800000 */
[----:B------:R-:W-:Y:S02]  /*44a0*/  FMNMX.FTZ R2, R19, R2, !PT ;  /* 0x0000000213027209 */ /* 0x000fe40007810000 */
        /* <DEDUP_REMOVED lines=9> */
[----:B------:R-:W-:Y:S02]  /*4540*/  ISETP.GT.AND P0, PT, R0, 0x29, PT ;  /* 0x000000290000780c */ /* 0x000fe40003f04270 */
[----:B------:R-:W-:Y:S02]  /*4550*/  FSEL R142, R14, -INF , P1 ;  /* 0xff8000000e8e7808 */ /* 0x000fe40000800000 */
[----:B------:R-:W-:Y:S02]  /*4560*/  FMNMX.FTZ R2, R143, R2, !PT ;  /* 0x000000028f027209 */ /* 0x000fe40007810000 */
[----:B------:R-:W-:-:S02]  /*4570*/  FSEL R147, R12, -INF , P0 ;  /* 0xff8000000c937808 */ /* 0x000fc40000000000 */
[----:B------:R-:W-:Y:S02]  /*4580*/  FMNMX.FTZ R2, R142, R2, !PT ;  /* 0x000000028e027209 */ /* 0x000fe40007810000 */
[----:B------:R-:W-:Y:S02]  /*4590*/  FSEL R11, R82, -INF , P4 ;  /* 0xff800000520b7808 */ /* 0x000fe40002000000 */
[----:B------:R-:W-:Y:S02]  /*45a0*/  FMNMX.FTZ R2, R147, R2, !PT ;  /* 0x0000000293027209 */ /* 0x000fe40007810000 */
[----:B------:R-:W-:Y:S02]  /*45b0*/  FSEL R116, R91, -INF , P4 ;  /* 0xff8000005b747808 */ /* 0x000fe40002000000 */
[----:B------:R-:W-:Y:S01]  /*45c0*/  FSEL R46, R95, -INF , P4 ;  /* 0xff8000005f2e7808 */ /* 0x000fe20002000000 */
[----:B------:R-:W1:Y:S01]  /*45d0*/  SHFL.BFLY PT, R3, R2, 0x2, 0x1f ;  /* 0x0c401f0002037f89 */ /* 0x000e6200000e0000 */
[----:B------:R-:W-:-:S02]  /*45e0*/  FSEL R21, R57, -INF , P6 ;  /* 0xff80000039157808 */ /* 0x000fc40003000000 */
[----:B------:R-:W-:Y:S01]  /*45f0*/  FSEL R113, R80, -INF , P6 ;  /* 0xff80000050717808 */ /* 0x000fe20003000000 */
[----:B------:R-:W-:Y:S01]  /*4600*/  LDSM.16.MT88.4 R88, [R110+0x1800] ;  /* 0x001800006e58783b */ /* 0x000fe20000004200 */
[----:B------:R-:W-:Y:S02]  /*4610*/  FSEL R45, R83, -INF , P6 ;  /* 0xff800000532d7808 */ /* 0x000fe40003000000 */
[----:B------:R-:W-:Y:S01]  /*4620*/  ISETP.GT.AND P6, PT, R0, 0x18, PT ;  /* 0x000000180000780c */ /* 0x000fe20003fc4270 */
[----:B------:R-:W-:Y:S01]  /*4630*/  LDSM.16.MT88.4 R80, [R110+0xc00] ;  /* 0x000c00006e50783b */ /* 0x000fe20000004200 */
[----:B------:R-:W-:Y:S02]  /*4640*/  FSEL R18, R26, -INF , P5 ;  /* 0xff8000001a127808 */ /* 0x000fe40002800000 */
[----:B------:R-:W-:Y:S02]  /*4650*/  FSEL R17, R31, -INF , P6 ;  /* 0xff8000001f117808 */ /* 0x000fe40003000000 */
[----:B------:R-:W-:-:S02]  /*4660*/  FSEL R140, R25, -INF , P3 ;  /* 0xff800000198c7808 */ /* 0x000fc40001800000 */
[----:B------:R-:W-:Y:S02]  /*4670*/  FSEL R146, R24, -INF , P2 ;  /* 0xff80000018927808 */ /* 0x000fe40001000000 */
[----:B------:R-:W-:Y:S02]  /*4680*/  FSEL R145, R23, -INF , P1 ;  /* 0xff80000017917808 */ /* 0x000fe40000800000 */
[----:B------:R-:W-:Y:S02]  /*4690*/  FSEL R144, R22, -INF , P0 ;  /* 0xff80000016907808 */ /* 0x000fe40000000000 */
[----:B------:R-:W-:Y:S02]  /*46a0*/  FSEL R26, R59, -INF , P6 ;  /* 0xff8000003b1a7808 */ /* 0x000fe40003000000 */
[----:B------:R-:W-:Y:S02]  /*46b0*/  FSEL R24, R54, -INF , P5 ;  /* 0xff80000036187808 */ /* 0x000fe40002800000 */
[----:B-1----:R-:W-:-:S02]  /*46c0*/  FMNMX.FTZ R2, R2, R3, !PT ;  /* 0x0000000302027209 */ /* 0x002fc40007810000 */
[----:B------:R-:W-:Y:S02]  /*46d0*/  FSEL R131, R131, -INF , P3 ;  /* 0xff80000083837808 */ /* 0x000fe40001800000 */
[----:B------:R-:W-:Y:S01]  /*46e0*/  FSEL R130, R130, -INF , P2 ;  /* 0xff80000082827808 */ /* 0x000fe20001000000 */
[----:B------:R-:W1:Y:S01]  /*46f0*/  SHFL.BFLY PT, R3, R2, 0x1, 0x1f ;  /* 0x0c201f0002037f89 */ /* 0x000e6200000e0000 */
[----:B------:R-:W-:Y:S02]  /*4700*/  FSEL R129, R29, -INF , P1 ;  /* 0xff8000001d817808 */ /* 0x000fe40000800000 */
[----:B------:R-:W-:Y:S02]  /*4710*/  FSEL R128, R30, -INF , P0 ;  /* 0xff8000001e807808 */ /* 0x000fe40000000000 */
[----:B------:R-:W-:Y:S02]  /*4720*/  FSEL R25, R55, -INF , P5 ;  /* 0xff80000037197808 */ /* 0x000fe40002800000 */
[----:B------:R-:W-:Y:S01]  /*4730*/  FSEL R115, R115, -INF , P3 ;  /* 0xff80000073737808 */ /* 0x000fe20001800000 */
[----:B------:R-:W-:Y:S01]  /*4740*/  LDSM.16.MT88.4 R52, [R110+0x400] ;  /* 0x000400006e34783b */ /* 0x000fe20000004200 */
[----:B------:R-:W-:-:S02]  /*4750*/  FSEL R114, R114, -INF , P2 ;  /* 0xff80000072727808 */ /* 0x000fc40001000000 */
[----:B------:R-:W-:Y:S02]  /*4760*/  FSEL R112, R112, -INF , P1 ;  /* 0xff80000070707808 */ /* 0x000fe40000800000 */
[----:B------:R-:W-:Y:S02]  /*4770*/  FSEL R104, R104, -INF , P0 ;  /* 0xff80000068687808 */ /* 0x000fe40000000000 */
[----:B-1----:R-:W-:-:S04]  /*4780*/  FMNMX.FTZ R106, R2, R3, !PT ;  /* 0x00000003026a7209 */ /* 0x002fc80007810000 */
[C---:B------:R-:W-:Y:S01]  /*4790*/  FSETP.NEU.FTZ.AND P4, PT, R106.reuse, -INF , PT ;  /* 0xff8000006a00780b */ /* 0x040fe20003f9d000 */
[----:B------:R-:W-:-:S05]  /*47a0*/  FMUL.FTZ R2, R106, c[0x0][0x2d0] ;  /* 0x0000b4006a027a20 */ /* 0x000fca0000410000 */
[----:B------:R-:W-:Y:S02]  /*47b0*/  FSEL R12, R2, RZ, P4 ;  /* 0x000000ff020c7208 */ /* 0x000fe40002000000 */
[----:B------:R-:W-:Y:S02]  /*47c0*/  FMNMX.FTZ R2, R8, R9, !PT ;  /* 0x0000000908027209 */ /* 0x000fe40007810000 */
[----:B------:R-:W-:Y:S02]  /*47d0*/  ISETP.GT.AND P4, PT, R0, 0x11, PT ;  /* 0x000000110000780c */ /* 0x000fe40003f84270 */
[----:B------:R-:W-:Y:S02]  /*47e0*/  FMNMX.FTZ R2, R10, R2, !PT ;  /* 0x000000020a027209 */ /* 0x000fe40007810000 */
[----:B------:R-:W-:Y:S02]  /*47f0*/  FSEL R16, R58, -INF , P4 ;  /* 0xff8000003a107808 */ /* 0x000fe40002000000 */
[----:B------:R-:W-:Y:S01]  /*4800*/  FMNMX.FTZ R2, R11, R2, !PT ;  /* 0x000000020b027209 */ /* 0x000fe20007810000 */
[----:B------:R-:W-:Y:S03]  /*4810*/  LDSM.16.MT88.4 R56, [R111+0x1000] ;  /* 0x001000006f38783b */ /* 0x000fe60000004200 */
[----:B------:R-:W-:-:S04]  /*4820*/  FMNMX.FTZ R2, R21, R2, !PT ;  /* 0x0000000215027209 */ /* 0x000fc80007810000 */
[----:B------:R-:W-:-:S04]  /*4830*/  FMNMX.FTZ R2, R16, R2, !PT ;  /* 0x0000000210027209 */ /* 0x000fc80007810000 */
[----:B------:R-:W-:-:S04]  /*4840*/  FMNMX.FTZ R2, R17, R2, !PT ;  /* 0x0000000211027209 */ /* 0x000fc80007810000 */
[----:B------:R-:W-:-:S04]  /*4850*/  FMNMX.FTZ R2, R18, R2, !PT ;  /* 0x0000000212027209 */ /* 0x000fc80007810000 */
[----:B------:R-:W-:-:S04]  /*4860*/  FMNMX.FTZ R2, R140, R2, !PT ;  /* 0x000000028c027209 */ /* 0x000fc80007810000 */
[----:B------:R-:W-:-:S04]  /*4870*/  FMNMX.FTZ R2, R146, R2, !PT ;  /* 0x0000000292027209 */ /* 0x000fc80007810000 */
[----:B------:R-:W-:-:S04]  /*4880*/  FMNMX.FTZ R2, R145, R2, !PT ;  /* 0x0000000291027209 */ /* 0x000fc80007810000 */
[----:B------:R-:W-:-:S05]  /*4890*/  FMNMX.FTZ R2, R144, R2, !PT ;  /* 0x0000000290027209 */ /* 0x000fca0007810000 */
[----:B------:R-:W1:Y:S02]  /*48a0*/  SHFL.BFLY PT, R3, R2, 0x2, 0x1f ;  /* 0x0c401f0002037f89 */ /* 0x000e6400000e0000 */
[----:B-1----:R-:W-:-:S05]  /*48b0*/  FMNMX.FTZ R2, R2, R3, !PT ;  /* 0x0000000302027209 */ /* 0x002fca0007810000 */
[----:B------:R-:W1:Y:S02]  /*48c0*/  SHFL.BFLY PT, R3, R2, 0x1, 0x1f ;  /* 0x0c201f0002037f89 */ /* 0x000e6400000e0000 */
[----:B-1----:R-:W-:Y:S01]  /*48d0*/  FMNMX.FTZ R105, R2, R3, !PT ;  /* 0x0000000302697209 */ /* 0x002fe20007810000 */
[----:B------:R-:W-:-:S03]  /*48e0*/  FFMA.FTZ R2, R4, c[0x0][0x2d0], -R12 ;  /* 0x0000b40004027a23 */ /* 0x000fc6000001080c */
[C---:B------:R-:W-:Y:S01]  /*48f0*/  FSETP.NEU.FTZ.AND P4, PT, R105.reuse, -INF , PT ;  /* 0xff8000006900780b */ /* 0x040fe20003f9d000 */
[----:B------:R1:W-:Y:S01]  /*4900*/  MUFU.EX2 R208, R2 ;  /* 0x0000000200d07308 */ /* 0x0003e20000000800 */
[----:B------:R-:W-:-:S05]  /*4910*/  FMUL.FTZ R3, R105, c[0x0][0x2d0] ;  /* 0x0000b40069037a20 */ /* 0x000fca0000410000 */
[----:B------:R-:W-:Y:S02]  /*4920*/  FSEL R3, R3, RZ, P4 ;  /* 0x000000ff03037208 */ /* 0x000fe40002000000 */
[----:B------:R-:W-:-:S03]  /*4930*/  ISETP.GT.AND P4, PT, R0, 0x11, PT ;  /* 0x000000110000780c */ /* 0x000fc60003f84270 */
[----:B------:R-:W-:Y:S01]  /*4940*/  FFMA.FTZ R4, R8, c[0x0][0x2d0], -R3 ;  /* 0x0000b40008047a23 */ /* 0x000fe20000010803 */
[----:B------:R-:W-:Y:S01]  /*4950*/  FSEL R27, R94, -INF , P4 ;  /* 0xff8000005e1b7808 */ /* 0x000fe20002000000 */
[--C-:B------:R-:W-:Y:S01]  /*4960*/  FFMA.FTZ R8, R13, c[0x0][0x2d0], -R12.reuse ;  /* 0x0000b4000d087a23 */ /* 0x100fe2000001080c */
[----:B------:R-:W-:Y:S01]  /*4970*/  FSEL R14, R100, -INF , P4 ;  /* 0xff800000640e7808 */ /* 0x000fe20002000000 */
[----:B------:R-:W-:Y:S01]  /*4980*/  LDSM.16.MT88.4 R92, [R111+0x1800] ;  /* 0x001800006f5c783b */ /* 0x000fe20000004200 */
[--C-:B-1----:R-:W-:Y:S01]  /*4990*/  FFMA.FTZ R2, R5, c[0x0][0x2d0], -R12.reuse ;  /* 0x0000b40005027a23 */ /* 0x102fe2000001080c */
[----:B------:R1:W-:Y:S08]  /*49a0*/  MUFU.EX2 R202, R8 ;  /* 0x0000000800ca7308 */ /* 0x0003f00000000800 */
[----:B------:R2:W3:Y:S01]  /*49b0*/  MUFU.EX2 R207, R2 ;  /* 0x0000000200cf7308 */ /* 0x0004e20000000800 */
[----:B-1----:R-:W-:Y:S01]  /*49c0*/  FFMA.FTZ R8, R15, c[0x0][0x2d0], -R12 ;  /* 0x0000b4000f087a23 */ /* 0x002fe2000001080c */
[----:B------:R-:W-:-:S06]  /*49d0*/  FSEL R15, R60, -INF , P6 ;  /* 0xff8000003c0f7808 */ /* 0x000fcc0003000000 */
[----:B------:R3:W-:Y:S01]  /*49e0*/  MUFU.EX2 R206, R4 ;  /* 0x0000000400ce7308 */ /* 0x0007e20000000800 */
[----:B------:R-:W-:Y:S01]  /*49f0*/  LDSM.16.MT88.4 R60, [R110+0x1000] ;  /* 0x001000006e3c783b */ /* 0x000fe20000004200 */
[----:B--2---:R-:W-:-:S06]  /*4a00*/  FFMA.FTZ R2, R6, c[0x0][0x2d0], -R12 ;  /* 0x0000b40006027a23 */ /* 0x004fcc000001080c */
[----:B------:R-:W-:Y:S08]  /*4a10*/  MUFU.EX2 R201, R8 ;  /* 0x0000000800c97308 */ /* 0x000ff00000000800 */
[----:B------:R1:W-:Y:S01]  /*4a20*/  MUFU.EX2 R209, R2 ;  /* 0x0000000200d17308 */ /* 0x0003e20000000800 */
[----:B---3--:R-:W-:Y:S01]  /*4a30*/  F2FP.PACK_AB R4, R207, R208 ;  /* 0x000000d0cf04723e */ /* 0x008fe200000000ff */
[----:B-1----:R-:W-:-:S06]  /*4a40*/  FFMA.FTZ R2, R7, c[0x0][0x2d0], -R12 ;  /* 0x0000b40007027a23 */ /* 0x002fcc000001080c */
[----:B------:R1:W2:Y:S02]  /*4a50*/  MUFU.EX2 R210, R2 ;  /* 0x0000000200d27308 */ /* 0x0002a40000000800 */
[----:B-1----:R-:W-:Y:S02]  /*4a60*/  FMNMX.FTZ R2, R28, R44, !PT ;  /* 0x0000002c1c027209 */ /* 0x002fe40007810000 */
[----:B--2---:R-:W-:Y:S02]  /*4a70*/  F2FP.PACK_AB R6, R210, R209 ;  /* 0x000000d1d206723e */ /* 0x004fe400000000ff */
[----:B------:R-:W-:-:S04]  /*4a80*/  FMNMX.FTZ R2, R47, R2, !PT ;  /* 0x000000022f027209 */ /* 0x000fc80007810000 */
[----:B------:R-:W-:Y:S01]  /*4a90*/  FMNMX.FTZ R0, R46, R2, !PT ;  /* 0x000000022e007209 */ /* 0x000fe20007810000 */
[----:B------:R-:W-:-:S03]  /*4aa0*/  FFMA.FTZ R2, R9, c[0x0][0x2d0], -R3 ;  /* 0x0000b40009027a23 */ /* 0x000fc60000010803 */
[----:B------:R-:W-:Y:S01]  /*4ab0*/  FMNMX.FTZ R0, R45, R0, !PT ;  /* 0x000000002d007209 */ /* 0x000fe20007810000 */
[----:B------:R1:W2:Y:S03]  /*4ac0*/  MUFU.EX2 R204, R2 ;  /* 0x0000000200cc7308 */ /* 0x0002a60000000800 */
[----:B------:R-:W-:-:S04]  /*4ad0*/  FMNMX.FTZ R0, R27, R0, !PT ;  /* 0x000000001b007209 */ /* 0x000fc80007810000 */
[----:B------:R-:W-:-:S04]  /*4ae0*/  FMNMX.FTZ R0, R26, R0, !PT ;  /* 0x000000001a007209 */ /* 0x000fc80007810000 */
[----:B------:R-:W-:-:S04]  /*4af0*/  FMNMX.FTZ R0, R24, R0, !PT ;  /* 0x0000000018007209 */ /* 0x000fc80007810000 */
[----:B------:R-:W-:Y:S01]  /*4b00*/  FMNMX.FTZ R0, R131, R0, !PT ;  /* 0x0000000083007209 */ /* 0x000fe20007810000 */
[----:B-1----:R-:W-:Y:S01]  /*4b10*/  FFMA.FTZ R2, R10, c[0x0][0x2d0], -R3 ;  /* 0x0000b4000a027a23 */ /* 0x002fe20000010803 */
[----:B--2---:R-:W-:Y:S02]  /*4b20*/  F2FP.PACK_AB R5, R204, R206 ;  /* 0x000000cecc05723e */ /* 0x004fe400000000ff */
[----:B------:R-:W-:Y:S01]  /*4b30*/  FMNMX.FTZ R0, R130, R0, !PT ;  /* 0x0000000082007209 */ /* 0x000fe20007810000 */
[----:B------:R1:W-:Y:S03]  /*4b40*/  MUFU.EX2 R205, R2 ;  /* 0x0000000200cd7308 */ /* 0x0003e60000000800 */
[----:B------:R-:W-:-:S04]  /*4b50*/  FMNMX.FTZ R0, R129, R0, !PT ;  /* 0x0000000081007209 */ /* 0x000fc80007810000 */
[----:B------:R-:W-:-:S05]  /*4b60*/  FMNMX.FTZ R0, R128, R0, !PT ;  /* 0x0000000080007209 */ /* 0x000fca0007810000 */
[----:B------:R-:W2:Y:S01]  /*4b70*/  SHFL.BFLY PT, R9, R0, 0x2, 0x1f ;  /* 0x0c401f0000097f89 */ /* 0x000ea200000e0000 */
[----:B-1----:R-:W-:-:S04]  /*4b80*/  FFMA.FTZ R2, R11, c[0x0][0x2d0], -R3 ;  /* 0x0000b4000b027a23 */ /* 0x002fc80000010803 */
[----:B------:R1:W3:Y:S02]  /*4b90*/  MUFU.EX2 R203, R2 ;  /* 0x0000000200cb7308 */ /* 0x0002e40000000800 */
[----:B-1----:R-:W-:Y:S02]  /*4ba0*/  FMNMX.FTZ R2, R118, R119, !PT ;  /* 0x0000007776027209 */ /* 0x002fe40007810000 */
[----:B--2---:R-:W-:Y:S02]  /*4bb0*/  FMNMX.FTZ R0, R0, R9, !PT ;  /* 0x0000000900007209 */ /* 0x004fe40007810000 */
[----:B------:R-:W-:Y:S02]  /*4bc0*/  FMNMX.FTZ R2, R117, R2, !PT ;  /* 0x0000000275027209 */ /* 0x000fe40007810000 */
[----:B---3--:R-:W-:Y:S01]  /*4bd0*/  F2FP.PACK_AB R7, R203, R205 ;  /* 0x000000cdcb07723e */ /* 0x008fe200000000ff */
[----:B------:R-:W1:Y:S01]  /*4be0*/  SHFL.BFLY PT, R10, R0, 0x1, 0x1f ;  /* 0x0c201f00000a7f89 */ /* 0x000e6200000e0000 */
[----:B------:R-:W-:-:S04]  /*4bf0*/  FMNMX.FTZ R2, R116, R2, !PT ;  /* 0x0000000274027209 */ /* 0x000fc80007810000 */
[----:B------:R-:W-:Y:S01]  /*4c00*/  FMNMX.FTZ R2, R113, R2, !PT ;  /* 0x0000000271027209 */ /* 0x000fe20007810000 */
[----:B------:R-:W-:Y:S03]  /*4c10*/  HMMA.16816.F32 R136, R4, R40, RZ ;  /* 0x000000280488723c */ /* 0x000fe600000018ff */
[----:B------:R-:W-:-:S04]  /*4c20*/  FMNMX.FTZ R2, R14, R2, !PT ;  /* 0x000000020e027209 */ /* 0x000fc80007810000 */
[----:B------:R-:W-:Y:S01]  /*4c30*/  FMNMX.FTZ R8, R15, R2, !PT ;  /* 0x000000020f087209 */ /* 0x000fe20007810000 */
[----:B------:R-:W-:Y:S01]  /*4c40*/  FFMA.FTZ R2, R19, c[0x0][0x2d0], -R12 ;  /* 0x0000b40013027a23 */ /* 0x000fe2000001080c */
[C---:B------:R-:W-:Y:S02]  /*4c50*/  HMMA.16816.F32 R132, R4.reuse, R76, RZ ;  /* 0x0000004c0484723c */ /* 0x040fe400000018ff */
[----:B------:R-:W-:Y:S01]  /*4c60*/  FMNMX.FTZ R8, R25, R8, !PT ;  /* 0x0000000819087209 */ /* 0x000fe20007810000 */
[----:B------:R2:W-:Y:S03]  /*4c70*/  MUFU.EX2 R200, R2 ;  /* 0x0000000200c87308 */ /* 0x0005e60000000800 */
[----:B------:R-:W-:Y:S02]  /*4c80*/  FMNMX.FTZ R8, R115, R8, !PT ;  /* 0x0000000873087209 */ /* 0x000fe40007810000 */
[----:B------:R-:W-:Y:S01]  /*4c90*/  HMMA.16816.F32 R124, R4, R80, RZ ;  /* 0x00000050047c723c */ /* 0x000fe200000018ff */
[----:B-1----:R-:W-:Y:S01]  /*4ca0*/  FMNMX.FTZ R108, R0, R10, !PT ;  /* 0x0000000a006c7209 */ /* 0x002fe20007810000 */
[----:B------:R-:W-:-:S03]  /*4cb0*/  FFMA.FTZ R0, R17, c[0x0][0x2d0], -R3 ;  /* 0x0000b40011007a23 */ /* 0x000fc60000010803 */
[----:B------:R-:W-:Y:S01]  /*4cc0*/  FSETP.NEU.FTZ.AND P0, PT, R108, -INF , PT ;  /* 0xff8000006c00780b */ /* 0x000fe20003f1d000 */
[----:B------:R1:W-:Y:S02]  /*4cd0*/  MUFU.EX2 R197, R0 ;  /* 0x0000000000c57308 */ /* 0x0003e40000000800 */
[----:B------:R-:W-:Y:S01]  /*4ce0*/  HMMA.16816.F32 R120, R4, R84, RZ ;  /* 0x000000540478723c */ /* 0x000fe200000018ff */
[----:B--2---:R-:W-:-:S05]  /*4cf0*/  FFMA.FTZ R2, R20, c[0x0][0x2d0], -R12 ;  /* 0x0000b40014027a23 */ /* 0x004fca000001080c */
[----:B------:R2:W3:Y:S02]  /*4d00*/  MUFU.EX2 R199, R2 ;  /* 0x0000000200c77308 */ /* 0x0004e40000000800 */
[----:B------:R-:W-:Y:S01]  /*4d10*/  HMMA.16816.F32 R100, R4, R88, RZ ;  /* 0x000000580464723c */ /* 0x000fe200000018ff */
[----:B-1----:R-:W-:-:S07]  /*4d20*/  FFMA.FTZ R0, R18, c[0x0][0x2d0], -R3 ;  /* 0x0000b40012007a23 */ /* 0x002fce0000010803 */
[----:B------:R-:W-:Y:S01]  /*4d30*/  HMMA.16816.F32 R96, R4, R92, RZ ;  /* 0x0000005c0460723c */ /* 0x000fe200000018ff */
[----:B------:R-:W1:Y:S01]  /*4d40*/  MUFU.EX2 R198, R0 ;  /* 0x0000000000c67308 */ /* 0x000e620000000800 */
[----:B--2---:R-:W-:Y:S01]  /*4d50*/  FMNMX.FTZ R2, R114, R8, !PT ;  /* 0x0000000872027209 */ /* 0x004fe20007810000 */
[----:B------:R-:W-:-:S05]  /*4d60*/  FFMA.FTZ R8, R21, c[0x0][0x2d0], -R3 ;  /* 0x0000b40015087a23 */ /* 0x000fca0000010803 */
[C---:B------:R-:W-:Y:S01]  /*4d70*/  HMMA.16816.F32 R72, R4.reuse, R42, RZ ;  /* 0x0000002a0448723c */ /* 0x040fe200000018ff */
[----:B---3--:R-:W-:Y:S02]  /*4d80*/  F2FP.PACK_AB R10, R199, R200 ;  /* 0x000000c8c70a723e */ /* 0x008fe400000000ff */
[----:B------:R-:W-:Y:S01]  /*4d90*/  FMNMX.FTZ R2, R112, R2, !PT ;  /* 0x0000000270027209 */ /* 0x000fe20007810000 */
[----:B------:R2:W-:Y:S04]  /*4da0*/  MUFU.EX2 R196, R8 ;  /* 0x0000000800c47308 */ /* 0x0005e80000000800 */
[----:B------:R-:W-:Y:S01]  /*4db0*/  HMMA.16816.F32 R36, R4, R78, RZ ;  /* 0x0000004e0424723c */ /* 0x000fe200000018ff */
[----:B-1----:R-:W-:-:S07]  /*4dc0*/  F2FP.PACK_AB R11, R198, R197 ;  /* 0x000000c5c60b723e */ /* 0x002fce00000000ff */
[----:B------:R-:W-:Y:S01]  /*4dd0*/  HMMA.16816.F32 R32, R4, R82, RZ ;  /* 0x000000520420723c */ /* 0x000fe200000018ff */
[----:B--2---:R-:W-:Y:S01]  /*4de0*/  FMNMX.FTZ R8, R104, R2, !PT ;  /* 0x0000000268087209 */ /* 0x004fe20007810000 */
[----:B------:R-:W-:-:S06]  /*4df0*/  FFMA.FTZ R2, R16, c[0x0][0x2d0], -R3 ;  /* 0x0000b40010027a23 */ /* 0x000fcc0000010803 */
[C---:B------:R-:W-:Y:S01]  /*4e00*/  HMMA.16816.F32 R20, R4.reuse, R90, RZ ;  /* 0x0000005a0414723c */ /* 0x040fe200000018ff */
[----:B------:R-:W1:Y:S01]  /*4e10*/  SHFL.BFLY PT, R9, R8, 0x2, 0x1f ;  /* 0x0c401f0008097f89 */ /* 0x000e6200000e0000 */
[----:B------:R2:W3:Y:S06]  /*4e20*/  MUFU.EX2 R240, R2 ;  /* 0x0000000200f07308 */ /* 0x0004ec0000000800 */
[----:B------:R-:W-:Y:S01]  /*4e30*/  HMMA.16816.F32 R16, R4, R94, RZ ;  /* 0x0000005e0410723c */ /* 0x000fe200000018ff */
[----:B--2---:R-:W-:-:S05]  /*4e40*/  FMUL.FTZ R2, R108, c[0x0][0x2d0] ;  /* 0x0000b4006c027a20 */ /* 0x004fca0000410000 */
[----:B------:R-:W-:-:S05]  /*4e50*/  FSEL R2, R2, RZ, P0 ;  /* 0x000000ff02027208 */ /* 0x000fca0000000000 */
[--C-:B------:R-:W-:Y:S02]  /*4e60*/  FFMA.FTZ R0, R28, c[0x0][0x2d0], -R2.reuse ;  /* 0x0000b4001c007a23 */ /* 0x100fe40000010802 */
[----:B------:R-:W-:Y:S02]  /*4e70*/  HMMA.16816.F32 R28, R4, R86, RZ ;  /* 0x00000056041c723c */ /* 0x000fe400000018ff */
[----:B------:R1:W-:Y:S05]  /*4e80*/  MUFU.EX2 R171, R0 ;  /* 0x0000000000ab7308 */ /* 0x0003ea0000000800 */
[----:B------:R-:W-:-:S04]  /*4e90*/  FFMA.FTZ R4, R47, c[0x0][0x2d0], -R2 ;  /* 0x0000b4002f047a23 */ /* 0x000fc80000010802 */
[----:B------:R2:W-:Y:S01]  /*4ea0*/  MUFU.EX2 R167, R4 ;  /* 0x0000000400a77308 */ /* 0x0005e20000000800 */
[----:B-1----:R-:W-:Y:S01]  /*4eb0*/  FMNMX.FTZ R0, R8, R9, !PT ;  /* 0x0000000908007209 */ /* 0x002fe20007810000 */
[----:B------:R-:W-:Y:S01]  /*4ec0*/  FFMA.FTZ R8, R44, c[0x0][0x2d0], -R2 ;  /* 0x0000b4002c087a23 */ /* 0x000fe20000010802 */
[----:B---3--:R-:W-:-:S03]  /*4ed0*/  F2FP.PACK_AB R9, R240, R196 ;  /* 0x000000c4f009723e */ /* 0x008fc600000000ff */
[----:B------:R-:W1:Y:S02]  /*4ee0*/  SHFL.BFLY PT, R13, R0, 0x1, 0x1f ;  /* 0x0c201f00000d7f89 */ /* 0x000e6400000e0000 */
[----:B------:R3:W-:Y:S01]  /*4ef0*/  MUFU.EX2 R170, R8 ;  /* 0x0000000800aa7308 */ /* 0x0007e20000000800 */
[----:B--2---:R-:W-:-:S07]  /*4f00*/  FFMA.FTZ R4, R46, c[0x0][0x2d0], -R2 ;  /* 0x0000b4002e047a23 */ /* 0x004fce0000010802 */
[----:B------:R2:W-:Y:S01]  /*4f10*/  MUFU.EX2 R168, R4 ;  /* 0x0000000400a87308 */ /* 0x0005e20000000800 */
[----:B---3--:R-:W-:Y:S02]  /*4f20*/  F2FP.PACK_AB R8, R201, R202 ;  /* 0x000000cac908723e */ /* 0x008fe400000000ff */
[----:B-1----:R-:W-:Y:S01]  /*4f30*/  FMNMX.FTZ R107, R0, R13, !PT ;  /* 0x0000000d006b7209 */ /* 0x002fe20007810000 */
[----:B--2---:R-:W-:-:S04]  /*4f40*/  FFMA.FTZ R4, R45, c[0x0][0x2d0], -R2 ;  /* 0x0000b4002d047a23 */ /* 0x004fc80000010802 */
[C---:B------:R-:W-:Y:S01]  /*4f50*/  HMMA.16816.F32 R228, R8.reuse, R68, R100 ;  /* 0x0000004408e4723c */ /* 0x040fe20000001864 */
[--C-:B------:R-:W-:Y:S01]  /*4f60*/  FFMA.FTZ R0, R27, c[0x0][0x2d0], -R2.reuse ;  /* 0x0000b4001b007a23 */ /* 0x100fe20000010802 */
[----:B------:R-:W-:Y:S01]  /*4f70*/  FSETP.NEU.FTZ.AND P0, PT, R107, -INF , PT ;  /* 0xff8000006b00780b */ /* 0x000fe20003f1d000 */
[----:B------:R1:W-:Y:S05]  /*4f80*/  MUFU.EX2 R169, R4 ;  /* 0x0000000400a97308 */ /* 0x0003ea0000000800 */
[C---:B------:R-:W-:Y:S03]  /*4f90*/  HMMA.16816.F32 R148, R8.reuse, R52, R136 ;  /* 0x000000340894723c */ /* 0x040fe60000001888 */
[----:B------:R2:W-:Y:S05]  /*4fa0*/  MUFU.EX2 R166, R0 ;  /* 0x0000000000a67308 */ /* 0x0005ea0000000800 */
[----:B------:R-:W-:Y:S01]  /*4fb0*/  HMMA.16816.F32 R232, R8, R56, R120 ;  /* 0x0000003808e8723c */ /* 0x000fe20000001878 */
[----:B-1----:R-:W-:-:S04]  /*4fc0*/  FFMA.FTZ R4, R26, c[0x0][0x2d0], -R2 ;  /* 0x0000b4001a047a23 */ /* 0x002fc80000010802 */
[----:B------:R1:W-:Y:S03]  /*4fd0*/  MUFU.EX2 R165, R4 ;  /* 0x0000000400a57308 */ /* 0x0003e60000000800 */
[----:B------:R-:W-:Y:S01]  /*4fe0*/  HMMA.16816.F32 R132, R8, R48, R132 ;  /* 0x000000300884723c */ /* 0x000fe20000001884 */
[----:B--2---:R-:W-:-:S05]  /*4ff0*/  FMUL.FTZ R0, R107, c[0x0][0x2d0] ;  /* 0x0000b4006b007a20 */ /* 0x004fca0000410000 */
[----:B------:R-:W-:Y:S02]  /*5000*/  FSEL R0, R0, RZ, P0 ;  /* 0x000000ff00007208 */ /* 0x000fe40000000000 */
[----:B------:R-:W-:Y:S01]  /*5010*/  HMMA.16816.F32 R236, R8, R60, R124 ;  /* 0x0000003c08ec723c */ /* 0x000fe2000000187c */
[----:B------:R-:W-:Y:S01]  /*5020*/  LDSM.16.MT88.4 R124, [R110+0x800] ;  /* 0x000800006e7c783b */ /* 0x000fe20000004200 */
[----:B-1----:R-:W-:-:S06]  /*5030*/  FFMA.FTZ R4, R24, c[0x0][0x2d0], -R2 ;  /* 0x0000b40018047a23 */ /* 0x002fcc0000010802 */
[C---:B------:R-:W-:Y:S01]  /*5040*/  HMMA.16816.F32 R224, R8.reuse, R64, R96 ;  /* 0x0000004008e0723c */ /* 0x040fe20000001860 */
[----:B------:R1:W2:Y:S07]  /*5050*/  MUFU.EX2 R164, R4 ;  /* 0x0000000400a47308 */ /* 0x0002ae0000000800 */
[C---:B------:R-:W-:Y:S08]  /*5060*/  HMMA.16816.F32 R120, R8.reuse, R54, R72 ;  /* 0x000000360878723c */ /* 0x040ff00000001848 */
[----:B------:R-:W-:Y:S01]  /*5070*/  HMMA.16816.F32 R136, R8, R50, R36 ;  /* 0x000000320888723c */ /* 0x000fe20000001824 */
[----:B-1----:R-:W-:Y:S01]  /*5080*/  FFMA.FTZ R4, R118, c[0x0][0x2d0], -R0 ;  /* 0x0000b40076047a23 */ /* 0x002fe20000010800 */
[----:B--2---:R-:W-:-:S03]  /*5090*/  F2FP.PACK_AB R6, R164, R165 ;  /* 0x000000a5a406723e */ /* 0x004fc600000000ff */
[----:B------:R1:W-:Y:S03]  /*50a0*/  MUFU.EX2 R163, R4 ;  /* 0x0000000400a37308 */ /* 0x0003e60000000800 */
[C---:B------:R-:W-:Y:S08]  /*50b0*/  HMMA.16816.F32 R152, R8.reuse, R62, R32 ;  /* 0x0000003e0898723c */ /* 0x040ff00000001820 */
[----:B------:R-:W-:Y:S01]  /*50c0*/  HMMA.16816.F32 R220, R8, R58, R28 ;  /* 0x0000003a08dc723c */ /* 0x000fe2000000181c */
[----:B-1----:R-:W-:-:S07]  /*50d0*/  FFMA.FTZ R4, R119, c[0x0][0x2d0], -R0 ;  /* 0x0000b40077047a23 */ /* 0x002fce0000010800 */
[C---:B------:R-:W-:Y:S01]  /*50e0*/  HMMA.16816.F32 R216, R8.reuse, R70, R20 ;  /* 0x0000004608d8723c */ /* 0x040fe20000001814 */
[----:B------:R1:W2:Y:S07]  /*50f0*/  MUFU.EX2 R160, R4 ;  /* 0x0000000400a07308 */ /* 0x0002ae0000000800 */
[----:B------:R-:W-:Y:S07]  /*5100*/  HMMA.16816.F32 R212, R8, R66, R16 ;  /* 0x0000004208d4723c */ /* 0x000fee0000001810 */
[----:B------:R-:W-:-:S02]  /*5110*/  F2FP.PACK_AB R8, R170, R171 ;  /* 0x000000abaa08723e */ /* 0x000fc400000000ff */
[----:B------:R-:W-:Y:S01]  /*5120*/  F2FP.PACK_AB R10, R168, R167 ;  /* 0x000000a7a80a723e */ /* 0x000fe200000000ff */
[----:B-1----:R-:W-:Y:S01]  /*5130*/  FFMA.FTZ R4, R117, c[0x0][0x2d0], -R0 ;  /* 0x0000b40075047a23 */ /* 0x002fe20000010800 */
[----:B--2---:R-:W-:-:S03]  /*5140*/  F2FP.PACK_AB R9, R160, R163 ;  /* 0x000000a3a009723e */ /* 0x004fc600000000ff */
[----:B------:R1:W-:Y:S02]  /*5150*/  MUFU.EX2 R162, R4 ;  /* 0x0000000400a27308 */ /* 0x0003e40000000800 */
[----:B-1----:R-:W-:-:S06]  /*5160*/  FFMA.FTZ R4, R116, c[0x0][0x2d0], -R0 ;  /* 0x0000b40074047a23 */ /* 0x002fcc0000010800 */
[----:B------:R1:W2:Y:S02]  /*5170*/  MUFU.EX2 R103, R4 ;  /* 0x0000000400677308 */ /* 0x0002a40000000800 */
[----:B-1----:R-:W-:Y:S01]  /*5180*/  FFMA.FTZ R4, R113, c[0x0][0x2d0], -R0 ;  /* 0x0000b40071047a23 */ /* 0x002fe20000010800 */
[----:B--2---:R-:W-:-:S05]  /*5190*/  F2FP.PACK_AB R11, R103, R162 ;  /* 0x000000a2670b723e */ /* 0x004fca00000000ff */
[----:B------:R1:W-:Y:S02]  /*51a0*/  MUFU.EX2 R161, R4 ;  /* 0x0000000400a17308 */ /* 0x0003e40000000800 */
[C---:B------:R-:W-:Y:S08]  /*51b0*/  HMMA.16816.F32 R16, R8.reuse, R76, RZ ;  /* 0x0000004c0810723c */ /* 0x040ff000000018ff */
[----:B------:R-:W-:Y:S01]  /*51c0*/  HMMA.16816.F32 R20, R8, R40, RZ ;  /* 0x000000280814723c */ /* 0x000fe200000018ff */
[----:B-1----:R-:W-:-:S04]  /*51d0*/  FFMA.FTZ R4, R14, c[0x0][0x2d0], -R0 ;  /* 0x0000b4000e047a23 */ /* 0x002fc80000010800 */
[----:B------:R1:W2:Y:S03]  /*51e0*/  MUFU.EX2 R100, R4 ;  /* 0x0000000400647308 */ /* 0x0002a60000000800 */
[C---:B------:R-:W-:Y:S08]  /*51f0*/  HMMA.16816.F32 R28, R8.reuse, R88, RZ ;  /* 0x00000058081c723c */ /* 0x040ff000000018ff */
[----:B------:R-:W-:Y:S01]  /*5200*/  HMMA.16816.F32 R36, R8, R78, RZ ;  /* 0x0000004e0824723c */ /* 0x000fe200000018ff */
[----:B-1----:R-:W-:Y:S01]  /*5210*/  FFMA.FTZ R4, R15, c[0x0][0x2d0], -R0 ;  /* 0x0000b4000f047a23 */ /* 0x002fe20000010800 */
[----:B--2---:R-:W-:-:S06]  /*5220*/  F2FP.PACK_AB R5, R100, R161 ;  /* 0x000000a16405723e */ /* 0x004fcc00000000ff */
[C---:B------:R-:W-:Y:S01]  /*5230*/  HMMA.16816.F32 R40, R8.reuse, R42, RZ ;  /* 0x0000002a0828723c */ /* 0x040fe200000018ff */
[----:B------:R1:W-:Y:S07]  /*5240*/  MUFU.EX2 R102, R4 ;  /* 0x0000000400667308 */ /* 0x0003ee0000000800 */
[C---:B------:R-:W-:Y:S08]  /*5250*/  HMMA.16816.F32 R32, R8.reuse, R86, RZ ;  /* 0x000000560820723c */ /* 0x040ff000000018ff */
[----:B------:R-:W-:Y:S01]  /*5260*/  HMMA.16816.F32 R44, R8, R90, RZ ;  /* 0x0000005a082c723c */ /* 0x000fe200000018ff */
[----:B-1----:R-:W-:-:S04]  /*5270*/  FFMA.FTZ R4, R25, c[0x0][0x2d0], -R0 ;  /* 0x0000b40019047a23 */ /* 0x002fc80000010800 */
[----:B------:R1:W2:Y:S03]  /*5280*/  MUFU.EX2 R101, R4 ;  /* 0x0000000400657308 */ /* 0x0002a60000000800 */
[----:B------:R-:W-:Y:S01]  /*5290*/  HMMA.16816.F32 R24, R8, R92, RZ ;  /* 0x0000005c0818723c */ /* 0x000fe200000018ff */
[----:B-1----:R-:W-:Y:S02]  /*52a0*/  F2FP.PACK_AB R4, R166, R169 ;  /* 0x000000a9a604723e */ /* 0x002fe400000000ff */
[----:B--2---:R-:W-:-:S07]  /*52b0*/  F2FP.PACK_AB R7, R101, R102 ;  /* 0x000000666507723e */ /* 0x004fce00000000ff */
[----:B------:R-:W-:Y:S08]  /*52c0*/  HMMA.16816.F32 R72, R4, R48, R16 ;  /* 0x000000300448723c */ /* 0x000ff00000001810 */
[----:B------:R-:W-:Y:S08]  /*52d0*/  HMMA.16816.F32 R16, R8, R84, RZ ;  /* 0x000000540810723c */ /* 0x000ff000000018ff */
[----:B------:R-:W-:Y:S08]  /*52e0*/  HMMA.16816.F32 R116, R4, R52, R20 ;  /* 0x000000340474723c */ /* 0x000ff00000001814 */
[----:B------:R-:W-:Y:S08]  /*52f0*/  HMMA.16816.F32 R20, R8, R80, RZ ;  /* 0x000000500814723c */ /* 0x000ff000000018ff */
[----:B------:R-:W-:Y:S08]  /*5300*/  HMMA.16816.F32 R192, R4, R56, R16 ;  /* 0x0000003804c0723c */ /* 0x000ff00000001810 */
[----:B------:R-:W-:Y:S01]  /*5310*/  HMMA.16816.F32 R16, R8, R82, RZ ;  /* 0x000000520810723c */ /* 0x000fe200000018ff */
[----:B------:R-:W1:Y:S07]  /*5320*/  LDSM.16.MT88.4 R80, [R110+0x2000] ;  /* 0x002000006e50783b */ /* 0x000e6e0000004200 */
[----:B------:R-:W-:Y:S08]  /*5330*/  HMMA.16816.F32 R176, R4, R60, R20 ;  /* 0x0000003c04b0723c */ /* 0x000ff00000001814 */
[----:B------:R-:W-:Y:S07]  /*5340*/  HMMA.16816.F32 R20, R8, R94, RZ ;  /* 0x0000005e0814723c */ /* 0x000fee00000018ff */
[----:B------:R-:W-:Y:S01]  /*5350*/  FFMA.FTZ R8, R131, c[0x0][0x2d0], -R2 ;  /* 0x0000b40083087a23 */ /* 0x000fe20000010802 */
[----:B------:R-:W-:Y:S01]  /*5360*/  HMMA.16816.F32 R172, R4, R64, R24 ;  /* 0x0000004004ac723c */ /* 0x000fe20000001818 */
[----:B------:R-:W-:-:S02]  /*5370*/  FADD.FTZ R9, R208, R207 ;  /* 0x000000cfd0097221 */ /* 0x000fc40000010000 */
[----:B------:R2:W-:Y:S01]  /*5380*/  MUFU.EX2 R26, R8 ;  /* 0x00000008001a7308 */ /* 0x0005e20000000800 */
[----:B------:R-:W-:-:S04]  /*5390*/  FADD.FTZ R11, R206, R204 ;  /* 0x000000ccce0b7221 */ /* 0x000fc80000010000 */
[C---:B------:R-:W-:Y:S08]  /*53a0*/  HMMA.16816.F32 R84, R4.reuse, R68, R28 ;  /* 0x000000440454723c */ /* 0x040ff0000000181c */
[----:B------:R-:W-:Y:S01]  /*53b0*/  HMMA.16816.F32 R36, R4, R50, R36 ;  /* 0x000000320424723c */ /* 0x000fe20000001824 */
[----:B--2---:R-:W-:-:S04]  /*53c0*/  FFMA.FTZ R8, R130, c[0x0][0x2d0], -R2 ;  /* 0x0000b40082087a23 */ /* 0x004fc80000010802 */
[----:B------:R2:W3:Y:S03]  /*53d0*/  MUFU.EX2 R28, R8 ;  /* 0x00000008001c7308 */ /* 0x0004e60000000800 */
[C---:B------:R-:W-:Y:S08]  /*53e0*/  HMMA.16816.F32 R48, R4.reuse, R62, R16 ;  /* 0x0000003e0430723c */ /* 0x040ff00000001810 */
[----:B------:R-:W-:Y:S01]  /*53f0*/  HMMA.16816.F32 R40, R4, R54, R40 ;  /* 0x000000360428723c */ /* 0x000fe20000001828 */
[----:B--2---:R-:W-:-:S07]  /*5400*/  FFMA.FTZ R8, R129, c[0x0][0x2d0], -R2 ;  /* 0x0000b40081087a23 */ /* 0x004fce0000010802 */
[C---:B------:R-:W-:Y:S01]  /*5410*/  HMMA.16816.F32 R32, R4.reuse, R58, R32 ;  /* 0x0000003a0420723c */ /* 0x040fe20000001820 */
[----:B------:R-:W-:Y:S01]  /*5420*/  FFMA.FTZ R2, R128, c[0x0][0x2d0], -R2 ;  /* 0x0000b40080027a23 */ /* 0x000fe20000010802 */
[----:B---3--:R-:W-:Y:S01]  /*5430*/  F2FP.PACK_AB R96, R28, R26 ;  /* 0x0000001a1c60723e */ /* 0x008fe200000000ff */
[----:B------:R-:W-:Y:S05]  /*5440*/  MUFU.EX2 R29, R8 ;  /* 0x00000008001d7308 */ /* 0x000fea0000000800 */
[C---:B------:R-:W-:Y:S03]  /*5450*/  HMMA.16816.F32 R44, R4.reuse, R70, R44 ;  /* 0x00000046042c723c */ /* 0x040fe6000000182c */
[----:B------:R2:W3:Y:S05]  /*5460*/  MUFU.EX2 R27, R2 ;  /* 0x00000002001b7308 */ /* 0x0004ea0000000800 */
[----:B------:R-:W-:Y:S01]  /*5470*/  HMMA.16816.F32 R20, R4, R66, R20 ;  /* 0x000000420414723c */ /* 0x000fe20000001814 */
[----:B------:R-:W4:Y:S04]  /*5480*/  LDSM.16.MT88.4 R4, [R111+0x2000] ;  /* 0x002000006f04783b */ /* 0x000f280000004200 */
[----:B------:R-:W5:Y:S01]  /*5490*/  LDSM.16.MT88.4 R64, [R111+0x1400] ;  /* 0x001400006f40783b */ /* 0x000f620000004200 */
[----:B--2---:R-:W-:Y:S01]  /*54a0*/  FFMA.FTZ R2, R115, c[0x0][0x2d0], -R0 ;  /* 0x0000b40073027a23 */ /* 0x004fe20000010800 */
[----:B---3--:R-:W-:-:S03]  /*54b0*/  F2FP.PACK_AB R98, R27, R29 ;  /* 0x0000001d1b62723e */ /* 0x008fc600000000ff */
[----:B------:R2:W-:Y:S02]  /*54c0*/  MUFU.EX2 R18, R2 ;  /* 0x0000000200127308 */ /* 0x0005e40000000800 */
[----:B--2---:R-:W-:-:S06]  /*54d0*/  FFMA.FTZ R2, R114, c[0x0][0x2d0], -R0 ;  /* 0x0000b40072027a23 */ /* 0x004fcc0000010800 */
[----:B------:R2:W3:Y:S02]  /*54e0*/  MUFU.EX2 R24, R2 ;  /* 0x0000000200187308 */ /* 0x0004e40000000800 */
[--C-:B--2---:R-:W-:Y:S01]  /*54f0*/  FFMA.FTZ R2, R112, c[0x0][0x2d0], -R0.reuse ;  /* 0x0000b40070027a23 */ /* 0x104fe20000010800 */
[----:B---3--:R-:W-:Y:S01]  /*5500*/  F2FP.PACK_AB R97, R24, R18 ;  /* 0x000000121861723e */ /* 0x008fe200000000ff */
[----:B------:R-:W-:-:S04]  /*5510*/  FFMA.FTZ R0, R104, c[0x0][0x2d0], -R0 ;  /* 0x0000b40068007a23 */ /* 0x000fc80000010800 */
[----:B------:R-:W-:Y:S08]  /*5520*/  MUFU.EX2 R25, R2 ;  /* 0x0000000200197308 */ /* 0x000ff00000000800 */
[----:B------:R2:W3:Y:S02]  /*5530*/  MUFU.EX2 R19, R0 ;  /* 0x0000000000137308 */ /* 0x0004e40000000800 */
[----:B--2---:R-:W-:Y:S01]  /*5540*/  FFMA.FTZ R0, R141, c[0x0][0x2d0], -R12 ;  /* 0x0000b4008d007a23 */ /* 0x004fe2000001080c */
[----:B---3--:R-:W-:-:S05]  /*5550*/  F2FP.PACK_AB R99, R19, R25 ;  /* 0x000000191363723e */ /* 0x008fca00000000ff */
[----:B------:R2:W-:Y:S02]  /*5560*/  MUFU.EX2 R17, R0 ;  /* 0x0000000000117308 */ /* 0x0005e40000000800 */
[C---:B-1----:R-:W-:Y:S08]  /*5570*/  HMMA.16816.F32 R68, R96.reuse, R80, R84 ;  /* 0x000000506044723c */ /* 0x042ff00000001854 */
[----:B----4-:R-:W-:Y:S01]  /*5580*/  HMMA.16816.F32 R84, R96, R4, R172 ;  /* 0x000000046054723c */ /* 0x010fe200000018ac */
[----:B--2---:R-:W-:-:S04]  /*5590*/  FFMA.FTZ R0, R143, c[0x0][0x2d0], -R12 ;  /* 0x0000b4008f007a23 */ /* 0x004fc8000001080c */
[----:B------:R1:W2:Y:S03]  /*55a0*/  MUFU.EX2 R16, R0 ;  /* 0x0000000000107308 */ /* 0x0002a60000000800 */
[C---:B-----5:R-:W-:Y:S07]  /*55b0*/  HMMA.16816.F32 R52, R96.reuse, R64, R192 ;  /* 0x000000406034723c */ /* 0x060fee00000018c0 */
[----:B------:R-:W-:Y:S01]  /*55c0*/  IADD3 R192, R211, -0x2, RZ ;  /* 0xfffffffed3c07810 */ /* 0x000fe20007ffe0ff */
[----:B------:R-:W-:Y:S03]  /*55d0*/  HMMA.16816.F32 R116, R96, R124, R116 ;  /* 0x0000007c6074723c */ /* 0x000fe60000001874 */
[----:B------:R-:W-:Y:S01]  /*55e0*/  ISETP.GE.AND P0, PT, R192, R241, PT ;  /* 0x000000f1c000720c */ /* 0x000fe20003f06270 */
[----:B-1----:R-:W-:Y:S01]  /*55f0*/  FFMA.FTZ R0, R142, c[0x0][0x2d0], -R12 ;  /* 0x0000b4008e007a23 */ /* 0x002fe2000001080c */
[----:B--2---:R-:W-:-:S03]  /*5600*/  F2FP.PACK_AB R92, R16, R17 ;  /* 0x00000011105c723e */ /* 0x004fc600000000ff */
[----:B------:R1:W-:Y:S02]  /*5610*/  MUFU.EX2 R14, R0 ;  /* 0x00000000000e7308 */ /* 0x0003e40000000800 */
[----:B-1----:R-:W-:-:S06]  /*5620*/  FFMA.FTZ R0, R147, c[0x0][0x2d0], -R12 ;  /* 0x0000b40093007a23 */ /* 0x002fcc000001080c */
[----:B------:R1:W2:Y:S02]  /*5630*/  MUFU.EX2 R15, R0 ;  /* 0x00000000000f7308 */ /* 0x0002a40000000800 */
[--C-:B-1----:R-:W-:Y:S01]  /*5640*/  FFMA.FTZ R0, R140, c[0x0][0x2d0], -R3.reuse ;  /* 0x0000b4008c007a23 */ /* 0x102fe20000010803 */
[----:B--2---:R-:W-:Y:S01]  /*5650*/  F2FP.PACK_AB R94, R15, R14 ;  /* 0x0000000e0f5e723e */ /* 0x004fe200000000ff */
[----:B------:R-:W1:Y:S04]  /*5660*/  LDSM.16.MT88.4 R140, [R111+0x800] ;  /* 0x000800006f8c783b */ /* 0x000e680000004200 */
[----:B------:R2:W-:Y:S02]  /*5670*/  MUFU.EX2 R2, R0 ;  /* 0x0000000000027308 */ /* 0x0005e40000000800 */
[----:B--2---:R-:W-:-:S06]  /*5680*/  FFMA.FTZ R0, R146, c[0x0][0x2d0], -R3 ;  /* 0x0000b40092007a23 */ /* 0x004fcc0000010803 */
[----:B------:R2:W3:Y:S02]  /*5690*/  MUFU.EX2 R8, R0 ;  /* 0x0000000000087308 */ /* 0x0004e40000000800 */
[--C-:B--2---:R-:W-:Y:S01]  /*56a0*/  FFMA.FTZ R0, R145, c[0x0][0x2d0], -R3.reuse ;  /* 0x0000b40091007a23 */ /* 0x104fe20000010803 */
[----:B---3--:R-:W-:Y:S01]  /*56b0*/  F2FP.PACK_AB R93, R8, R2 ;  /* 0x00000002085d723e */ /* 0x008fe200000000ff */
[----:B------:R-:W-:Y:S01]  /*56c0*/  FFMA.FTZ R3, R144, c[0x0][0x2d0], -R3 ;  /* 0x0000b40090037a23 */ /* 0x000fe20000010803 */
[C---:B-1----:R-:W-:Y:S03]  /*56d0*/  HMMA.16816.F32 R128, R96.reuse, R140, R72 ;  /* 0x0000008c6080723c */ /* 0x042fe60000001848 */
[----:B------:R1:W-:Y:S05]  /*56e0*/  MUFU.EX2 R12, R0 ;  /* 0x00000000000c7308 */ /* 0x0003ea0000000800 */
[----:B------:R-:W-:Y:S03]  /*56f0*/  HMMA.16816.F32 R144, R96, R156, R176 ;  /* 0x0000009c6090723c */ /* 0x000fe600000018b0 */
[----:B------:R-:W2:Y:S01]  /*5700*/  MUFU.EX2 R13, R3 ;  /* 0x00000003000d7308 */ /* 0x000ea20000000800 */
[----:B-1----:R-:W-:-:S04]  /*5710*/  FADD.FTZ R0, R171, R170 ;  /* 0x000000aaab007221 */ /* 0x002fc80000010000 */
[----:B------:R-:W-:Y:S02]  /*5720*/  FADD.FTZ R10, R167, R0 ;  /* 0x00000000a70a7221 */ /* 0x000fe40000010000 */
[----:B------:R-:W-:Y:S01]  /*5730*/  FADD.FTZ R0, R205, R11 ;  /* 0x0000000bcd007221 */ /* 0x000fe20000010000 */
[----:B--2---:R-:W-:Y:S01]  /*5740*/  F2FP.PACK_AB R95, R13, R12 ;  /* 0x0000000c0d5f723e */ /* 0x004fe200000000ff */
[----:B------:R-:W-:Y:S02]  /*5750*/  FADD.FTZ R3, R163, R160 ;  /* 0x000000a0a3037221 */ /* 0x000fe40000010000 */
[----:B------:R-:W-:-:S04]  /*5760*/  FADD.FTZ R10, R168, R10 ;  /* 0x0000000aa80a7221 */ /* 0x000fc80000010000 */
[C---:B------:R-:W-:Y:S07]  /*5770*/  HMMA.16816.F32 R88, R92.reuse, R4, R224 ;  /* 0x000000045c58723c */ /* 0x040fee00000018e0 */
[----:B------:R-:W-:Y:S01]  /*5780*/  FADD.FTZ R4, R162, R3 ;  /* 0x00000003a2047221 */ /* 0x000fe20000010000 */
[----:B------:R-:W-:Y:S01]  /*5790*/  HMMA.16816.F32 R112, R92, R124, R148 ;  /* 0x0000007c5c70723c */ /* 0x000fe20000001894 */
[----:B------:R-:W-:Y:S02]  /*57a0*/  FADD.FTZ R3, R209, R9 ;  /* 0x00000009d1037221 */ /* 0x000fe40000010000 */
[----:B------:R-:W-:-:S02]  /*57b0*/  FADD.FTZ R9, R103, R4 ;  /* 0x0000000467097221 */ /* 0x000fc40000010000 */
[----:B------:R-:W-:Y:S02]  /*57c0*/  FADD.FTZ R4, R210, R3 ;  /* 0x00000003d2047221 */ /* 0x000fe40000010000 */
        /* <DEDUP_REMOVED lines=41> */
[----:B------:R-:W-:Y:S08]  /*5a60*/  HMMA.16816.F32 R76, R92, R82, R216 ;  /* 0x000000525c4c723c */ /* 0x000ff000000018d8 */
[C---:B------:R-:W-:Y:S08]  /*5a70*/  HMMA.16816.F32 R124, R96.reuse, R126, R40 ;  /* 0x0000007e607c723c */ /* 0x040ff00000001828 */
[C---:B------:R-:W-:Y:S08]  /*5a80*/  HMMA.16816.F32 R140, R96.reuse, R142, R36 ;  /* 0x0000008e608c723c */ /* 0x040ff00000001824 */
[C---:B------:R-:W-:Y:S08]  /*5a90*/  HMMA.16816.F32 R156, R96.reuse, R158, R48 ;  /* 0x0000009e609c723c */ /* 0x040ff00000001830 */
[C---:B------:R-:W-:Y:S08]  /*5aa0*/  HMMA.16816.F32 R64, R96.reuse, R66, R32 ;  /* 0x000000426040723c */ /* 0x040ff00000001820 */
[----:B------:R-:W-:Y:S08]  /*5ab0*/  HMMA.16816.F32 R80, R96, R82, R44 ;  /* 0x000000526050723c */ /* 0x000ff0000000182c */
[-C--:B------:R-:W-:Y:S08]  /*5ac0*/  HMMA.16816.F32 R92, R92, R6.reuse, R212 ;  /* 0x000000065c5c723c */ /* 0x080ff000000018d4 */
[----:B------:R-:W-:Y:S01]  /*5ad0*/  HMMA.16816.F32 R96, R96, R6, R20 ;  /* 0x000000066060723c */ /* 0x000fe20000001814 */
[----:B------:R-:W-:Y:S07]  /*5ae0*/  @!UPT UIADD3 URZ, URZ, URZ, URZ ;  /* 0x0000003f3f3ff290 */ /* 0x000fee000fffe03f */
[----:B------:R-:W-:Y:S11]  /*5af0*/  @!P0 BRA `(.L_x_52) ;  /* 0x00002e1000008947 */ /* 0x000ff60003800000 */
[----:B------:R-:W2:Y:S01]  /*5b00*/  LDL R31, [R1] ;  /* 0x00000000011f7983 */ /* 0x000ea20000100800 */
[----:B------:R-:W-:-:S02]  /*5b10*/  ISETP.GE.AND P4, PT, R252, c[0x0][0x1d4], PT ;  /* 0x00007500fc007a0c */ /* 0x000fc40003f86270 */
[----:B------:R-:W-:Y:S01]  /*5b20*/  ISETP.GE.AND P3, PT, R250, c[0x0][0x1d4], PT ;  /* 0x00007500fa007a0c */ /* 0x000fe20003f66270 */
[----:B------:R-:W1:Y:S02]  /*5b30*/  S2R R30, SR_TID.X ;  /* 0x00000000001e7919 */ /* 0x000e640000002100 */
[----:B-1----:R-:W-:Y:S02]  /*5b40*/  ISETP.GT.AND P0, PT, R30, 0x3f, PT ;  /* 0x0000003f1e00780c */ /* 0x002fe40003f04270 */
[----:B--2---:R-:W-:Y:S02]  /*5b50*/  ISETP.GE.AND P5, PT, R31, c[0x0][0x1d4], PT ;  /* 0x000075001f007a0c */ /* 0x004fe40003fa6270 */
.L_x_55:
[----:B------:R-:W-:Y:S04]  /*5b60*/  DEPBAR.LE SB0, 0x0 ;  /* 0x000080000000791a */ /* 0x000fe80000000000 */
[----:B------:R-:W-:Y:S01]  /*5b70*/  WARPSYNC 0xffffffff ;  /* 0xffffffff00007948 */ /* 0x000fe20003800000 */
[----:B------:R-:W-:Y:S01]  /*5b80*/  BAR.SYNC.DEFER_BLOCKING 0x0 ;  /* 0x0000000000007b1d */ /* 0x000fe20000010000 */
[----:B------:R-:W-:Y:S01]  /*5b90*/  SHF.R.S32.HI R0, RZ, 0x1f, R192 ;  /* 0x0000001fff007819 */ /* 0x000fe200000114c0 */
[----:B------:R-:W-:Y:S01]  /*5ba0*/  IMAD.WIDE.U32 R2, R192, c[0x0][0x208], RZ ;  /* 0x00008200c0027a25 */ /* 0x000fe200078e00ff */
[----:B------:R-:W-:Y:S02]  /*5bb0*/  MOV R29, c[0x0][0x208] ;  /* 0x00008200001d7a02 */ /* 0x000fe40000000f00 */
[----:B------:R-:W-:Y:S01]  /*5bc0*/  MOV R30, c[0x0][0x20c] ;  /* 0x00008300001e7a02 */ /* 0x000fe20000000f00 */
[----:B------:R-:W-:Y:S04]  /*5bd0*/  IMAD R0, R0, c[0x0][0x208], RZ ;  /* 0x0000820000007a24 */ /* 0x000fe800078e02ff */
[----:B------:R-:W-:Y:S05]  /*5be0*/  IMAD R0, R192, c[0x0][0x20c], R0 ;  /* 0x00008300c0007a24 */ /* 0x000fea00078e0200 */
[----:B------:R-:W-:Y:S01]  /*5bf0*/  IADD3 R0, R3, R0, RZ ;  /* 0x0000000003007210 */ /* 0x000fe20007ffe0ff */
[----:B------:R-:W-:Y:S01]  /*5c00*/  IMAD.WIDE.U32 R2, R2, 0x30, RZ ;  /* 0x0000003002027825 */ /* 0x000fe200078e00ff */
[----:B------:R-:W-:Y:S01]  /*5c10*/  LDSM.16.M88.4 R48, [R180] ;  /* 0x00000000b430783b */ /* 0x000fe20000000200 */
[----:B------:R-:W-:Y:S07]  /*5c20*/  BSSY B0, `(.L_x_53) ;  /* 0x0000118000007945 */ /* 0x000fee0003800000 */
[----:B------:R-:W1:Y:S08]  /*5c30*/  S2R R20, SR_TID.X ;  /* 0x0000000000147919 */ /* 0x000e700000002100 */
[----:B------:R-:W2:Y:S08]  /*5c40*/  LDSM.16.M88.4 R16, [R109] ;  /* 0x000000006d10783b */ /* 0x000eb00000000200 */
[----:B------:R-:W3:Y:S08]  /*5c50*/  LDSM.16.M88.4 R44, [R180+0x1000] ;  /* 0x00100000b42c783b */ /* 0x000ef00000000200 */
[----:B------:R-:W4:Y:S08]  /*5c60*/  LDSM.16.M88.4 R32, [R109+0x400] ;  /* 0x000400006d20783b */ /* 0x000f300000000200 */
[----:B------:R-:W5:Y:S08]  /*5c70*/  LDSM.16.M88.4 R100, [R109+0x800] ;  /* 0x000800006d64783b */ /* 0x000f700000000200 */
[----:B------:R-:W-:Y:S01]  /*5c80*/  LDSM.16.M88.4 R160, [R181] ;  /* 0x00000000b5a0783b */ /* 0x000fe20000000200 */
[-C--:B--2---:R-:W-:Y:S07]  /*5c90*/  HMMA.16816.F32 R4, R48, R16.reuse, RZ ;  /* 0x000000103004723c */ /* 0x084fee00000018ff */
[----:B------:R-:W2:Y:S01]  /*5ca0*/  LDSM.16.M88.4 R164, [R182] ;  /* 0x00000000b6a4783b */ /* 0x000ea20000000200 */
[----:B-1----:R-:W-:Y:S01]  /*5cb0*/  ISETP.GT.AND P6, PT, R20, 0x3f, PT ;  /* 0x0000003f1400780c */ /* 0x002fe20003fc4270 */
[----:B------:R-:W-:Y:S03]  /*5cc0*/  IMAD R20, R0, 0x30, RZ ;  /* 0x0000003000147824 */ /* 0x000fe600078e02ff */
[----:B------:R-:W-:Y:S01]  /*5cd0*/  IADD3 R0, P0, R248, R2, RZ ;  /* 0x00000002f8007210 */ /* 0x000fe20007f1e0ff */
[C---:B---3--:R-:W-:Y:S02]  /*5ce0*/  HMMA.16816.F32 R8, R44.reuse, R16, RZ ;  /* 0x000000102c08723c */ /* 0x048fe400000018ff */
[----:B------:R-:W1:Y:S01]  /*5cf0*/  LDSM.16.M88.4 R168, [R181+0x1000] ;  /* 0x00100000b5a8783b */ /* 0x000e620000000200 */
[----:B------:R-:W-:Y:S05]  /*5d00*/  IADD3 R3, R3, R20, RZ ;  /* 0x0000001403037210 */ /* 0x000fea0007ffe0ff */
[-C--:B------:R-:W-:Y:S01]  /*5d10*/  HMMA.16816.F32 R12, R44, R18.reuse, RZ ;  /* 0x000000122c0c723c */ /* 0x080fe200000018ff */
[----:B------:R-:W-:Y:S01]  /*5d20*/  @!P6 LEA R24, P1, R29, R2, 0x5 ;  /* 0x000000021d18e211 */ /* 0x000fe200078228ff */
[----:B------:R-:W3:Y:S02]  /*5d30*/  LDSM.16.M88.4 R172, [R190] ;  /* 0x00000000beac783b */ /* 0x000ee40000000200 */
[----:B------:R-:W-:Y:S02]  /*5d40*/  IADD3.X R28, R3, R247, RZ, P0, !PT ;  /* 0x000000f7031c7210 */ /* 0x000fe400007fe4ff */
[C---:B------:R-:W-:Y:S02]  /*5d50*/  LEA R2, P0, R0.reuse, c[0x0][0x1f8], 0x1 ;  /* 0x00007e0000027a11 */ /* 0x040fe400078008ff */
[C---:B------:R-:W-:Y:S02]  /*5d60*/  HMMA.16816.F32 R16, R48.reuse, R18, RZ ;  /* 0x000000123010723c */ /* 0x040fe400000018ff */
[----:B------:R-:W1:Y:S02]  /*5d70*/  LDSM.16.M88.4 R176, [R189] ;  /* 0x00000000bdb0783b */ /* 0x000e640000000200 */
[----:B------:R-:W-:Y:S02]  /*5d80*/  @!P6 LEA.HI.X R29, R29, R3, R30, 0x5, P1 ;  /* 0x000000031d1de211 */ /* 0x000fe400008f2c1e */
[----:B------:R-:W-:Y:S02]  /*5d90*/  LEA.HI.X R3, R0, c[0x0][0x1fc], R28, 0x1, P0 ;  /* 0x00007f0000037a11 */ /* 0x000fe400000f0c1c */
[-C--:B----4-:R-:W-:Y:S01]  /*5da0*/  HMMA.16816.F32 R20, R48, R32.reuse, RZ ;  /* 0x000000203014723c */ /* 0x090fe200000018ff */
[----:B------:R-:W-:Y:S01]  /*5db0*/  @!P6 IADD3 R37, P2, R24, R248, RZ ;  /* 0x000000f81825e210 */ /* 0x000fe20007f5e0ff */
[----:B------:R-:W4:Y:S03]  /*5dc0*/  LDL R218, [R1+0x8] ;  /* 0x0000080001da7983 */ /* 0x000f260000100800 */
[----:B------:R-:W-:Y:S01]  /*5dd0*/  @!P6 LEA R36, P0, R37, c[0x0][0x1f8], 0x1 ;  /* 0x00007e002524ea11 */ /* 0x000fe200078008ff */
[----:B------:R-:W-:Y:S01]  /*5de0*/  @!PT LDS RZ, [RZ] ;  /* 0x00000000fffff984 */ /* 0x000fe20000000800 */
[----:B------:R-:W-:Y:S01]  /*5df0*/  @!PT LDS RZ, [RZ] ;  /* 0x00000000fffff984 */ /* 0x000fe20000000800 */
[----:B------:R-:W-:Y:S01]  /*5e00*/  @!PT LDS RZ, [RZ] ;  /* 0x00000000fffff984 */ /* 0x000fe20000000800 */
[----:B------:R1:W-:Y:S01]  /*5e10*/  LDGSTS.E.BYPASS.LTC128B.128 [R191+0x1880], [R2.64], !P3 ;  /* 0x0188000002bf7fae */ /* 0x0003e2000d901d46 */
[----:B------:R-:W-:Y:S01]  /*5e20*/  @!P6 IADD3.X R0, R29, R247, RZ, P2, !PT ;  /* 0x000000f71d00e210 */ /* 0x000fe200017fe4ff */
[C---:B------:R-:W-:Y:S04]  /*5e30*/  HMMA.16816.F32 R24, R44.reuse, R32, RZ ;  /* 0x000000202c18723c */ /* 0x040fe800000018ff */
[----:B------:R-:W-:Y:S02]  /*5e40*/  @!P6 LEA.HI.X R37, R37, c[0x0][0x1fc], R0, 0x1, P0 ;  /* 0x00007f002525ea11 */ /* 0x000fe400000f0c00 */
[----:B------:R1:W-:Y:S02]  /*5e50*/  LDGSTS.E.BYPASS.LTC128B.128 [R191+0x2480], [R2.64+0x40], !P4 ;  /* 0x0248004002bf7fae */ /* 0x0003e4000e101d46 */
[-C--:B------:R-:W-:Y:S06]  /*5e60*/  HMMA.16816.F32 R28, R44, R34.reuse, RZ ;  /* 0x000000222c1c723c */ /* 0x080fec00000018ff */
[----:B------:R1:W-:Y:S02]  /*5e70*/  LDGSTS.E.BYPASS.LTC128B.128 [R191+0x3080], [R2.64+0x80], !P5 ;  /* 0x0308008002bf7fae */ /* 0x0003e4000e901d46 */
[C---:B------:R-:W-:Y:S06]  /*5e80*/  HMMA.16816.F32 R32, R48.reuse, R34, RZ ;  /* 0x000000223020723c */ /* 0x040fec00000018ff */
[----:B------:R5:W-:Y:S08]  /*5e90*/  @!P6 LDGSTS.E.BYPASS.LTC128B.128 [R191+0x2080], [R36.64], !P3 ;  /* 0x0208000024bfefae */ /* 0x000bf0000d901d46 */
[----:B------:R5:W-:Y:S08]  /*5ea0*/  @!P6 LDGSTS.E.BYPASS.LTC128B.128 [R191+0x2c80], [R36.64+0x40], !P4 ;  /* 0x02c8004024bfefae */ /* 0x000bf0000e101d46 */
[----:B------:R5:W-:Y:S08]  /*5eb0*/  @!P6 LDGSTS.E.BYPASS.LTC128B.128 [R191+0x3880], [R36.64+0x80], !P5 ;  /* 0x0388008024bfefae */ /* 0x000bf0000e901d46 */
[----:B------:R-:W0:Y:S01]  /*5ec0*/  LDGDEPBAR ;  /* 0x00000000000079af */ /* 0x000e220000000000 */
[-C--:B-----5:R-:W-:Y:S08]  /*5ed0*/  HMMA.16816.F32 R36, R48, R100.reuse, RZ ;  /* 0x000000643024723c */ /* 0x0a0ff000000018ff */
[C---:B------:R-:W-:Y:S08]  /*5ee0*/  HMMA.16816.F32 R40, R44.reuse, R100, RZ ;  /* 0x000000642c28723c */ /* 0x040ff000000018ff */
[-C--:B------:R-:W-:Y:S08]  /*5ef0*/  HMMA.16816.F32 R44, R44, R102.reuse, RZ ;  /* 0x000000662c2c723c */ /* 0x080ff000000018ff */
[----:B------:R-:W-:Y:S01]  /*5f00*/  HMMA.16816.F32 R48, R48, R102, RZ ;  /* 0x000000663030723c */ /* 0x000fe200000018ff */
[----:B------:R-:W-:Y:S07]  /*5f10*/  LDSM.16.M88.4 R100, [R180+0x2000] ;  /* 0x00200000b464783b */ /* 0x000fee0000000200 */
[-C--:B--2---:R-:W-:Y:S08]  /*5f20*/  HMMA.16816.F32 R4, R160, R164.reuse, R4 ;  /* 0x000000a4a004723c */ /* 0x084ff00000001804 */
[C---:B-1----:R-:W-:Y:S08]  /*5f30*/  HMMA.16816.F32 R8, R168.reuse, R164, R8 ;  /* 0x000000a4a808723c */ /* 0x042ff00000001808 */
[-C--:B------:R-:W-:Y:S08]  /*5f40*/  HMMA.16816.F32 R12, R168, R166.reuse, R12 ;  /* 0x000000a6a80c723c */ /* 0x080ff0000000180c */
[C---:B------:R-:W-:Y:S01]  /*5f50*/  HMMA.16816.F32 R16, R160.reuse, R166, R16 ;  /* 0x000000a6a010723c */ /* 0x040fe20000001810 */
[----:B------:R-:W1:Y:S07]  /*5f60*/  LDSM.16.M88.4 R164, [R109+0xc00] ;  /* 0x000c00006da4783b */ /* 0x000e6e0000000200 */
        /* <DEDUP_REMOVED lines=8> */
[----:B------:R-:W2:Y:S07]  /*5ff0*/  LDSM.16.M88.4 R168, [R180+0x3000] ;  /* 0x00300000b4a8783b */ /* 0x000eae0000000200 */
[----:B------:R-:W-:Y:S01]  /*6000*/  HMMA.16816.F32 R48, R160, R178, R48 ;  /* 0x000000b2a030723c */ /* 0x000fe20000001830 */
[----:B------:R-:W3:Y:S07]  /*6010*/  LDSM.16.M88.4 R160, [R109+0x1000] ;  /* 0x001000006da0783b */ /* 0x000eee0000000200 */
[-C--:B-1----:R-:W-:Y:S08]  /*6020*/  HMMA.16816.F32 R4, R100, R164.reuse, R4 ;  /* 0x000000a46404723c */ /* 0x082ff00000001804 */
[C---:B--2---:R-:W-:Y:S08]  /*6030*/  HMMA.16816.F32 R8, R168.reuse, R164, R8 ;  /* 0x000000a4a808723c */ /* 0x044ff00000001808 */
[-C--:B------:R-:W-:Y:S08]  /*6040*/  HMMA.16816.F32 R12, R168, R166.reuse, R12 ;  /* 0x000000a6a80c723c */ /* 0x080ff0000000180c */
[C---:B------:R-:W-:Y:S01]  /*6050*/  HMMA.16816.F32 R16, R100.reuse, R166, R16 ;  /* 0x000000a66410723c */ /* 0x040fe20000001810 */
[----:B------:R-:W-:Y:S07]  /*6060*/  LDSM.16.M88.4 R164, [R188] ;  /* 0x00000000bca4783b */ /* 0x000fee0000000200 */
[-C--:B---3--:R-:W-:Y:S08]  /*6070*/  HMMA.16816.F32 R20, R100, R160.reuse, R20 ;  /* 0x000000a06414723c */ /* 0x088ff00000001814 */
[C---:B------:R-:W-:Y:S08]  /*6080*/  HMMA.16816.F32 R24, R168.reuse, R160, R24 ;  /* 0x000000a0a818723c */ /* 0x040ff00000001818 */
[-C--:B------:R-:W-:Y:S08]  /*6090*/  HMMA.16816.F32 R28, R168, R162.reuse, R28 ;  /* 0x000000a2a81c723c */ /* 0x080ff0000000181c */
[C---:B------:R-:W-:Y:S01]  /*60a0*/  HMMA.16816.F32 R32, R100.reuse, R162, R32 ;  /* 0x000000a26420723c */ /* 0x040fe20000001820 */
[----:B------:R-:W1:Y:S07]  /*60b0*/  LDSM.16.M88.4 R160, [R181+0x2000] ;  /* 0x00200000b5a0783b */ /* 0x000e6e0000000200 */
[-C--:B------:R-:W-:Y:S08]  /*60c0*/  HMMA.16816.F32 R36, R100, R172.reuse, R36 ;  /* 0x000000ac6424723c */ /* 0x080ff00000001824 */
[C---:B------:R-:W-:Y:S08]  /*60d0*/  HMMA.16816.F32 R40, R168.reuse, R172, R40 ;  /* 0x000000aca828723c */ /* 0x040ff00000001828 */
[-C--:B------:R-:W-:Y:S01]  /*60e0*/  HMMA.16816.F32 R44, R168, R174.reuse, R44 ;  /* 0x000000aea82c723c */ /* 0x080fe2000000182c */
[----:B------:R-:W2:Y:S02]  /*60f0*/  LDSM.16.M88.4 R168, [R181+0x3000] ;  /* 0x00300000b5a8783b */ /* 0x000ea40000000200 */
[----:B----4-:R-:W-:Y:S05]  /*6100*/  ISETP.GT.AND P2, PT, R192, R218, PT ;  /* 0x000000dac000720c */ /* 0x010fea0003f44270 */
[----:B------:R-:W-:Y:S01]  /*6110*/  HMMA.16816.F32 R48, R100, R174, R48 ;  /* 0x000000ae6430723c */ /* 0x000fe20000001830 */
[----:B------:R-:W3:Y:S07]  /*6120*/  LDSM.16.M88.4 R100, [R187] ;  /* 0x00000000bb64783b */ /* 0x000eee0000000200 */
[-C--:B-1----:R-:W-:Y:S01]  /*6130*/  HMMA.16816.F32 R4, R160, R164.reuse, R4 ;  /* 0x000000a4a004723c */ /* 0x082fe20000001804 */
[----:B------:R-:W1:Y:S07]  /*6140*/  LDSM.16.M88.4 R172, [R186] ;  /* 0x00000000baac783b */ /* 0x000e6e0000000200 */
[C---:B--2---:R-:W-:Y:S08]  /*6150*/  HMMA.16816.F32 R8, R168.reuse, R164, R8 ;  /* 0x000000a4a808723c */ /* 0x044ff00000001808 */
[-C--:B------:R-:W-:Y:S08]  /*6160*/  HMMA.16816.F32 R12, R168, R166.reuse, R12 ;  /* 0x000000a6a80c723c */ /* 0x080ff0000000180c */
[C---:B------:R-:W-:Y:S01]  /*6170*/  HMMA.16816.F32 R16, R160.reuse, R166, R16 ;  /* 0x000000a6a010723c */ /* 0x040fe20000001810 */
[----:B------:R-:W-:Y:S07]  /*6180*/  LDSM.16.M88.4 R164, [R109+0x1800] ;  /* 0x001800006da4783b */ /* 0x000fee0000000200 */
[-C--:B---3--:R-:W-:Y:S08]  /*6190*/  HMMA.16816.F32 R20, R160, R100.reuse, R20 ;  /* 0x00000064a014723c */ /* 0x088ff00000001814 */
[C---:B------:R-:W-:Y:S08]  /*61a0*/  HMMA.16816.F32 R24, R168.reuse, R100, R24 ;  /* 0x00000064a818723c */ /* 0x040ff00000001818 */
[-C--:B------:R-:W-:Y:S08]  /*61b0*/  HMMA.16816.F32 R28, R168, R102.reuse, R28 ;  /* 0x00000066a81c723c */ /* 0x080ff0000000181c */
[C---:B------:R-:W-:Y:S01]  /*61c0*/  HMMA.16816.F32 R32, R160.reuse, R102, R32 ;  /* 0x00000066a020723c */ /* 0x040fe20000001820 */
[----:B------:R-:W2:Y:S07]  /*61d0*/  LDSM.16.M88.4 R100, [R180+0x4000] ;  /* 0x00400000b464783b */ /* 0x000eae0000000200 */
[-C--:B-1----:R-:W-:Y:S08]  /*61e0*/  HMMA.16816.F32 R36, R160, R172.reuse, R36 ;  /* 0x000000aca024723c */ /* 0x082ff00000001824 */
[C---:B------:R-:W-:Y:S08]  /*61f0*/  HMMA.16816.F32 R40, R168.reuse, R172, R40 ;  /* 0x000000aca828723c */ /* 0x040ff00000001828 */
[-C--:B------:R-:W-:Y:S01]  /*6200*/  HMMA.16816.F32 R44, R168, R174.reuse, R44 ;  /* 0x000000aea82c723c */ /* 0x080fe2000000182c */
[----:B------:R-:W1:Y:S07]  /*6210*/  LDSM.16.M88.4 R168, [R180+0x5000] ;  /* 0x00500000b4a8783b */ /* 0x000e6e0000000200 */
[----:B------:R-:W-:Y:S01]  /*6220*/  HMMA.16816.F32 R48, R160, R174, R48 ;  /* 0x000000aea030723c */ /* 0x000fe20000001830 */
[----:B------:R-:W3:Y:S07]  /*6230*/  LDSM.16.M88.4 R160, [R109+0x1c00] ;  /* 0x001c00006da0783b */ /* 0x000eee0000000200 */
[-C--:B--2---:R-:W-:Y:S01]  /*6240*/  HMMA.16816.F32 R4, R100, R164.reuse, R4 ;  /* 0x000000a46404723c */ /* 0x084fe20000001804 */
[----:B------:R-:W2:Y:S07]  /*6250*/  LDSM.16.M88.4 R172, [R109+0x2000] ;  /* 0x002000006dac783b */ /* 0x000eae0000000200 */
[C---:B-1----:R-:W-:Y:S08]  /*6260*/  HMMA.16816.F32 R8, R168.reuse, R164, R8 ;  /* 0x000000a4a808723c */ /* 0x042ff00000001808 */
        /* <DEDUP_REMOVED lines=8> */
[-C--:B--2---:R-:W-:Y:S08]  /*62f0*/  HMMA.16816.F32 R36, R100, R172.reuse, R36 ;  /* 0x000000ac6424723c */ /* 0x084ff00000001824 */
[C---:B------:R-:W-:Y:S08]  /*6300*/  HMMA.16816.F32 R40, R168.reuse, R172, R40 ;  /* 0x000000aca828723c */ /* 0x040ff00000001828 */
[-C--:B------:R-:W-:Y:S01]  /*6310*/  HMMA.16816.F32 R44, R168, R174.reuse, R44 ;  /* 0x000000aea82c723c */ /* 0x080fe2000000182c */
[----:B------:R-:W2:Y:S07]  /*6320*/  LDSM.16.M88.4 R168, [R181+0x5000] ;  /* 0x00500000b5a8783b */ /* 0x000eae0000000200 */
[----:B------:R-:W-:Y:S08]  /*6330*/  HMMA.16816.F32 R48, R100, R174, R48 ;  /* 0x000000ae6430723c */ /* 0x000ff00000001830 */
[-C--:B-1----:R-:W-:Y:S11]  /*6340*/  HMMA.16816.F32 R4, R160, R164.reuse, R4 ;  /* 0x000000a4a004723c */ /* 0x082ff60000001804 */
[----:B------:R-:W-:Y:S11]  /*6350*/  @!UPT UIADD3 URZ, URZ, URZ, URZ ;  /* 0x0000003f3f3ff290 */ /* 0x000ff6000fffe03f */
[----:B------:R-:W-:Y:S02]  /*6360*/  @!UPT UIADD3 URZ, URZ, URZ, URZ ;  /* 0x0000003f3f3ff290 */ /* 0x000fe4000fffe03f */
[----:B------:R-:W-:Y:S01]  /*6370*/  FMUL.FTZ R0, R4, c[0x0][0x320] ;  /* 0x0000c80004007a20 */ /* 0x000fe20000410000 */
[C---:B--2---:R-:W-:Y:S03]  /*6380*/  HMMA.16816.F32 R8, R168.reuse, R164, R8 ;  /* 0x000000a4a808723c */ /* 0x044fe60000001808 */
[----:B------:R1:W2:Y:S05]  /*6390*/  MUFU.TANH R173, R0 ;  /* 0x0000000000ad7308 */ /* 0x0002aa0000002400 */
[-C--:B------:R-:W-:Y:S08]  /*63a0*/  HMMA.16816.F32 R12, R168, R166.reuse, R12 ;  /* 0x000000a6a80c723c */ /* 0x080ff0000000180c */
[C---:B------:R-:W-:Y:S08]  /*63b0*/  HMMA.16816.F32 R16, R160.reuse, R166, R16 ;  /* 0x000000a6a010723c */ /* 0x040ff00000001810 */
[----:B------:R-:W-:Y:S04]  /*63c0*/  FMUL.FTZ R3, R10, c[0x0][0x320] ;  /* 0x0000c8000a037a20 */ /* 0x000fe80000410000 */
[----:B------:R3:W4:Y:S01]  /*63d0*/  MUFU.TANH R175, R3 ;  /* 0x0000000300af7308 */ /* 0x0007220000002400 */
[----:B-1----:R-:W-:Y:S02]  /*63e0*/  FMUL.FTZ R0, R5, c[0x0][0x320] ;  /* 0x0000c80005007a20 */ /* 0x002fe40000410000 */
[----:B------:R-:W-:Y:S07]  /*63f0*/  FMUL.FTZ R2, R11, c[0x0][0x320] ;  /* 0x0000c8000b027a20 */ /* 0x000fee0000410000 */
[----:B------:R1:W1:Y:S10]  /*6400*/  MUFU.TANH R172, R0 ;  /* 0x0000000000ac7308 */ /* 0x0002740000002400 */
[----:B------:R5:W2:Y:S01]  /*6410*/  MUFU.TANH R179, R2 ;  /* 0x0000000200b37308 */ /* 0x000aa20000002400 */
[----:B---3--:R-:W-:Y:S02]  /*6420*/  FMUL.FTZ R3, R18, c[0x0][0x320] ;  /* 0x0000c80012037a20 */ /* 0x008fe40000410000 */
[----:B-1----:R-:W-:Y:S07]  /*6430*/  FMUL.FTZ R0, R6, c[0x0][0x320] ;  /* 0x0000c80006007a20 */ /* 0x002fee0000410000 */
[----:B------:R1:W3:Y:S01]  /*6440*/  MUFU.TANH R174, R0 ;  /* 0x0000000000ae7308 */ /* 0x0002e20000002400 */
[----:B-----5:R-:W-:Y:S02]  /*6450*/  FMUL.FTZ R2, R19, c[0x0][0x320] ;  /* 0x0000c80013027a20 */ /* 0x020fe40000410000 */
[----:B-1----:R-:W-:Y:S02]  /*6460*/  FMUL.FTZ R0, R7, c[0x0][0x320] ;  /* 0x0000c80007007a20 */ /* 0x002fe40000410000 */
[----:B------:R-:W1:Y:S05]  /*6470*/  LDSM.16.M88.4 R4, [R184] ;  /* 0x00000000b804783b */ /* 0x000e6a0000000200 */
[----:B------:R5:W1:Y:S02]  /*6480*/  MUFU.TANH R176, R0 ;  /* 0x0000000000b07308 */ /* 0x000a640000002400 */
[----:B-----5:R-:W-:Y:S02]  /*6490*/  FMUL.FTZ R0, R8, c[0x0][0x320] ;  /* 0x0000c80008007a20 */ /* 0x020fe40000410000 */
[----:B------:R-:W-:Y:S06]  /*64a0*/  FMUL.FTZ R8, R17, c[0x0][0x320] ;  /* 0x0000c80011087a20 */ /* 0x000fec0000410000 */
[----:B------:R5:W2:Y:S01]  /*64b0*/  MUFU.TANH R178, R0 ;  /* 0x0000000000b27308 */ /* 0x000aa20000002400 */
[-C--:B-1----:R-:W-:Y:S08]  /*64c0*/  HMMA.16816.F32 R20, R160, R4.reuse, R20 ;  /* 0x00000004a014723c */ /* 0x082ff00000001814 */
[C---:B------:R-:W-:Y:S04]  /*64d0*/  HMMA.16816.F32 R24, R168.reuse, R4, R24 ;  /* 0x00000004a818723c */ /* 0x040fe80000001818 */
[----:B-----5:R-:W-:Y:S03]  /*64e0*/  FMUL.FTZ R0, R9, c[0x0][0x320] ;  /* 0x0000c80009007a20 */ /* 0x020fe60000410000 */
[----:B------:R-:W-:Y:S01]  /*64f0*/  MOV R4, R106 ;  /* 0x0000006a00047202 */ /* 0x000fe20000000f00 */
[-C--:B------:R-:W-:Y:S01]  /*6500*/  HMMA.16816.F32 R28, R168, R6.reuse, R28 ;  /* 0x00000006a81c723c */ /* 0x080fe2000000181c */
[----:B------:R1:W1:Y:S07]  /*6510*/  MUFU.TANH R177, R0 ;  /* 0x0000000000b17308 */ /* 0x00026e0000002400 */
[C---:B------:R-:W-:Y:S04]  /*6520*/  HMMA.16816.F32 R32, R160.reuse, R6, R32 ;  /* 0x00000006a020723c */ /* 0x040fe80000001820 */
[----:B-1----:R-:W-:Y:S02]  /*6530*/  FMUL.FTZ R0, R12, c[0x0][0x320] ;  /* 0x0000c8000c007a20 */ /* 0x002fe40000410000 */
[----:B------:R1:W1:Y:S10]  /*6540*/  MUFU.TANH R12, R3 ;  /* 0x00000003000c7308 */ /* 0x0002740000002400 */
[----:B------:R5:W2:Y:S01]  /*6550*/  MUFU.TANH R165, R0 ;  /* 0x0000000000a57308 */ /* 0x000aa20000002400 */
[----:B-1----:R-:W-:Y:S09]  /*6560*/  FMUL.FTZ R3, R26, c[0x0][0x320] ;  /* 0x0000c8001a037a20 */ /* 0x002ff20000410000 */
[----:B------:R-:W1:Y:S01]  /*6570*/  MUFU.TANH R208, R3 ;  /* 0x0000000300d07308 */ /* 0x000e620000002400 */
[----:B-----5:R-:W-:Y:S09]  /*6580*/  FMUL.FTZ R0, R13, c[0x0][0x320] ;  /* 0x0000c8000d007a20 */ /* 0x020ff20000410000 */
[----:B------:R5:W1:Y:S10]  /*6590*/  MUFU.TANH R13, R8 ;  /* 0x00000008000d7308 */ /* 0x000a740000002400 */
[----:B------:R1:W1:Y:S01]  /*65a0*/  MUFU.TANH R164, R0 ;  /* 0x0000000000a47308 */ /* 0x0002620000002400 */
[----:B-----5:R-:W5:Y:S01]  /*65b0*/  LDSM.16.M88.4 R8, [R183] ;  /* 0x00000000b708783b */ /* 0x020f620000000200 */
[----:B------:R-:W-:Y:S07]  /*65c0*/  DEPBAR.LE SB0, 0x0 ;  /* 0x000080000000791a */ /* 0x000fee0000000000 */
[----:B------:R-:W-:Y:S01]  /*65d0*/  BAR.SYNC.DEFER_BLOCKING 0x0 ;  /* 0x0000000000007b1d */ /* 0x000fe20000010000 */
[----:B-1----:R-:W-:Y:S05]  /*65e0*/  FMUL.FTZ R0, R14, c[0x0][0x320] ;  /* 0x0000c8000e007a20 */ /* 0x002fea0000410000 */
[----:B------:R1:W1:Y:S10]  /*65f0*/  MUFU.TANH R167, R0 ;  /* 0x0000000000a77308 */ /* 0x0002740000002400 */
[----:B------:R2:W2:Y:S01]  /*6600*/  MUFU.TANH R14, R2 ;  /* 0x00000002000e7308 */ /* 0x0004a20000002400 */
[----:B-1----:R-:W-:Y:S01]  /*6610*/  FMUL.FTZ R0, R15, c[0x0][0x320] ;  /* 0x0000c8000f007a20 */ /* 0x002fe20000410000 */
[-C--:B-----5:R-:W-:Y:S08]  /*6620*/  HMMA.16816.F32 R36, R160, R8.reuse, R36 ;  /* 0x00000008a024723c */ /* 0x0a0ff00000001824 */
[----:B------:R1:W1:Y:S01]  /*6630*/  MUFU.TANH R166, R0 ;  /* 0x0000000000a67308 */ /* 0x0002620000002400 */
[C---:B------:R-:W-:Y:S04]  /*6640*/  HMMA.16816.F32 R40, R168.reuse, R8, R40 ;  /* 0x00000008a828723c */ /* 0x040fe80000001828 */
[----:B--2---:R-:W-:Y:S05]  /*6650*/  FMUL.FTZ R2, R27, c[0x0][0x320] ;  /* 0x0000c8001b027a20 */ /* 0x004fea0000410000 */
[----:B------:R2:W2:Y:S01]  /*6660*/  MUFU.TANH R207, R2 ;  /* 0x0000000200cf7308 */ /* 0x0004a20000002400 */
[-C--:B------:R-:W-:Y:S08]  /*6670*/  HMMA.16816.F32 R44, R168, R10.reuse, R44 ;  /* 0x0000000aa82c723c */ /* 0x080ff0000000182c */
[----:B------:R-:W-:Y:S04]  /*6680*/  HMMA.16816.F32 R48, R160, R10, R48 ;  /* 0x0000000aa030723c */ /* 0x000fe80000001830 */
[----:B-1----:R-:W-:Y:S04]  /*6690*/  FMUL.FTZ R0, R16, c[0x0][0x320] ;  /* 0x0000c80010007a20 */ /* 0x002fe80000410000 */
[----:B------:R1:W1:Y:S11]  /*66a0*/  MUFU.TANH R15, R0 ;  /* 0x00000000000f7308 */ /* 0x0002760000002400 */
[----:B------:R-:W-:Y:S05]  /*66b0*/  @!UPT UIADD3 URZ, URZ, URZ, URZ ;  /* 0x0000003f3f3ff290 */ /* 0x000fea000fffe03f */
[----:B--2---:R-:W-:Y:S04]  /*66c0*/  FMUL.FTZ R2, R48, c[0x0][0x320] ;  /* 0x0000c80030027a20 */ /* 0x004fe80000410000 */
[----:B------:R2:W2:Y:S01]  /*66d0*/  MUFU.TANH R168, R2 ;  /* 0x0000000200a87308 */ /* 0x0004a20000002400 */
[----:B-1----:R-:W-:Y:S09]  /*66e0*/  FMUL.FTZ R0, R20, c[0x0][0x320] ;  /* 0x0000c80014007a20 */ /* 0x002ff20000410000 */
[----:B------:R1:W1:Y:S01]  /*66f0*/  MUFU.TANH R199, R0 ;  /* 0x0000000000c77308 */ /* 0x0002620000002400 */
[----:B--2---:R-:W-:Y:S01]  /*6700*/  MOV R2, R107 ;  /* 0x0000006b00027202 */ /* 0x004fe20000000f00 */
[----:B-1----:R-:W-:Y:S08]  /*6710*/  FMUL.FTZ R0, R21, c[0x0][0x320] ;  /* 0x0000c80015007a20 */ /* 0x002ff00000410000 */
[----:B------:R1:W2:Y:S02]  /*6720*/  MUFU.TANH R197, R0 ;  /* 0x0000000000c57308 */ /* 0x0002a40000002400 */
[----:B-1----:R-:W-:Y:S08]  /*6730*/  FMUL.FTZ R0, R22, c[0x0][0x320] ;  /* 0x0000c80016007a20 */ /* 0x002ff00000410000 */
[----:B------:R1:W1:Y:S02]  /*6740*/  MUFU.TANH R195, R0 ;  /* 0x0000000000c37308 */ /* 0x0002640000002400 */
        /* <DEDUP_REMOVED lines=52> */
[----:B-1----:R-:W-:Y:S01]  /*6a90*/  MOV R0, R108 ;  /* 0x0000006c00007202 */ /* 0x002fe20000000f00 */
[----:B------:R-:W-:-:S06]  /*6aa0*/  @!P2 BRA `(.L_x_54) ;  /* 0x000002f00000a947 */ /* 0x000fcc0003800000 */
[----:B--234-:R-:W1:Y:S02]  /*6ab0*/  S2R R219, SR_TID.X ;  /* 0x0000000000db7919 */ /* 0x01ce640000002100 */
[----:B-1----:R-:W-:Y:S04]  /*6ac0*/  SHF.R.S32.HI R218, RZ, 0x1f, R219 ;  /* 0x0000001fffda7819 */ /* 0x002fe800000114db */
[----:B------:R-:W-:Y:S04]  /*6ad0*/  LEA.HI R218, R218, R219, RZ, 0x2 ;  /* 0x000000dbdada7211 */ /* 0x000fe800078f10ff */
[----:B------:R-:W-:Y:S04]  /*6ae0*/  SHF.R.S32.HI R218, RZ, 0x2, R218 ;  /* 0x00000002ffda7819 */ /* 0x000fe800000114da */
[----:B------:R-:W-:Y:S04]  /*6af0*/  IADD3 R3, -R218, 0x30, RZ ;  /* 0x00000030da037810 */ /* 0x000fe80007ffe1ff */
[----:B------:R-:W-:Y:S11]  /*6b00*/  ISETP.GE.AND P0, PT, R3, 0x21, PT ;  /* 0x000000210300780c */ /* 0x000ff60003f06270 */
[----:B------:R-:W-:Y:S02]  /*6b10*/  @!UPT UIADD3 URZ, URZ, URZ, URZ ;  /* 0x0000003f3f3ff290 */ /* 0x000fe4000fffe03f */
[----:B------:R-:W-:Y:S01]  /*6b20*/  @P0 IMAD.MOV.U32 R7, RZ, RZ, c[0x0][0x1e0] ;  /* 0x00007800ff070624 */ /* 0x000fe200078e00ff */
[----:B------:R-:W-:Y:S01]  /*6b30*/  @P0 IADD3 R5, R192, -0x1, RZ ;  /* 0xffffffffc0050810 */ /* 0x000fe20007ffe0ff */
[----:B------:R-:W-:Y:S03]  /*6b40*/  @P0 IMAD.MOV.U32 R8, RZ, RZ, 0x5 ;  /* 0x00000005ff080424 */ /* 0x000fe600078e00ff */
[----:B------:R-:W-:Y:S02]  /*6b50*/  @P0 SHF.R.S32.HI R6, RZ, 0x1f, R5 ;  /* 0x0000001fff060819 */ /* 0x000fe40000011405 */
[C---:B------:R-:W-:Y:S01]  /*6b60*/  @P0 SHF.L.U64.HI R9, R7.reuse, R8, c[0x0][0x1e4] ;  /* 0x0000790007090619 */ /* 0x040fe20000010208 */
[----:B------:R-:W-:Y:S02]  /*6b70*/  @P0 IMAD.SHL.U32 R8, R7, 0x20, RZ ;  /* 0x0000002007080824 */ /* 0x000fe400078e00ff */
[----:B------:R-:W-:Y:S04]  /*6b80*/  @P0 IMAD R6, R6, c[0x0][0x1e0], RZ ;  /* 0x0000780006060a24 */ /* 0x000fe800078e02ff */
[C---:B------:R-:W-:Y:S02]  /*6b90*/  @P0 IMAD R10, R5.reuse, c[0x0][0x1e4], R6 ;  /* 0x00007900050a0a24 */ /* 0x040fe400078e0206 */
[----:B------:R-:W-:Y:S04]  /*6ba0*/  @P0 IMAD.WIDE.U32 R6, R5, c[0x0][0x1e0], RZ ;  /* 0x0000780005060a25 */ /* 0x000fe800078e00ff */
[----:B------:R-:W-:Y:S02]  /*6bb0*/  @P0 IMAD.IADD R5, R7, 0x1, R10 ;  /* 0x0000000107050824 */ /* 0x000fe400078e020a */
[----:B------:R-:W-:Y:S04]  /*6bc0*/  @P0 IMAD.WIDE.U32 R6, R6, 0x30, R8 ;  /* 0x0000003006060825 */ /* 0x000fe800078e0008 */
[----:B------:R-:W-:Y:S01]  /*6bd0*/  @P0 IMAD R8, R5, 0x30, RZ ;  /* 0x0000003005080824 */ /* 0x000fe200078e02ff */
[----:B------:R-:W-:Y:S04]  /*6be0*/  @P0 IADD3 R5, P1, R244, R6, RZ ;  /* 0x00000006f4050210 */ /* 0x000fe80007f3e0ff */
[----:B------:R-:W-:Y:S02]  /*6bf0*/  @P0 IADD3.X R10, R246, R8, R7, P1, !PT ;  /* 0x00000008f60a0210 */ /* 0x000fe40000ffe407 */
[----:B------:R-:W-:Y:S11]  /*6c00*/  ISETP.GE.AND P1, PT, R3, 0x1, PT ;  /* 0x000000010300780c */ /* 0x000ff60003f26270 */
[----:B------:R-:W-:Y:S02]  /*6c10*/  @!UPT UIADD3 URZ, URZ, URZ, URZ ;  /* 0x0000003f3f3ff290 */ /* 0x000fe4000fffe03f */
[----:B------:R-:W-:Y:S01]  /*6c20*/  @P1 IADD3 R3, R192, -0x1, RZ ;  /* 0xffffffffc0031810 */ /* 0x000fe20007ffe0ff */
[----:B------:R-:W-:Y:S03]  /*6c30*/  @P1 IMAD.MOV.U32 R7, RZ, RZ, R246 ;  /* 0x000000ffff071224 */ /* 0x000fe600078e00f6 */
[----:B------:R-:W-:Y:S01]  /*6c40*/  @P1 SHF.R.S32.HI R6, RZ, 0x1f, R3 ;  /* 0x0000001fff061819 */ /* 0x000fe20000011403 */
[C---:B------:R-:W-:Y:S04]  /*6c50*/  @P1 IMAD.WIDE.U32 R8, R3.reuse, c[0x0][0x1e0], RZ ;  /* 0x0000780003081a25 */ /* 0x040fe800078e00ff */
[----:B------:R-:W-:Y:S04]  /*6c60*/  @P1 IMAD R6, R6, c[0x0][0x1e0], RZ ;  /* 0x0000780006061a24 */ /* 0x000fe800078e02ff */
[----:B------:R-:W-:Y:S02]  /*6c70*/  @P1 IMAD R3, R3, c[0x0][0x1e4], R6 ;  /* 0x0000790003031a24 */ /* 0x000fe400078e0206 */
[----:B------:R-:W-:Y:S03]  /*6c80*/  @P1 IMAD.MOV.U32 R6, RZ, RZ, R244 ;  /* 0x000000ffff061224 */ /* 0x000fe600078e00f4 */
[----:B------:R-:W-:Y:S01]  /*6c90*/  @P1 IADD3 R3, R9, R3, RZ ;  /* 0x0000000309031210 */ /* 0x000fe20007ffe0ff */
[----:B------:R-:W-:Y:S04]  /*6ca0*/  @P1 IMAD.WIDE.U32 R6, R8, 0x30, R6 ;  /* 0x0000003008061825 */ /* 0x000fe800078e0006 */
[----:B------:R-:W-:Y:S01]  /*6cb0*/  @P1 IMAD R3, R3, 0x30, RZ ;  /* 0x0000003003031824 */ /* 0x000fe200078e02ff */
[C---:B------:R-:W-:Y:S04]  /*6cc0*/  @P1 LEA R8, P6, R6.reuse, c[0x0][0x1c8], 0x1 ;  /* 0x0000720006081a11 */ /* 0x040fe800078c08ff */
[----:B------:R-:W-:Y:S04]  /*6cd0*/  @P1 IADD3 R3, R7, R3, RZ ;  /* 0x0000000307031210 */ /* 0x000fe80007ffe0ff */
[----:B------:R-:W-:Y:S02]  /*6ce0*/  @P1 LEA.HI.X R9, R6, c[0x0][0x1cc], R3, 0x1, P6 ;  /* 0x0000730006091a11 */ /* 0x000fe400030f0c03 */
[C---:B------:R-:W-:Y:S03]  /*6cf0*/  @P0 LEA R6, P6, R5.reuse, c[0x0][0x1c8], 0x1 ;  /* 0x0000720005060a11 */ /* 0x040fe600078c08ff */
[----:B------:R-:W-:Y:S01]  /*6d00*/  @!PT LDS RZ, [RZ] ;  /* 0x00000000fffff984 */ /* 0x000fe20000000800 */
[----:B------:R-:W-:Y:S01]  /*6d10*/  @!PT LDS RZ, [RZ] ;  /* 0x00000000fffff984 */ /* 0x000fe20000000800 */
[----:B------:R-:W-:Y:S01]  /*6d20*/  @!PT LDS RZ, [RZ] ;  /* 0x00000000fffff984 */ /* 0x000fe20000000800 */
[----:B------:R1:W-:Y:S01]  /*6d30*/  @P1 LDGSTS.E.BYPASS.LTC128B.128 [R191+0x3c80], [R8.64], !P3 ;  /* 0x03c8000008bf1fae */ /* 0x0003e2000d901d46 */
[----:B------:R-:W-:Y:S03]  /*6d40*/  @P0 LEA.HI.X R7, R5, c[0x0][0x1cc], R10, 0x1, P6 ;  /* 0x0000730005070a11 */ /* 0x000fe600030f0c0a */
[----:B------:R1:W-:Y:S04]  /*6d50*/  @P1 LDGSTS.E.BYPASS.LTC128B.128 [R191+0x4880], [R8.64+0x40], !P4 ;  /* 0x0488004008bf1fae */ /* 0x0003e8000e101d46 */
[----:B------:R1:W-:Y:S04]  /*6d60*/  @P1 LDGSTS.E.BYPASS.LTC128B.128 [R191+0x5480], [R8.64+0x80], !P5 ;  /* 0x0548008008bf1fae */ /* 0x0003e8000e901d46 */
[----:B------:R1:W-:Y:S04]  /*6d70*/  @P0 LDGSTS.E.BYPASS.LTC128B.128 [R191+0x4480], [R6.64], !P3 ;  /* 0x0448000006bf0fae */ /* 0x0003e8000d901d46 */
[----:B------:R1:W-:Y:S04]  /*6d80*/  @P0 LDGSTS.E.BYPASS.LTC128B.128 [R191+0x5080], [R6.64+0x40], !P4 ;  /* 0x0508004006bf0fae */ /* 0x0003e8000e101d46 */
[----:B------:R1:W-:Y:S02]  /*6d90*/  @P0 LDGSTS.E.BYPASS.LTC128B.128 [R191+0x5c80], [R6.64+0x80], !P5 ;  /* 0x05c8008006bf0fae */ /* 0x0003e4000e901d46 */
.L_x_54:
[----:B--234-:R-:W-:Y:S05]  /*6da0*/  BSYNC B0 ;  /* 0x0000000000007941 */ /* 0x01cfea0003800000 */
.L_x_53:
[----:B------:R-:W-:Y:S01]  /*6db0*/  FMNMX.FTZ R3, R173, R108, !PT ;  /* 0x0000006cad037209 */ /* 0x000fe20007810000 */
[----:B------:R-:W-:Y:S01]  /*6dc0*/  LDSM.16.MT88.4 R20, [R110] ;  /* 0x000000006e14783b */ /* 0x000fe20000004200 */
[----:B------:R-:W-:Y:S02]  /*6dd0*/  FMNMX.FTZ R5, R174, R107, !PT ;  /* 0x0000006bae057209 */ /* 0x000fe40007810000 */
[----:B------:R-:W-:Y:S02]  /*6de0*/  FMNMX.FTZ R3, R172, R3, !PT ;  /* 0x00000003ac037209 */ /* 0x000fe40007810000 */
[----:B------:R-:W-:Y:S02]  /*6df0*/  FMNMX.FTZ R5, R176, R5, !PT ;  /* 0x00000005b0057209 */ /* 0x000fe40007810000 */
[----:B------:R-:W-:Y:S01]  /*6e00*/  FMNMX.FTZ R3, R15, R3, !PT ;  /* 0x000000030f037209 */ /* 0x000fe20007810000 */
[----:B------:R-:W-:Y:S01]  /*6e10*/  LDSM.16.MT88.4 R36, [R111] ;  /* 0x000000006f24783b */ /* 0x000fe20000004200 */
[----:B------:R-:W-:Y:S02]  /*6e20*/  FMNMX.FTZ R5, R12, R5, !PT ;  /* 0x000000050c057209 */ /* 0x000fe40007810000 */
[----:B------:R-:W-:Y:S02]  /*6e30*/  FMNMX.FTZ R3, R13, R3, !PT ;  /* 0x000000030d037209 */ /* 0x000fe40007810000 */
[----:B------:R-:W-:Y:S02]  /*6e40*/  FMNMX.FTZ R5, R14, R5, !PT ;  /* 0x000000050e057209 */ /* 0x000fe40007810000 */
[----:B------:R-:W-:Y:S01]  /*6e50*/  FMNMX.FTZ R3, R199, R3, !PT ;  /* 0x00000003c7037209 */ /* 0x000fe20007810000 */
[----:B------:R-:W0:Y:S01]  /*6e60*/  LDGDEPBAR ;  /* 0x00000000000079af */ /* 0x000e220000000000 */
[----:B------:R-:W-:Y:S02]  /*6e70*/  FMNMX.FTZ R5, R195, R5, !PT ;  /* 0x00000005c3057209 */ /* 0x000fe40007810000 */
        /* <DEDUP_REMOVED lines=14> */
[----:B-1----:R-:W-:Y:S01]  /*6f60*/  FMNMX.FTZ R6, R178, R106, !PT ;  /* 0x0000006ab2067209 */ /* 0x002fe20007810000 */
[----:B------:R-:W1:Y:S01]  /*6f70*/  SHFL.BFLY PT, R7, R3, 0x2, 0x1f ;  /* 0x0c401f0003077f89 */ /* 0x000e6200000e0000 */
[----:B------:R-:W-:Y:S02]  /*6f80*/  IADD3 R192, R192, -0x1, RZ ;  /* 0xffffffffc0c07810 */ /* 0x000fe40007ffe0ff */
[----:B------:R-:W-:Y:S04]  /*6f90*/  FMNMX.FTZ R6, R177, R6, !PT ;  /* 0x00000006b1067209 */ /* 0x000fe80007810000 */
[----:B------:R-:W-:Y:S01]  /*6fa0*/  FMNMX.FTZ R6, R165, R6, !PT ;  /* 0x00000006a5067209 */ /* 0x000fe20007810000 */
[----:B------:R-:W2:Y:S03]  /*6fb0*/  SHFL.BFLY PT, R8, R5, 0x2, 0x1f ;  /* 0x0c401f0005087f89 */ /* 0x000ea600000e0000 */
[----:B------:R-:W-:Y:S04]  /*6fc0*/  FMNMX.FTZ R6, R164, R6, !PT ;  /* 0x00000006a4067209 */ /* 0x000fe80007810000 */
[----:B------:R-:W-:Y:S04]  /*6fd0*/  FMNMX.FTZ R6, R213, R6, !PT ;  /* 0x00000006d5067209 */ /* 0x000fe80007810000 */
[----:B------:R-:W-:Y:S04]  /*6fe0*/  FMNMX.FTZ R6, R210, R6, !PT ;  /* 0x00000006d2067209 */ /* 0x000fe80007810000 */
[----:B------:R-:W-:Y:S04]  /*6ff0*/  FMNMX.FTZ R6, R214, R6, !PT ;  /* 0x00000006d6067209 */ /* 0x000fe80007810000 */
[----:B------:R-:W-:Y:S04]  /*7000*/  FMNMX.FTZ R6, R215, R6, !PT ;  /* 0x00000006d7067209 */ /* 0x000fe80007810000 */
[----:B------:R-:W-:Y:S02]  /*7010*/  FMNMX.FTZ R6, R203, R6, !PT ;  /* 0x00000006cb067209 */ /* 0x000fe40007810000 */
[----:B-1----:R-:W-:Y:S02]  /*7020*/  FMNMX.FTZ R3, R3, R7, !PT ;  /* 0x0000000703037209 */ /* 0x002fe40007810000 */
[----:B------:R-:W-:Y:S02]  /*7030*/  FMNMX.FTZ R7, R175, R105, !PT ;  /* 0x00000069af077209 */ /* 0x000fe40007810000 */
[----:B--2---:R-:W-:Y:S01]  /*7040*/  FMNMX.FTZ R5, R5, R8, !PT ;  /* 0x0000000805057209 */ /* 0x004fe20007810000 */
[----:B------:R-:W1:Y:S01]  /*7050*/  SHFL.BFLY PT, R10, R3, 0x1, 0x1f ;  /* 0x0c201f00030a7f89 */ /* 0x000e6200000e0000 */
[----:B------:R-:W-:Y:S02]  /*7060*/  FMNMX.FTZ R7, R179, R7, !PT ;  /* 0x00000007b3077209 */ /* 0x000fe40007810000 */
[----:B------:R-:W-:Y:S02]  /*7070*/  FMNMX.FTZ R6, R202, R6, !PT ;  /* 0x00000006ca067209 */ /* 0x000fe40007810000 */
[----:B------:R-:W-:Y:S02]  /*7080*/  FMNMX.FTZ R7, R167, R7, !PT ;  /* 0x00000007a7077209 */ /* 0x000fe40007810000 */
[----:B------:R-:W-:Y:S01]  /*7090*/  FMNMX.FTZ R6, R201, R6, !PT ;  /* 0x00000006c9067209 */ /* 0x000fe20007810000 */
[----:B------:R-:W2:Y:S01]  /*70a0*/  SHFL.BFLY PT, R8, R5, 0x1, 0x1f ;  /* 0x0c201f0005087f89 */ /* 0x000ea200000e0000 */
[----:B------:R-:W-:Y:S02]  /*70b0*/  FMNMX.FTZ R7, R166, R7, !PT ;  /* 0x00000007a6077209 */ /* 0x000fe40007810000 */
[----:B------:R-:W-:Y:S02]  /*70c0*/  FMNMX.FTZ R6, R171, R6, !PT ;  /* 0x00000006ab067209 */ /* 0x000fe40007810000 */
[----:B------:R-:W-:Y:S03]  /*70d0*/  FMNMX.FTZ R7, R208, R7, !PT ;  /* 0x00000007d0077209 */ /* 0x000fe60007810000 */
[----:B------:R-:W3:Y:S01]  /*70e0*/  SHFL.BFLY PT, R9, R6, 0x2, 0x1f ;  /* 0x0c401f0006097f89 */ /* 0x000ee200000e0000 */
[----:B------:R-:W-:Y:S02]  /*70f0*/  FMNMX.FTZ R7, R207, R7, !PT ;  /* 0x00000007cf077209 */ /* 0x000fe40007810000 */
[----:B-1----:R-:W-:Y:S02]  /*7100*/  FMNMX.FTZ R108, R3, R10, !PT ;  /* 0x0000000a036c7209 */ /* 0x002fe40007810000 */
[----:B------:R-:W-:Y:S03]  /*7110*/  FMNMX.FTZ R3, R217, R7, !PT ;  /* 0x00000007d9037209 */ /* 0x000fe60007810000 */
[----:B------:R-:W-:Y:S01]  /*7120*/  FADD.FTZ R0, -R108, R0 ;  /* 0x000000006c007221 */ /* 0x000fe20000010100 */
[----:B------:R-:W-:Y:S01]  /*7130*/  FMNMX.FTZ R3, R216, R3, !PT ;  /* 0x00000003d8037209 */ /* 0x000fe20007810000 */
[----:B------:R-:W-:Y:S01]  /*7140*/  FMUL.FTZ R161, R108, c[0x0][0x2d0] ;  /* 0x0000b4006ca17a20 */ /* 0x000fe20000410000 */
[----:B--2---:R-:W-:Y:S02]  /*7150*/  FMNMX.FTZ R107, R5, R8, !PT ;  /* 0x00000008056b7209 */ /* 0x004fe40007810000 */
[----:B------:R-:W-:Y:S01]  /*7160*/  FMNMX.FTZ R5, R211, R3, !PT ;  /* 0x00000003d3057209 */ /* 0x000fe20007810000 */
[----:B------:R-:W-:Y:S02]  /*7170*/  FMUL.FTZ R3, R0, c[0x0][0x2d0] ;  /* 0x0000b40000037a20 */ /* 0x000fe40000410000 */
[----:B------:R-:W-:Y:S01]  /*7180*/  FMUL.FTZ R162, R107, c[0x0][0x2d0] ;  /* 0x0000b4006ba27a20 */ /* 0x000fe20000410000 */
[----:B------:R-:W-:Y:S01]  /*7190*/  FMNMX.FTZ R0, R209, R5, !PT ;  /* 0x00000005d1007209 */ /* 0x000fe20007810000 */
[----:B------:R1:W2:Y:S01]  /*71a0*/  MUFU.EX2 R100, R3 ;  /* 0x0000000300647308 */ /* 0x0002a20000000800 */
[----:B---3--:R-:W-:Y:S01]  /*71b0*/  FMNMX.FTZ R6, R6, R9, !PT ;  /* 0x0000000906067209 */ /* 0x008fe20007810000 */
[----:B------:R-:W-:Y:S01]  /*71c0*/  FADD.FTZ R2, -R107, R2 ;  /* 0x000000026b027221 */ /* 0x000fe20000010100 */
[----:B------:R-:W-:Y:S03]  /*71d0*/  FMNMX.FTZ R0, R104, R0, !PT ;  /* 0x0000000068007209 */ /* 0x000fe60007810000 */
[----:B------:R-:W3:Y:S01]  /*71e0*/  SHFL.BFLY PT, R9, R6, 0x1, 0x1f ;  /* 0x0c201f0006097f89 */ /* 0x000ee200000e0000 */
[----:B------:R-:W-:Y:S01]  /*71f0*/  FMNMX.FTZ R0, R103, R0, !PT ;  /* 0x0000000067007209 */ /* 0x000fe20007810000 */
[----:B------:R-:W-:Y:S04]  /*7200*/  FMUL.FTZ R2, R2, c[0x0][0x2d0] ;  /* 0x0000b40002027a20 */ /* 0x000fe80000410000 */
[----:B------:R4:W5:Y:S02]  /*7210*/  MUFU.EX2 R102, R2 ;  /* 0x0000000200667308 */ /* 0x0009640000000800 */
[----:B-1----:R-:W1:Y:S01]  /*7220*/  SHFL.BFLY PT, R3, R0, 0x2, 0x1f ;  /* 0x0c401f0000037f89 */ /* 0x002e6200000e0000 */
[C---:B--2---:R-:W-:Y:S02]  /*7230*/  FMUL.FTZ R5, R100.reuse, R117 ;  /* 0x0000007564057220 */ /* 0x044fe40000410000 */
[C---:B------:R-:W-:Y:S02]  /*7240*/  FMUL.FTZ R17, R100.reuse, R125 ;  /* 0x0000007d64117220 */ /* 0x040fe40000410000 */
[----:B------:R-:W-:Y:S01]  /*7250*/  FMUL.FTZ R16, R100, R124 ;  /* 0x0000007c64107220 */ /* 0x000fe20000410000 */
[----:B---3--:R-:W-:Y:S01]  /*7260*/  FMNMX.FTZ R106, R6, R9, !PT ;  /* 0x00000009066a7209 */ /* 0x008fe20007810000 */
[C---:B------:R-:W-:Y:S02]  /*7270*/  FMUL.FTZ R33, R100.reuse, R141 ;  /* 0x0000008d64217220 */ /* 0x040fe40000410000 */
[----:B------:R-:W-:Y:S02]  /*7280*/  FMUL.FTZ R32, R100, R140 ;  /* 0x0000008c64207220 */ /* 0x000fe40000410000 */
[C---:B------:R-:W-:Y:S02]  /*7290*/  FMUL.FTZ R160, R106.reuse, c[0x0][0x2d0] ;  /* 0x0000b4006aa07a20 */ /* 0x040fe40000410000 */
[----:B----4-:R-:W-:Y:S02]  /*72a0*/  FADD.FTZ R2, -R106, R4 ;  /* 0x000000046a027221 */ /* 0x010fe40000010100 */
[--C-:B------:R-:W-:Y:S02]  /*72b0*/  FFMA.FTZ R4, R173, c[0x0][0x2d0], -R161.reuse ;  /* 0x0000b400ad047a23 */ /* 0x100fe400000108a1 */
[----:B------:R-:W-:Y:S02]  /*72c0*/  FMUL.FTZ R2, R2, c[0x0][0x2d0] ;  /* 0x0000b40002027a20 */ /* 0x000fe40000410000 */
[----:B------:R-:W-:Y:S01]  /*72d0*/  MUFU.EX2 R173, R4 ;  /* 0x0000000400ad7308 */ /* 0x000fe20000000800 */
[C---:B-----5:R-:W-:Y:S02]  /*72e0*/  FMUL.FTZ R6, R102.reuse, R118 ;  /* 0x0000007666067220 */ /* 0x060fe40000410000 */
[----:B------:R-:W-:Y:S01]  /*72f0*/  FMUL.FTZ R7, R102, R119 ;  /* 0x0000007766077220 */ /* 0x000fe20000410000 */
[----:B-1----:R-:W-:Y:S01]  /*7300*/  FMNMX.FTZ R0, R0, R3, !PT ;  /* 0x0000000300007209 */ /* 0x002fe20007810000 */
[--C-:B------:R-:W-:Y:S02]  /*7310*/  FFMA.FTZ R3, R176, c[0x0][0x2d0], -R162.reuse ;  /* 0x0000b400b0037a23 */ /* 0x100fe400000108a2 */
[C---:B------:R-:W-:Y:S03]  /*7320*/  FMUL.FTZ R18, R102.reuse, R126 ;  /* 0x0000007e66127220 */ /* 0x040fe60000410000 */
[----:B------:R1:W-:Y:S01]  /*7330*/  MUFU.EX2 R230, R3 ;  /* 0x0000000300e67308 */ /* 0x0003e20000000800 */
[C---:B------:R-:W-:Y:S02]  /*7340*/  FMUL.FTZ R19, R102.reuse, R127 ;  /* 0x0000007f66137220 */ /* 0x040fe40000410000 */
[C---:B------:R-:W-:Y:S02]  /*7350*/  FMUL.FTZ R34, R102.reuse, R142 ;  /* 0x0000008e66227220 */ /* 0x040fe40000410000 */
[----:B------:R-:W-:Y:S02]  /*7360*/  FMUL.FTZ R35, R102, R143 ;  /* 0x0000008f66237220 */ /* 0x000fe40000410000 */
[C---:B------:R-:W-:Y:S02]  /*7370*/  FMUL.FTZ R48, R100.reuse, R156 ;  /* 0x0000009c64307220 */ /* 0x040fe40000410000 */
[----:B------:R-:W-:Y:S01]  /*7380*/  FMUL.FTZ R49, R100, R157 ;  /* 0x0000009d64317220 */ /* 0x000fe20000410000 */
[----:B------:R2:W3:Y:S01]  /*7390*/  MUFU.EX2 R101, R2 ;  /* 0x0000000200657308 */ /* 0x0004e20000000800 */
[C---:B------:R-:W-:Y:S02]  /*73a0*/  FMUL.FTZ R50, R102.reuse, R158 ;  /* 0x0000009e66327220 */ /* 0x040fe40000410000 */
[----:B------:R-:W-:Y:S02]  /*73b0*/  FMUL.FTZ R51, R102, R159 ;  /* 0x0000009f66337220 */ /* 0x000fe40000410000 */
[----:B------:R-:W-:Y:S01]  /*73c0*/  LDSM.16.MT88.4 R156, [R110+0x1400] ;  /* 0x001400006e9c783b */ /* 0x000fe20000004200 */
[----:B------:R-:W-:Y:S02]  /*73d0*/  FFMA.FTZ R124, R198, c[0x0][0x2d0], -R162 ;  /* 0x0000b400c67c7a23 */ /* 0x000fe400000108a2 */
[----:B------:R-:W-:Y:S02]  /*73e0*/  FFMA.FTZ R140, R202, c[0x0][0x2d0], -R160 ;  /* 0x0000b400ca8c7a23 */ /* 0x000fe400000108a0 */
[----:B------:R4:W-:Y:S01]  /*73f0*/  MUFU.EX2 R218, R124 ;  /* 0x0000007c00da7308 */ /* 0x0009e20000000800 */
[C---:B------:R-:W-:Y:S02]  /*7400*/  FMUL.FTZ R52, R100.reuse, R52 ;  /* 0x0000003464347220 */ /* 0x040fe40000410000 */
[----:B------:R-:W-:Y:S02]  /*7410*/  FMUL.FTZ R53, R100, R53 ;  /* 0x0000003564357220 */ /* 0x000fe40000410000 */
[--C-:B-1----:R-:W-:Y:S02]  /*7420*/  FFMA.FTZ R3, R15, c[0x0][0x2d0], -R161.reuse ;  /* 0x0000b4000f037a23 */ /* 0x102fe400000108a1 */
[C---:B------:R-:W-:Y:S02]  /*7430*/  FMUL.FTZ R54, R102.reuse, R54 ;  /* 0x0000003666367220 */ /* 0x040fe40000410000 */
[----:B------:R-:W-:Y:S01]  /*7440*/  FMUL.FTZ R55, R102, R55 ;  /* 0x0000003766377220 */ /* 0x000fe20000410000 */
[----:B------:R1:W-:Y:S01]  /*7450*/  MUFU.EX2 R233, R3 ;  /* 0x0000000300e97308 */ /* 0x0003e20000000800 */
[C---:B------:R-:W-:Y:S02]  /*7460*/  FMUL.FTZ R64, R100.reuse, R64 ;  /* 0x0000004064407220 */ /* 0x040fe40000410000 */
[----:B------:R-:W-:Y:S02]  /*7470*/  FMUL.FTZ R65, R100, R65 ;  /* 0x0000004164417220 */ /* 0x000fe40000410000 */
[--C-:B--2---:R-:W-:Y:S02]  /*7480*/  FFMA.FTZ R2, R172, c[0x0][0x2d0], -R161.reuse ;  /* 0x0000b400ac027a23 */ /* 0x104fe400000108a1 */
[C---:B---3--:R-:W-:Y:S02]  /*7490*/  FMUL.FTZ R8, R101.reuse, R112 ;  /* 0x0000007065087220 */ /* 0x048fe40000410000 */
[C---:B------:R-:W-:Y:S01]  /*74a0*/  FMUL.FTZ R9, R101.reuse, R113 ;  /* 0x0000007165097220 */ /* 0x040fe20000410000 */
[----:B------:R2:W-:Y:S01]  /*74b0*/  MUFU.EX2 R231, R2 ;  /* 0x0000000200e77308 */ /* 0x0005e20000000800 */
[C---:B------:R-:W-:Y:S02]  /*74c0*/  FMUL.FTZ R24, R101.reuse, R132 ;  /* 0x0000008465187220 */ /* 0x040fe40000410000 */
[C---:B------:R-:W-:Y:S01]  /*74d0*/  FMUL.FTZ R25, R101.reuse, R133 ;  /* 0x0000008565197220 */ /* 0x040fe20000410000 */
[----:B----4-:R-:W-:Y:S01]  /*74e0*/  LDSM.16.MT88.4 R124, [R110+0x400] ;  /* 0x000400006e7c783b */ /* 0x010fe20000004200 */
[C---:B------:R-:W-:Y:S02]  /*74f0*/  FMUL.FTZ R28, R101.reuse, R136 ;  /* 0x00000088651c7220 */ /* 0x040fe40000410000 */
[C---:B------:R-:W-:Y:S02]  /*7500*/  FMUL.FTZ R29, R101.reuse, R137 ;  /* 0x00000089651d7220 */ /* 0x040fe40000410000 */
[C---:B------:R-:W-:Y:S02]  /*7510*/  FMUL.FTZ R40, R101.reuse, R148 ;  /* 0x0000009465287220 */ /* 0x040fe40000410000 */
[C---:B------:R-:W-:Y:S02]  /*7520*/  FMUL.FTZ R41, R101.reuse, R149 ;  /* 0x0000009565297220 */ /* 0x040fe40000410000 */
[----:B------:R-:W-:Y:S02]  /*7530*/  FMUL.FTZ R44, R101, R152 ;  /* 0x00000098652c7220 */ /* 0x000fe40000410000 */
[--C-:B-1----:R-:W-:Y:S02]  /*7540*/  FFMA.FTZ R3, R13, c[0x0][0x2d0], -R161.reuse ;  /* 0x0000b4000d037a23 */ /* 0x102fe400000108a1 */
[C---:B------:R-:W-:Y:S02]  /*7550*/  FMUL.FTZ R13, R101.reuse, R121 ;  /* 0x00000079650d7220 */ /* 0x040fe40000410000 */
[----:B------:R-:W1:Y:S01]  /*7560*/  MUFU.EX2 R240, R3 ;  /* 0x0000000300f07308 */ /* 0x000e620000000800 */
[C---:B------:R-:W-:Y:S02]  /*7570*/  FMUL.FTZ R45, R101.reuse, R153 ;  /* 0x00000099652d7220 */ /* 0x040fe40000410000 */
[C---:B------:R-:W-:Y:S02]  /*7580*/  FMUL.FTZ R56, R101.reuse, R56 ;  /* 0x0000003865387220 */ /* 0x040fe40000410000 */
[--C-:B--2---:R-:W-:Y:S02]  /*7590*/  FFMA.FTZ R2, R174, c[0x0][0x2d0], -R162.reuse ;  /* 0x0000b400ae027a23 */ /* 0x104fe400000108a2 */
[C---:B------:R-:W-:Y:S02]  /*75a0*/  FMUL.FTZ R57, R101.reuse, R57 ;  /* 0x0000003965397220 */ /* 0x040fe40000410000 */
[C---:B------:R-:W-:Y:S01]  /*75b0*/  FMUL.FTZ R60, R101.reuse, R60 ;  /* 0x0000003c653c7220 */ /* 0x040fe20000410000 */
[----:B------:R2:W3:Y:S01]  /*75c0*/  MUFU.EX2 R229, R2 ;  /* 0x0000000200e57308 */ /* 0x0004e20000000800 */
[C---:B------:R-:W-:Y:S02]  /*75d0*/  FMUL.FTZ R61, R101.reuse, R61 ;  /* 0x0000003d653d7220 */ /* 0x040fe40000410000 */
[C---:B------:R-:W-:Y:S02]  /*75e0*/  FMUL.FTZ R66, R102.reuse, R66 ;  /* 0x0000004266427220 */ /* 0x040fe40000410000 */
[----:B------:R-:W-:Y:S02]  /*75f0*/  FMUL.FTZ R67, R102, R67 ;  /* 0x0000004366437220 */ /* 0x000fe40000410000 */
[C---:B------:R-:W-:Y:S02]  /*7600*/  FMUL.FTZ R68, R100.reuse, R68 ;  /* 0x0000004464447220 */ /* 0x040fe40000410000 */
[----:B------:R-:W-:Y:S02]  /*7610*/  FMUL.FTZ R69, R100, R69 ;  /* 0x0000004564457220 */ /* 0x000fe40000410000 */
[C---:B------:R-:W-:Y:S02]  /*7620*/  FMUL.FTZ R70, R102.reuse, R70 ;  /* 0x0000004666467220 */ /* 0x040fe40000410000 */
[----:B------:R-:W-:Y:S01]  /*7630*/  FMUL.FTZ R71, R102, R71 ;  /* 0x0000004766477220 */ /* 0x000fe20000410000 */
[----:B-1----:R-:W-:Y:S01]  /*7640*/  F2FP.PACK_AB R118, R240, R233 ;  /* 0x000000e9f076723e */ /* 0x002fe200000000ff */
[----:B------:R-:W-:Y:S02]  /*7650*/  FFMA.FTZ R3, R12, c[0x0][0x2d0], -R162 ;  /* 0x0000b4000c037a23 */ /* 0x000fe400000108a2 */
[C---:B------:R-:W-:Y:S02]  /*7660*/  FMUL.FTZ R12, R101.reuse, R120 ;  /* 0x00000078650c7220 */ /* 0x040fe40000410000 */
[----:B------:R1:W-:Y:S01]  /*7670*/  MUFU.EX2 R239, R3 ;  /* 0x0000000300ef7308 */ /* 0x0003e20000000800 */
[C---:B------:R-:W-:Y:S02]  /*7680*/  FMUL.FTZ R72, R101.reuse, R72 ;  /* 0x0000004865487220 */ /* 0x040fe40000410000 */
[C---:B------:R-:W-:Y:S01]  /*7690*/  FMUL.FTZ R73, R101.reuse, R73 ;  /* 0x0000004965497220 */ /* 0x040fe20000410000 */
[----:B--2---:R-:W2:Y:S01]  /*76a0*/  SHFL.BFLY PT, R2, R0, 0x1, 0x1f ;  /* 0x0c201f0000027f89 */ /* 0x004ea200000e0000 */
[----:B---3--:R-:W-:Y:S01]  /*76b0*/  F2FP.PACK_AB R117, R230, R229 ;  /* 0x000000e5e675723e */ /* 0x008fe200000000ff */
[C---:B------:R-:W-:Y:S02]  /*76c0*/  FMUL.FTZ R76, R101.reuse, R76 ;  /* 0x0000004c654c7220 */ /* 0x040fe40000410000 */
[C---:B------:R-:W-:Y:S02]  /*76d0*/  FMUL.FTZ R77, R101.reuse, R77 ;  /* 0x0000004d654d7220 */ /* 0x040fe40000410000 */
[C---:B------:R-:W-:Y:S02]  /*76e0*/  FMUL.FTZ R80, R100.reuse, R80 ;  /* 0x0000005064507220 */ /* 0x040fe40000410000 */
[----:B------:R-:W-:Y:S02]  /*76f0*/  FMUL.FTZ R81, R100, R81 ;  /* 0x0000005164517220 */ /* 0x000fe40000410000 */
[C---:B------:R-:W-:Y:S02]  /*7700*/  FMUL.FTZ R82, R102.reuse, R82 ;  /* 0x0000005266527220 */ /* 0x040fe40000410000 */
[----:B------:R-:W-:Y:S02]  /*7710*/  FMUL.FTZ R83, R102, R83 ;  /* 0x0000005366537220 */ /* 0x000fe40000410000 */
[C---:B------:R-:W-:Y:S02]  /*7720*/  FMUL.FTZ R84, R100.reuse, R84 ;  /* 0x0000005464547220 */ /* 0x040fe40000410000 */
[----:B------:R-:W-:Y:S02]  /*7730*/  FMUL.FTZ R85, R100, R85 ;  /* 0x0000005564557220 */ /* 0x000fe40000410000 */
[----:B------:R-:W-:Y:S02]  /*7740*/  FMUL.FTZ R86, R102, R86 ;  /* 0x0000005666567220 */ /* 0x000fe40000410000 */
[----:B-1----:R-:W-:Y:S02]  /*7750*/  FFMA.FTZ R3, R178, c[0x0][0x2d0], -R160 ;  /* 0x0000b400b2037a23 */ /* 0x002fe400000108a0 */
[----:B------:R-:W-:Y:S02]  /*7760*/  FMUL.FTZ R87, R102, R87 ;  /* 0x0000005766577220 */ /* 0x000fe40000410000 */
[----:B------:R1:W-:Y:S01]  /*7770*/  MUFU.EX2 R226, R3 ;  /* 0x0000000300e27308 */ /* 0x0003e20000000800 */
[----:B--2---:R-:W-:Y:S01]  /*7780*/  FMNMX.FTZ R2, R0, R2, !PT ;  /* 0x0000000200027209 */ /* 0x004fe20007810000 */
[----:B------:R-:W-:Y:S02]  /*7790*/  FFMA.FTZ R0, R14, c[0x0][0x2d0], -R162 ;  /* 0x0000b4000e007a23 */ /* 0x000fe400000108a2 */
[C---:B------:R-:W-:Y:S02]  /*77a0*/  FMUL.FTZ R88, R101.reuse, R88 ;  /* 0x0000005865587220 */ /* 0x040fe40000410000 */
[C---:B------:R-:W-:Y:S02]  /*77b0*/  FMUL.FTZ R89, R101.reuse, R89 ;  /* 0x0000005965597220 */ /* 0x040fe40000410000 */
[C---:B------:R-:W-:Y:S02]  /*77c0*/  FMUL.FTZ R92, R101.reuse, R92 ;  /* 0x0000005c655c7220 */ /* 0x040fe40000410000 */
[----:B------:R2:W3:Y:S01]  /*77d0*/  MUFU.EX2 R238, R0 ;  /* 0x0000000000ee7308 */ /* 0x0004e20000000800 */
[----:B------:R-:W-:Y:S02]  /*77e0*/  FMUL.FTZ R93, R101, R93 ;  /* 0x0000005d655d7220 */ /* 0x000fe40000410000 */
[C---:B------:R-:W-:Y:S02]  /*77f0*/  FMUL.FTZ R96, R100.reuse, R96 ;  /* 0x0000006064607220 */ /* 0x040fe40000410000 */
[----:B------:R-:W-:Y:S02]  /*7800*/  FMUL.FTZ R97, R100, R97 ;  /* 0x0000006164617220 */ /* 0x000fe40000410000 */
[C---:B------:R-:W-:Y:S02]  /*7810*/  FMUL.FTZ R98, R102.reuse, R98 ;  /* 0x0000006266627220 */ /* 0x040fe40000410000 */
[----:B------:R-:W-:Y:S02]  /*7820*/  FMUL.FTZ R99, R102, R99 ;  /* 0x0000006366637220 */ /* 0x000fe40000410000 */
[--C-:B------:R-:W-:Y:S02]  /*7830*/  FFMA.FTZ R133, R212, c[0x0][0x2d0], -R161.reuse ;  /* 0x0000b400d4857a23 */ /* 0x100fe400000108a1 */
[----:B------:R-:W-:Y:S02]  /*7840*/  FFMA.FTZ R132, R205, c[0x0][0x2d0], -R161 ;  /* 0x0000b400cd847a23 */ /* 0x000fe400000108a1 */
[--C-:B-1----:R-:W-:Y:S01]  /*7850*/  FFMA.FTZ R3, R177, c[0x0][0x2d0], -R160.reuse ;  /* 0x0000b400b1037a23 */ /* 0x102fe200000108a0 */
[----:B------:R-:W-:Y:S01]  /*7860*/  MUFU.EX2 R174, R133 ;  /* 0x0000008500ae7308 */ /* 0x000fe20000000800 */
[--C-:B------:R-:W-:Y:S02]  /*7870*/  FFMA.FTZ R137, R203, c[0x0][0x2d0], -R160.reuse ;  /* 0x0000b400cb897a23 */ /* 0x100fe400000108a0 */
[----:B--2---:R-:W-:Y:S01]  /*7880*/  FADD.FTZ R0, -R2, R105 ;  /* 0x0000006902007221 */ /* 0x004fe20000010100 */
[----:B---3--:R-:W-:Y:S06]  /*7890*/  F2FP.PACK_AB R119, R238, R239 ;  /* 0x000000efee77723e */ /* 0x008fec00000000ff */
[----:B------:R1:W2:Y:S01]  /*78a0*/  MUFU.EX2 R228, R3 ;  /* 0x0000000300e47308 */ /* 0x0002a20000000800 */
[--C-:B------:R-:W-:Y:S02]  /*78b0*/  FFMA.FTZ R105, R199, c[0x0][0x2d0], -R161.reuse ;  /* 0x0000b400c7697a23 */ /* 0x100fe400000108a1 */
[----:B------:R-:W-:Y:S07]  /*78c0*/  FMUL.FTZ R0, R0, c[0x0][0x2d0] ;  /* 0x0000b40000007a20 */ /* 0x000fee0000410000 */
[----:B------:R3:W-:Y:S10]  /*78d0*/  MUFU.EX2 R224, R105 ;  /* 0x0000006900e07308 */ /* 0x0007f40000000800 */
[----:B------:R-:W4:Y:S01]  /*78e0*/  MUFU.EX2 R0, R0 ;  /* 0x0000000000007308 */ /* 0x000f220000000800 */
[--C-:B-1----:R-:W-:Y:S01]  /*78f0*/  FFMA.FTZ R3, R165, c[0x0][0x2d0], -R160.reuse ;  /* 0x0000b400a5037a23 */ /* 0x102fe200000108a0 */
[----:B--2---:R-:W-:Y:S08]  /*7900*/  F2FP.PACK_AB R112, R228, R226 ;  /* 0x000000e2e470723e */ /* 0x004ff000000000ff */
[----:B------:R1:W-:Y:S01]  /*7910*/  MUFU.EX2 R236, R3 ;  /* 0x0000000300ec7308 */ /* 0x0003e20000000800 */
[----:B---3--:R-:W-:Y:S09]  /*7920*/  FFMA.FTZ R105, R197, c[0x0][0x2d0], -R161 ;  /* 0x0000b400c5697a23 */ /* 0x008ff200000108a1 */
[----:B------:R2:W-:Y:S01]  /*7930*/  MUFU.EX2 R225, R105 ;  /* 0x0000006900e17308 */ /* 0x0005e20000000800 */
[C---:B----4-:R-:W-:Y:S02]  /*7940*/  FMUL.FTZ R10, R0.reuse, R114 ;  /* 0x00000072000a7220 */ /* 0x050fe40000410000 */
[C---:B------:R-:W-:Y:S02]  /*7950*/  FMUL.FTZ R11, R0.reuse, R115 ;  /* 0x00000073000b7220 */ /* 0x040fe40000410000 */
[C---:B------:R-:W-:Y:S02]  /*7960*/  FMUL.FTZ R14, R0.reuse, R122 ;  /* 0x0000007a000e7220 */ /* 0x040fe40000410000 */
[C---:B------:R-:W-:Y:S03]  /*7970*/  FMUL.FTZ R15, R0.reuse, R123 ;  /* 0x0000007b000f7220 */ /* 0x040fe60000410000 */
[----:B------:R-:W-:Y:S01]  /*7980*/  MUFU.EX2 R178, R132 ;  /* 0x0000008400b27308 */ /* 0x000fe20000000800 */
[----:B------:R-:W3:Y:S01]  /*7990*/  LDSM.16.MT88.4 R120, [R110+0xc00] ;  /* 0x000c00006e78783b */ /* 0x000ee20000004200 */
[----:B------:R-:W-:Y:S02]  /*79a0*/  FMUL.FTZ R26, R0, R134 ;  /* 0x00000086001a7220 */ /* 0x000fe40000410000 */
[----:B-1----:R-:W-:Y:S02]  /*79b0*/  FFMA.FTZ R3, R164, c[0x0][0x2d0], -R160 ;  /* 0x0000b400a4037a23 */ /* 0x002fe400000108a0 */
[C---:B------:R-:W-:Y:S02]  /*79c0*/  FMUL.FTZ R27, R0.reuse, R135 ;  /* 0x00000087001b7220 */ /* 0x040fe40000410000 */
[C---:B------:R-:W-:Y:S02]  /*79d0*/  FMUL.FTZ R30, R0.reuse, R138 ;  /* 0x0000008a001e7220 */ /* 0x040fe40000410000 */
[----:B------:R-:W1:Y:S01]  /*79e0*/  MUFU.EX2 R237, R3 ;  /* 0x0000000300ed7308 */ /* 0x000e620000000800 */
[C---:B------:R-:W-:Y:S02]  /*79f0*/  FMUL.FTZ R31, R0.reuse, R139 ;  /* 0x0000008b001f7220 */ /* 0x040fe40000410000 */
[--C-:B--2---:R-:W-:Y:S02]  /*7a00*/  FFMA.FTZ R105, R195, c[0x0][0x2d0], -R162.reuse ;  /* 0x0000b400c3697a23 */ /* 0x104fe400000108a2 */
[C---:B------:R-:W-:Y:S02]  /*7a10*/  FMUL.FTZ R42, R0.reuse, R150 ;  /* 0x00000096002a7220 */ /* 0x040fe40000410000 */
[C---:B------:R-:W-:Y:S02]  /*7a20*/  FMUL.FTZ R43, R0.reuse, R151 ;  /* 0x00000097002b7220 */ /* 0x040fe40000410000 */
[C---:B------:R-:W-:Y:S01]  /*7a30*/  FMUL.FTZ R46, R0.reuse, R154 ;  /* 0x0000009a002e7220 */ /* 0x040fe20000410000 */
[----:B------:R2:W-:Y:S01]  /*7a40*/  MUFU.EX2 R223, R105 ;  /* 0x0000006900df7308 */ /* 0x0005e20000000800 */
[C---:B------:R-:W-:Y:S02]  /*7a50*/  FMUL.FTZ R47, R0.reuse, R155 ;  /* 0x0000009b002f7220 */ /* 0x040fe40000410000 */
[C---:B------:R-:W-:Y:S02]  /*7a60*/  FMUL.FTZ R58, R0.reuse, R58 ;  /* 0x0000003a003a7220 */ /* 0x040fe40000410000 */
[C---:B------:R-:W-:Y:S02]  /*7a70*/  FMUL.FTZ R59, R0.reuse, R59 ;  /* 0x0000003b003b7220 */ /* 0x040fe40000410000 */
[C---:B------:R-:W-:Y:S02]  /*7a80*/  FMUL.FTZ R62, R0.reuse, R62 ;  /* 0x0000003e003e7220 */ /* 0x040fe40000410000 */
[C---:B------:R-:W-:Y:S02]  /*7a90*/  FMUL.FTZ R63, R0.reuse, R63 ;  /* 0x0000003f003f7220 */ /* 0x040fe40000410000 */
[C---:B------:R-:W-:Y:S02]  /*7aa0*/  FMUL.FTZ R74, R0.reuse, R74 ;  /* 0x0000004a004a7220 */ /* 0x040fe40000410000 */
[----:B------:R-:W-:Y:S01]  /*7ab0*/  FMUL.FTZ R75, R0, R75 ;  /* 0x0000004b004b7220 */ /* 0x000fe20000410000 */
[----:B-1----:R-:W-:Y:S01]  /*7ac0*/  F2FP.PACK_AB R114, R237, R236 ;  /* 0x000000eced72723e */ /* 0x002fe200000000ff */
[----:B------:R-:W-:Y:S02]  /*7ad0*/  FMUL.FTZ R3, R2, c[0x0][0x2d0] ;  /* 0x0000b40002037a20 */ /* 0x000fe40000410000 */
[C---:B------:R-:W-:Y:S02]  /*7ae0*/  FMUL.FTZ R78, R0.reuse, R78 ;  /* 0x0000004e004e7220 */ /* 0x040fe40000410000 */
[--C-:B------:R-:W-:Y:S02]  /*7af0*/  FFMA.FTZ R4, R175, c[0x0][0x2d0], -R3.reuse ;  /* 0x0000b400af047a23 */ /* 0x100fe40000010803 */
[----:B------:R-:W-:Y:S02]  /*7b00*/  FMUL.FTZ R79, R0, R79 ;  /* 0x0000004f004f7220 */ /* 0x000fe40000410000 */
[----:B------:R1:W4:Y:S01]  /*7b10*/  MUFU.EX2 R164, R4 ;  /* 0x0000000400a47308 */ /* 0x0003220000000800 */
[--C-:B--2---:R-:W-:Y:S02]  /*7b20*/  FFMA.FTZ R105, R200, c[0x0][0x2d0], -R162.reuse ;  /* 0x0000b400c8697a23 */ /* 0x104fe400000108a2 */
[C---:B------:R-:W-:Y:S02]  /*7b30*/  FMUL.FTZ R90, R0.reuse, R90 ;  /* 0x0000005a005a7220 */ /* 0x040fe40000410000 */
[C---:B------:R-:W-:Y:S02]  /*7b40*/  FMUL.FTZ R91, R0.reuse, R91 ;  /* 0x0000005b005b7220 */ /* 0x040fe40000410000 */
[C---:B------:R-:W-:Y:S02]  /*7b50*/  FMUL.FTZ R94, R0.reuse, R94 ;  /* 0x0000005e005e7220 */ /* 0x040fe40000410000 */
[----:B------:R-:W-:Y:S01]  /*7b60*/  FMUL.FTZ R95, R0, R95 ;  /* 0x0000005f005f7220 */ /* 0x000fe20000410000 */
[----:B------:R2:W-:Y:S01]  /*7b70*/  MUFU.EX2 R222, R105 ;  /* 0x0000006900de7308 */ /* 0x0005e20000000800 */
[----:B------:R-:W-:Y:S02]  /*7b80*/  FFMA.FTZ R134, R169, c[0x0][0x2d0], -R162 ;  /* 0x0000b400a9867a23 */ /* 0x000fe400000108a2 */
[--C-:B------:R-:W-:Y:S02]  /*7b90*/  FFMA.FTZ R139, R201, c[0x0][0x2d0], -R160.reuse ;  /* 0x0000b400c98b7a23 */ /* 0x100fe400000108a0 */
[----:B------:R-:W-:Y:S02]  /*7ba0*/  FFMA.FTZ R138, R171, c[0x0][0x2d0], -R160 ;  /* 0x0000b400ab8a7a23 */ /* 0x000fe400000108a0 */
[--C-:B------:R-:W-:Y:S02]  /*7bb0*/  FFMA.FTZ R136, R211, c[0x0][0x2d0], -R3.reuse ;  /* 0x0000b400d3887a23 */ /* 0x100fe40000010803 */
[--C-:B------:R-:W-:Y:S01]  /*7bc0*/  FFMA.FTZ R135, R209, c[0x0][0x2d0], -R3.reuse ;  /* 0x0000b400d1877a23 */ /* 0x100fe20000010803 */
[----:B------:R-:W-:Y:S01]  /*7bd0*/  MUFU.EX2 R171, R139 ;  /* 0x0000008b00ab7308 */ /* 0x000fe20000000800 */
[--C-:B------:R-:W-:Y:S02]  /*7be0*/  FFMA.FTZ R104, R104, c[0x0][0x2d0], -R3.reuse ;  /* 0x0000b40068687a23 */ /* 0x100fe40000010803 */
[----:B-1----:R-:W-:Y:S02]  /*7bf0*/  FFMA.FTZ R4, R179, c[0x0][0x2d0], -R3 ;  /* 0x0000b400b3047a23 */ /* 0x002fe40000010803 */
[----:B----4-:R-:W-:Y:S05]  /*7c00*/  FFMA.FTZ R0, R0, R243, R164 ;  /* 0x000000f300007223 */ /* 0x010fea00000100a4 */
[----:B------:R1:W4:Y:S01]  /*7c10*/  MUFU.EX2 R227, R4 ;  /* 0x0000000400e37308 */ /* 0x0003220000000800 */
[----:B--2---:R-:W-:Y:S09]  /*7c20*/  FFMA.FTZ R105, R193, c[0x0][0x2d0], -R161 ;  /* 0x0000b400c1697a23 */ /* 0x004ff200000108a1 */
[----:B------:R2:W-:Y:S10]  /*7c30*/  MUFU.EX2 R221, R105 ;  /* 0x0000006900dd7308 */ /* 0x0005f40000000800 */
[----:B------:R5:W-:Y:S01]  /*7c40*/  MUFU.EX2 R169, R104 ;  /* 0x0000006800a97308 */ /* 0x000be20000000800 */
[----:B-1----:R-:W-:Y:S01]  /*7c50*/  FFMA.FTZ R4, R167, c[0x0][0x2d0], -R3 ;  /* 0x0000b400a7047a23 */ /* 0x002fe20000010803 */
[C---:B----4-:R-:W-:Y:S01]  /*7c60*/  F2FP.PACK_AB R113, R227.reuse, R164 ;  /* 0x000000a4e371723e */ /* 0x050fe200000000ff */
[----:B------:R-:W-:Y:S07]  /*7c70*/  FADD.FTZ R0, R227, R0 ;  /* 0x00000000e3007221 */ /* 0x000fee0000010000 */
[----:B------:R1:W4:Y:S01]  /*7c80*/  MUFU.EX2 R234, R4 ;  /* 0x0000000400ea7308 */ /* 0x0003220000000800 */
[----:B--2---:R-:W-:Y:S09]  /*7c90*/  FFMA.FTZ R105, R194, c[0x0][0x2d0], -R161 ;  /* 0x0000b400c2697a23 */ /* 0x004ff200000108a1 */
[----:B------:R2:W-:Y:S01]  /*7ca0*/  MUFU.EX2 R220, R105 ;  /* 0x0000006900dc7308 */ /* 0x0005e20000000800 */
[----:B-----5:R-:W-:Y:S04]  /*7cb0*/  FFMA.FTZ R104, R101, R242, R226 ;  /* 0x000000f265687223 */ /* 0x020fe800000100e2 */
[----:B------:R-:W-:Y:S05]  /*7cc0*/  FADD.FTZ R104, R228, R104 ;  /* 0x00000068e4687221 */ /* 0x000fea0000010000 */
[----:B------:R-:W-:Y:S01]  /*7cd0*/  MUFU.EX2 R167, R137 ;  /* 0x0000008900a77308 */ /* 0x000fe20000000800 */
[----:B-1----:R-:W-:Y:S02]  /*7ce0*/  FFMA.FTZ R4, R166, c[0x0][0x2d0], -R3 ;  /* 0x0000b400a6047a23 */ /* 0x002fe40000010803 */
[----:B----4-:R-:W-:Y:S07]  /*7cf0*/  FADD.FTZ R0, R234, R0 ;  /* 0x00000000ea007221 */ /* 0x010fee0000010000 */
[----:B------:R1:W4:Y:S01]  /*7d00*/  MUFU.EX2 R235, R4 ;  /* 0x0000000400eb7308 */ /* 0x0003220000000800 */
[----:B--2---:R-:W-:Y:S09]  /*7d10*/  FFMA.FTZ R105, R196, c[0x0][0x2d0], -R162 ;  /* 0x0000b400c4697a23 */ /* 0x004ff200000108a2 */
[----:B------:R2:W-:Y:S10]  /*7d20*/  MUFU.EX2 R219, R105 ;  /* 0x0000006900db7308 */ /* 0x0005f40000000800 */
[----:B------:R-:W-:Y:S01]  /*7d30*/  MUFU.EX2 R166, R136 ;  /* 0x0000008800a67308 */ /* 0x000fe20000000800 */
[C---:B-1----:R-:W-:Y:S01]  /*7d40*/  FMUL.FTZ R4, R100.reuse, R116 ;  /* 0x0000007464047220 */ /* 0x042fe20000410000 */
[----:B------:R-:W-:Y:S01]  /*7d50*/  F2FP.PACK_AB R116, R231, R173 ;  /* 0x000000ade774723e */ /* 0x000fe200000000ff */
[C---:B----4-:R-:W-:Y:S01]  /*7d60*/  FADD.FTZ R0, R235.reuse, R0 ;  /* 0x00000000eb007221 */ /* 0x050fe20000010000 */
[----:B------:R-:W-:Y:S06]  /*7d70*/  F2FP.PACK_AB R115, R235, R234 ;  /* 0x000000eaeb73723e */ /* 0x000fec00000000ff */
[----:B------:R-:W-:Y:S01]  /*7d80*/  MUFU.EX2 R172, R138 ;  /* 0x0000008a00ac7308 */ /* 0x000fe20000000800 */
[-C--:B------:R-:W-:Y:S05]  /*7d90*/  HMMA.16816.F32 R4, R116, R20.reuse, R4 ;  /* 0x000000147404723c */ /* 0x080fea0000001804 */
[----:B--2---:R-:W-:Y:S03]  /*7da0*/  FFMA.FTZ R105, R213, c[0x0][0x2d0], -R160 ;  /* 0x0000b400d5697a23 */ /* 0x004fe600000108a0 */
[C---:B------:R-:W-:Y:S01]  /*7db0*/  HMMA.16816.F32 R8, R112.reuse, R20, R8 ;  /* 0x000000147008723c */ /* 0x040fe20000001808 */
[----:B------:R1:W-:Y:S06]  /*7dc0*/  MUFU.EX2 R200, R105 ;  /* 0x0000006900c87308 */ /* 0x0003ec0000000800 */
[C---:B------:R-:W-:Y:S01]  /*7dd0*/  FMUL.FTZ R20, R100.reuse, R128 ;  /* 0x0000008064147220 */ /* 0x040fe20000410000 */
[-C--:B------:R-:W-:Y:S04]  /*7de0*/  HMMA.16816.F32 R12, R112, R22.reuse, R12 ;  /* 0x00000016700c723c */ /* 0x080fe8000000180c */
[----:B------:R-:W-:Y:S02]  /*7df0*/  FMUL.FTZ R21, R100, R129 ;  /* 0x0000008164157220 */ /* 0x000fe40000410000 */
[--C-:B------:R-:W-:Y:S02]  /*7e00*/  FFMA.FTZ R129, R206, c[0x0][0x2d0], -R162.reuse ;  /* 0x0000b400ce817a23 */ /* 0x100fe400000108a2 */
[C---:B------:R-:W-:Y:S02]  /*7e10*/  HMMA.16816.F32 R16, R116.reuse, R22, R16 ;  /* 0x000000167410723c */ /* 0x040fe40000001810 */
[----:B------:R-:W-:Y:S02]  /*7e20*/  MUFU.EX2 R175, R129 ;  /* 0x0000008100af7308 */ /* 0x000fe40000000800 */
[----:B------:R-:W-:Y:S03]  /*7e30*/  FFMA.FTZ R128, R204, c[0x0][0x2d0], -R162 ;  /* 0x0000b400cc807a23 */ /* 0x000fe600000108a2 */
[C---:B------:R-:W-:Y:S02]  /*7e40*/  FMUL.FTZ R22, R102.reuse, R130 ;  /* 0x0000008266167220 */ /* 0x040fe40000410000 */
[----:B------:R-:W-:Y:S03]  /*7e50*/  FMUL.FTZ R23, R102, R131 ;  /* 0x0000008366177220 */ /* 0x000fe60000410000 */
[--C-:B-1----:R-:W-:Y:S01]  /*7e60*/  FFMA.FTZ R105, R210, c[0x0][0x2d0], -R160.reuse ;  /* 0x0000b400d2697a23 */ /* 0x102fe200000108a0 */
[----:B------:R-:W1:Y:S01]  /*7e70*/  MUFU.EX2 R176, R128 ;  /* 0x0000008000b07308 */ /* 0x000e620000000800 */
[--C-:B------:R-:W-:Y:S02]  /*7e80*/  FFMA.FTZ R131, R168, c[0x0][0x2d0], -R161.reuse ;  /* 0x0000b400a8837a23 */ /* 0x100fe400000108a1 */
[-C--:B------:R-:W-:Y:S03]  /*7e90*/  HMMA.16816.F32 R20, R116, R36.reuse, R20 ;  /* 0x000000247414723c */ /* 0x080fe60000001814 */
[----:B------:R-:W-:Y:S04]  /*7ea0*/  FFMA.FTZ R130, R163, c[0x0][0x2d0], -R161 ;  /* 0x0000b400a3827a23 */ /* 0x000fe800000108a1 */
[----:B------:R2:W-:Y:S01]  /*7eb0*/  MUFU.EX2 R210, R105 ;  /* 0x0000006900d27308 */ /* 0x0005e20000000800 */
[C---:B------:R-:W-:Y:S07]  /*7ec0*/  HMMA.16816.F32 R24, R112.reuse, R36, R24 ;  /* 0x000000247018723c */ /* 0x040fee0000001818 */
[C---:B------:R-:W-:Y:S01]  /*7ed0*/  FMUL.FTZ R36, R100.reuse, R144 ;  /* 0x0000009064247220 */ /* 0x040fe20000410000 */
[-C--:B------:R-:W-:Y:S01]  /*7ee0*/  HMMA.16816.F32 R28, R112, R38.reuse, R28 ;  /* 0x00000026701c723c */ /* 0x080fe2000000181c */
[----:B------:R-:W-:Y:S03]  /*7ef0*/  MUFU.EX2 R179, R131 ;  /* 0x0000008300b37308 */ /* 0x000fe60000000800 */
[----:B------:R-:W-:Y:S01]  /*7f00*/  FMUL.FTZ R37, R100, R145 ;  /* 0x0000009164257220 */ /* 0x000fe20000410000 */
[----:B-1----:R-:W-:Y:S01]  /*7f10*/  F2FP.PACK_AB R101, R176, R175 ;  /* 0x000000afb065723e */ /* 0x002fe200000000ff */
[----:B------:R-:W-:Y:S02]  /*7f20*/  FFMA.FTZ R100, R100, R232, R173 ;  /* 0x000000e864647223 */ /* 0x000fe400000100ad */
[C---:B------:R-:W-:Y:S03]  /*7f30*/  HMMA.16816.F32 R32, R116.reuse, R38, R32 ;  /* 0x000000267420723c */ /* 0x040fe60000001820 */
[----:B------:R-:W-:Y:S04]  /*7f40*/  MUFU.EX2 R193, R130 ;  /* 0x0000008200c17308 */ /* 0x000fe80000000800 */
[C---:B------:R-:W-:Y:S02]  /*7f50*/  FMUL.FTZ R38, R102.reuse, R146 ;  /* 0x0000009266267220 */ /* 0x040fe40000410000 */
[----:B------:R-:W-:Y:S03]  /*7f60*/  FMUL.FTZ R39, R102, R147 ;  /* 0x0000009366277220 */ /* 0x000fe60000410000 */
[--C-:B--2---:R-:W-:Y:S01]  /*7f70*/  FFMA.FTZ R105, R208, c[0x0][0x2d0], -R3.reuse ;  /* 0x0000b400d0697a23 */ /* 0x104fe20000010803 */
[----:B------:R-:W-:Y:S03]  /*7f80*/  MUFU.EX2 R173, R134 ;  /* 0x0000008600ad7308 */ /* 0x000fe60000000800 */
[-C--:B---3--:R-:W-:Y:S07]  /*7f90*/  HMMA.16816.F32 R36, R116, R120.reuse, R36 ;  /* 0x000000787424723c */ /* 0x088fee0000001824 */
[----:B------:R1:W-:Y:S01]  /*7fa0*/  MUFU.EX2 R198, R105 ;  /* 0x0000006900c67308 */ /* 0x0003e20000000800 */
[C---:B------:R-:W-:Y:S08]  /*7fb0*/  HMMA.16816.F32 R40, R112.reuse, R120, R40 ;  /* 0x000000787028723c */ /* 0x040ff00000001828 */
[-C--:B------:R-:W-:Y:S01]  /*7fc0*/  HMMA.16816.F32 R44, R112, R122.reuse, R44 ;  /* 0x0000007a702c723c */ /* 0x080fe2000000182c */
[----:B------:R-:W2:Y:S07]  /*7fd0*/  MUFU.EX2 R168, R135 ;  /* 0x0000008700a87308 */ /* 0x000eae0000000800 */
[C---:B------:R-:W-:Y:S01]  /*7fe0*/  HMMA.16816.F32 R48, R116.reuse, R122, R48 ;  /* 0x0000007a7430723c */ /* 0x040fe20000001830 */
[----:B------:R-:W3:Y:S03]  /*7ff0*/  LDSM.16.MT88.4 R120, [R111+0xc00] ;  /* 0x000c00006f78783b */ /* 0x000ee60000004200 */
[--C-:B-1----:R-:W-:Y:S04]  /*8000*/  FFMA.FTZ R105, R207, c[0x0][0x2d0], -R3.reuse ;  /* 0x0000b400cf697a23 */ /* 0x102fe80000010803 */
[----:B------:R1:W-:Y:S01]  /*8010*/  MUFU.EX2 R199, R105 ;  /* 0x0000006900c77308 */ /* 0x0003e20000000800 */
[----:B--2---:R-:W-:Y:S03]  /*8020*/  F2FP.PACK_AB R161, R168, R166 ;  /* 0x000000a6a8a1723e */ /* 0x004fe600000000ff */
[--C-:B-1----:R-:W-:Y:S06]  /*8030*/  FFMA.FTZ R105, R214, c[0x0][0x2d0], -R160.reuse ;  /* 0x0000b400d6697a23 */ /* 0x102fec00000108a0 */
[----:B------:R1:W-:Y:S01]  /*8040*/  MUFU.EX2 R196, R105 ;  /* 0x0000006900c47308 */ /* 0x0003e20000000800 */
[-C--:B---3--:R-:W-:Y:S08]  /*8050*/  HMMA.16816.F32 R52, R116, R120.reuse, R52 ;  /* 0x000000787434723c */ /* 0x088ff00000001834 */
[C---:B------:R-:W-:Y:S08]  /*8060*/  HMMA.16816.F32 R56, R112.reuse, R120, R56 ;  /* 0x000000787038723c */ /* 0x040ff00000001838 */
[-C--:B------:R-:W-:Y:S04]  /*8070*/  HMMA.16816.F32 R60, R112, R122.reuse, R60 ;  /* 0x0000007a703c723c */ /* 0x080fe8000000183c */
[----:B-1----:R-:W-:Y:S04]  /*8080*/  FFMA.FTZ R105, R215, c[0x0][0x2d0], -R160 ;  /* 0x0000b400d7697a23 */ /* 0x002fe800000108a0 */
[C---:B------:R-:W-:Y:S01]  /*8090*/  HMMA.16816.F32 R64, R116.reuse, R122, R64 ;  /* 0x0000007a7440723c */ /* 0x040fe20000001840 */
[----:B------:R-:W1:Y:S01]  /*80a0*/  LDSM.16.MT88.4 R120, [R110+0x1800] ;  /* 0x001800006e78783b */ /* 0x000e620000004200 */
[----:B------:R2:W-:Y:S02]  /*80b0*/  MUFU.EX2 R197, R105 ;  /* 0x0000006900c57308 */ /* 0x0005e40000000800 */
[--C-:B--2---:R-:W-:Y:S08]  /*80c0*/  FFMA.FTZ R105, R217, c[0x0][0x2d0], -R3.reuse ;  /* 0x0000b400d9697a23 */ /* 0x104ff00000010803 */
[----:B------:R2:W-:Y:S01]  /*80d0*/  MUFU.EX2 R195, R105 ;  /* 0x0000006900c37308 */ /* 0x0005e20000000800 */
[-C--:B-1----:R-:W-:Y:S08]  /*80e0*/  HMMA.16816.F32 R68, R116, R120.reuse, R68 ;  /* 0x000000787444723c */ /* 0x082ff00000001844 */
[C---:B------:R-:W-:Y:S04]  /*80f0*/  HMMA.16816.F32 R72, R112.reuse, R120, R72 ;  /* 0x000000787048723c */ /* 0x040fe80000001848 */
[--C-:B--2---:R-:W-:Y:S02]  /*8100*/  FFMA.FTZ R105, R216, c[0x0][0x2d0], -R3.reuse ;  /* 0x0000b400d8697a23 */ /* 0x104fe40000010803 */
[----:B------:R-:W-:Y:S02]  /*8110*/  FFMA.FTZ R3, R103, c[0x0][0x2d0], -R3 ;  /* 0x0000b40067037a23 */ /* 0x000fe40000010803 */
[-C--:B------:R-:W-:Y:S01]  /*8120*/  HMMA.16816.F32 R76, R112, R122.reuse, R76 ;  /* 0x0000007a704c723c */ /* 0x080fe2000000184c */
[----:B------:R1:W-:Y:S07]  /*8130*/  MUFU.EX2 R194, R105 ;  /* 0x0000006900c27308 */ /* 0x0003ee0000000800 */
[C---:B------:R-:W-:Y:S01]  /*8140*/  HMMA.16816.F32 R80, R116.reuse, R122, R80 ;  /* 0x0000007a7450723c */ /* 0x040fe20000001850 */
[----:B------:R-:W2:Y:S02]  /*8150*/  LDSM.16.MT88.4 R120, [R111+0x1800] ;  /* 0x001800006f78783b */ /* 0x000ea40000004200 */
[----:B------:R-:W3:Y:S01]  /*8160*/  MUFU.EX2 R165, R3 ;  /* 0x0000000300a57308 */ /* 0x000ee20000000800 */
[----:B-1----:R-:W-:Y:S01]  /*8170*/  FFMA.FTZ R105, R170, c[0x0][0x2d0], -R162 ;  /* 0x0000b400aa697a23 */ /* 0x002fe200000108a2 */
[----:B------:R-:W-:Y:S08]  /*8180*/  F2FP.PACK_AB R162, R172, R171 ;  /* 0x000000abaca2723e */ /* 0x000ff000000000ff */
[----:B------:R1:W4:Y:S01]  /*8190*/  MUFU.EX2 R170, R140 ;  /* 0x0000008c00aa7308 */ /* 0x0003220000000800 */
[----:B---3--:R-:W-:Y:S01]  /*81a0*/  F2FP.PACK_AB R163, R165, R169 ;  /* 0x000000a9a5a3723e */ /* 0x008fe200000000ff */
[----:B------:R-:W-:Y:S01]  /*81b0*/  FFMA.FTZ R3, R102, R241, R229 ;  /* 0x000000f166037223 */ /* 0x000fe200000100e5 */
[----:B------:R-:W-:Y:S07]  /*81c0*/  F2FP.PACK_AB R102, R193, R179 ;  /* 0x000000b3c166723e */ /* 0x000fee00000000ff */
[----:B------:R-:W3:Y:S01]  /*81d0*/  MUFU.EX2 R177, R105 ;  /* 0x0000006900b17308 */ /* 0x000ee20000000800 */
[----:B------:R-:W-:Y:S01]  /*81e0*/  FADD.FTZ R164, R230, R3 ;  /* 0x00000003e6a47221 */ /* 0x000fe20000010000 */
[-C--:B--2---:R-:W-:Y:S01]  /*81f0*/  HMMA.16816.F32 R84, R116, R120.reuse, R84 ;  /* 0x000000787454723c */ /* 0x084fe20000001854 */
[----:B-1----:R-:W-:Y:S02]  /*8200*/  LDSM.16.MT88.4 R140, [R111+0x800] ;  /* 0x000800006f8c783b */ /* 0x002fe40000004200 */
[----:B----4-:R-:W-:Y:S05]  /*8210*/  F2FP.PACK_AB R160, R170, R167 ;  /* 0x000000a7aaa0723e */ /* 0x010fea00000000ff */
[C---:B------:R-:W-:Y:S04]  /*8220*/  HMMA.16816.F32 R88, R112.reuse, R120, R88 ;  /* 0x000000787058723c */ /* 0x040fe80000001858 */
[----:B---3--:R-:W-:Y:S01]  /*8230*/  F2FP.PACK_AB R103, R173, R177 ;  /* 0x000000b1ad67723e */ /* 0x008fe200000000ff */
[----:B------:R-:W-:Y:S01]  /*8240*/  FADD.FTZ R105, R231, R100 ;  /* 0x00000064e7697221 */ /* 0x000fe20000010000 */
[----:B------:R-:W-:Y:S02]  /*8250*/  F2FP.PACK_AB R100, R178, R174 ;  /* 0x000000aeb264723e */ /* 0x000fe400000000ff */
[-C--:B------:R-:W-:Y:S04]  /*8260*/  HMMA.16816.F32 R92, R112, R122.reuse, R92 ;  /* 0x0000007a705c723c */ /* 0x080fe8000000185c */
[----:B------:R-:W-:Y:S01]  /*8270*/  FADD.FTZ R3, R233, R105 ;  /* 0x00000069e9037221 */ /* 0x000fe20000010000 */
[----:B------:R-:W-:Y:S02]  /*8280*/  MOV R105, R2 ;  /* 0x0000000200697202 */ /* 0x000fe40000000f00 */
[----:B------:R-:W-:Y:S01]  /*8290*/  F2FP.PACK_AB R112, R225, R224 ;  /* 0x000000e0e170723e */ /* 0x000fe200000000ff */
[----:B------:R-:W-:Y:S01]  /*82a0*/  HMMA.16816.F32 R96, R116, R122, R96 ;  /* 0x0000007a7460723c */ /* 0x000fe20000001860 */
[----:B------:R-:W1:Y:S03]  /*82b0*/  LDSM.16.MT88.4 R120, [R111+0x400] ;  /* 0x000400006f78783b */ /* 0x000e660000004200 */
[----:B------:R-:W-:Y:S01]  /*82c0*/  F2FP.PACK_AB R113, R222, R223 ;  /* 0x000000dfde71723e */ /* 0x000fe200000000ff */
[----:B------:R-:W-:Y:S01]  /*82d0*/  FADD.FTZ R3, R240, R3 ;  /* 0x00000003f0037221 */ /* 0x000fe20000010000 */
[----:B------:R-:W-:Y:S02]  /*82e0*/  F2FP.PACK_AB R114, R220, R221 ;  /* 0x000000dddc72723e */ /* 0x000fe400000000ff */
[----:B------:R-:W-:Y:S01]  /*82f0*/  F2FP.PACK_AB R115, R219, R218 ;  /* 0x000000dadb73723e */ /* 0x000fe200000000ff */
[----:B------:R-:W-:Y:S03]  /*8300*/  FADD.FTZ R3, R224, R3 ;  /* 0x00000003e0037221 */ /* 0x000fe60000010000 */
[----:B------:R-:W-:Y:S01]  /*8310*/  F2FP.PACK_AB R116, R210, R200 ;  /* 0x000000c8d274723e */ /* 0x000fe200000000ff */
[----:B------:R-:W-:Y:S01]  /*8320*/  FADD.FTZ R3, R225, R3 ;  /* 0x00000003e1037221 */ /* 0x000fe20000010000 */
[----:B------:R-:W-:Y:S01]  /*8330*/  F2FP.PACK_AB R117, R199, R198 ;  /* 0x000000c6c775723e */ /* 0x000fe200000000ff */
[-C--:B------:R-:W-:Y:S05]  /*8340*/  HMMA.16816.F32 R4, R112, R124.reuse, R4 ;  /* 0x0000007c7004723c */ /* 0x080fea0000001804 */
[----:B------:R-:W-:Y:S02]  /*8350*/  F2FP.PACK_AB R118, R197, R196 ;  /* 0x000000c4c576723e */ /* 0x000fe400000000ff */
[----:B------:R-:W-:Y:S07]  /*8360*/  F2FP.PACK_AB R119, R194, R195 ;  /* 0x000000c3c277723e */ /* 0x000fee00000000ff */
[C---:B------:R-:W-:Y:S08]  /*8370*/  HMMA.16816.F32 R8, R116.reuse, R124, R8 ;  /* 0x0000007c7408723c */ /* 0x040ff00000001808 */
[-C--:B------:R-:W-:Y:S08]  /*8380*/  HMMA.16816.F32 R12, R116, R126.reuse, R12 ;  /* 0x0000007e740c723c */ /* 0x080ff0000000180c */
[C---:B------:R-:W-:Y:S01]  /*8390*/  HMMA.16816.F32 R16, R112.reuse, R126, R16 ;  /* 0x0000007e7010723c */ /* 0x040fe20000001810 */
[----:B------:R-:W2:Y:S07]  /*83a0*/  LDSM.16.MT88.4 R124, [R110+0x1000] ;  /* 0x001000006e7c783b */ /* 0x000eae0000004200 */
[-C--:B-1----:R-:W-:Y:S08]  /*83b0*/  HMMA.16816.F32 R20, R112, R120.reuse, R20 ;  /* 0x000000787014723c */ /* 0x082ff00000001814 */
[C---:B------:R-:W-:Y:S08]  /*83c0*/  HMMA.16816.F32 R24, R116.reuse, R120, R24 ;  /* 0x000000787418723c */ /* 0x040ff00000001818 */
[-C--:B------:R-:W-:Y:S08]  /*83d0*/  HMMA.16816.F32 R28, R116, R122.reuse, R28 ;  /* 0x0000007a741c723c */ /* 0x080ff0000000181c */
[C---:B------:R-:W-:Y:S01]  /*83e0*/  HMMA.16816.F32 R32, R112.reuse, R122, R32 ;  /* 0x0000007a7020723c */ /* 0x040fe20000001820 */
[----:B------:R-:W1:Y:S07]  /*83f0*/  LDSM.16.MT88.4 R120, [R111+0x1000] ;  /* 0x001000006f78783b */ /* 0x000e6e0000004200 */
[-C--:B--2---:R-:W-:Y:S08]  /*8400*/  HMMA.16816.F32 R36, R112, R124.reuse, R36 ;  /* 0x0000007c7024723c */ /* 0x084ff00000001824 */
        /* <DEDUP_REMOVED lines=17> */
[----:B------:R-:W-:Y:S08]  /*8520*/  HMMA.16816.F32 R96, R112, R122, R96 ;  /* 0x0000007a7060723c */ /* 0x000ff00000001860 */
[-C--:B--2---:R-:W-:Y:S01]  /*8530*/  HMMA.16816.F32 R116, R100, R124.reuse, R4 ;  /* 0x0000007c6474723c */ /* 0x084fe20000001804 */
[----:B------:R-:W1:Y:S07]  /*8540*/  LDSM.16.MT88.4 R4, [R111+0x1400] ;  /* 0x001400006f04783b */ /* 0x000e6e0000004200 */
[C---:B------:R-:W-:Y:S01]  /*8550*/  HMMA.16816.F32 R112, R160.reuse, R124, R8 ;  /* 0x0000007ca070723c */ /* 0x040fe20000001808 */
[----:B------:R-:W2:Y:S07]  /*8560*/  LDSM.16.MT88.4 R8, [R110+0x2000] ;  /* 0x002000006e08783b */ /* 0x000eae0000004200 */
[-C--:B------:R-:W-:Y:S01]  /*8570*/  HMMA.16816.F32 R120, R160, R126.reuse, R12 ;  /* 0x0000007ea078723c */ /* 0x080fe2000000180c */
[----:B------:R-:W3:Y:S07]  /*8580*/  LDSM.16.MT88.4 R12, [R111+0x2000] ;  /* 0x002000006f0c783b */ /* 0x000eee0000004200 */
        /* <DEDUP_REMOVED lines=9> */
[-C--:B-1----:R-:W-:Y:S08]  /*8620*/  HMMA.16816.F32 R52, R100, R4.reuse, R52 ;  /* 0x000000046434723c */ /* 0x082ff00000001834 */
[C---:B------:R-:W-:Y:S07]  /*8630*/  HMMA.16816.F32 R56, R160.reuse, R4, R56 ;  /* 0x00000004a038723c */ /* 0x040fee0000001838 */
[----:B------:R-:W-:Y:S01]  /*8640*/  FADD.FTZ R5, R239, R164 ;  /* 0x000000a4ef057221 */ /* 0x000fe20000010000 */
[-C--:B------:R-:W-:Y:S04]  /*8650*/  HMMA.16816.F32 R60, R160, R6.reuse, R60 ;  /* 0x00000006a03c723c */ /* 0x080fe8000000183c */
[----:B------:R-:W-:Y:S02]  /*8660*/  FADD.FTZ R5, R238, R5 ;  /* 0x00000005ee057221 */ /* 0x000fe40000010000 */
[----:B------:R-:W-:Y:S02]  /*8670*/  FADD.FTZ R4, R198, R0 ;  /* 0x00000000c6047221 */ /* 0x000fe40000010000 */
[C---:B------:R-:W-:Y:S04]  /*8680*/  HMMA.16816.F32 R64, R100.reuse, R6, R64 ;  /* 0x000000066440723c */ /* 0x040fe80000001840 */
[----:B------:R-:W-:Y:S03]  /*8690*/  FADD.FTZ R5, R223, R5 ;  /* 0x00000005df057221 */ /* 0x000fe60000010000 */
[----:B------:R-:W-:Y:S01]  /*86a0*/  FADD.FTZ R6, R236, R104 ;  /* 0x00000068ec067221 */ /* 0x000fe20000010000 */
[-C--:B--2---:R-:W-:Y:S04]  /*86b0*/  HMMA.16816.F32 R68, R100, R8.reuse, R68 ;  /* 0x000000086444723c */ /* 0x084fe80000001844 */
[----:B------:R-:W-:Y:S02]  /*86c0*/  FADD.FTZ R6, R237, R6 ;  /* 0x00000006ed067221 */ /* 0x000fe40000010000 */
[----:B------:R-:W-:Y:S02]  /*86d0*/  FADD.FTZ R0, R222, R5 ;  /* 0x00000005de007221 */ /* 0x000fe40000010000 */
[C---:B------:R-:W-:Y:S04]  /*86e0*/  HMMA.16816.F32 R72, R160.reuse, R8, R72 ;  /* 0x00000008a048723c */ /* 0x040fe80000001848 */
[----:B------:R-:W-:Y:S02]  /*86f0*/  FADD.FTZ R6, R200, R6 ;  /* 0x00000006c8067221 */ /* 0x000fe40000010000 */
[----:B------:R-:W-:Y:S02]  /*8700*/  FADD.FTZ R7, R199, R4 ;  /* 0x00000004c7077221 */ /* 0x000fe40000010000 */
[----:B------:R-:W-:Y:S01]  /*8710*/  FADD.FTZ R8, R210, R6 ;  /* 0x00000006d2087221 */ /* 0x000fe20000010000 */
[-C--:B------:R-:W-:Y:S03]  /*8720*/  HMMA.16816.F32 R76, R160, R10.reuse, R76 ;  /* 0x0000000aa04c723c */ /* 0x080fe6000000184c */
[----:B------:R-:W-:Y:S02]  /*8730*/  FADD.FTZ R5, R221, R3 ;  /* 0x00000003dd057221 */ /* 0x000fe40000010000 */
[----:B------:R-:W-:Y:S02]  /*8740*/  FADD.FTZ R6, R218, R0 ;  /* 0x00000000da067221 */ /* 0x000fe40000010000 */
[----:B------:R-:W-:Y:S01]  /*8750*/  FADD.FTZ R4, R196, R8 ;  /* 0x00000008c4047221 */ /* 0x000fe20000010000 */
[C---:B------:R-:W-:Y:S04]  /*8760*/  HMMA.16816.F32 R80, R100.reuse, R10, R80 ;  /* 0x0000000a6450723c */ /* 0x040fe80000001850 */
[----:B------:R-:W-:Y:S02]  /*8770*/  FADD.FTZ R3, R195, R7 ;  /* 0x00000007c3037221 */ /* 0x000fe40000010000 */
[----:B------:R-:W-:Y:S02]  /*8780*/  FADD.FTZ R0, R220, R5 ;  /* 0x00000005dc007221 */ /* 0x000fe40000010000 */
[----:B------:R-:W-:Y:S01]  /*8790*/  FADD.FTZ R6, R219, R6 ;  /* 0x00000006db067221 */ /* 0x000fe20000010000 */
[-C--:B---3--:R-:W-:Y:S03]  /*87a0*/  HMMA.16816.F32 R84, R100, R12.reuse, R84 ;  /* 0x0000000c6454723c */ /* 0x088fe60000001854 */
[----:B------:R-:W-:Y:S02]  /*87b0*/  FADD.FTZ R4, R197, R4 ;  /* 0x00000004c5047221 */ /* 0x000fe40000010000 */
[----:B------:R-:W-:Y:S02]  /*87c0*/  FADD.FTZ R5, R194, R3 ;  /* 0x00000003c2057221 */ /* 0x000fe40000010000 */
[----:B------:R-:W-:Y:S01]  /*87d0*/  FADD.FTZ R3, R174, R0 ;  /* 0x00000000ae037221 */ /* 0x000fe20000010000 */
        /* <DEDUP_REMOVED lines=8> */
[----:B------:R-:W-:Y:S04]  /*8860*/  HMMA.16816.F32 R96, R100, R14, R96 ;  /* 0x0000000e6460723c */ /* 0x000fe80000001860 */
[----:B------:R-:W-:Y:S02]  /*8870*/  FADD.FTZ R5, R168, R5 ;  /* 0x00000005a8057221 */ /* 0x000fe40000010000 */
[----:B------:R-:W-:Y:S02]  /*8880*/  FADD.FTZ R6, R179, R6 ;  /* 0x00000006b3067221 */ /* 0x000fe40000010000 */
[----:B------:R-:W-:Y:S04]  /*8890*/  FADD.FTZ R4, R177, R3 ;  /* 0x00000003b1047221 */ /* 0x000fe80000010000 */
[----:B------:R-:W-:Y:S02]  /*88a0*/  FADD.FTZ R3, R171, R0 ;  /* 0x00000000ab037221 */ /* 0x000fe40000010000 */
[----:B------:R-:W-:Y:S02]  /*88b0*/  FADD.FTZ R0, R169, R5 ;  /* 0x00000005a9007221 */ /* 0x000fe40000010000 */
[----:B------:R-:W-:Y:S02]  /*88c0*/  FADD.FTZ R232, R193, R6 ;  /* 0x00000006c1e87221 */ /* 0x000fe40000010000 */
[----:B------:R-:W-:Y:S02]  /*88d0*/  FADD.FTZ R241, R173, R4 ;  /* 0x00000004adf17221 */ /* 0x000fe40000010000 */
[----:B------:R-:W-:Y:S02]  /*88e0*/  FADD.FTZ R242, R172, R3 ;  /* 0x00000003acf27221 */ /* 0x000fe40000010000 */
[----:B------:R-:W-:Y:S01]  /*88f0*/  FADD.FTZ R243, R165, R0 ;  /* 0x00000000a5f37221 */ /* 0x000fe20000010000 */
[----:B------:R-:W-:-:S05]  /*8900*/  @P2 BRA `(.L_x_55) ;  /* 0xffffd25000002947 */ /* 0x000fca000383ffff */
.L_x_52:
[----:B------:R-:W-:Y:S05]  /*8910*/  BRA.DIV ~URZ, `(.L_x_56) ;  /* 0x000058827f007947 */ /* 0x000fea000b800000 */
[----:B------:R-:W1:Y:S04]  /*8920*/  SHFL.BFLY PT, R3, R232, 0x2, 0x1f ;  /* 0x0c401f00e8037f89 */ /* 0x000e6800000e0000 */
[----:B------:R-:W2:Y:S04]  /*8930*/  SHFL.BFLY PT, R2, R241, 0x2, 0x1f ;  /* 0x0c401f00f1027f89 */ /* 0x000ea800000e0000 */
[----:B------:R-:W3:Y:S04]  /*8940*/  SHFL.BFLY PT, R0, R242, 0x2, 0x1f ;  /* 0x0c401f00f2007f89 */ /* 0x000ee800000e0000 */
[----:B------:R-:W4:Y:S01]  /*8950*/  SHFL.BFLY PT, R6, R243, 0x2, 0x1f ;  /* 0x0c401f00f3067f89 */ /* 0x000f2200000e0000 */
[----:B-1----:R-:W-:-:S02]  /*8960*/  FADD.FTZ R3, R3, R232 ;  /* 0x000000e803037221 */ /* 0x002fc40000010000 */
[----:B--2---:R-:W-:-:S03]  /*8970*/  FADD.FTZ R2, R2, R241 ;  /* 0x000000f102027221 */ /* 0x004fc60000010000 */
[----:B------:R-:W1:Y:S01]  /*8980*/  SHFL.BFLY PT, R5, R3, 0x1, 0x1f ;  /* 0x0c201f0003057f89 */ /* 0x000e6200000e0000 */
[----:B---3--:R-:W-:-:S03]  /*8990*/  FADD.FTZ R0, R0, R242 ;  /* 0x000000f200007221 */ /* 0x008fc60000010000 */
[----:B------:R-:W2:Y:S01]  /*89a0*/  SHFL.BFLY PT, R4, R2, 0x1, 0x1f ;  /* 0x0c201f0002047f89 */ /* 0x000ea200000e0000 */
[----:B----4-:R-:W-:-:S03]  /*89b0*/  FADD.FTZ R6, R6, R243 ;  /* 0x000000f306067221 */ /* 0x010fc60000010000 */
[----:B------:R-:W3:Y:S04]  /*89c0*/  SHFL.BFLY PT, R7, R0, 0x1, 0x1f ;  /* 0x0c201f0000077f89 */ /* 0x000ee800000e0000 */
[----:B------:R4:W4:Y:S01]  /*89d0*/  SHFL.BFLY PT, R8, R6, 0x1, 0x1f ;  /* 0x0c201f0006087f89 */ /* 0x00092200000e0000 */
[----:B-1----:R-:W-:Y:S02]  /*89e0*/  FADD.FTZ R5, R3, R5 ;  /* 0x0000000503057221 */ /* 0x002fe40000010000 */
[----:B--2---:R-:W-:Y:S02]  /*89f0*/  FADD.FTZ R4, R2, R4 ;  /* 0x0000000402047221 */ /* 0x004fe40000010000 */
[----:B---3--:R-:W-:Y:S02]  /*8a00*/  FADD.FTZ R7, R0, R7 ;  /* 0x0000000700077221 */ /* 0x008fe40000010000 */
.L_x_132:
[----:B------:R-:W-:Y:S01]  /*8a10*/  FSETP.NE.FTZ.AND P3, PT, R5, RZ, PT ;  /* 0x000000ff0500720b */ /* 0x000fe20003f75000 */
[----:B------:R-:W-:Y:S01]  /*8a20*/  CS2R R2, SRZ ;  /* 0x0000000000027805 */ /* 0x000fe2000001ff00 */
[----:B------:R-:W-:Y:S01]  /*8a30*/  MOV R0, RZ ;  /* 0x000000ff00007202 */ /* 0x000fe20000000f00 */
[----:B----4-:R-:W-:Y:S01]  /*8a40*/  FADD.FTZ R6, R8, R6 ;  /* 0x0000000608067221 */ /* 0x010fe20000010000 */
[----:B------:R-:W-:-:S02]  /*8a50*/  FSETP.NE.FTZ.AND P2, PT, R4, RZ, PT ;  /* 0x000000ff0400720b */ /* 0x000fc40003f55000 */
[----:B------:R-:W-:Y:S02]  /*8a60*/  FSETP.NE.FTZ.AND P1, PT, R7, RZ, PT ;  /* 0x000000ff0700720b */ /* 0x000fe40003f35000 */
[----:B------:R-:W-:Y:S02]  /*8a70*/  FSETP.NE.FTZ.AND P0, PT, R6, RZ, PT ;  /* 0x000000ff0600720b */ /* 0x000fe40003f15000 */
[----:B------:R-:W-:Y:S02]  /*8a80*/  MOV R25, 0xff800000 ;  /* 0xff80000000197802 */ /* 0x000fe40000000f00 */
[----:B------:R-:W-:Y:S01]  /*8a90*/  MOV R24, 0xff800000 ;  /* 0xff80000000187802 */ /* 0x000fe20000000f00 */
[----:B------:R-:W1:Y:S01]  /*8aa0*/  @P3 MUFU.RCP R0, R5 ;  /* 0x0000000500003308 */ /* 0x000e620000001000 */
[----:B------:R-:W-:Y:S02]  /*8ab0*/  MOV R23, 0xff800000 ;  /* 0xff80000000177802 */ /* 0x000fe40000000f00 */
[----:B------:R-:W-:-:S03]  /*8ac0*/  MOV R22, 0xff800000 ;  /* 0xff80000000167802 */ /* 0x000fc60000000f00 */
[----:B------:R-:W-:Y:S02]  /*8ad0*/  @P1 MOV R10, 0x3f317218 ;  /* 0x3f317218000a1802 */ /* 0x000fe40000000f00 */
[----:B------:R-:W-:Y:S01]  /*8ae0*/  @P2 MUFU.RCP R3, R4 ;  /* 0x0000000400032308 */ /* 0x000fe20000001000 */
[----:B-1----:R-:W-:-:S07]  /*8af0*/  FMUL.FTZ R102, R0, R116 ;  /* 0x0000007400667220 */ /* 0x002fce0000410000 */
[----:B------:R-:W1:Y:S01]  /*8b00*/  @P2 MUFU.LG2 R4, R4 ;  /* 0x0000000400042308 */ /* 0x000e620000000c00 */
[C---:B------:R-:W-:Y:S02]  /*8b10*/  FMUL.FTZ R103, R0.reuse, R117 ;  /* 0x0000007500677220 */ /* 0x040fe40000410000 */
[C---:B------:R-:W-:Y:S02]  /*8b20*/  FMUL.FTZ R116, R0.reuse, R124 ;  /* 0x0000007c00747220 */ /* 0x040fe40000410000 */
[C---:B------:R-:W-:Y:S02]  /*8b30*/  FMUL.FTZ R117, R0.reuse, R125 ;  /* 0x0000007d00757220 */ /* 0x040fe40000410000 */
[C---:B------:R-:W-:Y:S01]  /*8b40*/  FMUL.FTZ R124, R0.reuse, R128 ;  /* 0x00000080007c7220 */ /* 0x040fe20000410000 */
[----:B------:R-:W-:Y:S01]  /*8b50*/  @P1 MUFU.RCP R2, R7 ;  /* 0x0000000700021308 */ /* 0x000fe20000001000 */
        /* <DEDUP_REMOVED lines=19> */
[----:B------:R-:W-:Y:S02]  /*8c90*/  FMUL.FTZ R81, R0, R97 ;  /* 0x0000006100517220 */ /* 0x000fe40000410000 */
[----:B------:R2:W3:Y:S01]  /*8ca0*/  @P1 MUFU.LG2 R0, R7 ;  /* 0x0000000700001308 */ /* 0x0004e20000000c00 */
[----:B-1----:R-:W-:-:S02]  /*8cb0*/  @P2 FMUL.FTZ R8, R4, 0.69314718246459960938 ;  /* 0x3f31721804082820 */ /* 0x002fc40000410000 */
[C---:B------:R-:W-:Y:S02]  /*8cc0*/  FMUL.FTZ R164, R3.reuse, R126 ;  /* 0x0000007e03a47220 */ /* 0x040fe40000410000 */
[C---:B------:R-:W-:Y:S02]  /*8cd0*/  FMUL.FTZ R165, R3.reuse, R127 ;  /* 0x0000007f03a57220 */ /* 0x040fe40000410000 */
[C---:B------:R-:W-:Y:S02]  /*8ce0*/  FMUL.FTZ R96, R3.reuse, R142 ;  /* 0x0000008e03607220 */ /* 0x040fe40000410000 */
[C---:B------:R-:W-:Y:S02]  /*8cf0*/  FMUL.FTZ R97, R3.reuse, R143 ;  /* 0x0000008f03617220 */ /* 0x040fe40000410000 */
[C---:B------:R-:W-:Y:S02]  /*8d00*/  FMUL.FTZ R162, R3.reuse, R118 ;  /* 0x0000007603a27220 */ /* 0x040fe40000410000 */
[----:B------:R-:W-:-:S02]  /*8d10*/  FMUL.FTZ R163, R3, R119 ;  /* 0x0000007703a37220 */ /* 0x000fc40000410000 */
[C---:B------:R-:W-:Y:S01]  /*8d20*/  FMUL.FTZ R126, R3.reuse, R66 ;  /* 0x00000042037e7220 */ /* 0x040fe20000410000 */
[----:B--2---:R-:W-:Y:S01]  /*8d30*/  @P2 MOV R7, 0x3f317218 ;  /* 0x3f31721800072802 */ /* 0x004fe20000000f00 */
[C---:B------:R-:W-:Y:S02]  /*8d40*/  FMUL.FTZ R127, R3.reuse, R67 ;  /* 0x00000043037f7220 */ /* 0x040fe40000410000 */
[----:B------:R-:W-:Y:S02]  /*8d50*/  FMUL.FTZ R142, R3, R82 ;  /* 0x00000052038e7220 */ /* 0x000fe40000410000 */
[----:B------:R-:W-:Y:S02]  /*8d60*/  @P2 FMUL.FTZ R4, R7, c[0x0][0x2d0] ;  /* 0x0000b40007042a20 */ /* 0x000fe40000410000 */
[----:B---3--:R-:W-:Y:S01]  /*8d70*/  @P1 FMUL.FTZ R7, R0, 0.69314718246459960938 ;  /* 0x3f31721800071820 */ /* 0x008fe20000410000 */
[----:B------:R-:W-:Y:S01]  /*8d80*/  MOV R0, RZ ;  /* 0x000000ff00007202 */ /* 0x000fe20000000f00 */
[----:B------:R-:W-:-:S02]  /*8d90*/  FMUL.FTZ R143, R3, R83 ;  /* 0x00000053038f7220 */ /* 0x000fc40000410000 */
[C---:B------:R-:W-:Y:S02]  /*8da0*/  FMUL.FTZ R130, R3.reuse, R130 ;  /* 0x0000008203827220 */ /* 0x040fe40000410000 */
[C---:B------:R-:W-:Y:S01]  /*8db0*/  FMUL.FTZ R131, R3.reuse, R131 ;  /* 0x0000008303837220 */ /* 0x040fe20000410000 */
[----:B------:R-:W1:Y:S01]  /*8dc0*/  @P0 MUFU.RCP R0, R6 ;  /* 0x0000000600000308 */ /* 0x000e620000001000 */
        /* <DEDUP_REMOVED lines=11> */
[----:B------:R-:W-:Y:S01]  /*8e80*/  FMUL.FTZ R83, R3, R99 ;  /* 0x0000006303537220 */ /* 0x000fe20000410000 */
[----:B------:R-:W-:Y:S01]  /*8e90*/  @P3 MOV R3, 0x3f317218 ;  /* 0x3f31721800033802 */ /* 0x000fe20000000f00 */
        /* <DEDUP_REMOVED lines=23> */
[----:B------:R-:W-:Y:S02]  /*9010*/  FMUL.FTZ R27, R2, R93 ;  /* 0x0000005d021b7220 */ /* 0x000fe40000410000 */
[----:B------:R-:W2:Y:S01]  /*9020*/  @P0 MUFU.LG2 R2, R6 ;  /* 0x0000000600020308 */ /* 0x000ea20000000c00 */
[----:B------:R-:W-:Y:S02]  /*9030*/  @P3 FMUL.FTZ R9, R5, 0.69314718246459960938 ;  /* 0x3f31721805093820 */ /* 0x000fe40000410000 */
[----:B------:R-:W-:Y:S02]  /*9040*/  @P3 FMUL.FTZ R5, R3, c[0x0][0x2d0] ;  /* 0x0000b40003053a20 */ /* 0x000fe40000410000 */
[----:B------:R-:W-:Y:S02]  /*9050*/  @P1 FMUL.FTZ R3, R10, c[0x0][0x2d0] ;  /* 0x0000b4000a031a20 */ /* 0x000fe40000410000 */
[----:B------:R-:W-:Y:S01]  /*9060*/  @P2 FFMA.FTZ R24, R4, R107, R8 ;  /* 0x0000006b04182223 */ /* 0x000fe20000010008 */
[----:B------:R-:W-:Y:S01]  /*9070*/  MOV R4, 0x1 ;  /* 0x0000000100047802 */ /* 0x000fe20000000f00 */
[----:B------:R-:W-:Y:S01]  /*9080*/  @P1 FFMA.FTZ R25, R3, R106, R7 ;  /* 0x0000006a03191223 */ /* 0x000fe20000010007 */
[----:B------:R-:W-:Y:S01]  /*9090*/  @P0 MOV R3, 0x3f317218 ;  /* 0x3f31721800030802 */ /* 0x000fe20000000f00 */
[----:B-1----:R-:W-:-:S02]  /*90a0*/  FMUL.FTZ R72, R0, R62 ;  /* 0x0000003e00487220 */ /* 0x002fc40000410000 */
[----:B------:R-:W-:Y:S02]  /*90b0*/  FMUL.FTZ R73, R0, R63 ;  /* 0x0000003f00497220 */ /* 0x000fe40000410000 */
[----:B------:R-:W-:Y:S02]  /*90c0*/  @P0 FMUL.FTZ R3, R3, c[0x0][0x2d0] ;  /* 0x0000b40003030a20 */ /* 0x000fe40000410000 */
[----:B--2---:R-:W-:Y:S02]  /*90d0*/  @P0 FMUL.FTZ R2, R2, 0.69314718246459960938 ;  /* 0x3f31721802020820 */ /* 0x004fe40000410000 */
        /* <DEDUP_REMOVED lines=21> */
[----:B------:R-:W-:Y:S01]  /*9230*/  FMUL.FTZ R45, R0, R95 ;  /* 0x0000005f002d7220 */ /* 0x000fe20000410000 */
[----:B------:R-:W-:Y:S01]  /*9240*/  PRMT R0, R4, 0x7610, R0 ;  /* 0x0000761004007816 */ /* 0x000fe20000000000 */
[----:B------:R-:W-:Y:S02]  /*9250*/  @P3 FFMA.FTZ R23, R5, R108, R9 ;  /* 0x0000006c05173223 */ /* 0x000fe40000010009 */
[----:B------:R-:W-:Y:S02]  /*9260*/  @P0 FFMA.FTZ R22, R3, R105, R2 ;  /* 0x0000006903160223 */ /* 0x000fe40000010002 */
.L_x_37:
[----:B--2---:R2:W5:Y:S04]  /*9270*/  LDL R6, [R1+0x10] ;  /* 0x0000100001067983 */ /* 0x0045680000100800 */
[----:B------:R-:W3:Y:S01]  /*9280*/  S2R R2, SR_TID.X ;  /* 0x0000000000027919 */ /* 0x000ee20000002100 */
[----:B------:R-:W-:Y:S01]  /*9290*/  BSSY B0, `(.L_x_57) ;  /* 0x0000011000007945 */ /* 0x000fe20003800000 */
[----:B---3--:R-:W-:-:S13]  /*92a0*/  LOP3.LUT P0, RZ, R2, 0x7f, RZ, 0xc0, !PT ;  /* 0x0000007f02ff7812 */ /* 0x008fda000780c0ff */
[----:B------:R-:W-:Y:S05]  /*92b0*/  @P0 BRA `(.L_x_58) ;  /* 0x000000e000000947 */ /* 0x000fea0003800000 */
[----:B--2---:R-:W2:Y:S01]  /*92c0*/  S2R R4, SR_LANEID ;  /* 0x0000000000047919 */ /* 0x004ea20000000000 */
[----:B------:R-:W-:Y:S01]  /*92d0*/  VOTEU.ANY UR4, UPT, PT ;  /* 0x0000000000047886 */ /* 0x000fe200038e0100 */
[----:B-1----:R-:W-:Y:S01]  /*92e0*/  IMAD.MOV.U32 R5, RZ, RZ, c[0x0][0x564] ;  /* 0x00015900ff057624 */ /* 0x002fe200078e00ff */
[----:B------:R-:W2:Y:S08]  /*92f0*/  FLO.U32 R3, UR4 ;  /* 0x0000000400037d00 */ /* 0x000eb000080e0000 */
[----:B------:R-:W1:Y:S01]  /*9300*/  POPC R2, UR4 ;  /* 0x0000000400027d09 */ /* 0x000e620008000000 */
[----:B--2---:R-:W-:Y:S01]  /*9310*/  ISETP.EQ.U32.AND P0, PT, R3, R4, PT ;  /* 0x000000040300720c */ /* 0x004fe20003f02070 */
[----:B------:R-:W-:-:S12]  /*9320*/  IMAD.MOV.U32 R4, RZ, RZ, c[0x0][0x560] ;  /* 0x00015800ff047624 */ /* 0x000fd800078e00ff */
[----:B-1----:R1:W2:Y:S04]  /*9330*/  @P0 ATOMG.E.ADD.STRONG.GPU PT, R2, [R4.64], R2 ;  /* 0x00000002040209a8 */ /* 0x0022a800081ee1c6 */
[----:B-1----:R-:W1:Y:S04]  /*9340*/  S2R R4, SR_LTMASK ;  /* 0x0000000000047919 */ /* 0x002e680000003900 */
[----:B--2---:R1:W2:Y:S02]  /*9350*/  SHFL.IDX PT, R3, R2, R3, 0x1f ;  /* 0x00001f0302037589 */ /* 0x0042a400000e0000 */
[----:B-1----:R-:W-:-:S06]  /*9360*/  LOP3.LUT R2, R4, UR4, RZ, 0xc0, !PT ;  /* 0x0000000404027c12 */ /* 0x002fcc000f8ec0ff */
[----:B------:R-:W2:Y:S02]  /*9370*/  POPC R2, R2 ;  /* 0x0000000200027309 */ /* 0x000ea40000000000 */
[----:B--2--5:R-:W-:-:S05]  /*9380*/  IADD3 R6, R3, c[0x0][0xc], R2 ;  /* 0x0000030003067a10 */ /* 0x024fca0007ffe002 */
[----:B------:R1:W-:Y:S02]  /*9390*/  STL [R1+0x10], R6 ;  /* 0x0000100601007387 */ /* 0x0003e40000100800 */
.L_x_58:
[----:B--2---:R-:W-:Y:S05]  /*93a0*/  BSYNC B0 ;  /* 0x0000000000007941 */ /* 0x004fea0003800000 */
.L_x_57:
[----:B------:R-:W-:Y:S01]  /*93b0*/  PRMT R0, R0, 0x9910, RZ ;  /* 0x0000991000007816 */ /* 0x000fe200000000ff */
[----:B------:R-:W-:Y:S01]  /*93c0*/  BSSY B1, `(.L_x_59) ;  /* 0x00003aa000017945 */ /* 0x000fe20003800000 */
[----:B-----5:R-:W-:Y:S02]  /*93d0*/  IMAD.MOV.U32 R74, RZ, RZ, R6 ;  /* 0x000000ffff4a7224 */ /* 0x020fe400078e0006 */
[----:B------:R-:W-:-:S13]  /*93e0*/  ISETP.NE.AND P0, PT, R0, RZ, PT ;  /* 0x000000ff0000720c */ /* 0x000fda0003f05270 */
[----:B------:R-:W-:Y:S05]  /*93f0*/  @!P0 BRA `(.L_x_60) ;  /* 0x00002cd000008947 */ /* 0x000fea0003800000 */
[----:B------:R-:W2:Y:S04]  /*9400*/  LDL R10, [R1+0x2c] ;  /* 0x00002c00010a7983 */ /* 0x000ea80000100800 */
[----:B------:R-:W3:Y:S04]  /*9410*/  LDL R7, [R1+0x30] ;  /* 0x0000300001077983 */ /* 0x000ee80000100800 */
[----:B-1----:R-:W4:Y:S04]  /*9420*/  LDL R6, [R1+0x64] ;  /* 0x0000640001067983 */ /* 0x002f280000100800 */
[----:B------:R-:W4:Y:S04]  /*9430*/  LDL R12, [R1+0x60] ;  /* 0x00006000010c7983 */ /* 0x000f280000100800 */
[----:B------:R-:W4:Y:S04]  /*9440*/  LDL R9, [R1+0x4] ;  /* 0x0000040001097983 */ /* 0x000f280000100800 */
[----:B------:R-:W4:Y:S01]  /*9450*/  LDL R8, [R1+0x28] ;  /* 0x0000280001087983 */ /* 0x000f220000100800 */
[----:B------:R-:W-:Y:S01]  /*9460*/  WARPSYNC 0xffffffff ;  /* 0xffffffff00007948 */ /* 0x000fe20003800000 */
[----:B------:R-:W-:-:S02]  /*9470*/  F2FP.PACK_AB R0, R103, R102 ;  /* 0x000000666700723e */ /* 0x000fc400000000ff */
[----:B------:R-:W-:Y:S01]  /*9480*/  BAR.SYNC.DEFER_BLOCKING 0x1, 0x80 ;  /* 0x0042000000007b1d */ /* 0x000fe20000010000 */
[----:B------:R-:W-:Y:S02]  /*9490*/  F2FP.PACK_AB R3, R163, R162 ;  /* 0x000000a2a303723e */ /* 0x000fe400000000ff */
[----:B------:R-:W-:Y:S02]  /*94a0*/  F2FP.PACK_AB R2, R117, R116 ;  /* 0x000000747502723e */ /* 0x000fe400000000ff */
[----:B------:R-:W-:Y:S02]  /*94b0*/  F2FP.PACK_AB R4, R47, R46 ;  /* 0x0000002e2f04723e */ /* 0x000fe400000000ff */
[----:B------:R-:W-:Y:S02]  /*94c0*/  F2FP.PACK_AB R5, R73, R72 ;  /* 0x000000484905723e */ /* 0x000fe400000000ff */
[----:B------:R-:W-:-:S04]  /*94d0*/  ISETP.NE.U32.AND P0, PT, RZ, c[0x0][0x508], PT ;  /* 0x00014200ff007a0c */ /* 0x000fc80003f05070 */
[----:B------:R-:W-:Y:S02]  /*94e0*/  ISETP.NE.AND.EX P1, PT, RZ, c[0x0][0x50c], PT, P0 ;  /* 0x00014300ff007a0c */ /* 0x000fe40003f25300 */
[----:B------:R-:W-:-:S04]  /*94f0*/  ISETP.NE.U32.AND P2, PT, RZ, c[0x0][0x500], PT ;  /* 0x00014000ff007a0c */ /* 0x000fc80003f45070 */
[----:B------:R-:W-:Y:S01]  /*9500*/  ISETP.NE.AND.EX P2, PT, RZ, c[0x0][0x504], PT, P2 ;  /* 0x00014100ff007a0c */ /* 0x000fe20003f45320 */
[----:B------:R-:W-:Y:S01]  /*9510*/  IMAD.MOV.U32 R11, RZ, RZ, c[0x0][0x388] ;  /* 0x0000e200ff0b7624 */ /* 0x000fe200078e00ff */
[----:B--2---:R1:W-:Y:S04]  /*9520*/  STS [R10+0x80], R0 ;  /* 0x000080000a007388 */ /* 0x0043e80000000800 */
[----:B------:R2:W-:Y:S04]  /*9530*/  STS [R10+0x280], R3 ;  /* 0x000280030a007388 */ /* 0x0005e80000000800 */
[----:B---3--:R3:W-:Y:S01]  /*9540*/  STS [R7], R2 ;  /* 0x0000000207007388 */ /* 0x0087e20000000800 */
[----:B-1----:R-:W-:-:S02]  /*9550*/  F2FP.PACK_AB R0, R165, R164 ;  /* 0x000000a4a500723e */ /* 0x002fc400000000ff */
[----:B--2---:R-:W-:-:S03]  /*9560*/  F2FP.PACK_AB R3, R29, R28 ;  /* 0x0000001c1d03723e */ /* 0x004fc600000000ff */
[----:B------:R1:W-:Y:S01]  /*9570*/  STS [R7+0x200], R0 ;  /* 0x0002000007007388 */ /* 0x0003e20000000800 */
[----:B---3--:R-:W-:-:S03]  /*9580*/  F2FP.PACK_AB R2, R57, R56 ;  /* 0x000000383902723e */ /* 0x008fc600000000ff */
[----:B------:R2:W-:Y:S04]  /*9590*/  STS [R10+0x1080], R3 ;  /* 0x001080030a007388 */ /* 0x0005e80000000800 */
[----:B------:R3:W-:Y:S01]  /*95a0*/  STS [R10+0x1280], R2 ;  /* 0x001280020a007388 */ /* 0x0007e20000000800 */
[----:B-1----:R-:W-:Y:S02]  /*95b0*/  F2FP.PACK_AB R0, R31, R30 ;  /* 0x0000001e1f00723e */ /* 0x002fe400000000ff */
[----:B--2---:R-:W-:-:S03]  /*95c0*/  F2FP.PACK_AB R3, R125, R124 ;  /* 0x0000007c7d03723e */ /* 0x004fc600000000ff */
[----:B------:R1:W-:Y:S01]  /*95d0*/  STS [R7+0x1000], R0 ;  /* 0x0010000007007388 */ /* 0x0003e20000000800 */
[----:B---3--:R-:W-:-:S03]  /*95e0*/  F2FP.PACK_AB R2, R131, R130 ;  /* 0x000000828302723e */ /* 0x008fc600000000ff */
[----:B------:R2:W-:Y:S04]  /*95f0*/  STS [R7+0x1200], R4 ;  /* 0x0012000407007388 */ /* 0x0005e80000000800 */
[----:B----4-:R3:W-:Y:S04]  /*9600*/  STS [R6+0x80], R3 ;  /* 0x0000800306007388 */ /* 0x0107e80000000800 */
[----:B------:R4:W-:Y:S01]  /*9610*/  STS [R6+0x280], R2 ;  /* 0x0002800206007388 */ /* 0x0009e20000000800 */
[----:B-1----:R-:W-:Y:S02]  /*9620*/  F2FP.PACK_AB R0, R129, R128 ;  /* 0x000000808100723e */ /* 0x002fe400000000ff */
[----:B--2---:R-:W-:-:S03]  /*9630*/  F2FP.PACK_AB R4, R33, R32 ;  /* 0x000000202104723e */ /* 0x004fc600000000ff */
[----:B------:R1:W-:Y:S01]  /*9640*/  STS [R12], R0 ;  /* 0x000000000c007388 */ /* 0x0003e20000000800 */
[----:B---3--:R-:W-:Y:S02]  /*9650*/  F2FP.PACK_AB R3, R97, R96 ;  /* 0x000000606103723e */ /* 0x008fe400000000ff */
[----:B----4-:R-:W-:-:S03]  /*9660*/  F2FP.PACK_AB R2, R69, R68 ;  /* 0x000000444502723e */ /* 0x010fc600000000ff */
[----:B------:R2:W-:Y:S04]  /*9670*/  STS [R12+0x200], R3 ;  /* 0x000200030c007388 */ /* 0x0005e80000000800 */
[----:B------:R3:W-:Y:S04]  /*9680*/  STS [R6+0x1080], R4 ;  /* 0x0010800406007388 */ /* 0x0007e80000000800 */
[----:B------:R4:W-:Y:S01]  /*9690*/  STS [R6+0x1280], R2 ;  /* 0x0012800206007388 */ /* 0x0009e20000000800 */
[----:B-1----:R-:W-:-:S05]  /*96a0*/  F2FP.PACK_AB R0, R35, R34 ;  /* 0x000000222300723e */ /* 0x002fca00000000ff */
[----:B------:R1:W-:Y:S01]  /*96b0*/  STS [R12+0x1000], R0 ;  /* 0x001000000c007388 */ /* 0x0003e20000000800 */
[----:B--2---:R-:W-:Y:S02]  /*96c0*/  F2FP.PACK_AB R3, R141, R140 ;  /* 0x0000008c8d03723e */ /* 0x004fe400000000ff */
        /* <DEDUP_REMOVED lines=19> */
[----:B------:R3:W-:Y:S01]  /*9800*/  STS [R6+0x2080], R3 ;  /* 0x0020800306007388 */ /* 0x0007e20000000800 */
[----:B-1----:R-:W-:-:S03]  /*9810*/  F2FP.PACK_AB R0, R161, R160 ;  /* 0x000000a0a100723e */ /* 0x002fc600000000ff */
[----:B------:R1:W-:Y:S04]  /*9820*/  STS [R6+0x2280], R2 ;  /* 0x0022800206007388 */ /* 0x0003e80000000800 */
[----:B------:R4:W-:Y:S01]  /*9830*/  STS [R12+0x2000], R0 ;  /* 0x002000000c007388 */ /* 0x0009e20000000800 */
[----:B--2---:R-:W-:Y:S02]  /*9840*/  F2FP.PACK_AB R4, R39, R38 ;  /* 0x000000262704723e */ /* 0x004fe400000000ff */
[----:B---3--:R-:W-:Y:S02]  /*9850*/  F2FP.PACK_AB R3, R127, R126 ;  /* 0x0000007e7f03723e */ /* 0x008fe400000000ff */
[----:B-1----:R-:W-:-:S03]  /*9860*/  F2FP.PACK_AB R2, R59, R58 ;  /* 0x0000003a3b02723e */ /* 0x002fc600000000ff */
[----:B------:R1:W-:Y:S01]  /*9870*/  STS [R12+0x2200], R3 ;  /* 0x002200030c007388 */ /* 0x0003e20000000800 */
[----:B----4-:R-:W-:-:S03]  /*9880*/  F2FP.PACK_AB R0, R41, R40 ;  /* 0x000000282900723e */ /* 0x010fc600000000ff */
[----:B------:R2:W-:Y:S04]  /*9890*/  STS [R6+0x3080], R4 ;  /* 0x0030800406007388 */ /* 0x0005e80000000800 */
[----:B------:R3:W-:Y:S04]  /*98a0*/  STS [R6+0x3280], R2 ;  /* 0x0032800206007388 */ /* 0x0007e80000000800 */
[----:B------:R4:W-:Y:S04]  /*98b0*/  STS [R12+0x3000], R0 ;  /* 0x003000000c007388 */ /* 0x0009e80000000800 */
[----:B------:R-:W-:Y:S01]  /*98c0*/  STS [R12+0x3200], R5 ;  /* 0x003200050c007388 */ /* 0x000fe20000000800 */
[----:B-1----:R-:W-:-:S02]  /*98d0*/  F2FP.PACK_AB R3, R169, R168 ;  /* 0x000000a8a903723e */ /* 0x002fc400000000ff */
[----:B--2---:R-:W-:Y:S02]  /*98e0*/  F2FP.PACK_AB R4, R101, R100 ;  /* 0x000000646504723e */ /* 0x004fe400000000ff */
[----:B---3--:R-:W-:-:S03]  /*98f0*/  F2FP.PACK_AB R2, R167, R166 ;  /* 0x000000a6a702723e */ /* 0x008fc600000000ff */
[----:B------:R1:W-:Y:S01]  /*9900*/  STS [R10+0x4080], R4 ;  /* 0x004080040a007388 */ /* 0x0003e20000000800 */
[----:B----4-:R-:W-:-:S03]  /*9910*/  F2FP.PACK_AB R0, R143, R142 ;  /* 0x0000008e8f00723e */ /* 0x010fc600000000ff */
[----:B------:R2:W-:Y:S04]  /*9920*/  STS [R10+0x4280], R3 ;  /* 0x004280030a007388 */ /* 0x0005e80000000800 */
[----:B------:R3:W-:Y:S04]  /*9930*/  STS [R7+0x4000], R2 ;  /* 0x0040000207007388 */ /* 0x0007e80000000800 */
[----:B------:R4:W-:Y:S01]  /*9940*/  STS [R7+0x4200], R0 ;  /* 0x0042000007007388 */ /* 0x0009e20000000800 */
[----:B-1----:R-:W-:Y:S02]  /*9950*/  F2FP.PACK_AB R4, R67, R66 ;  /* 0x000000424304723e */ /* 0x002fe400000000ff */
[----:B--2---:R-:W-:-:S03]  /*9960*/  F2FP.PACK_AB R3, R71, R70 ;  /* 0x000000464703723e */ /* 0x004fc600000000ff */
[----:B------:R-:W-:Y:S01]  /*9970*/  STS [R10+0x5080], R4 ;  /* 0x005080040a007388 */ /* 0x000fe20000000800 */
[----:B---3--:R-:W-:-:S03]  /*9980*/  F2FP.PACK_AB R2, R53, R52 ;  /* 0x000000343502723e */ /* 0x008fc600000000ff */
[----:B------:R1:W-:Y:S01]  /*9990*/  STS [R10+0x5280], R3 ;  /* 0x005280030a007388 */ /* 0x0003e20000000800 */
[----:B----4-:R-:W-:-:S03]  /*99a0*/  F2FP.PACK_AB R0, R63, R62 ;  /* 0x0000003e3f00723e */ /* 0x010fc600000000ff */
[----:B------:R2:W-:Y:S04]  /*99b0*/  STS [R7+0x5000], R2 ;  /* 0x0050000207007388 */ /* 0x0005e80000000800 */
[----:B------:R3:W-:Y:S01]  /*99c0*/  STS [R7+0x5200], R0 ;  /* 0x0052000007007388 */ /* 0x0007e20000000800 */
[----:B-1----:R-:W-:-:S03]  /*99d0*/  F2FP.PACK_AB R3, R85, R84 ;  /* 0x000000545503723e */ /* 0x002fc600000000ff */
[----:B------:R-:W4:Y:S01]  /*99e0*/  LDL.LU R10, [R1+0x18] ;  /* 0x00001800010a7983 */ /* 0x000f220000300800 */
[----:B------:R-:W-:Y:S02]  /*99f0*/  @P1 LEA R4, P0, R9, c[0x0][0x508], 0x2 ;  /* 0x0001420009041a11 */ /* 0x000fe400078010ff */
[----:B--2---:R-:W-:Y:S01]  /*9a00*/  F2FP.PACK_AB R2, R87, R86 ;  /* 0x000000565702723e */ /* 0x004fe200000000ff */
[----:B------:R1:W-:Y:S01]  /*9a10*/  STS [R6+0x4080], R3 ;  /* 0x0040800306007388 */ /* 0x0003e20000000800 */
[----:B------:R-:W-:Y:S02]  /*9a20*/  @P1 LEA.HI.X R5, R9, c[0x0][0x50c], R8, 0x2, P0 ;  /* 0x0001430009051a11 */ /* 0x000fe400000f1408 */
[----:B---3--:R-:W-:Y:S01]  /*9a30*/  F2FP.PACK_AB R0, R81, R80 ;  /* 0x000000505100723e */ /* 0x008fe200000000ff */
[----:B------:R2:W-:Y:S04]  /*9a40*/  STS [R6+0x4280], R2 ;  /* 0x0042800206007388 */ /* 0x0005e80000000800 */
[----:B------:R3:W-:Y:S01]  /*9a50*/  STS [R12+0x4000], R0 ;  /* 0x004000000c007388 */ /* 0x0007e20000000800 */
[----:B-1----:R-:W-:-:S02]  /*9a60*/  F2FP.PACK_AB R3, R83, R82 ;  /* 0x000000525303723e */ /* 0x002fc400000000ff */
[----:B--2---:R-:W-:-:S03]  /*9a70*/  F2FP.PACK_AB R2, R43, R42 ;  /* 0x0000002a2b02723e */ /* 0x004fc600000000ff */
[----:B------:R1:W-:Y:S01]  /*9a80*/  STS [R12+0x4200], R3 ;  /* 0x004200030c007388 */ /* 0x0003e20000000800 */
[----:B---3--:R-:W-:-:S03]  /*9a90*/  F2FP.PACK_AB R0, R55, R54 ;  /* 0x000000363700723e */ /* 0x008fc600000000ff */
[----:B------:R2:W-:Y:S04]  /*9aa0*/  STS [R6+0x5080], R2 ;  /* 0x0050800206007388 */ /* 0x0005e80000000800 */
[----:B------:R3:W-:Y:S01]  /*9ab0*/  STS [R6+0x5280], R0 ;  /* 0x0052800006007388 */ /* 0x0007e20000000800 */
[----:B-1----:R-:W-:Y:S01]  /*9ac0*/  F2FP.PACK_AB R3, R27, R26 ;  /* 0x0000001a1b03723e */ /* 0x002fe200000000ff */
[----:B--2---:R-:W-:-:S04]  /*9ad0*/  IMAD.MOV.U32 R2, RZ, RZ, RZ ;  /* 0x000000ffff027224 */ /* 0x004fc800078e00ff */
[----:B------:R1:W-:Y:S01]  /*9ae0*/  STS [R12+0x5000], R3 ;  /* 0x005000030c007388 */ /* 0x0003e20000000800 */
[----:B---3--:R-:W-:Y:S01]  /*9af0*/  F2FP.PACK_AB R0, R45, R44 ;  /* 0x0000002c2d00723e */ /* 0x008fe200000000ff */
[----:B------:R-:W-:-:S04]  /*9b00*/  IMAD.MOV.U32 R6, RZ, RZ, 0x4 ;  /* 0x00000004ff067424 */ /* 0x000fc800078e00ff */
[----:B------:R2:W-:Y:S01]  /*9b10*/  STS [R12+0x5200], R0 ;  /* 0x005200000c007388 */ /* 0x0005e20000000800 */
[----:B------:R-:W-:-:S03]  /*9b20*/  IMAD.WIDE R6, R9, R6, c[0x0][0x500] ;  /* 0x0001400009067625 */ /* 0x000fc600078e0206 */
[----:B------:R-:W-:Y:S06]  /*9b30*/  BAR.SYNC.DEFER_BLOCKING 0x1, 0x80 ;  /* 0x0042000000007b1d */ /* 0x000fec0000010000 */
[----:B------:R2:W5:Y:S04]  /*9b40*/  @P1 LDG.E R11, [R4.64] ;  /* 0x00000006040b1981 */ /* 0x000568000c1e1900 */
[----:B------:R2:W5:Y:S01]  /*9b50*/  @P2 LDG.E R2, [R6.64] ;  /* 0x0000000606022981 */ /* 0x000562000c1e1900 */
[----:B----4-:R-:W-:-:S04]  /*9b60*/  ISETP.NE.AND P0, PT, R10, RZ, PT ;  /* 0x000000ff0a00720c */ /* 0x010fc80003f05270 */
[----:B-1----:R-:W-:Y:S01]  /*9b70*/  SEL R3, R10, c[0x0][0x3d4], P0 ;  /* 0x0000f5000a037a07 */ /* 0x002fe20000000000 */
[----:B------:R-:W-:Y:S05]  /*9b80*/  @P1 BRA `(.L_x_61) ;  /* 0x0000004000001947 */ /* 0x000fea0003800000 */
[----:B--2---:R-:W-:Y:S05]  /*9b90*/  @!P2 BRA `(.L_x_61) ;  /* 0x000000300000a947 */ /* 0x004fea0003800000 */
[----:B------:R1:W2:Y:S04]  /*9ba0*/  LDG.E R0, [R6.64] ;  /* 0x0000000606007981 */ /* 0x0002a8000c1e1900 */
[----:B-1----:R-:W2:Y:S02]  /*9bb0*/  LDG.E R6, [R6.64+0x4] ;  /* 0x0000040606067981 */ /* 0x002ea4000c1e1900 */
[----:B--2--5:R-:W-:Y:S02]  /*9bc0*/  IADD3 R11, -R0, R6, RZ ;  /* 0x00000006000b7210 */ /* 0x024fe40007ffe1ff */
.L_x_61:
[----:B--2---:R-:W2:Y:S04]  /*9bd0*/  LDL R4, [R1+0xb0] ;  /* 0x0000b00001047983 */ /* 0x004ea80000100800 */
[----:B------:R-:W2:Y:S04]  /*9be0*/  LDL R75, [R1+0x14] ;  /* 0x00001400014b7983 */ /* 0x000ea80000100800 */
[----:B------:R-:W3:Y:S04]  /*9bf0*/  LDL R77, [R1+0x20] ;  /* 0x00002000014d7983 */ /* 0x000ee80000100800 */
[----:B------:R-:W4:Y:S04]  /*9c00*/  LDL R13, [R1+0x74] ;  /* 0x00007400010d7983 */ /* 0x000f280000100800 */
[----:B------:R-:W3:Y:S04]  /*9c10*/  LDL R78, [R1+0xac] ;  /* 0x0000ac00014e7983 */ /* 0x000ee80000100800 */
[----:B------:R-:W4:Y:S01]  /*9c20*/  LDL.LU R76, [R1+0x24] ;  /* 0x00002400014c7983 */ /* 0x000f220000300800 */
[----:B------:R-:W-:Y:S01]  /*9c30*/  IMAD.MOV.U32 R0, RZ, RZ, 0x368 ;  /* 0x00000368ff007424 */ /* 0x000fe200078e00ff */
[----:B------:R-:W-:-:S04]  /*9c40*/  ISETP.GT.AND P2, PT, R3, 0x1, PT ;  /* 0x000000010300780c */ /* 0x000fc80003f44270 */
[----:B------:R-:W-:-:S04]  /*9c50*/  SEL R0, R0, 0x328, P2 ;  /* 0x0000032800007807 */ /* 0x000fc80001000000 */
[----:B------:R1:W1:Y:S08]  /*9c60*/  LDC.64 R6, c[0x0][R0+0x170] ;  /* 0x00005c0000067b82 */ /* 0x0002700000000a00 */
[----:B------:R1:W3:Y:S08]  /*9c70*/  LDC.64 R14, c[0x0][R0+0x168] ;  /* 0x00005a00000e7b82 */ /* 0x0002f00000000a00 */
[----:B------:R1:W2:Y:S08]  /*9c80*/  LDC.64 R18, c[0x0][R0+0x178] ;  /* 0x00005e0000127b82 */ /* 0x0002b00000000a00 */
[----:B------:R1:W2:Y:S01]  /*9c90*/  LDC.64 R20, c[0x0][R0+0x160] ;  /* 0x0000580000147b82 */ /* 0x0002a20000000a00 */
[----:B------:R-:W-:-:S04]  /*9ca0*/  ISETP.NE.U32.AND P0, PT, RZ, c[0x0][0x500], PT ;  /* 0x00014000ff007a0c */ /* 0x000fc80003f05070 */
[----:B------:R-:W-:Y:S01]  /*9cb0*/  ISETP.NE.AND.EX P0, PT, RZ, c[0x0][0x504], PT, P0 ;  /* 0x00014100ff007a0c */ /* 0x000fe20003f05300 */
[----:B-1----:R-:W-:-:S05]  /*9cc0*/  IMAD.MOV.U32 R0, RZ, RZ, c[0x0][0x4e8] ;  /* 0x00013a00ff007624 */ /* 0x002fca00078e00ff */
[----:B------:R-:W-:Y:S02]  /*9cd0*/  ISETP.NE.AND P5, PT, R0, 0x1, PT ;  /* 0x000000010000780c */ /* 0x000fe40003fa5270 */
[----:B------:R-:W-:-:S05]  /*9ce0*/  SEL R0, R9, RZ, !P0 ;  /* 0x000000ff09007207 */ /* 0x000fca0004000000 */
[----:B------:R-:W-:Y:S01]  /*9cf0*/  IMAD R3, R7, R0, RZ ;  /* 0x0000000007037224 */ /* 0x000fe200078e02ff */
[----:B------:R-:W1:Y:S01]  /*9d00*/  S2R R79, SR_TID.X ;  /* 0x00000000004f7919 */ /* 0x000e620000002100 */
[----:B-----5:R-:W-:Y:S02]  /*9d10*/  SHF.R.S32.HI R17, RZ, 0x1f, R2 ;  /* 0x0000001fff117819 */ /* 0x020fe40000011402 */
[----:B-1----:R-:W-:-:S04]  /*9d20*/  SHF.R.S32.HI R16, RZ, 0x1f, R79 ;  /* 0x0000001fff107819 */ /* 0x002fc8000001144f */
[----:B------:R-:W-:-:S04]  /*9d30*/  LEA.HI R16, R16, R79, RZ, 0x5 ;  /* 0x0000004f10107211 */ /* 0x000fc800078f28ff */
[----:B------:R-:W-:-:S05]  /*9d40*/  LOP3.LUT R16, R16, 0xffffffe0, RZ, 0xc0, !PT ;  /* 0xffffffe010107812 */ /* 0x000fca00078ec0ff */
[----:B------:R-:W-:Y:S02]  /*9d50*/  IMAD.IADD R16, R79, 0x1, -R16 ;  /* 0x000000014f107824 */ /* 0x000fe400078e0a10 */
[----:B--2---:R-:W-:Y:S01]  /*9d60*/  IMAD R10, R75, 0x80, R4 ;  /* 0x000000804b0a7824 */ /* 0x004fe200078e0204 */
[----:B------:R-:W-:-:S03]  /*9d70*/  SEL R4, R8, RZ, !P0 ;  /* 0x000000ff08047207 */ /* 0x000fc60004000000 */
[----:B------:R-:W-:-:S04]  /*9d80*/  @P5 IMAD.HI.U32 R8, R10, c[0x0][0x4ec], RZ ;  /* 0x00013b000a085a27 */ /* 0x000fc800078e00ff */
[C---:B------:R-:W-:Y:S02]  /*9d90*/  IMAD R12, R6.reuse, R4, R3 ;  /* 0x00000004060c7224 */ /* 0x040fe400078e0203 */
[----:B------:R-:W-:-:S04]  /*9da0*/  IMAD.WIDE.U32 R4, R6, R0, RZ ;  /* 0x0000000006047225 */ /* 0x000fc800078e00ff */
[----:B---3--:R-:W-:-:S04]  /*9db0*/  IMAD.WIDE.U32 R6, R14, R77, RZ ;  /* 0x0000004d0e067225 */ /* 0x008fc800078e00ff */
[----:B------:R-:W-:Y:S01]  /*9dc0*/  IMAD.MOV.U32 R3, RZ, RZ, R10 ;  /* 0x000000ffff037224 */ /* 0x000fe200078e000a */
[----:B------:R-:W-:Y:S01]  /*9dd0*/  @P5 SHF.R.U32.HI R3, RZ, c[0x0][0x4f0], R8 ;  /* 0x00013c00ff035a19 */ /* 0x000fe20000011608 */
[----:B------:R-:W-:Y:S01]  /*9de0*/  IMAD R9, R15, R77, RZ ;  /* 0x0000004d0f097224 */ /* 0x000fe200078e02ff */
[----:B----4-:R-:W-:Y:S01]  /*9df0*/  SEL R8, R13, RZ, P2 ;  /* 0x000000ff0d087207 */ /* 0x010fe20001000000 */
[----:B------:R-:W-:Y:S01]  /*9e00*/  IMAD.IADD R12, R5, 0x1, R12 ;  /* 0x00000001050c7824 */ /* 0x000fe200078e020c */
[----:B------:R-:W-:Y:S01]  /*9e10*/  IADD3 R13, P1, P0, R4, R6, R2 ;  /* 0x00000006040d7210 */ /* 0x000fe2000783e002 */
[----:B------:R-:W-:Y:S02]  /*9e20*/  IMAD.IADD R4, R7, 0x1, R9 ;  /* 0x0000000107047824 */ /* 0x000fe400078e0209 */
[----:B------:R-:W-:Y:S02]  /*9e30*/  IMAD R9, R19, R8, RZ ;  /* 0x0000000813097224 */ /* 0x000fe400078e02ff */
[----:B------:R-:W-:-:S02]  /*9e40*/  IMAD.MOV R5, RZ, RZ, -R3 ;  /* 0x000000ffff057224 */ /* 0x000fc400078e0a03 */
[----:B------:R-:W-:Y:S01]  /*9e50*/  IMAD.WIDE.U32 R6, R18, R8, RZ ;  /* 0x0000000812067225 */ /* 0x000fe200078e00ff */
[----:B------:R-:W-:-:S03]  /*9e60*/  IADD3.X R12, R12, R4, R17, P1, P0 ;  /* 0x000000040c0c7210 */ /* 0x000fc60000fe0411 */
[----:B------:R-:W-:Y:S01]  /*9e70*/  IMAD R4, R5, c[0x0][0x4e8], R10 ;  /* 0x00013a0005047a24 */ /* 0x000fe200078e020a */
[----:B------:R-:W-:Y:S01]  /*9e80*/  IADD3 R6, P1, P0, R3, R13, R6 ;  /* 0x0000000d03067210 */ /* 0x000fe2000783e006 */
[----:B------:R-:W-:Y:S01]  /*9e90*/  IMAD.IADD R9, R7, 0x1, R9 ;  /* 0x0000000107097824 */ /* 0x000fe200078e0209 */
[----:B------:R-:W-:Y:S01]  /*9ea0*/  SHF.R.S32.HI R5, RZ, 0x1f, R3 ;  /* 0x0000001fff057819 */ /* 0x000fe20000011403 */
[----:B------:R-:W-:Y:S01]  /*9eb0*/  IMAD R3, R21, R4, RZ ;  /* 0x0000000415037224 */ /* 0x000fe200078e02ff */
[----:B------:R-:W-:Y:S02]  /*9ec0*/  SHF.R.S32.HI R8, RZ, 0x1f, R4 ;  /* 0x0000001fff087819 */ /* 0x000fe40000011404 */
[----:B------:R-:W-:Y:S01]  /*9ed0*/  IADD3.X R7, R5, R12, R9, P1, P0 ;  /* 0x0000000c05077210 */ /* 0x000fe20000fe0409 */
[----:B------:R-:W-:Y:S02]  /*9ee0*/  IMAD.MOV.U32 R9, RZ, RZ, c[0x0][0x4a8] ;  /* 0x00012a00ff097624 */ /* 0x000fe400078e00ff */
[----:B------:R-:W-:-:S02]  /*9ef0*/  IMAD R3, R20, R8, R3 ;  /* 0x0000000814037224 */ /* 0x000fc400078e0203 */
[----:B------:R-:W-:Y:S01]  /*9f00*/  IMAD.WIDE.U32 R4, R20, R4, R6 ;  /* 0x0000000414047225 */ /* 0x000fe200078e0006 */
[----:B------:R-:W-:-:S03]  /*9f10*/  SEL R6, R9, c[0x0][0x450], P2 ;  /* 0x0001140009067a07 */ /* 0x000fc60001000000 */
[----:B------:R-:W-:Y:S02]  /*9f20*/  IMAD.MOV.U32 R7, RZ, RZ, c[0x0][0x4ac] ;  /* 0x00012b00ff077624 */ /* 0x000fe400078e00ff */
[----:B------:R-:W-:Y:S01]  /*9f30*/  IMAD.IADD R3, R5, 0x1, R3 ;  /* 0x0000000105037824 */ /* 0x000fe200078e0203 */
[----:B------:R-:W-:Y:S02]  /*9f40*/  LEA R5, P0, R4, R6, 0x2 ;  /* 0x0000000604057211 */ /* 0x000fe400078010ff */
[----:B------:R-:W-:-:S04]  /*9f50*/  SEL R7, R7, c[0x0][0x454], P2 ;  /* 0x0001150007077a07 */ /* 0x000fc80001000000 */
[----:B------:R-:W-:Y:S01]  /*9f60*/  LEA.HI.X R3, R4, R7, R3, 0x2, P0 ;  /* 0x0000000704037211 */ /* 0x000fe200000f1403 */
[----:B------:R-:W-:Y:S04]  /*9f70*/  SHFL.IDX PT, R14, R5, RZ, 0x1c1f ;  /* 0x001c1fff050e7589 */ /* 0x000fe800000e0000 */
[----:B------:R-:W1:Y:S04]  /*9f80*/  SHFL.IDX PT, R15, R3, RZ, 0x1c1f ;  /* 0x001c1fff030f7589 */ /* 0x000e6800000e0000 */
[----:B------:R-:W-:Y:S04]  /*9f90*/  SHFL.IDX PT, R12, R5, 0x1, 0x1c1f ;  /* 0x003c1f00050c7f89 */ /* 0x000fe800000e0000 */
[----:B------:R-:W2:Y:S04]  /*9fa0*/  SHFL.IDX PT, R13, R3, 0x1, 0x1c1f ;  /* 0x003c1f00030d7f89 */ /* 0x000ea800000e0000 */
[----:B------:R-:W-:Y:S04]  /*9fb0*/  SHFL.IDX PT, R9, R3, 0x2, 0x1c1f ;  /* 0x005c1f0003097f89 */ /* 0x000fe800000e0000 */
[----:B------:R3:W-:Y:S01]  /*9fc0*/  SHFL.IDX PT, R7, R3, 0x3, 0x1c1f ;  /* 0x007c1f0003077f89 */ /* 0x0007e200000e0000 */
[----:B------:R-:W-:Y:S01]  /*9fd0*/  IMAD R4, R11, c[0x0][0x4e8], RZ ;  /* 0x00013a000b047a24 */ /* 0x000fe200078e02ff */
[----:B------:R-:W-:-:S02]  /*9fe0*/  LOP3.LUT P0, RZ, R16, 0x3, RZ, 0xc0, !PT ;  /* 0x0000000310ff7812 */ /* 0x000fc4000780c0ff */
[----:B------:R-:W4:Y:S01]  /*9ff0*/  SHFL.IDX PT, R8, R5, 0x2, 0x1c1f ;  /* 0x005c1f0005087f89 */ /* 0x000f2200000e0000 */
[----:B---3--:R-:W-:-:S05]  /*a000*/  IMAD R3, R75, 0x80, R78 ;  /* 0x000000804b037824 */ /* 0x008fca00078e024e */
[C---:B------:R-:W-:Y:S02]  /*a010*/  IADD3 R16, R3.reuse, 0x8, RZ ;  /* 0x0000000803107810 */ /* 0x040fe40007ffe0ff */
[CC--:B------:R-:W-:Y:S02]  /*a020*/  ISETP.GE.OR P4, PT, R3.reuse, R4.reuse, P0 ;  /* 0x000000040300720c */ /* 0x0c0fe40000786670 */
[----:B------:R-:W-:Y:S02]  /*a030*/  IADD3 R11, R3, 0x40, RZ ;  /* 0x00000040030b7810 */ /* 0x000fe40007ffe0ff */
[-C--:B------:R-:W-:Y:S02]  /*a040*/  ISETP.GE.OR P3, PT, R16, R4.reuse, P0 ;  /* 0x000000041000720c */ /* 0x080fe40000766670 */
[CC--:B------:R-:W-:Y:S01]  /*a050*/  ISETP.GE.OR P1, PT, R11.reuse, R4.reuse, P0 ;  /* 0x000000040b00720c */ /* 0x0c0fe20000726670 */
[----:B------:R3:W3:Y:S06]  /*a060*/  SHFL.IDX PT, R6, R5, 0x3, 0x1c1f ;  /* 0x007c1f0005067f89 */ /* 0x0006ec00000e0000 */
[----:B-1----:R1:W-:Y:S04]  /*a070*/  @!P4 ST.E [R14.64], R23 ;  /* 0x000000170e00c985 */ /* 0x0023e8000c101906 */
[----:B--2---:R1:W-:Y:S01]  /*a080*/  @!P3 ST.E [R12.64], R24 ;  /* 0x000000180c00b985 */ /* 0x0043e2000c101906 */
[----:B------:R-:W-:-:S03]  /*a090*/  ISETP.GE.AND P3, PT, R11, R4, PT ;  /* 0x000000040b00720c */ /* 0x000fc60003f66270 */
[----:B----4-:R1:W-:Y:S01]  /*a0a0*/  @!P1 ST.E [R8.64], R25 ;  /* 0x0000001908009985 */ /* 0x0103e2000c101906 */
[----:B------:R-:W-:Y:S02]  /*a0b0*/  LOP3.LUT R76, R76, 0xfffffffd, RZ, 0xc0, !PT ;  /* 0xfffffffd4c4c7812 */ /* 0x000fe400078ec0ff */
[----:B---3--:R-:W-:-:S04]  /*a0c0*/  IADD3 R5, R3, 0x48, RZ ;  /* 0x0000004803057810 */ /* 0x008fc80007ffe0ff */
[----:B------:R-:W-:Y:S02]  /*a0d0*/  ISETP.GE.AND P1, PT, R5, R4, PT ;  /* 0x000000040500720c */ /* 0x000fe40003f26270 */
[----:B------:R-:W-:-:S04]  /*a0e0*/  LOP3.LUT R76, R76, 0xfffffffe, RZ, 0xc0, !PT ;  /* 0xfffffffe4c4c7812 */ /* 0x000fc800078ec0ff */
[----:B------:R-:W-:-:S07]  /*a0f0*/  @P3 LOP3.LUT R76, R76, 0x1, RZ, 0xfc, !PT ;  /* 0x000000014c4c3812 */ /* 0x000fce00078efcff */
[----:B------:R-:W-:-:S05]  /*a100*/  @P1 LOP3.LUT R76, R76, 0x2, RZ, 0xfc, !PT ;  /* 0x000000024c4c1812 */ /* 0x000fca00078efcff */
[----:B------:R1:W-:Y:S01]  /*a110*/  STL [R1+0x24], R76 ;  /* 0x0000244c01007387 */ /* 0x0003e20000100800 */
[-C--:B------:R-:W-:Y:S02]  /*a120*/  ISETP.GE.OR P0, PT, R5, R4.reuse, P0 ;  /* 0x000000040500720c */ /* 0x080fe40000706670 */
[----:B------:R-:W-:-:S11]  /*a130*/  ISETP.GE.AND P6, PT, R16, R4, PT ;  /* 0x000000041000720c */ /* 0x000fd60003fc6270 */
[----:B------:R1:W-:Y:S01]  /*a140*/  @!P0 ST.E [R6.64], R22 ;  /* 0x0000001606008985 */ /* 0x0003e2000c101906 */
[----:B------:R-:W-:Y:S01]  /*a150*/  ISETP.GE.AND P0, PT, R3, R4, PT ;  /* 0x000000040300720c */ /* 0x000fe20003f06270 */
[----:B------:R-:W-:Y:S05]  /*a160*/  @P2 BRA `(.L_x_62) ;  /* 0x0000093000002947 */ /* 0x000fea0003800000 */
[----:B------:R-:W2:Y:S04]  /*a170*/  LDL R18, [R1+0x78] ;  /* 0x0000780001127983 */ /* 0x000ea80000100800 */
[----:B------:R-:W3:Y:S01]  /*a180*/  S2R R79, SR_TID.X ;  /* 0x00000000004f7919 */ /* 0x000ee20000002100 */
[----:B------:R-:W-:Y:S02]  /*a190*/  IMAD R3, R17, c[0x0][0x3a0], RZ ;  /* 0x0000e80011037a24 */ /* 0x000fe400078e02ff */
[----:B-1----:R-:W-:-:S04]  /*a1a0*/  IMAD.WIDE.U32 R6, R2, c[0x0][0x3a0], RZ ;  /* 0x0000e80002067a25 */ /* 0x002fc800078e00ff */
[----:B------:R-:W-:Y:S01]  /*a1b0*/  IMAD R2, R2, c[0x0][0x3a4], R3 ;  /* 0x0000e90002027a24 */ /* 0x000fe200078e0203 */
[--C-:B---3--:R-:W-:Y:S02]  /*a1c0*/  SHF.R.S32.HI R78, RZ, 0x1f, R79.reuse ;  /* 0x0000001fff4e7819 */ /* 0x108fe4000001144f */
[----:B------:R-:W-:Y:S02]  /*a1d0*/  SHF.R.S32.HI R76, RZ, 0x1f, R79 ;  /* 0x0000001fff4c7819 */ /* 0x000fe4000001144f */
[-C--:B------:R-:W-:Y:S02]  /*a1e0*/  LEA.HI R78, R78, R79.reuse, RZ, 0x2 ;  /* 0x0000004f4e4e7211 */ /* 0x080fe400078f10ff */
[----:B------:R-:W-:Y:S02]  /*a1f0*/  LEA.HI R76, R76, R79, RZ, 0x2 ;  /* 0x0000004f4c4c7211 */ /* 0x000fe400078f10ff */
[----:B------:R-:W-:Y:S02]  /*a200*/  LOP3.LUT R78, R78, 0xfffffffc, RZ, 0xc0, !PT ;  /* 0xfffffffc4e4e7812 */ /* 0x000fe400078ec0ff */
[----:B------:R-:W-:-:S02]  /*a210*/  SHF.R.S32.HI R76, RZ, 0x2, R76 ;  /* 0x00000002ff4c7819 */ /* 0x000fc4000001144c */
[----:B------:R-:W-:Y:S01]  /*a220*/  IADD3 R78, -R78, R79, RZ ;  /* 0x0000004f4e4e7210 */ /* 0x000fe20007ffe1ff */
[----:B------:R-:W-:-:S03]  /*a230*/  IMAD.IADD R3, R7, 0x1, R2 ;  /* 0x0000000107037824 */ /* 0x000fc600078e0202 */
[----:B------:R-:W-:Y:S01]  /*a240*/  LEA R5, R78, R76, 0x5 ;  /* 0x0000004c4e057211 */ /* 0x000fe200078e28ff */
[----:B------:R-:W-:-:S03]  /*a250*/  IMAD.MOV.U32 R2, RZ, RZ, R6 ;  /* 0x000000ffff027224 */ /* 0x000fc600078e0006 */
[----:B------:R-:W-:Y:S01]  /*a260*/  LEA R5, R75, R5, 0x7 ;  /* 0x000000054b057211 */ /* 0x000fe200078e38ff */
[----:B------:R-:W-:Y:S01]  /*a270*/  IMAD.WIDE.U32 R6, R77, c[0x0][0x3e8], R2 ;  /* 0x0000fa004d067a25 */ /* 0x000fe200078e0002 */
[----:B------:R-:W-:-:S03]  /*a280*/  SHF.R.S32.HI R3, RZ, 0x1f, R0 ;  /* 0x0000001fff037819 */ /* 0x000fc60000011400 */
[----:B------:R-:W-:Y:S01]  /*a290*/  @P5 IMAD.HI.U32 R9, R5, c[0x0][0x4ec], RZ ;  /* 0x00013b0005095a27 */ /* 0x000fe200078e00ff */
[----:B------:R-:W-:-:S03]  /*a2a0*/  MOV R2, R5 ;  /* 0x0000000500027202 */ /* 0x000fc60000000f00 */
[----:B------:R-:W-:Y:S01]  /*a2b0*/  IMAD R7, R77, c[0x0][0x3ec], R7 ;  /* 0x0000fb004d077a24 */ /* 0x000fe200078e0207 */
[----:B------:R-:W-:Y:S01]  /*a2c0*/  @P5 SHF.R.U32.HI R2, RZ, c[0x0][0x4f0], R9 ;  /* 0x00013c00ff025a19 */ /* 0x000fe20000011609 */
[----:B------:R-:W-:Y:S02]  /*a2d0*/  IMAD R8, R3, c[0x0][0x3f0], RZ ;  /* 0x0000fc0003087a24 */ /* 0x000fe400078e02ff */
[----:B------:R-:W-:-:S04]  /*a2e0*/  IMAD.WIDE.U32 R6, R0, c[0x0][0x3f0], R6 ;  /* 0x0000fc0000067a25 */ /* 0x000fc800078e0006 */
[----:B------:R-:W-:Y:S01]  /*a2f0*/  IMAD R9, R0, c[0x0][0x3f4], R8 ;  /* 0x0000fd0000097a24 */ /* 0x000fe200078e0208 */
[----:B------:R-:W-:Y:S02]  /*a300*/  SHF.R.S32.HI R8, RZ, 0x1f, R2 ;  /* 0x0000001fff087819 */ /* 0x000fe40000011402 */
[----:B------:R-:W-:Y:S02]  /*a310*/  IADD3 R0, -R2, RZ, RZ ;  /* 0x000000ff02007210 */ /* 0x000fe40007ffe1ff */
[----:B------:R-:W-:-:S03]  /*a320*/  IADD3 R7, R7, R9, RZ ;  /* 0x0000000907077210 */ /* 0x000fc60007ffe0ff */
[----:B------:R-:W-:-:S05]  /*a330*/  IMAD R0, R0, c[0x0][0x4e8], R5 ;  /* 0x00013a0000007a24 */ /* 0x000fca00078e0205 */
[----:B------:R-:W-:-:S05]  /*a340*/  SHF.R.S32.HI R5, RZ, 0x1f, R0 ;  /* 0x0000001fff057819 */ /* 0x000fca0000011400 */
[----:B------:R-:W-:Y:S01]  /*a350*/  IMAD R5, R5, c[0x0][0x3d8], RZ ;  /* 0x0000f60005057a24 */ /* 0x000fe200078e02ff */
[----:B------:R-:W-:Y:S01]  /*a360*/  LEA R11, R75, R76, 0x7 ;  /* 0x0000004c4b0b7211 */ /* 0x000fe200078e38ff */
[----:B--2---:R-:W-:-:S05]  /*a370*/  IMAD.SHL.U32 R3, R18, 0x2, RZ ;  /* 0x0000000212037824 */ /* 0x004fca00078e00ff */
[----:B------:R-:W1:Y:S04]  /*a380*/  LDS.128 R24, [R3+0x80] ;  /* 0x0000800003187984 */ /* 0x000e680000000c00 */
[----:B------:R-:W2:Y:S04]  /*a390*/  LDS.128 R36, [R3+0x880] ;  /* 0x0008800003247984 */ /* 0x000ea80000000c00 */
[----:B------:R-:W3:Y:S04]  /*a3a0*/  LDS.128 R48, [R3+0x1080] ;  /* 0x0010800003307984 */ /* 0x000ee80000000c00 */
[----:B------:R-:W4:Y:S04]  /*a3b0*/  LDS.128 R60, [R3+0x1880] ;  /* 0x00188000033c7984 */ /* 0x000f280000000c00 */
[----:B------:R-:W1:Y:S04]  /*a3c0*/  LDS.128 R20, [R3+0x2080] ;  /* 0x0020800003147984 */ /* 0x000e680000000c00 */
[----:B------:R-:W1:Y:S04]  /*a3d0*/  LDS.128 R32, [R3+0x2880] ;  /* 0x0028800003207984 */ /* 0x000e680000000c00 */
[----:B------:R-:W1:Y:S04]  /*a3e0*/  LDS.128 R44, [R3+0x3080] ;  /* 0x00308000032c7984 */ /* 0x000e680000000c00 */
[----:B------:R-:W1:Y:S04]  /*a3f0*/  LDS.128 R56, [R3+0x3880] ;  /* 0x0038800003387984 */ /* 0x000e680000000c00 */
[----:B------:R-:W1:Y:S04]  /*a400*/  LDS.128 R16, [R3+0x4080] ;  /* 0x0040800003107984 */ /* 0x000e680000000c00 */
[----:B------:R-:W1:Y:S04]  /*a410*/  LDS.128 R28, [R3+0x4880] ;  /* 0x00488000031c7984 */ /* 0x000e680000000c00 */
[----:B------:R-:W1:Y:S04]  /*a420*/  LDS.128 R40, [R3+0x5080] ;  /* 0x0050800003287984 */ /* 0x000e680000000c00 */
[----:B------:R5:W1:Y:S02]  /*a430*/  LDS.128 R52, [R3+0x5880] ;  /* 0x0058800003347984 */ /* 0x000a640000000c00 */
[----:B-----5:R-:W-:-:S04]  /*a440*/  IMAD R3, R8, c[0x0][0x3e0], RZ ;  /* 0x0000f80008037a24 */ /* 0x020fc800078e02ff */
[C---:B------:R-:W-:Y:S02]  /*a450*/  IMAD R8, R2.reuse, c[0x0][0x3e4], R3 ;  /* 0x0000f90002087a24 */ /* 0x040fe400078e0203 */
[----:B------:R-:W-:-:S04]  /*a460*/  IMAD.WIDE.U32 R2, R2, c[0x0][0x3e0], R6 ;  /* 0x0000f80002027a25 */ /* 0x000fc800078e0006 */
[----:B------:R-:W-:-:S04]  /*a470*/  IMAD.IADD R3, R3, 0x1, R8 ;  /* 0x0000000103037824 */ /* 0x000fc800078e0208 */
[----:B------:R-:W-:-:S04]  /*a480*/  IMAD.WIDE.U32 R2, R0, c[0x0][0x3d8], R2 ;  /* 0x0000f60000027a25 */ /* 0x000fc800078e0002 */
[----:B------:R-:W-:Y:S01]  /*a490*/  IMAD R0, R0, c[0x0][0x3dc], R5 ;  /* 0x0000f70000007a24 */ /* 0x000fe200078e0205 */
[----:B------:R-:W-:-:S04]  /*a4a0*/  LEA R13, P0, R2, c[0x0][0x380], 0x1 ;  /* 0x0000e000020d7a11 */ /* 0x000fc800078008ff */
[----:B------:R-:W-:-:S04]  /*a4b0*/  IADD3 R0, R3, R0, RZ ;  /* 0x0000000003007210 */ /* 0x000fc80007ffe0ff */
[----:B------:R-:W-:Y:S01]  /*a4c0*/  LEA.HI.X R12, R2, c[0x0][0x384], R0, 0x1, P0 ;  /* 0x0000e100020c7a11 */ /* 0x000fe200000f0c00 */
[----:B------:R-:W-:Y:S05]  /*a4d0*/  BRA.DIV ~URZ, `(.L_x_63) ;  /* 0x00003f527f007947 */ /* 0x000fea000b800000 */
[----:B-1234-:R1:W2:Y:S02]  /*a4e0*/  SHFL.IDX PT, R10, R12, RZ, 0x1c1f ;  /* 0x001c1fff0c0a7589 */ /* 0x01e2a400000e0000 */
.L_x_133:
[----:B------:R-:W-:Y:S05]  /*a4f0*/  BRA.DIV ~URZ, `(.L_x_64) ;  /* 0x00003fa27f007947 */ /* 0x000fea000b800000 */
[----:B------:R3:W4:Y:S02]  /*a500*/  SHFL.IDX PT, R0, R13, RZ, 0x1c1f ;  /* 0x001c1fff0d007589 */ /* 0x00072400000e0000 */
.L_x_134:
[----:B------:R-:W-:Y:S01]  /*a510*/  ISETP.GE.AND P0, PT, R11, R4, PT ;  /* 0x000000040b00720c */ /* 0x000fe20003f06270 */
[----:B------:R-:W-:-:S12]  /*a520*/  BSSY B0, `(.L_x_65) ;  /* 0x0000011000007945 */ /* 0x000fd80003800000 */
[----:B------:R-:W-:Y:S05]  /*a530*/  @P0 BRA `(.L_x_66) ;  /* 0x000000f000000947 */ /* 0x000fea0003800000 */
[----:B------:R-:W5:Y:S04]  /*a540*/  LDL R5, [R1] ;  /* 0x0000000001057983 */ /* 0x000f680000100800 */
[----:B---3--:R-:W3:Y:S04]  /*a550*/  LDL R15, [R1+0x6c] ;  /* 0x00006c00010f7983 */ /* 0x008ee80000100800 */
[----:B----4-:R-:W4:Y:S01]  /*a560*/  LDL R14, [R1+0x68] ;  /* 0x00006800010e7983 */ /* 0x010f220000100800 */
[----:B------:R-:W-:Y:S02]  /*a570*/  ISETP.GE.AND P2, PT, R250, c[0x0][0x3c8], PT ;  /* 0x0000f200fa007a0c */ /* 0x000fe40003f46270 */
[----:B------:R-:W-:-:S11]  /*a580*/  ISETP.GE.AND P1, PT, R252, c[0x0][0x3c8], PT ;  /* 0x0000f200fc007a0c */ /* 0x000fd60003f26270 */
[-C--:B------:R-:W-:Y:S02]  /*a590*/  @!P2 LEA R8, P5, R250, R0.reuse, 0x1 ;  /* 0x00000000fa08a211 */ /* 0x080fe400078a08ff */
[----:B------:R-:W-:Y:S02]  /*a5a0*/  @!P1 LEA R6, P4, R252, R0, 0x1 ;  /* 0x00000000fc069211 */ /* 0x000fe400078808ff */
[----:B--2---:R-:W-:-:S05]  /*a5b0*/  @!P2 LEA.HI.X R9, R250, R10, R251, 0x1, P5 ;  /* 0x0000000afa09a211 */ /* 0x004fca00028f0cfb */
[----:B------:R2:W-:Y:S01]  /*a5c0*/  @!P2 ST.E.128 [R8.64], R24 ;  /* 0x000000180800a985 */ /* 0x0005e2000c101d06 */
[----:B-----5:R-:W-:Y:S02]  /*a5d0*/  ISETP.GE.AND P0, PT, R5, c[0x0][0x3c8], PT ;  /* 0x0000f20005007a0c */ /* 0x020fe40003f06270 */
[----:B---3--:R-:W-:-:S11]  /*a5e0*/  @!P1 LEA.HI.X R7, R252, R10, R15, 0x1, P4 ;  /* 0x0000000afc079211 */ /* 0x008fd600020f0c0f */
[----:B------:R-:W-:-:S04]  /*a5f0*/  @!P0 LEA R2, P3, R5, R0, 0x1 ;  /* 0x0000000005028211 */ /* 0x000fc800078608ff */
[----:B----4-:R-:W-:Y:S01]  /*a600*/  @!P0 LEA.HI.X R3, R5, R10, R14, 0x1, P3 ;  /* 0x0000000a05038211 */ /* 0x010fe200018f0c0e */
[----:B------:R2:W-:Y:S04]  /*a610*/  @!P1 ST.E.128 [R6.64], R20 ;  /* 0x0000001406009985 */ /* 0x0005e8000c101d06 */
[----:B------:R2:W-:Y:S04]  /*a620*/  @!P0 ST.E.128 [R2.64], R16 ;  /* 0x0000001002008985 */ /* 0x0005e8000c101d06 */
.L_x_66:
[----:B------:R-:W-:Y:S05]  /*a630*/  BSYNC B0 ;  /* 0x0000000000007941 */ /* 0x000fea0003800000 */
.L_x_65:
[----:B------:R-:W-:Y:S05]  /*a640*/  BRA.DIV ~URZ, `(.L_x_67) ;  /* 0x00003eb27f007947 */ /* 0x000fea000b800000 */
[----:B--2---:R2:W1:Y:S04]  /*a650*/  SHFL.IDX PT, R10, R12, 0x1, 0x1c1f ;  /* 0x003c1f000c0a7f89 */ /* 0x00446800000e0000 */
[----:B----4-:R2:W4:Y:S02]  /*a660*/  SHFL.IDX PT, R0, R13, 0x1, 0x1c1f ;  /* 0x003c1f000d007f89 */ /* 0x01052400000e0000 */
.L_x_135:
[----:B------:R-:W-:Y:S01]  /*a670*/  IADD3 R2, R11, 0x20, RZ ;  /* 0x000000200b027810 */ /* 0x000fe20007ffe0ff */
[----:B------:R-:W-:Y:S03]  /*a680*/  BSSY B0, `(.L_x_68) ;  /* 0x0000012000007945 */ /* 0x000fe60003800000 */
[----:B------:R-:W-:-:S13]  /*a690*/  ISETP.GE.AND P0, PT, R2, R4, PT ;  /* 0x000000040200720c */ /* 0x000fda0003f06270 */
[----:B------:R-:W-:Y:S05]  /*a6a0*/  @P0 BRA `(.L_x_69) ;  /* 0x000000f000000947 */ /* 0x000fea0003800000 */
[----:B------:R-:W5:Y:S04]  /*a6b0*/  LDL R5, [R1] ;  /* 0x0000000001057983 */ /* 0x000f680000100800 */
[----:B--2---:R-:W2:Y:S04]  /*a6c0*/  LDL R15, [R1+0x6c] ;  /* 0x00006c00010f7983 */ /* 0x004ea80000100800 */
[----:B---3--:R-:W3:Y:S01]  /*a6d0*/  LDL R14, [R1+0x68] ;  /* 0x00006800010e7983 */ /* 0x008ee20000100800 */
[----:B------:R-:W-:Y:S02]  /*a6e0*/  ISETP.GE.AND P2, PT, R250, c[0x0][0x3c8], PT ;  /* 0x0000f200fa007a0c */ /* 0x000fe40003f46270 */
[----:B------:R-:W-:-:S11]  /*a6f0*/  ISETP.GE.AND P1, PT, R252, c[0x0][0x3c8], PT ;  /* 0x0000f200fc007a0c */ /* 0x000fd60003f26270 */
[-C--:B----4-:R-:W-:Y:S02]  /*a700*/  @!P2 LEA R8, P5, R250, R0.reuse, 0x1 ;  /* 0x00000000fa08a211 */ /* 0x090fe400078a08ff */
[----:B------:R-:W-:Y:S02]  /*a710*/  @!P1 LEA R6, P4, R252, R0, 0x1 ;  /* 0x00000000fc069211 */ /* 0x000fe400078808ff */
[----:B-1----:R-:W-:-:S05]  /*a720*/  @!P2 LEA.HI.X R9, R250, R10, R251, 0x1, P5 ;  /* 0x0000000afa09a211 */ /* 0x002fca00028f0cfb */
[----:B------:R1:W-:Y:S01]  /*a730*/  @!P2 ST.E.128 [R8.64], R36 ;  /* 0x000000240800a985 */ /* 0x0003e2000c101d06 */
[----:B-----5:R-:W-:Y:S02]  /*a740*/  ISETP.GE.AND P0, PT, R5, c[0x0][0x3c8], PT ;  /* 0x0000f20005007a0c */ /* 0x020fe40003f06270 */
[----:B--2---:R-:W-:-:S11]  /*a750*/  @!P1 LEA.HI.X R7, R252, R10, R15, 0x1, P4 ;  /* 0x0000000afc079211 */ /* 0x004fd600020f0c0f */
[----:B------:R-:W-:-:S04]  /*a760*/  @!P0 LEA R2, P3, R5, R0, 0x1 ;  /* 0x0000000005028211 */ /* 0x000fc800078608ff */
[----:B---3--:R-:W-:Y:S01]  /*a770*/  @!P0 LEA.HI.X R3, R5, R10, R14, 0x1, P3 ;  /* 0x0000000a05038211 */ /* 0x008fe200018f0c0e */
[----:B------:R1:W-:Y:S04]  /*a780*/  @!P1 ST.E.128 [R6.64], R32 ;  /* 0x0000002006009985 */ /* 0x0003e8000c101d06 */
[----:B------:R1:W-:Y:S04]  /*a790*/  @!P0 ST.E.128 [R2.64], R28 ;  /* 0x0000001c02008985 */ /* 0x0003e8000c101d06 */
.L_x_69:
[----:B------:R-:W-:Y:S05]  /*a7a0*/  BSYNC B0 ;  /* 0x0000000000007941 */ /* 0x000fea0003800000 */
.L_x_68:
[----:B------:R-:W-:Y:S05]  /*a7b0*/  BRA.DIV ~URZ, `(.L_x_70) ;  /* 0x00003e027f007947 */ /* 0x000fea000b800000 */
[----:B-1----:R1:W2:Y:S02]  /*a7c0*/  SHFL.IDX PT, R10, R12, 0x2, 0x1c1f ;  /* 0x005c1f000c0a7f89 */ /* 0x0022a400000e0000 */
.L_x_136:
[----:B------:R-:W-:Y:S05]  /*a7d0*/  BRA.DIV ~URZ, `(.L_x_71) ;  /* 0x00003e527f007947 */ /* 0x000fea000b800000 */
[----:B----4-:R4:W1:Y:S02]  /*a7e0*/  SHFL.IDX PT, R0, R13, 0x2, 0x1c1f ;  /* 0x005c1f000d007f89 */ /* 0x01086400000e0000 */
.L_x_137:
[----:B------:R-:W-:Y:S01]  /*a7f0*/  IADD3 R2, R11, 0x40, RZ ;  /* 0x000000400b027810 */ /* 0x000fe20007ffe0ff */
[----:B------:R-:W-:Y:S03]  /*a800*/  BSSY B0, `(.L_x_72) ;  /* 0x0000012000007945 */ /* 0x000fe60003800000 */
[----:B------:R-:W-:-:S13]  /*a810*/  ISETP.GE.AND P0, PT, R2, R4, PT ;  /* 0x000000040200720c */ /* 0x000fda0003f06270 */
[----:B------:R-:W-:Y:S05]  /*a820*/  @P0 BRA `(.L_x_73) ;  /* 0x000000f000000947 */ /* 0x000fea0003800000 */
[----:B------:R-:W5:Y:S04]  /*a830*/  LDL R5, [R1] ;  /* 0x0000000001057983 */ /* 0x000f680000100800 */
[----:B---3--:R-:W3:Y:S04]  /*a840*/  LDL R15, [R1+0x6c] ;  /* 0x00006c00010f7983 */ /* 0x008ee80000100800 */
[----:B----4-:R-:W4:Y:S01]  /*a850*/  LDL R14, [R1+0x68] ;  /* 0x00006800010e7983 */ /* 0x010f220000100800 */
[----:B------:R-:W-:Y:S02]  /*a860*/  ISETP.GE.AND P2, PT, R250, c[0x0][0x3c8], PT ;  /* 0x0000f200fa007a0c */ /* 0x000fe40003f46270 */
[----:B------:R-:W-:-:S11]  /*a870*/  ISETP.GE.AND P1, PT, R252, c[0x0][0x3c8], PT ;  /* 0x0000f200fc007a0c */ /* 0x000fd60003f26270 */
[-C--:B-1----:R-:W-:Y:S02]  /*a880*/  @!P2 LEA R8, P5, R250, R0.reuse, 0x1 ;  /* 0x00000000fa08a211 */ /* 0x082fe400078a08ff */
        /* <DEDUP_REMOVED lines=9> */
.L_x_73:
[----:B------:R-:W-:Y:S05]  /*a920*/  BSYNC B0 ;  /* 0x0000000000007941 */ /* 0x000fea0003800000 */
.L_x_72:
[----:B------:R-:W-:Y:S05]  /*a930*/  BRA.DIV ~URZ, `(.L_x_74) ;  /* 0x00003d527f007947 */ /* 0x000fea000b800000 */
[----:B-1----:R1:W3:Y:S04]  /*a940*/  SHFL.IDX PT, R6, R12, 0x3, 0x1c1f ;  /* 0x007c1f000c067f89 */ /* 0x0022e800000e0000 */
[----:B------:R1:W4:Y:S02]  /*a950*/  SHFL.IDX PT, R0, R13, 0x3, 0x1c1f ;  /* 0x007c1f000d007f89 */ /* 0x00032400000e0000 */
.L_x_138:
[----:B------:R-:W-:-:S04]  /*a960*/  IADD3 R2, R11, 0x60, RZ ;  /* 0x000000600b027810 */ /* 0x000fc80007ffe0ff */
[----:B------:R-:W-:-:S13]  /*a970*/  ISETP.GE.AND P0, PT, R2, R4, PT ;  /* 0x000000040200720c */ /* 0x000fda0003f06270 */
[----:B------:R-:W-:Y:S05]  /*a980*/  @P0 BRA `(.L_x_75) ;  /* 0x000024d000000947 */ /* 0x000fea0003800000 */
[----:B------:R-:W5:Y:S04]  /*a990*/  LDL R8, [R1+0x6c] ;  /* 0x00006c0001087983 */ /* 0x000f680000100800 */
[----:B----4-:R-:W4:Y:S01]  /*a9a0*/  LDL R7, [R1] ;  /* 0x0000000001077983 */ /* 0x010f220000100800 */
[----:B------:R-:W-:Y:S02]  /*a9b0*/  ISETP.GE.AND P1, PT, R250, c[0x0][0x3c8], PT ;  /* 0x0000f200fa007a0c */ /* 0x000fe40003f26270 */
[----:B------:R-:W-:-:S11]  /*a9c0*/  ISETP.GE.AND P0, PT, R252, c[0x0][0x3c8], PT ;  /* 0x0000f200fc007a0c */ /* 0x000fd60003f06270 */
[-C--:B------:R-:W-:Y:S02]  /*a9d0*/  @!P1 LEA R4, P3, R250, R0.reuse, 0x1 ;  /* 0x00000000fa049211 */ /* 0x080fe400078608ff */
[----:B------:R-:W-:Y:S02]  /*a9e0*/  @!P0 LEA R2, P2, R252, R0, 0x1 ;  /* 0x00000000fc028211 */ /* 0x000fe400078408ff */
[----:B---3--:R-:W-:-:S05]  /*a9f0*/  @!P1 LEA.HI.X R5, R250, R6, R251, 0x1, P3 ;  /* 0x00000006fa059211 */ /* 0x008fca00018f0cfb */
[----:B------:R3:W-:Y:S01]  /*aa00*/  @!P1 ST.E.128 [R4.64], R60 ;  /* 0x0000003c04009985 */ /* 0x0007e2000c101d06 */
[----:B-----5:R-:W-:-:S05]  /*aa10*/  @!P0 LEA.HI.X R3, R252, R6, R8, 0x1, P2 ;  /* 0x00000006fc038211 */ /* 0x020fca00010f0c08 */
[----:B------:R3:W-:Y:S01]  /*aa20*/  @!P0 ST.E.128 [R2.64], R56 ;  /* 0x0000003802008985 */ /* 0x0007e2000c101d06 */
[----:B----4-:R-:W-:-:S13]  /*aa30*/  ISETP.GE.AND P0, PT, R7, c[0x0][0x3c8], PT ;  /* 0x0000f20007007a0c */ /* 0x010fda0003f06270 */
[----:B------:R-:W-:Y:S05]  /*aa40*/  @P0 BRA `(.L_x_75) ;  /* 0x0000241000000947 */ /* 0x000fea0003800000 */
[----:B------:R-:W4:Y:S01]  /*aa50*/  LDL R8, [R1+0x68] ;  /* 0x0000680001087983 */ /* 0x000f220000100800 */
[----:B---3--:R-:W-:-:S04]  /*aa60*/  LEA R2, P0, R7, R0, 0x1 ;  /* 0x0000000007027211 */ /* 0x008fc800078008ff */
[----:B----4-:R-:W-:-:S05]  /*aa70*/  LEA.HI.X R3, R7, R6, R8, 0x1, P0 ;  /* 0x0000000607037211 */ /* 0x010fca00000f0c08 */
[----:B------:R3:W-:Y:S01]  /*aa80*/  ST.E.128 [R2.64], R52 ;  /* 0x0000003402007985 */ /* 0x0007e2000c101d06 */
[----:B------:R-:W-:Y:S05]  /*aa90*/  BRA `(.L_x_75) ;  /* 0x000023c000007947 */ /* 0x000fea0003800000 */
.L_x_62:
[----:B-1----:R-:W2:Y:S04]  /*aaa0*/  LDL.LU R7, [R1+0x20] ;  /* 0x0000200001077983 */ /* 0x002ea80000300800 */
[----:B------:R-:W3:Y:S01]  /*aab0*/  LDL.LU R6, [R1+0x74] ;  /* 0x0000740001067983 */ /* 0x000ee20000300800 */
[----:B------:R-:W-:Y:S02]  /*aac0*/  IMAD R3, R17, c[0x0][0x408], RZ ;  /* 0x0001020011037a24 */ /* 0x000fe400078e02ff */
[----:B------:R-:W-:-:S04]  /*aad0*/  IMAD.WIDE.U32 R4, R2, c[0x0][0x408], RZ ;  /* 0x0001020002047a25 */ /* 0x000fc800078e00ff */
[----:B------:R-:W-:-:S05]  /*aae0*/  IMAD R2, R2, c[0x0][0x40c], R3 ;  /* 0x0001030002027a24 */ /* 0x000fca00078e0203 */
[----:B------:R-:W-:Y:S02]  /*aaf0*/  IADD3 R3, R5, R2, RZ ;  /* 0x0000000205037210 */ /* 0x000fe40007ffe0ff */
[----:B------:R-:W-:Y:S02]  /*ab00*/  MOV R2, R4 ;  /* 0x0000000400027202 */ /* 0x000fe40000000f00 */
[----:B------:R-:W-:-:S05]  /*ab10*/  SHF.R.S32.HI R5, RZ, 0x1f, R0 ;  /* 0x0000001fff057819 */ /* 0x000fca0000011400 */
[----:B------:R-:W-:Y:S02]  /*ab20*/  IMAD R4, R5, c[0x0][0x440], RZ ;  /* 0x0001100005047a24 */ /* 0x000fe400078e02ff */
[----:B------:R-:W-:-:S04]  /*ab30*/  @P5 IMAD.HI.U32 R5, R10, c[0x0][0x4ec], RZ ;  /* 0x00013b000a055a27 */ /* 0x000fc800078e00ff */
[----:B------:R-:W-:Y:S02]  /*ab40*/  IMAD R4, R0, c[0x0][0x444], R4 ;  /* 0x0001110000047a24 */ /* 0x000fe400078e0204 */
[----:B--2---:R-:W-:-:S04]  /*ab50*/  IMAD.WIDE.U32 R2, R7, c[0x0][0x438], R2 ;  /* 0x00010e0007027a25 */ /* 0x004fc800078e0002 */
[----:B------:R-:W-:-:S04]  /*ab60*/  IMAD R3, R7, c[0x0][0x43c], R3 ;  /* 0x00010f0007037a24 */ /* 0x000fc800078e0203 */
[----:B------:R-:W-:Y:S01]  /*ab70*/  IMAD.WIDE.U32 R2, R0, c[0x0][0x440], R2 ;  /* 0x0001100000027a25 */ /* 0x000fe200078e0002 */
[----:B------:R-:W-:Y:S02]  /*ab80*/  MOV R0, R10 ;  /* 0x0000000a00007202 */ /* 0x000fe40000000f00 */
[----:B------:R-:W-:Y:S02]  /*ab90*/  @P5 SHF.R.U32.HI R0, RZ, c[0x0][0x4f0], R5 ;  /* 0x00013c00ff005a19 */ /* 0x000fe40000011605 */
[----:B------:R-:W-:Y:S02]  /*aba0*/  IADD3 R3, R3, R4, RZ ;  /* 0x0000000403037210 */ /* 0x000fe40007ffe0ff */
[----:B------:R-:W-:Y:S02]  /*abb0*/  SHF.R.S32.HI R5, RZ, 0x1f, R0 ;  /* 0x0000001fff057819 */ /* 0x000fe40000011400 */
[----:B------:R-:W-:Y:S01]  /*abc0*/  IADD3 R4, -R0, RZ, RZ ;  /* 0x000000ff00047210 */ /* 0x000fe20007ffe1ff */
[----:B---3--:R-:W-:-:S04]  /*abd0*/  IMAD.WIDE.U32 R2, R6, c[0x0][0x448], R2 ;  /* 0x0001120006027a25 */ /* 0x008fc800078e0002 */
[----:B------:R-:W-:Y:S02]  /*abe0*/  IMAD R5, R5, c[0x0][0x430], RZ ;  /* 0x00010c0005057a24 */ /* 0x000fe400078e02ff */
[----:B------:R-:W-:Y:S02]  /*abf0*/  IMAD R3, R6, c[0x0][0x44c], R3 ;  /* 0x0001130006037a24 */ /* 0x000fe400078e0203 */
[----:B------:R-:W-:Y:S02]  /*ac00*/  IMAD R4, R4, c[0x0][0x4e8], R10 ;  /* 0x00013a0004047a24 */ /* 0x000fe400078e020a */
[C---:B------:R-:W-:Y:S02]  /*ac10*/  IMAD R5, R0.reuse, c[0x0][0x434], R5 ;  /* 0x00010d0000057a24 */ /* 0x040fe400078e0205 */
[----:B------:R-:W-:Y:S01]  /*ac20*/  IMAD.WIDE.U32 R2, R0, c[0x0][0x430], R2 ;  /* 0x00010c0000027a25 */ /* 0x000fe200078e0002 */
[----:B------:R-:W-:-:S04]  /*ac30*/  SHF.R.S32.HI R0, RZ, 0x1f, R4 ;  /* 0x0000001fff007819 */ /* 0x000fc80000011404 */
[----:B------:R-:W-:Y:S01]  /*ac40*/  IADD3 R3, R3, R5, RZ ;  /* 0x0000000503037210 */ /* 0x000fe20007ffe0ff */
[----:B------:R-:W-:-:S04]  /*ac50*/  IMAD R0, R0, c[0x0][0x428], RZ ;  /* 0x00010a0000007a24 */ /* 0x000fc800078e02ff */
[----:B------:R-:W-:-:S04]  /*ac60*/  IMAD.WIDE.U32 R2, R4, c[0x0][0x428], R2 ;  /* 0x00010a0004027a25 */ /* 0x000fc800078e0002 */
[----:B------:R-:W-:Y:S01]  /*ac70*/  IMAD R4, R4, c[0x0][0x42c], R0 ;  /* 0x00010b0004047a24 */ /* 0x000fe200078e0200 */
[----:B------:R-:W-:-:S04]  /*ac80*/  LEA R13, P1, R2, c[0x0][0x400], 0x2 ;  /* 0x00010000020d7a11 */ /* 0x000fc800078210ff */
[----:B------:R-:W-:-:S04]  /*ac90*/  IADD3 R4, R3, R4, RZ ;  /* 0x0000000403047210 */ /* 0x000fc80007ffe0ff */
[----:B------:R-:W-:Y:S01]  /*aca0*/  LEA.HI.X R12, R2, c[0x0][0x404], R4, 0x2, P1 ;  /* 0x00010100020c7a11 */ /* 0x000fe200008f1404 */
[----:B------:R-:W-:Y:S05]  /*acb0*/  BRA.DIV ~URZ, `(.L_x_76) ;  /* 0x00003a927f007947 */ /* 0x000fea000b800000 */
[----:B------:R1:W2:Y:S02]  /*acc0*/  SHFL.IDX PT, R4, R12, RZ, 0x1c1f ;  /* 0x001c1fff0c047589 */ /* 0x0002a400000e0000 */
.L_x_139:
[----:B------:R-:W-:Y:S05]  /*acd0*/  BRA.DIV ~URZ, `(.L_x_77) ;  /* 0x00003ae27f007947 */ /* 0x000fea000b800000 */
[----:B------:R3:W4:Y:S02]  /*ace0*/  SHFL.IDX PT, R0, R13, RZ, 0x1c1f ;  /* 0x001c1fff0d007589 */ /* 0x00072400000e0000 */
.L_x_140:
[----:B------:R-:W-:Y:S01]  /*acf0*/  BSSY B0, `(.L_x_78) ;  /* 0x000004a000007945 */ /* 0x000fe20003800000 */
[----:B------:R-:W-:Y:S05]  /*ad00*/  @P0 BRA `(.L_x_79) ;  /* 0x0000048000000947 */ /* 0x000fea0003800000 */
[----:B------:R-:W5:Y:S04]  /*ad10*/  LDL R5, [R1+0x70] ;  /* 0x0000700001057983 */ /* 0x000f680000100800 */
[----:B---3--:R-:W3:Y:S04]  /*ad20*/  LDL R16, [R1+0x5c] ;  /* 0x00005c0001107983 */ /* 0x008ee80000100800 */
[----:B----4-:R-:W4:Y:S04]  /*ad30*/  LDL R10, [R1+0x58] ;  /* 0x00005800010a7983 */ /* 0x010f280000100800 */
[----:B--2---:R-:W2:Y:S04]  /*ad40*/  LDL R18, [R1+0xa4] ;  /* 0x0000a40001127983 */ /* 0x004ea80000100800 */
[----:B------:R-:W2:Y:S04]  /*ad50*/  LDL R14, [R1+0xa0] ;  /* 0x0000a000010e7983 */ /* 0x000ea80000100800 */
        /* <DEDUP_REMOVED lines=12> */
[----:B------:R-:W2:Y:S01]  /*ae20*/  LDL R11, [R1+0x38] ;  /* 0x00003800010b7983 */ /* 0x000ea20000100800 */
[----:B-----5:R-:W-:-:S02]  /*ae30*/  ISETP.GE.AND P0, PT, R5, c[0x0][0x3c8], PT ;  /* 0x0000f20005007a0c */ /* 0x020fc40003f06270 */
[----:B---3--:R-:W-:Y:S02]  /*ae40*/  ISETP.GE.AND P1, PT, R16, c[0x0][0x3c8], PT ;  /* 0x0000f20010007a0c */ /* 0x008fe40003f26270 */
[----:B----4-:R-:W-:-:S09]  /*ae50*/  ISETP.GE.AND P3, PT, R10, c[0x0][0x3c8], PT ;  /* 0x0000f2000a007a0c */ /* 0x010fd20003f66270 */
[----:B------:R-:W-:Y:S02]  /*ae60*/  @!P0 IMAD.MOV.U32 R2, RZ, RZ, R0 ;  /* 0x000000ffff028224 */ /* 0x000fe400078e0000 */
[----:B------:R-:W-:-:S04]  /*ae70*/  @!P0 IMAD.MOV.U32 R3, RZ, RZ, R4 ;  /* 0x000000ffff038224 */ /* 0x000fc800078e0004 */
[----:B------:R-:W-:Y:S01]  /*ae80*/  @!P0 IMAD.WIDE R6, R5, 0x4, R2 ;  /* 0x0000000405068825 */ /* 0x000fe200078e0202 */
[C---:B------:R-:W-:Y:S01]  /*ae90*/  @!P1 LEA R2, P2, R16.reuse, R0, 0x2 ;  /* 0x0000000010029211 */ /* 0x040fe200078410ff */
[----:B------:R-:W3:Y:S03]  /*aea0*/  LDL R5, [R1+0x34] ;  /* 0x0000340001057983 */ /* 0x000ee60000100800 */
[----:B--2---:R-:W-:Y:S02]  /*aeb0*/  @!P1 LEA.HI.X R3, R16, R4, R18, 0x2, P2 ;  /* 0x0000000410039211 */ /* 0x004fe400010f1412 */
[----:B------:R-:W2:Y:S04]  /*aec0*/  LDL R18, [R1+0x88] ;  /* 0x0000880001127983 */ /* 0x000ea80000100800 */
[----:B------:R4:W-:Y:S04]  /*aed0*/  @!P0 ST.E.64 [R6.64], R102 ;  /* 0x0000006606008985 */ /* 0x0009e8000c101b06 */
[----:B------:R-:W5:Y:S01]  /*aee0*/  LDL R16, [R1+0x84] ;  /* 0x0000840001107983 */ /* 0x000f620000100800 */
[----:B----4-:R-:W-:-:S04]  /*aef0*/  @!P3 LEA R6, P0, R10, R0, 0x2 ;  /* 0x000000000a06b211 */ /* 0x010fc800078010ff */
[----:B------:R-:W-:Y:S02]  /*af00*/  @!P3 LEA.HI.X R7, R10, R4, R14, 0x2, P0 ;  /* 0x000000040a07b211 */ /* 0x000fe400000f140e */
[----:B------:R-:W4:Y:S04]  /*af10*/  LDL R14, [R1+0x80] ;  /* 0x00008000010e7983 */ /* 0x000f280000100800 */
[----:B------:R-:W4:Y:S01]  /*af20*/  LDL R10, [R1+0x7c] ;  /* 0x00007c00010a7983 */ /* 0x000f220000100800 */
[----:B------:R-:W-:-:S03]  /*af30*/  ISETP.GE.AND P4, PT, R25, c[0x0][0x3c8], PT ;  /* 0x0000f20019007a0c */ /* 0x000fc60003f86270 */
[----:B------:R1:W-:Y:S01]  /*af40*/  @!P1 ST.E.64 [R2.64], R116 ;  /* 0x0000007402009985 */ /* 0x0003e2000c101b06 */
[----:B------:R-:W-:Y:S02]  /*af50*/  ISETP.GE.AND P1, PT, R23, c[0x0][0x3c8], PT ;  /* 0x0000f20017007a0c */ /* 0x000fe40003f26270 */
[----:B------:R-:W-:Y:S01]  /*af60*/  ISETP.GE.AND P2, PT, R8, c[0x0][0x3c8], PT ;  /* 0x0000f20008007a0c */ /* 0x000fe20003f46270 */
[----:B------:R1:W-:Y:S06]  /*af70*/  @!P3 ST.E.64 [R6.64], R124 ;  /* 0x0000007c0600b985 */ /* 0x0003ec000c101b06 */
[----:B-1----:R-:W-:-:S04]  /*af80*/  @!P4 LEA R2, P0, R25, R0, 0x2 ;  /* 0x000000001902c211 */ /* 0x002fc800078010ff */
[----:B------:R-:W-:Y:S02]  /*af90*/  @!P4 LEA.HI.X R3, R25, R4, R75, 0x2, P0 ;  /* 0x000000041903c211 */ /* 0x000fe400000f144b */
[----:B------:R-:W-:-:S03]  /*afa0*/  @!P1 LEA R6, P0, R23, R0, 0x2 ;  /* 0x0000000017069211 */ /* 0x000fc600078010ff */
[----:B------:R1:W-:Y:S01]  /*afb0*/  @!P4 ST.E.64 [R2.64], R128 ;  /* 0x000000800200c985 */ /* 0x0003e2000c101b06 */
[----:B------:R-:W-:Y:S02]  /*afc0*/  ISETP.GE.AND P4, PT, R21, c[0x0][0x3c8], PT ;  /* 0x0000f20015007a0c */ /* 0x000fe40003f86270 */
[----:B------:R-:W-:-:S05]  /*afd0*/  @!P1 LEA.HI.X R7, R23, R4, R24, 0x2, P0 ;  /* 0x0000000417079211 */ /* 0x000fca00000f1418 */
[----:B------:R1:W-:Y:S01]  /*afe0*/  @!P1 ST.E.64 [R6.64], R140 ;  /* 0x0000008c06009985 */ /* 0x0003e2000c101b06 */
[----:B------:R-:W-:Y:S02]  /*aff0*/  ISETP.GE.AND P1, PT, R19, c[0x0][0x3c8], PT ;  /* 0x0000f20013007a0c */ /* 0x000fe40003f26270 */
[----:B------:R-:W-:Y:S02]  /*b000*/  ISETP.GE.AND P3, PT, R17, c[0x0][0x3c8], PT ;  /* 0x0000f20011007a0c */ /* 0x000fe40003f66270 */
[----:B-1----:R-:W-:-:S04]  /*b010*/  @!P2 LEA R2, P0, R8, R0, 0x2 ;  /* 0x000000000802a211 */ /* 0x002fc800078010ff */
[----:B------:R-:W-:Y:S02]  /*b020*/  @!P2 LEA.HI.X R3, R8, R4, R9, 0x2, P0 ;  /* 0x000000040803a211 */ /* 0x000fe400000f1409 */
[----:B------:R-:W-:-:S04]  /*b030*/  @!P4 LEA R8, P0, R21, R0, 0x2 ;  /* 0x000000001508c211 */ /* 0x000fc800078010ff */
[----:B------:R-:W-:Y:S01]  /*b040*/  @!P4 LEA.HI.X R9, R21, R4, R22, 0x2, P0 ;  /* 0x000000041509c211 */ /* 0x000fe200000f1416 */
[----:B------:R1:W-:Y:S01]  /*b050*/  @!P2 ST.E.64 [R2.64], R144 ;  /* 0x000000900200a985 */ /* 0x0003e2000c101b06 */
[----:B------:R-:W-:-:S03]  /*b060*/  @!P1 LEA R6, P0, R19, R0, 0x2 ;  /* 0x0000000013069211 */ /* 0x000fc600078010ff */
[----:B------:R2:W-:Y:S01]  /*b070*/  @!P4 ST.E.64 [R8.64], R156 ;  /* 0x0000009c0800c985 */ /* 0x0005e2000c101b06 */
[----:B------:R-:W-:Y:S02]  /*b080*/  ISETP.GE.AND P4, PT, R15, c[0x0][0x3c8], PT ;  /* 0x0000f2000f007a0c */ /* 0x000fe40003f86270 */
[----:B------:R-:W-:Y:S02]  /*b090*/  @!P1 LEA.HI.X R7, R19, R4, R20, 0x2, P0 ;  /* 0x0000000413079211 */ /* 0x000fe400000f1414 */
[----:B------:R-:W-:-:S03]  /*b0a0*/  ISETP.GE.AND P2, PT, R11, c[0x0][0x3c8], PT ;  /* 0x0000f2000b007a0c */ /* 0x000fc60003f46270 */
[----:B------:R2:W-:Y:S01]  /*b0b0*/  @!P1 ST.E.64 [R6.64], R160 ;  /* 0x000000a006009985 */ /* 0x0005e2000c101b06 */
[----:B-1----:R-:W-:Y:S02]  /*b0c0*/  @!P3 LEA R2, P0, R17, R0, 0x2 ;  /* 0x000000001102b211 */ /* 0x002fe400078010ff */
[----:B---3--:R-:W-:Y:S02]  /*b0d0*/  ISETP.GE.AND P1, PT, R5, c[0x0][0x3c8], PT ;  /* 0x0000f20005007a0c */ /* 0x008fe40003f26270 */
[----:B--2---:R-:W-:Y:S02]  /*b0e0*/  @!P3 LEA.HI.X R3, R17, R4, R18, 0x2, P0 ;  /* 0x000000041103b211 */ /* 0x004fe400000f1412 */
[----:B------:R-:W-:-:S04]  /*b0f0*/  @!P4 LEA R8, P0, R15, R0, 0x2 ;  /* 0x000000000f08c211 */ /* 0x000fc800078010ff */
[----:B-----5:R-:W-:Y:S02]  /*b100*/  @!P4 LEA.HI.X R9, R15, R4, R16, 0x2, P0 ;  /* 0x000000040f09c211 */ /* 0x020fe400000f1410 */
[C---:B------:R-:W-:Y:S01]  /*b110*/  @!P2 LEA R6, P0, R11.reuse, R0, 0x2 ;  /* 0x000000000b06a211 */ /* 0x040fe200078010ff */
[----:B------:R1:W-:Y:S04]  /*b120*/  @!P3 ST.E.64 [R2.64], R100 ;  /* 0x000000640200b985 */ /* 0x0003e8000c101b06 */
[----:B------:R2:W-:Y:S01]  /*b130*/  @!P4 ST.E.64 [R8.64], R166 ;  /* 0x000000a60800c985 */ /* 0x0005e2000c101b06 */
[----:B----4-:R-:W-:Y:S02]  /*b140*/  @!P2 LEA.HI.X R7, R11, R4, R14, 0x2, P0 ;  /* 0x000000040b07a211 */ /* 0x010fe400000f140e */
[----:B-1----:R-:W-:-:S04]  /*b150*/  @!P1 LEA R2, P0, R5, R0, 0x2 ;  /* 0x0000000005029211 */ /* 0x002fc800078010ff */
[----:B------:R-:W-:Y:S01]  /*b160*/  @!P1 LEA.HI.X R3, R5, R4, R10, 0x2, P0 ;  /* 0x0000000405039211 */ /* 0x000fe200000f140a */
[----:B------:R2:W-:Y:S04]  /*b170*/  @!P2 ST.E.64 [R6.64], R84 ;  /* 0x000000540600a985 */ /* 0x0005e8000c101b06 */
[----:B------:R2:W-:Y:S04]  /*b180*/  @!P1 ST.E.64 [R2.64], R80 ;  /* 0x0000005002009985 */ /* 0x0005e8000c101b06 */
.L_x_79:
[----:B------:R-:W-:Y:S05]  /*b190*/  BSYNC B0 ;  /* 0x0000000000007941 */ /* 0x000fea0003800000 */
.L_x_78:
[----:B------:R-:W-:Y:S05]  /*b1a0*/  BRA.DIV ~URZ, `(.L_x_80) ;  /* 0x000036727f007947 */ /* 0x000fea000b800000 */
[----:B--2---:R2:W1:Y:S04]  /*b1b0*/  SHFL.IDX PT, R4, R12, 0x1, 0x1c1f ;  /* 0x003c1f000c047f89 */ /* 0x00446800000e0000 */
[----:B----4-:R2:W4:Y:S02]  /*b1c0*/  SHFL.IDX PT, R0, R13, 0x1, 0x1c1f ;  /* 0x003c1f000d007f89 */ /* 0x01052400000e0000 */
.L_x_141:
[----:B------:R-:W-:Y:S01]  /*b1d0*/  BSSY B0, `(.L_x_81) ;  /* 0x000004a000007945 */ /* 0x000fe20003800000 */
[----:B------:R-:W-:Y:S05]  /*b1e0*/  @P6 BRA `(.L_x_82) ;  /* 0x0000048000006947 */ /* 0x000fea0003800000 */
[----:B------:R-:W5:Y:S04]  /*b1f0*/  LDL R5, [R1+0x70] ;  /* 0x0000700001057983 */ /* 0x000f680000100800 */
[----:B--2---:R-:W2:Y:S04]  /*b200*/  LDL R9, [R1+0x5c] ;  /* 0x00005c0001097983 */ /* 0x004ea80000100800 */
[----:B---3--:R-:W3:Y:S04]  /*b210*/  LDL R14, [R1+0xa4] ;  /* 0x0000a400010e7983 */ /* 0x008ee80000100800 */
[----:B----4-:R-:W4:Y:S04]  /*b220*/  LDL R76, [R1+0x58] ;  /* 0x00005800014c7983 */ /* 0x010f280000100800 */
[----:B------:R-:W3:Y:S04]  /*b230*/  LDL R25, [R1+0x54] ;  /* 0x0000540001197983 */ /* 0x000ee80000100800 */
[----:B------:R-:W3:Y:S04]  /*b240*/  LDL R23, [R1+0x50] ;  /* 0x0000500001177983 */ /* 0x000ee80000100800 */
[----:B------:R-:W4:Y:S04]  /*b250*/  LDL R21, [R1+0x4c] ;  /* 0x00004c0001157983 */ /* 0x000f280000100800 */
        /* <DEDUP_REMOVED lines=12> */
[----:B------:R-:W4:Y:S01]  /*b320*/  LDL R16, [R1+0x80] ;  /* 0x0000800001107983 */ /* 0x000f220000100800 */
[----:B-----5:R-:W-:-:S02]  /*b330*/  ISETP.GE.AND P1, PT, R5, c[0x0][0x3c8], PT ;  /* 0x0000f20005007a0c */ /* 0x020fc40003f26270 */
[----:B--2---:R-:W-:-:S11]  /*b340*/  ISETP.GE.AND P0, PT, R9, c[0x0][0x3c8], PT ;  /* 0x0000f20009007a0c */ /* 0x004fd60003f06270 */
[----:B------:R-:W-:Y:S02]  /*b350*/  @!P1 IMAD.MOV.U32 R6, RZ, RZ, R0 ;  /* 0x000000ffff069224 */ /* 0x000fe400078e0000 */
[----:B-1----:R-:W-:Y:S01]  /*b360*/  @!P1 IMAD.MOV.U32 R7, RZ, RZ, R4 ;  /* 0x000000ffff079224 */ /* 0x002fe200078e0004 */
[----:B------:R-:W-:-:S03]  /*b370*/  @!P0 LEA R2, P2, R9, R0, 0x2 ;  /* 0x0000000009028211 */ /* 0x000fc600078410ff */
[----:B------:R-:W-:Y:S02]  /*b380*/  @!P1 IMAD.WIDE R6, R5, 0x4, R6 ;  /* 0x0000000405069825 */ /* 0x000fe400078e0206 */
[----:B------:R-:W2:Y:S01]  /*b390*/  LDL R5, [R1+0x34] ;  /* 0x0000340001057983 */ /* 0x000ea20000100800 */
[----:B---3--:R-:W-:-:S03]  /*b3a0*/  @!P0 LEA.HI.X R3, R9, R4, R14, 0x2, P2 ;  /* 0x0000000409038211 */ /* 0x008fc600010f140e */
[----:B------:R-:W3:Y:S04]  /*b3b0*/  LDL R9, [R1+0x88] ;  /* 0x0000880001097983 */ /* 0x000ee80000100800 */
[----:B------:R-:W5:Y:S01]  /*b3c0*/  LDL R14, [R1+0x7c] ;  /* 0x00007c00010e7983 */ /* 0x000f620000100800 */
[----:B----4-:R-:W-:Y:S02]  /*b3d0*/  ISETP.GE.AND P3, PT, R76, c[0x0][0x3c8], PT ;  /* 0x0000f2004c007a0c */ /* 0x010fe40003f66270 */
[----:B------:R-:W-:Y:S02]  /*b3e0*/  ISETP.GE.AND P4, PT, R25, c[0x0][0x3c8], PT ;  /* 0x0000f20019007a0c */ /* 0x000fe40003f86270 */
[----:B------:R-:W-:Y:S01]  /*b3f0*/  ISETP.GE.AND P2, PT, R23, c[0x0][0x3c8], PT ;  /* 0x0000f20017007a0c */ /* 0x000fe20003f46270 */
[----:B------:R1:W-:Y:S01]  /*b400*/  @!P1 ST.E.64 [R6.64], R162 ;  /* 0x000000a206009985 */ /* 0x0003e2000c101b06 */
[----:B------:R-:W-:-:S03]  /*b410*/  ISETP.GE.AND P1, PT, R21, c[0x0][0x3c8], PT ;  /* 0x0000f20015007a0c */ /* 0x000fc60003f26270 */
[----:B------:R4:W-:Y:S04]  /*b420*/  @!P0 ST.E.64 [R2.64], R164 ;  /* 0x000000a402008985 */ /* 0x0009e8000c101b06 */
[CC--:B-1----:R-:W-:Y:S02]  /*b430*/  @!P3 LEA R6, P5, R76.reuse, R0.reuse, 0x2 ;  /* 0x000000004c06b211 */ /* 0x0c2fe400078a10ff */
[C---:B----4-:R-:W-:Y:S02]  /*b440*/  @!P4 LEA R2, P0, R25.reuse, R0, 0x2 ;  /* 0x000000001902c211 */ /* 0x050fe400078010ff */
[-C--:B------:R-:W-:Y:S02]  /*b450*/  @!P3 LEA.HI.X R7, R76, R4.reuse, R77, 0x2, P5 ;  /* 0x000000044c07b211 */ /* 0x080fe400028f144d */
[----:B------:R-:W-:-:S02]  /*b460*/  @!P4 LEA.HI.X R3, R25, R4, R75, 0x2, P0 ;  /* 0x000000041903c211 */ /* 0x000fc400000f144b */
[----:B------:R-:W-:Y:S01]  /*b470*/  ISETP.GE.AND P0, PT, R19, c[0x0][0x3c8], PT ;  /* 0x0000f20013007a0c */ /* 0x000fe20003f06270 */
[----:B------:R1:W-:Y:S04]  /*b480*/  @!P3 ST.E.64 [R6.64], R130 ;  /* 0x000000820600b985 */ /* 0x0003e8000c101b06 */
[----:B------:R4:W-:Y:S01]  /*b490*/  @!P4 ST.E.64 [R2.64], R96 ;  /* 0x000000600200c985 */ /* 0x0009e2000c101b06 */
[----:B------:R-:W-:Y:S02]  /*b4a0*/  ISETP.GE.AND P4, PT, R10, c[0x0][0x3c8], PT ;  /* 0x0000f2000a007a0c */ /* 0x000fe40003f86270 */
[----:B------:R-:W-:Y:S02]  /*b4b0*/  ISETP.GE.AND P5, PT, R8, c[0x0][0x3c8], PT ;  /* 0x0000f20008007a0c */ /* 0x000fe40003fa6270 */
[----:B-1----:R-:W-:-:S04]  /*b4c0*/  @!P2 LEA R6, P3, R23, R0, 0x2 ;  /* 0x000000001706a211 */ /* 0x002fc800078610ff */
[----:B------:R-:W-:Y:S02]  /*b4d0*/  @!P2 LEA.HI.X R7, R23, R4, R24, 0x2, P3 ;  /* 0x000000041707a211 */ /* 0x000fe400018f1418 */
[----:B----4-:R-:W-:-:S03]  /*b4e0*/  @!P1 LEA R2, P3, R21, R0, 0x2 ;  /* 0x0000000015029211 */ /* 0x010fc600078610ff */
[----:B------:R1:W-:Y:S01]  /*b4f0*/  @!P2 ST.E.64 [R6.64], R146 ;  /* 0x000000920600a985 */ /* 0x0003e2000c101b06 */
[----:B------:R-:W-:Y:S02]  /*b500*/  @!P1 LEA.HI.X R3, R21, R4, R22, 0x2, P3 ;  /* 0x0000000415039211 */ /* 0x000fe400018f1416 */
[----:B------:R-:W-:-:S03]  /*b510*/  ISETP.GE.AND P3, PT, R17, c[0x0][0x3c8], PT ;  /* 0x0000f20011007a0c */ /* 0x000fc60003f66270 */
[----:B------:R4:W-:Y:S01]  /*b520*/  @!P1 ST.E.64 [R2.64], R158 ;  /* 0x0000009e02009985 */ /* 0x0009e2000c101b06 */
[----:B-1----:R-:W-:-:S04]  /*b530*/  @!P0 LEA R6, P2, R19, R0, 0x2 ;  /* 0x0000000013068211 */ /* 0x002fc800078410ff */
[----:B------:R-:W-:Y:S02]  /*b540*/  @!P0 LEA.HI.X R7, R19, R4, R20, 0x2, P2 ;  /* 0x0000000413078211 */ /* 0x000fe400010f1414 */
[C---:B----4-:R-:W-:Y:S02]  /*b550*/  @!P4 LEA R2, P1, R10.reuse, R0, 0x2 ;  /* 0x000000000a02c211 */ /* 0x050fe400078210ff */
[----:B------:R-:W-:Y:S01]  /*b560*/  ISETP.GE.AND P2, PT, R15, c[0x0][0x3c8], PT ;  /* 0x0000f2000f007a0c */ /* 0x000fe20003f46270 */
[----:B------:R1:W-:Y:S01]  /*b570*/  @!P0 ST.E.64 [R6.64], R118 ;  /* 0x0000007606008985 */ /* 0x0003e2000c101b06 */
[----:B------:R-:W-:Y:S02]  /*b580*/  @!P4 LEA.HI.X R3, R10, R4, R11, 0x2, P1 ;  /* 0x000000040a03c211 */ /* 0x000fe400008f140b */
[----:B------:R-:W-:-:S03]  /*b590*/  @!P5 LEA R10, P0, R8, R0, 0x2 ;  /* 0x00000000080ad211 */ /* 0x000fc600078010ff */
[----:B------:R4:W-:Y:S01]  /*b5a0*/  @!P4 ST.E.64 [R2.64], R126 ;  /* 0x0000007e0200c985 */ /* 0x0009e2000c101b06 */
[----:B--2---:R-:W-:Y:S02]  /*b5b0*/  ISETP.GE.AND P1, PT, R5, c[0x0][0x3c8], PT ;  /* 0x0000f20005007a0c */ /* 0x004fe40003f26270 */
[----:B---3--:R-:W-:Y:S02]  /*b5c0*/  @!P5 LEA.HI.X R11, R8, R4, R9, 0x2, P0 ;  /* 0x00000004080bd211 */ /* 0x008fe400000f1409 */
[----:B------:R-:W-:-:S04]  /*b5d0*/  @!P3 LEA R8, P0, R17, R0, 0x2 ;  /* 0x000000001108b211 */ /* 0x000fc800078010ff */
[----:B------:R-:W-:Y:S02]  /*b5e0*/  @!P3 LEA.HI.X R9, R17, R4, R18, 0x2, P0 ;  /* 0x000000041109b211 */ /* 0x000fe400000f1412 */
[----:B-1----:R-:W-:-:S04]  /*b5f0*/  @!P2 LEA R6, P0, R15, R0, 0x2 ;  /* 0x000000000f06a211 */ /* 0x002fc800078010ff */
[----:B------:R-:W-:Y:S02]  /*b600*/  @!P2 LEA.HI.X R7, R15, R4, R16, 0x2, P0 ;  /* 0x000000040f07a211 */ /* 0x000fe400000f1410 */
[C---:B----4-:R-:W-:Y:S01]  /*b610*/  @!P1 LEA R2, P0, R5.reuse, R0, 0x2 ;  /* 0x0000000005029211 */ /* 0x050fe200078010ff */
[----:B------:R1:W-:Y:S03]  /*b620*/  @!P5 ST.E.64 [R10.64], R168 ;  /* 0x000000a80a00d985 */ /* 0x0003e6000c101b06 */
[----:B-----5:R-:W-:Y:S01]  /*b630*/  @!P1 LEA.HI.X R3, R5, R4, R14, 0x2, P0 ;  /* 0x0000000405039211 */ /* 0x020fe200000f140e */
[----:B------:R1:W-:Y:S04]  /*b640*/  @!P3 ST.E.64 [R8.64], R142 ;  /* 0x0000008e0800b985 */ /* 0x0003e8000c101b06 */
[----:B------:R1:W-:Y:S04]  /*b650*/  @!P2 ST.E.64 [R6.64], R86 ;  /* 0x000000560600a985 */ /* 0x0003e8000c101b06 */
[----:B------:R1:W-:Y:S02]  /*b660*/  @!P1 ST.E.64 [R2.64], R82 ;  /* 0x0000005202009985 */ /* 0x0003e4000c101b06 */
.L_x_82:
[----:B------:R-:W-:Y:S05]  /*b670*/  BSYNC B0 ;  /* 0x0000000000007941 */ /* 0x000fea0003800000 */
.L_x_81:
[----:B------:R-:W-:Y:S05]  /*b680*/  BRA.DIV ~URZ, `(.L_x_83) ;  /* 0x000032527f007947 */ /* 0x000fea000b800000 */
[----:B-1----:R1:W2:Y:S02]  /*b690*/  SHFL.IDX PT, R4, R12, 0x2, 0x1c1f ;  /* 0x005c1f000c047f89 */ /* 0x0022a400000e0000 */
.L_x_142:
[----:B------:R-:W-:Y:S05]  /*b6a0*/  BRA.DIV ~URZ, `(.L_x_84) ;  /* 0x000032a27f007947 */ /* 0x000fea000b800000 */
[----:B----4-:R4:W1:Y:S02]  /*b6b0*/  SHFL.IDX PT, R0, R13, 0x2, 0x1c1f ;  /* 0x005c1f000d007f89 */ /* 0x01086400000e0000 */
.L_x_143:
[----:B------:R-:W5:Y:S01]  /*b6c0*/  LDL R2, [R1+0x24] ;  /* 0x0000240001027983 */ /* 0x000f620000100800 */
[----:B------:R-:W-:Y:S01]  /*b6d0*/  BSSY B0, `(.L_x_85) ;  /* 0x000004b000007945 */ /* 0x000fe20003800000 */
[----:B-----5:R-:W-:-:S13]  /*b6e0*/  LOP3.LUT P0, RZ, R2, 0x1, RZ, 0xc0, !PT ;  /* 0x0000000102ff7812 */ /* 0x020fda000780c0ff */
        /* <DEDUP_REMOVED lines=22> */
[----:B---3--:R-:W-:-:S11]  /*b850*/  ISETP.GE.AND P0, PT, R16, c[0x0][0x3c8], PT ;  /* 0x0000f20010007a0c */ /* 0x008fd60003f06270 */
[----:B-1----:R-:W-:-:S04]  /*b860*/  @!P2 LEA R2, P1, R11, R0, 0x2 ;  /* 0x000000000b02a211 */ /* 0x002fc800078210ff */
[----:B----4-:R-:W-:Y:S02]  /*b870*/  @!P2 LEA.HI.X R3, R11, R4, R14, 0x2, P1 ;  /* 0x000000040b03a211 */ /* 0x010fe400008f140e */
[----:B------:R-:W3:Y:S01]  /*b880*/  LDL R11, [R1+0x8c] ;  /* 0x00008c00010b7983 */ /* 0x000ee20000100800 */
[----:B------:R-:W-:Y:S02]  /*b890*/  @!P0 IMAD.MOV.U32 R6, RZ, RZ, R0 ;  /* 0x000000ffff068224 */ /* 0x000fe400078e0000 */
[----:B------:R-:W-:Y:S01]  /*b8a0*/  @!P0 IMAD.MOV.U32 R7, RZ, RZ, R4 ;  /* 0x000000ffff078224 */ /* 0x000fe200078e0004 */
[----:B------:R-:W4:Y:S03]  /*b8b0*/  LDL R14, [R1+0x7c] ;  /* 0x00007c00010e7983 */ /* 0x000f260000100800 */
[----:B------:R-:W-:Y:S02]  /*b8c0*/  @!P0 IMAD.WIDE R6, R16, 0x4, R6 ;  /* 0x0000000410068825 */ /* 0x000fe400078e0206 */
[----:B------:R-:W5:Y:S01]  /*b8d0*/  LDL R16, [R1+0x80] ;  /* 0x0000800001107983 */ /* 0x000f620000100800 */
[----:B--2---:R-:W-:-:S02]  /*b8e0*/  ISETP.GE.AND P4, PT, R76, c[0x0][0x3c8], PT ;  /* 0x0000f2004c007a0c */ /* 0x004fc40003f86270 */
[----:B------:R-:W-:Y:S01]  /*b8f0*/  ISETP.GE.AND P3, PT, R8, c[0x0][0x3c8], PT ;  /* 0x0000f20008007a0c */ /* 0x000fe20003f66270 */
[----:B------:R1:W-:Y:S01]  /*b900*/  @!P0 ST.E.64 [R6.64], R28 ;  /* 0x0000001c06008985 */ /* 0x0003e2000c101b06 */
[----:B------:R-:W-:Y:S02]  /*b910*/  ISETP.GE.AND P1, PT, R25, c[0x0][0x3c8], PT ;  /* 0x0000f20019007a0c */ /* 0x000fe40003f26270 */
[----:B------:R-:W-:Y:S01]  /*b920*/  ISETP.GE.AND P0, PT, R23, c[0x0][0x3c8], PT ;  /* 0x0000f20017007a0c */ /* 0x000fe20003f06270 */
[----:B------:R2:W-:Y:S01]  /*b930*/  @!P2 ST.E.64 [R2.64], R30 ;  /* 0x0000001e0200a985 */ /* 0x0005e2000c101b06 */
[----:B------:R-:W-:-:S05]  /*b940*/  ISETP.GE.AND P6, PT, R21, c[0x0][0x3c8], PT ;  /* 0x0000f20015007a0c */ /* 0x000fca0003fc6270 */
[-C--:B-1----:R-:W-:Y:S02]  /*b950*/  @!P4 LEA R6, P5, R76, R0.reuse, 0x2 ;  /* 0x000000004c06c211 */ /* 0x082fe400078a10ff */
[----:B--2---:R-:W-:Y:S02]  /*b960*/  @!P3 LEA R2, P2, R8, R0, 0x2 ;  /* 0x000000000802b211 */ /* 0x004fe400078410ff */
[-C--:B------:R-:W-:Y:S02]  /*b970*/  @!P4 LEA.HI.X R7, R76, R4.reuse, R77, 0x2, P5 ;  /* 0x000000044c07c211 */ /* 0x080fe400028f144d */
[----:B------:R-:W-:-:S03]  /*b980*/  @!P3 LEA.HI.X R3, R8, R4, R9, 0x2, P2 ;  /* 0x000000040803b211 */ /* 0x000fc600010f1409 */
[----:B------:R-:W-:Y:S01]  /*b990*/  @!P4 ST.E.64 [R6.64], R32 ;  /* 0x000000200600c985 */ /* 0x000fe2000c101b06 */
[----:B------:R-:W-:Y:S02]  /*b9a0*/  ISETP.GE.AND P4, PT, R10, c[0x0][0x3c8], PT ;  /* 0x0000f2000a007a0c */ /* 0x000fe40003f86270 */
[C---:B------:R-:W-:Y:S01]  /*b9b0*/  @!P1 LEA R8, P5, R25.reuse, R0, 0x2 ;  /* 0x0000000019089211 */ /* 0x040fe200078a10ff */
[----:B------:R1:W-:Y:S03]  /*b9c0*/  @!P3 ST.E.64 [R2.64], R34 ;  /* 0x000000220200b985 */ /* 0x0003e6000c101b06 */
[----:B------:R-:W-:Y:S02]  /*b9d0*/  @!P1 LEA.HI.X R9, R25, R4, R75, 0x2, P5 ;  /* 0x0000000419099211 */ /* 0x000fe400028f144b */
[----:B------:R-:W-:-:S03]  /*b9e0*/  ISETP.GE.AND P3, PT, R19, c[0x0][0x3c8], PT ;  /* 0x0000f20013007a0c */ /* 0x000fc60003f66270 */
[----:B------:R-:W-:Y:S01]  /*b9f0*/  @!P1 ST.E.64 [R8.64], R50 ;  /* 0x0000003208009985 */ /* 0x000fe2000c101b06 */
[----:B------:R-:W-:Y:S02]  /*ba00*/  ISETP.GE.AND P1, PT, R15, c[0x0][0x3c8], PT ;  /* 0x0000f2000f007a0c */ /* 0x000fe40003f26270 */
[-C--:B-1----:R-:W-:Y:S02]  /*ba10*/  @!P0 LEA R2, P2, R23, R0.reuse, 0x2 ;  /* 0x0000000017028211 */ /* 0x082fe400078410ff */
[----:B------:R-:W-:Y:S02]  /*ba20*/  @!P6 LEA R6, P5, R21, R0, 0x2 ;  /* 0x000000001506e211 */ /* 0x000fe400078a10ff */
[-C--:B------:R-:W-:Y:S02]  /*ba30*/  @!P0 LEA.HI.X R3, R23, R4.reuse, R24, 0x2, P2 ;  /* 0x0000000417038211 */ /* 0x080fe400010f1418 */
[----:B------:R-:W-:Y:S02]  /*ba40*/  ISETP.GE.AND P2, PT, R17, c[0x0][0x3c8], PT ;  /* 0x0000f20011007a0c */ /* 0x000fe40003f46270 */
[----:B------:R-:W-:Y:S01]  /*ba50*/  @!P6 LEA.HI.X R7, R21, R4, R22, 0x2, P5 ;  /* 0x000000041507e211 */ /* 0x000fe200028f1416 */
[----:B------:R1:W-:Y:S01]  /*ba60*/  @!P0 ST.E.64 [R2.64], R36 ;  /* 0x0000002402008985 */ /* 0x0003e2000c101b06 */
[----:B------:R-:W-:-:S03]  /*ba70*/  ISETP.GE.AND P0, PT, R5, c[0x0][0x3c8], PT ;  /* 0x0000f20005007a0c */ /* 0x000fc60003f06270 */
[----:B------:R2:W-:Y:S01]  /*ba80*/  @!P6 ST.E.64 [R6.64], R38 ;  /* 0x000000260600e985 */ /* 0x0005e2000c101b06 */
[----:B-1----:R-:W-:-:S04]  /*ba90*/  @!P4 LEA R2, P5, R10, R0, 0x2 ;  /* 0x000000000a02c211 */ /* 0x002fc800078a10ff */
[----:B---3--:R-:W-:Y:S02]  /*baa0*/  @!P4 LEA.HI.X R3, R10, R4, R11, 0x2, P5 ;  /* 0x000000040a03c211 */ /* 0x008fe400028f140b */
[----:B------:R-:W-:-:S03]  /*bab0*/  @!P3 LEA R10, P5, R19, R0, 0x2 ;  /* 0x00000000130ab211 */ /* 0x000fc600078a10ff */
[----:B------:R1:W-:Y:S01]  /*bac0*/  @!P4 ST.E.64 [R2.64], R40 ;  /* 0x000000280200c985 */ /* 0x0003e2000c101b06 */
[----:B------:R-:W-:Y:S02]  /*bad0*/  @!P2 LEA R8, P4, R17, R0, 0x2 ;  /* 0x000000001108a211 */ /* 0x000fe400078810ff */
[----:B------:R-:W-:Y:S02]  /*bae0*/  @!P3 LEA.HI.X R11, R19, R4, R20, 0x2, P5 ;  /* 0x00000004130bb211 */ /* 0x000fe400028f1414 */
[----:B--2---:R-:W-:Y:S02]  /*baf0*/  @!P1 LEA R6, P5, R15, R0, 0x2 ;  /* 0x000000000f069211 */ /* 0x004fe400078a10ff */
[-C--:B------:R-:W-:Y:S02]  /*bb00*/  @!P2 LEA.HI.X R9, R17, R4.reuse, R18, 0x2, P4 ;  /* 0x000000041109a211 */ /* 0x080fe400020f1412 */
[----:B-----5:R-:W-:Y:S01]  /*bb10*/  @!P1 LEA.HI.X R7, R15, R4, R16, 0x2, P5 ;  /* 0x000000040f079211 */ /* 0x020fe200028f1410 */
[----:B------:R2:W-:Y:S04]  /*bb20*/  @!P3 ST.E.64 [R10.64], R66 ;  /* 0x000000420a00b985 */ /* 0x0005e8000c101b06 */
[----:B------:R2:W-:Y:S04]  /*bb30*/  @!P2 ST.E.64 [R8.64], R52 ;  /* 0x000000340800a985 */ /* 0x0005e8000c101b06 */
[----:B------:R2:W-:Y:S01]  /*bb40*/  @!P1 ST.E.64 [R6.64], R42 ;  /* 0x0000002a06009985 */ /* 0x0005e2000c101b06 */
[----:B-1----:R-:W-:-:S04]  /*bb50*/  @!P0 LEA R2, P4, R5, R0, 0x2 ;  /* 0x0000000005028211 */ /* 0x002fc800078810ff */
[----:B----4-:R-:W-:-:S05]  /*bb60*/  @!P0 LEA.HI.X R3, R5, R4, R14, 0x2, P4 ;  /* 0x0000000405038211 */ /* 0x010fca00020f140e */
[----:B------:R2:W-:Y:S04]  /*bb70*/  @!P0 ST.E.64 [R2.64], R26 ;  /* 0x0000001a02008985 */ /* 0x0005e8000c101b06 */
.L_x_86:
[----:B------:R-:W-:Y:S05]  /*bb80*/  BSYNC B0 ;  /* 0x0000000000007941 */ /* 0x000fea0003800000 */
.L_x_85:
[----:B------:R-:W-:Y:S05]  /*bb90*/  BRA.DIV ~URZ, `(.L_x_87) ;  /* 0x00002e127f007947 */ /* 0x000fea000b800000 */
[----:B--2---:R2:W3:Y:S04]  /*bba0*/  SHFL.IDX PT, R4, R12, 0x3, 0x1c1f ;  /* 0x007c1f000c047f89 */ /* 0x0044e800000e0000 */
[----:B-1----:R2:W1:Y:S02]  /*bbb0*/  SHFL.IDX PT, R0, R13, 0x3, 0x1c1f ;  /* 0x007c1f000d007f89 */ /* 0x00246400000e0000 */
.L_x_144:
[----:B------:R-:W5:Y:S02]  /*bbc0*/  LDL R2, [R1+0x24] ;  /* 0x0000240001027983 */ /* 0x000f640000100800 */
[----:B-----5:R-:W-:-:S13]  /*bbd0*/  LOP3.LUT P0, RZ, R2, 0x2, RZ, 0xc0, !PT ;  /* 0x0000000202ff7812 */ /* 0x020fda000780c0ff */
[----:B------:R-:W-:Y:S05]  /*bbe0*/  @P0 BRA `(.L_x_75) ;  /* 0x0000127000000947 */ /* 0x000fea0003800000 */
[----:B--234-:R-:W2:Y:S04]  /*bbf0*/  LDL R13, [R1+0x70] ;  /* 0x00007000010d7983 */ /* 0x01cea80000100800 */
[----:B------:R-:W3:Y:S04]  /*bc00*/  LDL R8, [R1+0x5c] ;  /* 0x00005c0001087983 */ /* 0x000ee80000100800 */
[----:B------:R-:W4:Y:S04]  /*bc10*/  LDL R5, [R1+0x58] ;  /* 0x0000580001057983 */ /* 0x000f280000100800 */
[----:B------:R-:W5:Y:S04]  /*bc20*/  LDL R9, [R1+0xa4] ;  /* 0x0000a40001097983 */ /* 0x000f680000100800 */
        /* <DEDUP_REMOVED lines=15> */
[----:B------:R-:W5:Y:S01]  /*bd20*/  LDL R15, [R1+0x84] ;  /* 0x00008400010f7983 */ /* 0x000f620000100800 */
[----:B--2---:R-:W-:-:S02]  /*bd30*/  ISETP.GE.AND P4, PT, R13, c[0x0][0x3c8], PT ;  /* 0x0000f2000d007a0c */ /* 0x004fc40003f86270 */
[----:B---3--:R-:W-:Y:S02]  /*bd40*/  ISETP.GE.AND P3, PT, R8, c[0x0][0x3c8], PT ;  /* 0x0000f20008007a0c */ /* 0x008fe40003f66270 */
[----:B----4-:R-:W-:-:S09]  /*bd50*/  ISETP.GE.AND P2, PT, R5, c[0x0][0x3c8], PT ;  /* 0x0000f20005007a0c */ /* 0x010fd20003f46270 */
[----:B-1----:R-:W-:Y:S02]  /*bd60*/  @!P4 IMAD.MOV.U32 R6, RZ, RZ, R0 ;  /* 0x000000ffff06c224 */ /* 0x002fe400078e0000 */
[----:B------:R-:W-:Y:S01]  /*bd70*/  @!P4 IMAD.MOV.U32 R7, RZ, RZ, R4 ;  /* 0x000000ffff07c224 */ /* 0x000fe200078e0004 */
[----:B------:R-:W-:-:S03]  /*bd80*/  @!P3 LEA R2, P5, R8, R0, 0x2 ;  /* 0x000000000802b211 */ /* 0x000fc600078a10ff */
[----:B------:R-:W-:Y:S01]  /*bd90*/  @!P4 IMAD.WIDE R6, R13, 0x4, R6 ;  /* 0x000000040d06c825 */ /* 0x000fe200078e0206 */
[----:B-----5:R-:W-:Y:S01]  /*bda0*/  @!P3 LEA.HI.X R3, R8, R4, R9, 0x2, P5 ;  /* 0x000000040803b211 */ /* 0x020fe200028f1409 */
[----:B------:R-:W2:Y:S04]  /*bdb0*/  LDL R13, [R1+0x80] ;  /* 0x00008000010d7983 */ /* 0x000ea80000100800 */
[----:B------:R1:W-:Y:S04]  /*bdc0*/  @!P4 ST.E.64 [R6.64], R56 ;  /* 0x000000380600c985 */ /* 0x0003e8000c101b06 */
[----:B------:R3:W-:Y:S01]  /*bdd0*/  @!P3 ST.E.64 [R2.64], R46 ;  /* 0x0000002e0200b985 */ /* 0x0007e2000c101b06 */
[----:B------:R-:W-:-:S04]  /*bde0*/  @!P2 LEA R8, P3, R5, R0, 0x2 ;  /* 0x000000000508a211 */ /* 0x000fc800078610ff */
[----:B------:R-:W-:Y:S02]  /*bdf0*/  @!P2 LEA.HI.X R9, R5, R4, R26, 0x2, P3 ;  /* 0x000000040509a211 */ /* 0x000fe400018f141a */
[----:B------:R-:W4:Y:S01]  /*be00*/  LDL R5, [R1+0x34] ;  /* 0x0000340001057983 */ /* 0x000f220000100800 */
[----:B------:R-:W-:Y:S02]  /*be10*/  ISETP.GE.AND P1, PT, R24, c[0x0][0x3c8], PT ;  /* 0x0000f20018007a0c */ /* 0x000fe40003f26270 */
[----:B------:R-:W-:-:S11]  /*be20*/  ISETP.GE.AND P0, PT, R22, c[0x0][0x3c8], PT ;  /* 0x0000f20016007a0c */ /* 0x000fd60003f06270 */
[-C--:B-1----:R-:W-:Y:S02]  /*be30*/  @!P1 LEA R6, P4, R24, R0.reuse, 0x2 ;  /* 0x0000000018069211 */ /* 0x082fe400078810ff */
[----:B------:R-:W-:Y:S02]  /*be40*/  ISETP.GE.AND P5, PT, R20, c[0x0][0x3c8], PT ;  /* 0x0000f20014007a0c */ /* 0x000fe40003fa6270 */
[----:B---3--:R-:W-:-:S09]  /*be50*/  @!P0 LEA R2, P6, R22, R0, 0x2 ;  /* 0x0000000016028211 */ /* 0x008fd200078c10ff */
[----:B------:R-:W-:-:S04]  /*be60*/  P2R R3, PR, RZ, 0x10 ;  /* 0x00000010ff037803 */ /* 0x000fc80000000000 */
[----:B------:R-:W-:Y:S02]  /*be70*/  ISETP.NE.AND P3, PT, R3, RZ, PT ;  /* 0x000000ff0300720c */ /* 0x000fe40003f65270 */
[----:B------:R-:W-:Y:S02]  /*be80*/  ISETP.GE.AND P4, PT, R10, c[0x0][0x3c8], PT ;  /* 0x0000f2000a007a0c */ /* 0x000fe40003f86270 */
[-C--:B------:R-:W-:Y:S02]  /*be90*/  @!P1 LEA.HI.X R7, R24, R4.reuse, R25, 0x2, P3 ;  /* 0x0000000418079211 */ /* 0x080fe400018f1419 */
[----:B------:R-:W-:Y:S01]  /*bea0*/  @!P0 LEA.HI.X R3, R22, R4, R23, 0x2, P6 ;  /* 0x0000000416038211 */ /* 0x000fe200030f1417 */
[----:B------:R-:W-:Y:S01]  /*beb0*/  @!P2 ST.E.64 [R8.64], R68 ;  /* 0x000000440800a985 */ /* 0x000fe2000c101b06 */
[----:B------:R-:W-:-:S03]  /*bec0*/  ISETP.GE.AND P3, PT, R18, c[0x0][0x3c8], PT ;  /* 0x0000f20012007a0c */ /* 0x000fc60003f66270 */
[----:B------:R1:W-:Y:S04]  /*bed0*/  @!P1 ST.E.64 [R6.64], R64 ;  /* 0x0000004006009985 */ /* 0x0003e8000c101b06 */
[----:B------:R3:W-:Y:S01]  /*bee0*/  @!P0 ST.E.64 [R2.64], R48 ;  /* 0x0000003002008985 */ /* 0x0007e2000c101b06 */
[----:B------:R-:W-:Y:S02]  /*bef0*/  ISETP.GE.AND P2, PT, R16, c[0x0][0x3c8], PT ;  /* 0x0000f20010007a0c */ /* 0x000fe40003f46270 */
[----:B------:R-:W-:Y:S02]  /*bf00*/  ISETP.GE.AND P1, PT, R14, c[0x0][0x3c8], PT ;  /* 0x0000f2000e007a0c */ /* 0x000fe40003f26270 */
[----:B-1----:R-:W-:-:S04]  /*bf10*/  @!P5 LEA R6, P0, R20, R0, 0x2 ;  /* 0x000000001406d211 */ /* 0x002fc800078010ff */
[----:B------:R-:W-:Y:S02]  /*bf20*/  @!P5 LEA.HI.X R7, R20, R4, R21, 0x2, P0 ;  /* 0x000000041407d211 */ /* 0x000fe400000f1415 */
[----:B---3--:R-:W-:-:S03]  /*bf30*/  @!P4 LEA R2, P6, R10, R0, 0x2 ;  /* 0x000000000a02c211 */ /* 0x008fc600078c10ff */
[----:B------:R-:W-:Y:S01]  /*bf40*/  @!P5 ST.E.64 [R6.64], R60 ;  /* 0x0000003c0600d985 */ /* 0x000fe2000c101b06 */
[----:B------:R-:W-:Y:S02]  /*bf50*/  @!P4 LEA.HI.X R3, R10, R4, R11, 0x2, P6 ;  /* 0x000000040a03c211 */ /* 0x000fe400030f140b */
[-C--:B------:R-:W-:Y:S02]  /*bf60*/  @!P3 LEA R10, P5, R18, R0.reuse, 0x2 ;  /* 0x00000000120ab211 */ /* 0x080fe400078a10ff */
[----:B------:R-:W-:Y:S01]  /*bf70*/  ISETP.GE.AND P0, PT, R12, c[0x0][0x3c8], PT ;  /* 0x0000f2000c007a0c */ /* 0x000fe20003f06270 */
[----:B------:R1:W-:Y:S01]  /*bf80*/  @!P4 ST.E.64 [R2.64], R58 ;  /* 0x0000003a0200c985 */ /* 0x0003e2000c101b06 */
[----:B------:R-:W-:-:S04]  /*bf90*/  @!P2 LEA R8, P6, R16, R0, 0x2 ;  /* 0x000000001008a211 */ /* 0x000fc800078c10ff */
[----:B------:R-:W-:-:S05]  /*bfa0*/  @!P2 LEA.HI.X R9, R16, R4, R17, 0x2, P6 ;  /* 0x000000041009a211 */ /* 0x000fca00030f1411 */
[----:B-1----:R-:W-:-:S04]  /*bfb0*/  P2R R2, PR, RZ, 0x20 ;  /* 0x00000020ff027803 */ /* 0x002fc80000000000 */
[----:B------:R-:W-:Y:S02]  /*bfc0*/  ISETP.NE.AND P4, PT, R2, RZ, PT ;  /* 0x000000ff0200720c */ /* 0x000fe40003f85270 */
[----:B------:R-:W-:Y:S02]  /*bfd0*/  @!P1 LEA R6, P5, R14, R0, 0x2 ;  /* 0x000000000e069211 */ /* 0x000fe400078a10ff */
[----:B------:R-:W-:Y:S02]  /*bfe0*/  @!P3 LEA.HI.X R11, R18, R4, R19, 0x2, P4 ;  /* 0x00000004120bb211 */ /* 0x000fe400020f1413 */
[----:B------:R-:W-:Y:S02]  /*bff0*/  @!P0 LEA R2, P4, R12, R0, 0x2 ;  /* 0x000000000c028211 */ /* 0x000fe400078810ff */
[-C--:B------:R-:W-:Y:S01]  /*c000*/  @!P1 LEA.HI.X R7, R14, R4.reuse, R15, 0x2, P5 ;  /* 0x000000040e079211 */ /* 0x080fe200028f140f */
[----:B------:R1:W-:Y:S04]  /*c010*/  @!P3 ST.E.64 [R10.64], R72 ;  /* 0x000000480a00b985 */ /* 0x0003e8000c101b06 */
[----:B------:R1:W-:Y:S04]  /*c020*/  @!P2 ST.E.64 [R8.64], R70 ;  /* 0x000000460800a985 */ /* 0x0003e8000c101b06 */
[----:B------:R1:W-:Y:S01]  /*c030*/  @!P1 ST.E.64 [R6.64], R62 ;  /* 0x0000003e06009985 */ /* 0x0003e2000c101b06 */
[----:B--2---:R-:W-:-:S05]  /*c040*/  @!P0 LEA.HI.X R3, R12, R4, R13, 0x2, P4 ;  /* 0x000000040c038211 */ /* 0x004fca00020f140d */
[----:B------:R1:W-:Y:S01]  /*c050*/  @!P0 ST.E.64 [R2.64], R54 ;  /* 0x0000003602008985 */ /* 0x0003e2000c101b06 */
[----:B----4-:R-:W-:-:S13]  /*c060*/  ISETP.GE.AND P0, PT, R5, c[0x0][0x3c8], PT ;  /* 0x0000f20005007a0c */ /* 0x010fda0003f06270 */
[----:B------:R-:W-:Y:S05]  /*c070*/  @P0 BRA `(.L_x_75) ;  /* 0x00000de000000947 */ /* 0x000fea0003800000 */
[----:B------:R-:W2:Y:S01]  /*c080*/  LDL R12, [R1+0x7c] ;  /* 0x00007c00010c7983 */ /* 0x000ea20000100800 */
[----:B-1----:R-:W-:-:S04]  /*c090*/  LEA R2, P0, R5, R0, 0x2 ;  /* 0x0000000005027211 */ /* 0x002fc800078010ff */
[----:B--2---:R-:W-:-:S05]  /*c0a0*/  LEA.HI.X R3, R5, R4, R12, 0x2, P0 ;  /* 0x0000000405037211 */ /* 0x004fca00000f140c */
[----:B------:R1:W-:Y:S01]  /*c0b0*/  ST.E.64 [R2.64], R44 ;  /* 0x0000002c02007985 */ /* 0x0003e2000c101b06 */
[----:B------:R-:W-:Y:S05]  /*c0c0*/  BRA `(.L_x_75) ;  /* 0x00000d9000007947 */ /* 0x000fea0003800000 */
.L_x_60:
[----:B------:R-:W2:Y:S04]  /*c0d0*/  LDL.LU R8, [R1+0x18] ;  /* 0x0000180001087983 */ /* 0x000ea80000300800 */
[----:B------:R-:W3:Y:S04]  /*c0e0*/  LDL R7, [R1+0x4] ;  /* 0x0000040001077983 */ /* 0x000ee80000100800 */
[----:B-1----:R-:W4:Y:S01]  /*c0f0*/  LDL R6, [R1+0x28] ;  /* 0x0000280001067983 */ /* 0x002f220000100800 */
[----:B------:R-:W-:Y:S01]  /*c100*/  ISETP.NE.U32.AND P0, PT, RZ, c[0x0][0x508], PT ;  /* 0x00014200ff007a0c */ /* 0x000fe20003f05070 */
[----:B------:R-:W-:Y:S01]  /*c110*/  IMAD.MOV.U32 R4, RZ, RZ, 0x4 ;  /* 0x00000004ff047424 */ /* 0x000fe200078e00ff */
[----:B------:R-:W-:Y:S01]  /*c120*/  ISETP.NE.U32.AND P2, PT, RZ, c[0x0][0x500], PT ;  /* 0x00014000ff007a0c */ /* 0x000fe20003f45070 */
[----:B------:R-:W-:Y:S01]  /*c130*/  IMAD.MOV.U32 R0, RZ, RZ, RZ ;  /* 0x000000ffff007224 */ /* 0x000fe200078e00ff */
[----:B------:R-:W-:Y:S01]  /*c140*/  ISETP.NE.AND.EX P1, PT, RZ, c[0x0][0x50c], PT, P0 ;  /* 0x00014300ff007a0c */ /* 0x000fe20003f25300 */
[----:B------:R-:W-:Y:S01]  /*c150*/  IMAD.MOV.U32 R19, RZ, RZ, c[0x0][0x388] ;  /* 0x0000e200ff137624 */ /* 0x000fe200078e00ff */
[----:B------:R-:W-:-:S11]  /*c160*/  ISETP.NE.AND.EX P2, PT, RZ, c[0x0][0x504], PT, P2 ;  /* 0x00014100ff007a0c */ /* 0x000fd60003f45320 */
[C---:B---3--:R-:W-:Y:S01]  /*c170*/  @P1 LEA R2, P0, R7.reuse, c[0x0][0x508], 0x2 ;  /* 0x0001420007021a11 */ /* 0x048fe200078010ff */
[----:B------:R-:W-:-:S03]  /*c180*/  IMAD.WIDE R4, R7, R4, c[0x0][0x500] ;  /* 0x0001400007047625 */ /* 0x000fc600078e0204 */
[----:B----4-:R-:W-:Y:S02]  /*c190*/  @P1 LEA.HI.X R3, R7, c[0x0][0x50c], R6, 0x2, P0 ;  /* 0x0001430007031a11 */ /* 0x010fe400000f1406 */
[----:B------:R1:W5:Y:S04]  /*c1a0*/  @P2 LDG.E R0, [R4.64] ;  /* 0x0000000604002981 */ /* 0x000368000c1e1900 */
[----:B------:R1:W5:Y:S01]  /*c1b0*/  @P1 LDG.E R19, [R2.64] ;  /* 0x0000000602131981 */ /* 0x000362000c1e1900 */
[----:B--2---:R-:W-:-:S04]  /*c1c0*/  ISETP.NE.AND P0, PT, R8, RZ, PT ;  /* 0x000000ff0800720c */ /* 0x004fc80003f05270 */
[----:B------:R-:W-:Y:S01]  /*c1d0*/  SEL R18, R8, c[0x0][0x3d4], P0 ;  /* 0x0000f50008127a07 */ /* 0x000fe20000000000 */
[----:B------:R-:W-:Y:S05]  /*c1e0*/  @P1 BRA `(.L_x_88) ;  /* 0x0000004000001947 */ /* 0x000fea0003800000 */
[----:B------:R-:W-:Y:S05]  /*c1f0*/  @!P2 BRA `(.L_x_88) ;  /* 0x000000300000a947 */ /* 0x000fea0003800000 */
[----:B-1----:R1:W2:Y:S04]  /*c200*/  LDG.E R2, [R4.64] ;  /* 0x0000000604027981 */ /* 0x0022a8000c1e1900 */
[----:B-1----:R-:W2:Y:S02]  /*c210*/  LDG.E R4, [R4.64+0x4] ;  /* 0x0000040604047981 */ /* 0x002ea4000c1e1900 */
[----:B--2--5:R-:W-:Y:S02]  /*c220*/  IADD3 R19, -R2, R4, RZ ;  /* 0x0000000402137210 */ /* 0x024fe40007ffe1ff */
.L_x_88:
[----:B-1----:R-:W1:Y:S01]  /*c230*/  S2R R4, SR_TID.X ;  /* 0x0000000000047919 */ /* 0x002e620000002100 */
[----:B------:R-:W-:Y:S01]  /*c240*/  BSSY B0, `(.L_x_89) ;  /* 0x0000038000007945 */ /* 0x000fe20003800000 */
[----:B------:R-:W-:Y:S02]  /*c250*/  SEL R12, R7, RZ, !P2 ;  /* 0x000000ff070c7207 */ /* 0x000fe40005000000 */
[----:B------:R-:W-:-:S02]  /*c260*/  SEL R20, R6, RZ, !P2 ;  /* 0x000000ff06147207 */ /* 0x000fc40005000000 */
[----:B-----5:R-:W-:Y:S02]  /*c270*/  SHF.R.S32.HI R17, RZ, 0x1f, R0 ;  /* 0x0000001fff117819 */ /* 0x020fe40000011400 */
[----:B-1----:R-:W-:-:S13]  /*c280*/  ISETP.GT.AND P0, PT, R4, 0x7f, PT ;  /* 0x0000007f0400780c */ /* 0x002fda0003f04270 */
[----:B------:R-:W-:Y:S05]  /*c290*/  @P0 BRA `(.L_x_90) ;  /* 0x0000032000000947 */ /* 0x000fea0003800000 */
[----:B------:R-:W2:Y:S01]  /*c2a0*/  LDL R3, [R1+0x14] ;  /* 0x0000140001037983 */ /* 0x000ea20000100800 */
[----:B------:R-:W-:Y:S01]  /*c2b0*/  IMAD R2, R19, c[0x0][0x4e8], RZ ;  /* 0x00013a0013027a24 */ /* 0x000fe200078e02ff */
[----:B--2---:R-:W-:-:S04]  /*c2c0*/  LEA R13, R3, R4, 0x7 ;  /* 0x00000004030d7211 */ /* 0x004fc800078e38ff */
[----:B------:R-:W-:-:S13]  /*c2d0*/  ISETP.GE.AND P0, PT, R13, R2, PT ;  /* 0x000000020d00720c */ /* 0x000fda0003f06270 */
[----:B------:R-:W-:Y:S05]  /*c2e0*/  @P0 BRA `(.L_x_90) ;  /* 0x000002d000000947 */ /* 0x000fea0003800000 */
[----:B------:R-:W2:Y:S04]  /*c2f0*/  LDL R4, [R1+0x20] ;  /* 0x0000200001047983 */ /* 0x000ea80000100800 */
[----:B------:R-:W3:Y:S01]  /*c300*/  LDL.LU R21, [R1+0x74] ;  /* 0x0000740001157983 */ /* 0x000ee20000300800 */
[----:B------:R-:W-:Y:S01]  /*c310*/  IMAD.MOV.U32 R2, RZ, RZ, 0x368 ;  /* 0x00000368ff027424 */ /* 0x000fe200078e00ff */
[----:B------:R-:W-:-:S04]  /*c320*/  ISETP.GT.AND P2, PT, R18, 0x1, PT ;  /* 0x000000011200780c */ /* 0x000fc80003f44270 */
[----:B------:R-:W-:-:S04]  /*c330*/  SEL R2, R2, 0x328, P2 ;  /* 0x0000032802027807 */ /* 0x000fc80001000000 */
[----:B------:R1:W4:Y:S08]  /*c340*/  LDC.64 R8, c[0x0][R2+0x170] ;  /* 0x00005c0002087b82 */ /* 0x0003300000000a00 */
[----:B------:R1:W2:Y:S08]  /*c350*/  LDC.64 R6, c[0x0][R2+0x168] ;  /* 0x00005a0002067b82 */ /* 0x0002b00000000a00 */
[----:B------:R1:W5:Y:S08]  /*c360*/  LDC.64 R14, c[0x0][R2+0x178] ;  /* 0x00005e00020e7b82 */ /* 0x0003700000000a00 */
[----:B------:R1:W2:Y:S02]  /*c370*/  LDC.64 R10, c[0x0][R2+0x160] ;  /* 0x00005800020a7b82 */ /* 0x0002a40000000a00 */
[----:B-1----:R-:W-:-:S02]  /*c380*/  IMAD.MOV.U32 R2, RZ, RZ, c[0x0][0x4e8] ;  /* 0x00013a00ff027624 */ /* 0x002fc400078e00ff */
[----:B----4-:R-:W-:-:S03]  /*c390*/  IMAD R3, R9, R12, RZ ;  /* 0x0000000c09037224 */ /* 0x010fc600078e02ff */
[----:B------:R-:W-:Y:S02]  /*c3a0*/  ISETP.NE.AND P0, PT, R2, 0x1, PT ;  /* 0x000000010200780c */ /* 0x000fe40003f05270 */
[----:B------:R-:W-:-:S11]  /*c3b0*/  MOV R2, R13 ;  /* 0x0000000d00027202 */ /* 0x000fd60000000f00 */
[----:B------:R-:W-:-:S05]  /*c3c0*/  @P0 IMAD.HI.U32 R16, R13, c[0x0][0x4ec], RZ ;  /* 0x00013b000d100a27 */ /* 0x000fca00078e00ff */
[----:B------:R-:W-:Y:S01]  /*c3d0*/  @P0 SHF.R.U32.HI R2, RZ, c[0x0][0x4f0], R16 ;  /* 0x00013c00ff020a19 */ /* 0x000fe20000011610 */
[-C--:B--2---:R-:W-:Y:S02]  /*c3e0*/  IMAD R9, R7, R4.reuse, RZ ;  /* 0x0000000407097224 */ /* 0x084fe400078e02ff */
[----:B------:R-:W-:-:S04]  /*c3f0*/  IMAD.WIDE.U32 R6, R6, R4, RZ ;  /* 0x0000000406067225 */ /* 0x000fc800078e00ff */
[----:B------:R-:W-:-:S04]  /*c400*/  IMAD.WIDE.U32 R4, R8, R12, RZ ;  /* 0x0000000c08047225 */ /* 0x000fc800078e00ff */
[----:B------:R-:W-:Y:S01]  /*c410*/  IMAD R8, R8, R20, R3 ;  /* 0x0000001408087224 */ /* 0x000fe200078e0203 */
[----:B---3--:R-:W-:Y:S01]  /*c420*/  SEL R3, R21, RZ, P2 ;  /* 0x000000ff15037207 */ /* 0x008fe20001000000 */
[----:B------:R-:W-:Y:S01]  /*c430*/  IMAD.IADD R9, R7, 0x1, R9 ;  /* 0x0000000107097824 */ /* 0x000fe200078e0209 */
[----:B------:R-:W-:Y:S01]  /*c440*/  IADD3 R16, P1, P0, R4, R6, R0 ;  /* 0x0000000604107210 */ /* 0x000fe2000783e000 */
[----:B------:R-:W-:Y:S01]  /*c450*/  IMAD.MOV R6, RZ, RZ, -R2 ;  /* 0x000000ffff067224 */ /* 0x000fe200078e0a02 */
[----:B------:R-:W-:Y:S01]  /*c460*/  IADD3 R7, R5, R8, RZ ;  /* 0x0000000805077210 */ /* 0x000fe20007ffe0ff */
[-C--:B-----5:R-:W-:Y:S02]  /*c470*/  IMAD R8, R15, R3.reuse, RZ ;  /* 0x000000030f087224 */ /* 0x0a0fe400078e02ff */
[----:B------:R-:W-:Y:S01]  /*c480*/  IMAD.WIDE.U32 R4, R14, R3, RZ ;  /* 0x000000030e047225 */ /* 0x000fe200078e00ff */
[----:B------:R-:W-:-:S03]  /*c490*/  IADD3.X R9, R7, R9, R17, P1, P0 ;  /* 0x0000000907097210 */ /* 0x000fc60000fe0411 */
[----:B------:R-:W-:Y:S01]  /*c4a0*/  IMAD R3, R6, c[0x0][0x4e8], R13 ;  /* 0x00013a0006037a24 */ /* 0x000fe200078e020d */
[----:B------:R-:W-:Y:S02]  /*c4b0*/  IADD3 R7, R5, R8, RZ ;  /* 0x0000000805077210 */ /* 0x000fe40007ffe0ff */
[----:B------:R-:W-:Y:S02]  /*c4c0*/  IADD3 R4, P1, P0, R2, R16, R4 ;  /* 0x0000001002047210 */ /* 0x000fe4000783e004 */
[----:B------:R-:W-:Y:S01]  /*c4d0*/  SHF.R.S32.HI R5, RZ, 0x1f, R2 ;  /* 0x0000001fff057819 */ /* 0x000fe20000011402 */
[----:B------:R-:W-:Y:S01]  /*c4e0*/  IMAD R2, R11, R3, RZ ;  /* 0x000000030b027224 */ /* 0x000fe200078e02ff */
[----:B------:R-:W-:Y:S02]  /*c4f0*/  SHF.R.S32.HI R6, RZ, 0x1f, R3 ;  /* 0x0000001fff067819 */ /* 0x000fe40000011403 */
[----:B------:R-:W-:Y:S01]  /*c500*/  IADD3.X R5, R5, R9, R7, P1, P0 ;  /* 0x0000000905057210 */ /* 0x000fe20000fe0407 */
[----:B------:R-:W-:-:S02]  /*c510*/  IMAD.MOV.U32 R7, RZ, RZ, c[0x0][0x4a8] ;  /* 0x00012a00ff077624 */ /* 0x000fc400078e00ff */
[C---:B------:R-:W-:Y:S02]  /*c520*/  IMAD R6, R10.reuse, R6, R2 ;  /* 0x000000060a067224 */ /* 0x040fe400078e0202 */
[----:B------:R-:W-:Y:S01]  /*c530*/  IMAD.WIDE.U32 R2, R10, R3, R4 ;  /* 0x000000030a027225 */ /* 0x000fe200078e0004 */
[----:B------:R-:W-:Y:S02]  /*c540*/  MOV R5, c[0x0][0x4ac] ;  /* 0x00012b0000057a02 */ /* 0x000fe40000000f00 */
[----:B------:R-:W-:Y:S01]  /*c550*/  SEL R4, R7, c[0x0][0x450], P2 ;  /* 0x0001140007047a07 */ /* 0x000fe20001000000 */
[----:B------:R-:W-:Y:S01]  /*c560*/  IMAD.IADD R3, R3, 0x1, R6 ;  /* 0x0000000103037824 */ /* 0x000fe200078e0206 */
[----:B------:R-:W-:Y:S02]  /*c570*/  SEL R5, R5, c[0x0][0x454], P2 ;  /* 0x0001150005057a07 */ /* 0x000fe40001000000 */
[----:B------:R-:W-:-:S04]  /*c580*/  LEA R4, P0, R2, R4, 0x2 ;  /* 0x0000000402047211 */ /* 0x000fc800078010ff */
[----:B------:R-:W-:Y:S02]  /*c590*/  LEA.HI.X R5, R2, R5, R3, 0x2, P0 ;  /* 0x0000000502057211 */ /* 0x000fe400000f1403 */
[----:B------:R-:W-:-:S05]  /*c5a0*/  MOV R2, 0xff800000 ;  /* 0xff80000000027802 */ /* 0x000fca0000000f00 */
[----:B------:R1:W-:Y:S02]  /*c5b0*/  STG.E [R4.64], R2 ;  /* 0x0000000204007986 */ /* 0x0003e4000c101906 */
.L_x_90:
[----:B------:R-:W-:Y:S05]  /*c5c0*/  BSYNC B0 ;  /* 0x0000000000007941 */ /* 0x000fea0003800000 */
.L_x_89:
[----:B------:R-:W-:-:S13]  /*c5d0*/  ISETP.GT.AND P0, PT, R18, 0x1, PT ;  /* 0x000000011200780c */ /* 0x000fda0003f04270 */
[----:B------:R-:W-:Y:S05]  /*c5e0*/  @P0 BRA `(.L_x_75) ;  /* 0x0000087000000947 */ /* 0x000fea0003800000 */
[----:B-1----:R-:W2:Y:S04]  /*c5f0*/  LDL.LU R2, [R1+0x14] ;  /* 0x0000140001027983 */ /* 0x002ea80000300800 */
[----:B------:R-:W3:Y:S01]  /*c600*/  LDL.LU R7, [R1+0x20] ;  /* 0x0000200001077983 */ /* 0x000ee20000300800 */
[----:B------:R-:W-:-:S03]  /*c610*/  IMAD R4, R17, c[0x0][0x3a0], RZ ;  /* 0x0000e80011047a24 */ /* 0x000fc600078e02ff */
[----:B------:R-:W1:Y:S02]  /*c620*/  S2R R3, SR_TID.X ;  /* 0x0000000000037919 */ /* 0x000e640000002100 */
[--C-:B-1----:R-:W-:Y:S02]  /*c630*/  SHF.R.S32.HI R5, RZ, 0x1f, R3.reuse ;  /* 0x0000001fff057819 */ /* 0x102fe40000011403 */
[----:B------:R-:W-:Y:S02]  /*c640*/  SHF.R.S32.HI R9, RZ, 0x1f, R3 ;  /* 0x0000001fff097819 */ /* 0x000fe40000011403 */
[-C--:B------:R-:W-:Y:S02]  /*c650*/  LEA.HI R5, R5, R3.reuse, RZ, 0x2 ;  /* 0x0000000305057211 */ /* 0x080fe400078f10ff */
[----:B------:R-:W-:Y:S02]  /*c660*/  LEA.HI R9, R9, R3, RZ, 0x2 ;  /* 0x0000000309097211 */ /* 0x000fe400078f10ff */
[----:B------:R-:W-:-:S02]  /*c670*/  LOP3.LUT R5, R5, 0xfffffffc, RZ, 0xc0, !PT ;  /* 0xfffffffc05057812 */ /* 0x000fc400078ec0ff */
[----:B------:R-:W-:-:S03]  /*c680*/  SHF.R.S32.HI R9, RZ, 0x2, R9 ;  /* 0x00000002ff097819 */ /* 0x000fc60000011409 */
[----:B------:R-:W-:Y:S01]  /*c690*/  IMAD.IADD R5, R3, 0x1, -R5 ;  /* 0x0000000103057824 */ /* 0x000fe200078e0a05 */
[----:B--2---:R-:W-:Y:S02]  /*c6a0*/  MOV R8, R2 ;  /* 0x0000000200087202 */ /* 0x004fe40000000f00 */
[----:B------:R-:W-:Y:S02]  /*c6b0*/  MOV R2, c[0x0][0x4e8] ;  /* 0x00013a0000027a02 */ /* 0x000fe40000000f00 */
[----:B------:R-:W-:Y:S02]  /*c6c0*/  LEA R11, R8, R9, 0x7 ;  /* 0x00000009080b7211 */ /* 0x000fe400078e38ff */
[----:B------:R-:W-:Y:S01]  /*c6d0*/  ISETP.NE.AND P0, PT, R2, 0x1, PT ;  /* 0x000000010200780c */ /* 0x000fe20003f05270 */
[----:B------:R-:W-:-:S04]  /*c6e0*/  IMAD.WIDE.U32 R2, R0, c[0x0][0x3a0], RZ ;  /* 0x0000e80000027a25 */ /* 0x000fc800078e00ff */
[----:B------:R-:W-:Y:S01]  /*c6f0*/  IMAD R0, R0, c[0x0][0x3a4], R4 ;  /* 0x0000e90000007a24 */ /* 0x000fe200078e0204 */
[----:B------:R-:W-:Y:S01]  /*c700*/  LEA R4, R5, R9, 0x5 ;  /* 0x0000000905047211 */ /* 0x000fe200078e28ff */
[----:B------:R-:W-:-:S03]  /*c710*/  IMAD R5, R20, c[0x0][0x3f0], RZ ;  /* 0x0000fc0014057a24 */ /* 0x000fc600078e02ff */
[----:B------:R-:W-:Y:S01]  /*c720*/  IADD3 R3, R3, R0, RZ ;  /* 0x0000000003037210 */ /* 0x000fe20007ffe0ff */
[----:B------:R-:W-:-:S04]  /*c730*/  IMAD R4, R8, 0x80, R4 ;  /* 0x0000008008047824 */ /* 0x000fc800078e0204 */
[----:B------:R-:W-:-:S04]  /*c740*/  @P0 IMAD.HI.U32 R6, R4, c[0x0][0x4ec], RZ ;  /* 0x00013b0004060a27 */ /* 0x000fc800078e00ff */
[----:B---3--:R-:W-:-:S04]  /*c750*/  IMAD.WIDE.U32 R2, R7, c[0x0][0x3e8], R2 ;  /* 0x0000fa0007027a25 */ /* 0x008fc800078e0002 */
[----:B------:R-:W-:Y:S01]  /*c760*/  IMAD.MOV.U32 R0, RZ, RZ, R4 ;  /* 0x000000ffff007224 */ /* 0x000fe200078e0004 */
[----:B------:R-:W-:Y:S01]  /*c770*/  @P0 SHF.R.U32.HI R0, RZ, c[0x0][0x4f0], R6 ;  /* 0x00013c00ff000a19 */ /* 0x000fe20000011606 */
[----:B------:R-:W-:Y:S02]  /*c780*/  IMAD R3, R7, c[0x0][0x3ec], R3 ;  /* 0x0000fb0007037a24 */ /* 0x000fe400078e0203 */
[C---:B------:R-:W-:Y:S01]  /*c790*/  IMAD R7, R12.reuse, c[0x0][0x3f4], R5 ;  /* 0x0000fd000c077a24 */ /* 0x040fe200078e0205 */
[----:B------:R-:W-:Y:S01]  /*c7a0*/  SHF.R.S32.HI R6, RZ, 0x1f, R0 ;  /* 0x0000001fff067819 */ /* 0x000fe20000011400 */
[----:B------:R-:W-:Y:S01]  /*c7b0*/  IMAD.WIDE.U32 R2, R12, c[0x0][0x3f0], R2 ;  /* 0x0000fc000c027a25 */ /* 0x000fe200078e0002 */
[----:B------:R-:W-:-:S03]  /*c7c0*/  IADD3 R5, -R0, RZ, RZ ;  /* 0x000000ff00057210 */ /* 0x000fc60007ffe1ff */
[----:B------:R-:W-:Y:S01]  /*c7d0*/  IMAD R6, R6, c[0x0][0x3e0], RZ ;  /* 0x0000f80006067a24 */ /* 0x000fe200078e02ff */
[----:B------:R-:W-:Y:S01]  /*c7e0*/  IADD3 R3, R3, R7, RZ ;  /* 0x0000000703037210 */ /* 0x000fe20007ffe0ff */
[----:B------:R-:W-:Y:S02]  /*c7f0*/  IMAD R4, R5, c[0x0][0x4e8], R4 ;  /* 0x00013a0005047a24 */ /* 0x000fe400078e0204 */
[C---:B------:R-:W-:Y:S02]  /*c800*/  IMAD R6, R0.reuse, c[0x0][0x3e4], R6 ;  /* 0x0000f90000067a24 */ /* 0x040fe400078e0206 */
[----:B------:R-:W-:Y:S01]  /*c810*/  IMAD.WIDE.U32 R2, R0, c[0x0][0x3e0], R2 ;  /* 0x0000f80000027a25 */ /* 0x000fe200078e0002 */
[----:B------:R-:W-:-:S03]  /*c820*/  SHF.R.S32.HI R0, RZ, 0x1f, R4 ;  /* 0x0000001fff007819 */ /* 0x000fc60000011404 */
[----:B------:R-:W-:Y:S02]  /*c830*/  IMAD.IADD R3, R3, 0x1, R6 ;  /* 0x0000000103037824 */ /* 0x000fe400078e0206 */
[----:B------:R-:W-:Y:S02]  /*c840*/  IMAD R0, R0, c[0x0][0x3d8], RZ ;  /* 0x0000f60000007a24 */ /* 0x000fe400078e02ff */
[----:B------:R-:W-:-:S04]  /*c850*/  IMAD.WIDE.U32 R2, R4, c[0x0][0x3d8], R2 ;  /* 0x0000f60004027a25 */ /* 0x000fc800078e0002 */
[----:B------:R-:W-:Y:S01]  /*c860*/  IMAD R4, R4, c[0x0][0x3dc], R0 ;  /* 0x0000f70004047a24 */ /* 0x000fe200078e0200 */
[----:B------:R-:W-:-:S04]  /*c870*/  LEA R12, P0, R2, c[0x0][0x380], 0x1 ;  /* 0x0000e000020c7a11 */ /* 0x000fc800078008ff */
[----:B------:R-:W-:-:S04]  /*c880*/  IADD3 R4, R3, R4, RZ ;  /* 0x0000000403047210 */ /* 0x000fc80007ffe0ff */
[----:B------:R-:W-:Y:S01]  /*c890*/  LEA.HI.X R9, R2, c[0x0][0x384], R4, 0x1, P0 ;  /* 0x0000e10002097a11 */ /* 0x000fe200000f0c04 */
[----:B------:R-:W-:Y:S05]  /*c8a0*/  BRA.DIV ~URZ, `(.L_x_91) ;  /* 0x000021c27f007947 */ /* 0x000fea000b800000 */
[----:B------:R1:W2:Y:S02]  /*c8b0*/  SHFL.IDX PT, R8, R9, RZ, 0x1c1f ;  /* 0x001c1fff09087589 */ /* 0x0002a400000e0000 */
.L_x_145:
[----:B------:R-:W-:Y:S05]  /*c8c0*/  BRA.DIV ~URZ, `(.L_x_92) ;  /* 0x000022127f007947 */ /* 0x000fea000b800000 */
[----:B------:R3:W4:Y:S02]  /*c8d0*/  SHFL.IDX PT, R0, R12, RZ, 0x1c1f ;  /* 0x001c1fff0c007589 */ /* 0x00072400000e0000 */
.L_x_146:
[----:B------:R-:W-:Y:S01]  /*c8e0*/  IMAD R10, R19, c[0x0][0x4e8], RZ ;  /* 0x00013a00130a7a24 */ /* 0x000fe200078e02ff */
[----:B------:R-:W-:Y:S04]  /*c8f0*/  BSSY B0, `(.L_x_93) ;  /* 0x0000012000007945 */ /* 0x000fe80003800000 */
[----:B------:R-:W-:-:S13]  /*c900*/  ISETP.GE.AND P0, PT, R11, R10, PT ;  /* 0x0000000a0b00720c */ /* 0x000fda0003f06270 */
        /* <DEDUP_REMOVED lines=9> */
[----:B------:R2:W-:Y:S01]  /*c9a0*/  @!P2 ST.E.128 [R6.64], RZ ;  /* 0x000000ff0600a985 */ /* 0x0005e2000c101d06 */
[----:B-----5:R-:W-:Y:S02]  /*c9b0*/  ISETP.GE.AND P0, PT, R13, c[0x0][0x3c8], PT ;  /* 0x0000f2000d007a0c */ /* 0x020fe40003f06270 */
[----:B---3--:R-:W-:-:S11]  /*c9c0*/  @!P1 LEA.HI.X R5, R252, R8, R15, 0x1, P4 ;  /* 0x00000008fc059211 */ /* 0x008fd600020f0c0f */
[----:B------:R-:W-:-:S04]  /*c9d0*/  @!P0 LEA R2, P3, R13, R0, 0x1 ;  /* 0x000000000d028211 */ /* 0x000fc800078608ff */
[----:B----4-:R-:W-:Y:S01]  /*c9e0*/  @!P0 LEA.HI.X R3, R13, R8, R14, 0x1, P3 ;  /* 0x000000080d038211 */ /* 0x010fe200018f0c0e */
[----:B------:R2:W-:Y:S04]  /*c9f0*/  @!P1 ST.E.128 [R4.64], RZ ;  /* 0x000000ff04009985 */ /* 0x0005e8000c101d06 */
[----:B------:R2:W-:Y:S04]  /*ca00*/  @!P0 ST.E.128 [R2.64], RZ ;  /* 0x000000ff02008985 */ /* 0x0005e8000c101d06 */
.L_x_94:
[----:B------:R-:W-:Y:S05]  /*ca10*/  BSYNC B0 ;  /* 0x0000000000007941 */ /* 0x000fea0003800000 */
.L_x_93:
[----:B------:R-:W-:Y:S05]  /*ca20*/  BRA.DIV ~URZ, `(.L_x_95) ;  /* 0x000021127f007947 */ /* 0x000fea000b800000 */
[----:B--2---:R2:W1:Y:S04]  /*ca30*/  SHFL.IDX PT, R8, R9, 0x1, 0x1c1f ;  /* 0x003c1f0009087f89 */ /* 0x00446800000e0000 */
[----:B----4-:R2:W4:Y:S02]  /*ca40*/  SHFL.IDX PT, R0, R12, 0x1, 0x1c1f ;  /* 0x003c1f000c007f89 */ /* 0x01052400000e0000 */
.L_x_147:
        /* <DEDUP_REMOVED lines=12> */
[----:B------:R1:W-:Y:S01]  /*cb10*/  @!P2 ST.E.128 [R6.64], RZ ;  /* 0x000000ff0600a985 */ /* 0x0003e2000c101d06 */
[----:B-----5:R-:W-:Y:S02]  /*cb20*/  ISETP.GE.AND P0, PT, R13, c[0x0][0x3c8], PT ;  /* 0x0000f2000d007a0c */ /* 0x020fe40003f06270 */
[----:B--2---:R-:W-:-:S11]  /*cb30*/  @!P1 LEA.HI.X R5, R252, R8, R15, 0x1, P4 ;  /* 0x00000008fc059211 */ /* 0x004fd600020f0c0f */
[----:B------:R-:W-:-:S04]  /*cb40*/  @!P0 LEA R2, P3, R13, R0, 0x1 ;  /* 0x000000000d028211 */ /* 0x000fc800078608ff */
[----:B---3--:R-:W-:Y:S01]  /*cb50*/  @!P0 LEA.HI.X R3, R13, R8, R14, 0x1, P3 ;  /* 0x000000080d038211 */ /* 0x008fe200018f0c0e */
[----:B------:R1:W-:Y:S04]  /*cb60*/  @!P1 ST.E.128 [R4.64], RZ ;  /* 0x000000ff04009985 */ /* 0x0003e8000c101d06 */
[----:B------:R1:W-:Y:S04]  /*cb70*/  @!P0 ST.E.128 [R2.64], RZ ;  /* 0x000000ff02008985 */ /* 0x0003e8000c101d06 */
.L_x_97:
[----:B------:R-:W-:Y:S05]  /*cb80*/  BSYNC B0 ;  /* 0x0000000000007941 */ /* 0x000fea0003800000 */
.L_x_96:
[----:B------:R-:W-:Y:S05]  /*cb90*/  BRA.DIV ~URZ, `(.L_x_98) ;  /* 0x000020627f007947 */ /* 0x000fea000b800000 */
[----:B-1----:R1:W2:Y:S02]  /*cba0*/  SHFL.IDX PT, R8, R9, 0x2, 0x1c1f ;  /* 0x005c1f0009087f89 */ /* 0x0022a400000e0000 */
.L_x_148:
[----:B------:R-:W-:Y:S05]  /*cbb0*/  BRA.DIV ~URZ, `(.L_x_99) ;  /* 0x000020b27f007947 */ /* 0x000fea000b800000 */
[----:B----4-:R4:W1:Y:S02]  /*cbc0*/  SHFL.IDX PT, R0, R12, 0x2, 0x1c1f ;  /* 0x005c1f000c007f89 */ /* 0x01086400000e0000 */
.L_x_149:
        /* <DEDUP_REMOVED lines=19> */
.L_x_101:
[----:B------:R-:W-:Y:S05]  /*cd00*/  BSYNC B0 ;  /* 0x0000000000007941 */ /* 0x000fea0003800000 */
.L_x_100:
[----:B------:R-:W-:Y:S05]  /*cd10*/  BRA.DIV ~URZ, `(.L_x_102) ;  /* 0x00001fb27f007947 */ /* 0x000fea000b800000 */
[----:B--2---:R2:W3:Y:S04]  /*cd20*/  SHFL.IDX PT, R8, R9, 0x3, 0x1c1f ;  /* 0x007c1f0009087f89 */ /* 0x0044e800000e0000 */
[----:B-1----:R2:W1:Y:S02]  /*cd30*/  SHFL.IDX PT, R0, R12, 0x3, 0x1c1f ;  /* 0x007c1f000c007f89 */ /* 0x00246400000e0000 */
.L_x_150:
[----:B------:R-:W-:-:S04]  /*cd40*/  IADD3 R2, R11, 0x60, RZ ;  /* 0x000000600b027810 */ /* 0x000fc80007ffe0ff */
[----:B------:R-:W-:-:S13]  /*cd50*/  ISETP.GE.AND P0, PT, R2, R10, PT ;  /* 0x0000000a0200720c */ /* 0x000fda0003f06270 */
[----:B------:R-:W-:Y:S05]  /*cd60*/  @P0 BRA `(.L_x_75) ;  /* 0x000000f000000947 */ /* 0x000fea0003800000 */
[----:B--2---:R-:W2:Y:S04]  /*cd70*/  LDL R9, [R1] ;  /* 0x0000000001097983 */ /* 0x004ea80000100800 */
[----:B------:R-:W5:Y:S04]  /*cd80*/  LDL R13, [R1+0x6c] ;  /* 0x00006c00010d7983 */ /* 0x000f680000100800 */
[----:B---34-:R-:W3:Y:S01]  /*cd90*/  LDL R12, [R1+0x68] ;  /* 0x00006800010c7983 */ /* 0x018ee20000100800 */
[----:B------:R-:W-:Y:S02]  /*cda0*/  ISETP.GE.AND P2, PT, R250, c[0x0][0x3c8], PT ;  /* 0x0000f200fa007a0c */ /* 0x000fe40003f46270 */
[----:B------:R-:W-:-:S11]  /*cdb0*/  ISETP.GE.AND P1, PT, R252, c[0x0][0x3c8], PT ;  /* 0x0000f200fc007a0c */ /* 0x000fd60003f26270 */
[-C--:B-1----:R-:W-:Y:S02]  /*cdc0*/  @!P2 LEA R6, P5, R250, R0.reuse, 0x1 ;  /* 0x00000000fa06a211 */ /* 0x082fe400078a08ff */
[----:B------:R-:W-:Y:S02]  /*cdd0*/  @!P1 LEA R4, P4, R252, R0, 0x1 ;  /* 0x00000000fc049211 */ /* 0x000fe400078808ff */
[----:B------:R-:W-:-:S05]  /*cde0*/  @!P2 LEA.HI.X R7, R250, R8, R251, 0x1, P5 ;  /* 0x00000008fa07a211 */ /* 0x000fca00028f0cfb */
[----:B------:R1:W-:Y:S01]  /*cdf0*/  @!P2 ST.E.128 [R6.64], RZ ;  /* 0x000000ff0600a985 */ /* 0x0003e2000c101d06 */
[----:B--2---:R-:W-:Y:S02]  /*ce00*/  ISETP.GE.AND P0, PT, R9, c[0x0][0x3c8], PT ;  /* 0x0000f20009007a0c */ /* 0x004fe40003f06270 */
[----:B-----5:R-:W-:-:S11]  /*ce10*/  @!P1 LEA.HI.X R5, R252, R8, R13, 0x1, P4 ;  /* 0x00000008fc059211 */ /* 0x020fd600020f0c0d */
[----:B------:R-:W-:-:S04]  /*ce20*/  @!P0 LEA R2, P3, R9, R0, 0x1 ;  /* 0x0000000009028211 */ /* 0x000fc800078608ff */
[----:B---3--:R-:W-:Y:S01]  /*ce30*/  @!P0 LEA.HI.X R3, R9, R8, R12, 0x1, P3 ;  /* 0x0000000809038211 */ /* 0x008fe200018f0c0c */
[----:B------:R1:W-:Y:S04]  /*ce40*/  @!P1 ST.E.128 [R4.64], RZ ;  /* 0x000000ff04009985 */ /* 0x0003e8000c101d06 */
[----:B------:R1:W-:Y:S04]  /*ce50*/  @!P0 ST.E.128 [R2.64], RZ ;  /* 0x000000ff02008985 */ /* 0x0003e8000c101d06 */
.L_x_75:
[----:B------:R-:W-:Y:S05]  /*ce60*/  BSYNC B1 ;  /* 0x0000000000017941 */ /* 0x000fea0003800000 */
.L_x_59:
[----:B-1--4-:R-:W4:Y:S02]  /*ce70*/  LDL R0, [R1+0xa8] ;  /* 0x0000a80001007983 */ /* 0x012f240000100800 */
[----:B----4-:R-:W-:-:S13]  /*ce80*/  ISETP.NE.AND P0, PT, R0, RZ, PT ;  /* 0x000000ff0000720c */ /* 0x010fda0003f05270 */
[----:B------:R-:W-:Y:S01]  /*ce90*/  @P0 WARPSYNC 0xffffffff ;  /* 0xffffffff00000948 */ /* 0x000fe20003800000 */
[----:B------:R-:W-:Y:S06]  /*cea0*/  @P0 BAR.SYNC.DEFER_BLOCKING 0x5, 0x80 ;  /* 0x0142000000000b1d */ /* 0x000fec0000010000 */
[----:B---3--:R-:W1:Y:S04]  /*ceb0*/  @P0 LDS.128 R4, [0xc080] ;  /* 0x00c08000ff040984 */ /* 0x008e680000000c00 */
[----:B-1----:R1:W-:Y:S04]  /*cec0*/  @P0 STL.64 [R1+0x10], R4 ;  /* 0x0000100401000387 */ /* 0x0023e80000100a00 */
[----:B------:R1:W-:Y:S04]  /*ced0*/  @P0 STL.64 [R1+0x18], R6 ;  /* 0x0000180601000387 */ /* 0x0003e80000100a00 */
[----:B------:R-:W-:Y:S06]  /*cee0*/  @P0 BAR.ARV 0x4, 0x80 ;  /* 0x0102000000000b1d */ /* 0x000fec0000002000 */
[----:B------:R-:W-:Y:S05]  /*cef0*/  @P0 BRA `(.L_x_103) ;  /* 0x00000b9000000947 */ /* 0x000fea0003800000 */
[----:B------:R-:W3:Y:S01]  /*cf00*/  S2R R0, SR_TID.X ;  /* 0x0000000000007919 */ /* 0x000ee20000002100 */
[----:B-1----:R-:W-:Y:S01]  /*cf10*/  IMAD.MOV.U32 R7, RZ, RZ, RZ ;  /* 0x000000ffff077224 */ /* 0x002fe200078e00ff */
[----:B---3--:R-:W-:-:S04]  /*cf20*/  LOP3.LUT R14, R0, 0x1f, RZ, 0xc0, !PT ;  /* 0x0000001f000e7812 */ /* 0x008fc800078ec0ff */
[----:B------:R-:W-:Y:S01]  /*cf30*/  ISETP.NE.AND P6, PT, R14, 0x1f, PT ;  /* 0x0000001f0e00780c */ /* 0x000fe20003fc5270 */
[----:B------:R-:W-:Y:S10]  /*cf40*/  BRA.DIV ~URZ, `(.L_x_104) ;  /* 0x00001e427f007947 */ /* 0x000ff4000b800000 */
[----:B--2---:R1:W2:Y:S02]  /*cf50*/  SHFL.IDX PT, R9, R74, RZ, 0x1f ;  /* 0x00001fff4a097589 */ /* 0x0042a400000e0000 */
.L_x_151:
[----:B------:R-:W-:Y:S05]  /*cf60*/  BRA.DIV ~URZ, `(.L_x_105) ;  /* 0x00001e927f007947 */ /* 0x000fea000b800000 */
[----:B------:R3:W4:Y:S02]  /*cf70*/  SHFL.IDX PT, R8, R74, 0x1, 0x1f ;  /* 0x00201f004a087f89 */ /* 0x00072400000e0000 */
.L_x_152:
[----:B------:R-:W5:Y:S01]  /*cf80*/  LDL R0, [R1+0x1c] ;  /* 0x00001c0001007983 */ /* 0x000f620000100800 */
[----:B------:R-:W-:Y:S02]  /*cf90*/  IMAD.MOV.U32 R6, RZ, RZ, RZ ;  /* 0x000000ffff067224 */ /* 0x000fe400078e00ff */
[----:B-----5:R-:W-:-:S05]  /*cfa0*/  IMAD.IADD R0, R0, 0x1, R14 ;  /* 0x0000000100007824 */ /* 0x020fca00078e020e */
[----:B------:R-:W-:-:S13]  /*cfb0*/  ISETP.GE.OR P0, PT, R0, c[0x0][0x53c], !P6 ;  /* 0x00014f0000007a0c */ /* 0x000fda0007706670 */
[----:B------:R-:W-:Y:S01]  /*cfc0*/  @!P0 IMAD.MOV.U32 R2, RZ, RZ, 0x4 ;  /* 0x00000004ff028424 */ /* 0x000fe200078e00ff */
[----:B------:R-:W-:-:S03]  /*cfd0*/  @!P0 MOV R3, 0x4 ;  /* 0x0000000400038802 */ /* 0x000fc60000000f00 */
[----:B------:R-:W-:-:S04]  /*cfe0*/  @!P0 IMAD.WIDE R4, R0, R2, c[0x0][0x580] ;  /* 0x0001600000048625 */ /* 0x000fc800078e0202 */
[----:B------:R-:W-:Y:S01]  /*cff0*/  @!P0 IMAD.WIDE R2, R0, R3, c[0x0][0x578] ;  /* 0x00015e0000028625 */ /* 0x000fe200078e0203 */
[----:B------:R-:W5:Y:S04]  /*d000*/  @!P0 LDG.E R6, [R4.64] ;  /* 0x0000000604068981 */ /* 0x000f68000c1e1900 */
[----:B------:R-:W5:Y:S01]  /*d010*/  @!P0 LDG.E R7, [R2.64] ;  /* 0x0000000602078981 */ /* 0x000f62000c1e1900 */
[C---:B------:R-:W-:Y:S02]  /*d020*/  ISETP.GE.U32.AND P4, PT, R14.reuse, 0x10, PT ;  /* 0x000000100e00780c */ /* 0x040fe40003f86070 */
[C---:B------:R-:W-:Y:S02]  /*d030*/  ISETP.GE.U32.AND P3, PT, R14.reuse, 0x8, PT ;  /* 0x000000080e00780c */ /* 0x040fe40003f66070 */
[----:B------:R-:W-:-:S02]  /*d040*/  ISETP.GE.U32.AND P2, PT, R14, 0x4, PT ;  /* 0x000000040e00780c */ /* 0x000fc40003f46070 */
[C---:B------:R-:W-:Y:S02]  /*d050*/  ISETP.GE.U32.AND P1, PT, R14.reuse, 0x2, PT ;  /* 0x000000020e00780c */ /* 0x040fe40003f26070 */
[----:B------:R-:W-:Y:S02]  /*d060*/  ISETP.NE.AND P5, PT, R14, RZ, PT ;  /* 0x000000ff0e00720c */ /* 0x000fe40003fa5270 */
[----:B------:R-:W-:Y:S01]  /*d070*/  MOV R13, RZ ;  /* 0x000000ff000d7202 */ /* 0x000fe20000000f00 */
[----:B-----5:R-:W-:Y:S01]  /*d080*/  IMAD R0, R7, R6, RZ ;  /* 0x0000000607007224 */ /* 0x020fe200078e02ff */
[----:B------:R-:W-:Y:S07]  /*d090*/  BRA.DIV ~URZ, `(.L_x_106) ;  /* 0x00001dd27f007947 */ /* 0x000fee000b800000 */
[----:B------:R1:W3:Y:S02]  /*d0a0*/  SHFL.UP PT, R4, R0, 0x1, RZ ;  /* 0x0420000000047989 */ /* 0x0002e400000e00ff */
.L_x_153:
[----:B---3--:R-:W-:-:S04]  /*d0b0*/  SEL R4, R4, RZ, P5 ;  /* 0x000000ff04047207 */ /* 0x008fc80002800000 */
        /* <DEDUP_REMOVED lines=14> */
[----:B------:R1:W3:Y:S02]  /*d1a0*/  SHFL.IDX PT, R0, R4, 0x1f, 0x1f ;  /* 0x03e01f0004007f89 */ /* 0x0002e400000e0000 */
.L_x_154:
[----:B---3--:R-:W-:Y:S01]  /*d1b0*/  IMAD R0, R0, c[0x0][0x538], RZ ;  /* 0x00014e0000007a24 */ /* 0x008fe200078e02ff */
[----:B------:R-:W-:Y:S04]  /*d1c0*/  BSSY B1, `(.L_x_108) ;  /* 0x0000083000017945 */ /* 0x000fe80003800000 */
[----:B----4-:R-:W-:-:S04]  /*d1d0*/  IADD3 R8, R0, R8, RZ ;  /* 0x0000000800087210 */ /* 0x010fc80007ffe0ff */
[----:B--2---:R-:W-:-:S13]  /*d1e0*/  ISETP.GT.AND P0, PT, R8, R9, PT ;  /* 0x000000090800720c */ /* 0x004fda0003f04270 */
[----:B------:R-:W-:Y:S05]  /*d1f0*/  @P0 BRA `(.L_x_109) ;  /* 0x0000025000000947 */ /* 0x000fea0003800000 */
.L_x_113:
[----:B------:R-:W2:Y:S02]  /*d200*/  LDL.LU R0, [R1+0x1c] ;  /* 0x00001c0001007983 */ /* 0x000ea40000300800 */
[----:B--2---:R-:W-:-:S04]  /*d210*/  IADD3 R0, R0, 0x1f, RZ ;  /* 0x0000001f00007810 */ /* 0x004fc80007ffe0ff */
[----:B------:R-:W-:-:S13]  /*d220*/  ISETP.GE.AND P0, PT, R0, c[0x0][0x53c], PT ;  /* 0x00014f0000007a0c */ /* 0x000fda0003f06270 */
[----:B------:R-:W-:Y:S05]  /*d230*/  @P0 BRA `(.L_x_110) ;  /* 0x0000076000000947 */ /* 0x000fea0003800000 */
[----:B------:R2:W-:Y:S01]  /*d240*/  STL [R1+0x1c], R0 ;  /* 0x00001c0001007387 */ /* 0x0005e20000100800 */
[----:B------:R-:W-:Y:S01]  /*d250*/  CS2R R6, SRZ ;  /* 0x0000000000067805 */ /* 0x000fe2000001ff00 */
[----:B--2---:R-:W-:-:S04]  /*d260*/  IADD3 R0, R0, R14, RZ ;  /* 0x0000000e00007210 */ /* 0x004fc80007ffe0ff */
[----:B------:R-:W-:-:S13]  /*d270*/  ISETP.GE.OR P0, PT, R0, c[0x0][0x53c], !P6 ;  /* 0x00014f0000007a0c */ /* 0x000fda0007706670 */
[----:B------:R-:W-:Y:S02]  /*d280*/  @!P0 MOV R2, 0x4 ;  /* 0x0000000400028802 */ /* 0x000fe40000000f00 */
[----:B------:R-:W-:-:S03]  /*d290*/  @!P0 MOV R3, 0x4 ;  /* 0x0000000400038802 */ /* 0x000fc60000000f00 */
[----:B-1----:R-:W-:-:S04]  /*d2a0*/  @!P0 IMAD.WIDE R4, R0, R2, c[0x0][0x580] ;  /* 0x0001600000048625 */ /* 0x002fc800078e0202 */
[----:B------:R-:W-:Y:S01]  /*d2b0*/  @!P0 IMAD.WIDE R2, R0, R3, c[0x0][0x578] ;  /* 0x00015e0000028625 */ /* 0x000fe200078e0203 */
[----:B------:R-:W2:Y:S04]  /*d2c0*/  @!P0 LDG.E R6, [R4.64] ;  /* 0x0000000604068981 */ /* 0x000ea8000c1e1900 */
[----:B------:R-:W2:Y:S02]  /*d2d0*/  @!P0 LDG.E R7, [R2.64] ;  /* 0x0000000602078981 */ /* 0x000ea4000c1e1900 */
[----:B--2---:R-:W-:Y:S01]  /*d2e0*/  IMAD R0, R7, R6, RZ ;  /* 0x0000000607007224 */ /* 0x004fe200078e02ff */
[----:B------:R-:W-:Y:S05]  /*d2f0*/  BRA.DIV ~URZ, `(.L_x_111) ;  /* 0x00001d527f007947 */ /* 0x000fea000b800000 */
[----:B------:R1:W2:Y:S02]  /*d300*/  SHFL.UP PT, R2, R0, 0x1, RZ ;  /* 0x0420000000027989 */ /* 0x0002a400000e00ff */
.L_x_155:
        /* <DEDUP_REMOVED lines=16> */
.L_x_156:
[----:B--2---:R-:W-:-:S05]  /*d410*/  IMAD R0, R0, c[0x0][0x538], RZ ;  /* 0x00014e0000007a24 */ /* 0x004fca00078e02ff */
[----:B------:R-:W-:-:S04]  /*d420*/  IADD3 R8, R0, R8, RZ ;  /* 0x0000000800087210 */ /* 0x000fc80007ffe0ff */
[----:B------:R-:W-:-:S13]  /*d430*/  ISETP.GT.AND P0, PT, R8, R9, PT ;  /* 0x000000090800720c */ /* 0x000fda0003f04270 */
[----:B-1----:R-:W-:Y:S05]  /*d440*/  @!P0 BRA `(.L_x_113) ;  /* 0xfffffdb000008947 */ /* 0x002fea000383ffff */
.L_x_109:
[----:B------:R-:W-:-:S05]  /*d450*/  IADD3 R11, -R0, R8, RZ ;  /* 0x00000008000b7210 */ /* 0x000fca0007ffe1ff */
[----:B------:R-:W-:-:S05]  /*d460*/  IMAD R0, R4, c[0x0][0x538], R11 ;  /* 0x00014e0004007a24 */ /* 0x000fca00078e020b */
[----:B------:R-:W-:Y:S01]  /*d470*/  ISETP.GT.AND P0, PT, R0, R9, PT ;  /* 0x000000090000720c */ /* 0x000fe20003f04270 */
[----:B------:R-:W-:-:S12]  /*d480*/  BRA.DIV ~URZ, `(.L_x_114) ;  /* 0x00001db27f007947 */ /* 0x000fd8000b800000 */
[----:B------:R-:W-:-:S04]  /*d490*/  VOTE.ANY R10, PT, !P0 ;  /* 0x00000000000a7806 */ /* 0x000fc800040e0100 */
.L_x_157:
[----:B------:R2:W3:Y:S01]  /*d4a0*/  POPC R12, R10 ;  /* 0x0000000a000c7309 */ /* 0x0004e20000000000 */
[----:B------:R-:W-:Y:S05]  /*d4b0*/  BRA.DIV ~URZ, `(.L_x_115) ;  /* 0x00001dd27f007947 */ /* 0x000fea000b800000 */
[----:B---3--:R3:W4:Y:S04]  /*d4c0*/  SHFL.IDX PT, R8, R6, R12, 0x1f ;  /* 0x00001f0c06087589 */ /* 0x00872800000e0000 */
[----:B------:R3:W1:Y:S02]  /*d4d0*/  SHFL.IDX PT, R7, R7, R12, 0x1f ;  /* 0x00001f0c07077589 */ /* 0x00066400000e0000 */
.L_x_158:
[----:B------:R-:W-:Y:S01]  /*d4e0*/  ISETP.NE.AND P0, PT, R10, RZ, PT ;  /* 0x000000ff0a00720c */ /* 0x000fe20003f05270 */
[----:B------:R-:W-:-:S12]  /*d4f0*/  BSSY B0, `(.L_x_116) ;  /* 0x0000005000007945 */ /* 0x000fd80003800000 */
[----:B------:R-:W-:Y:S05]  /*d500*/  @!P0 BRA `(.L_x_117) ;  /* 0x0000003000008947 */ /* 0x000fea0003800000 */
[----:B------:R-:W-:Y:S01]  /*d510*/  IADD3 R3, R12, -0x1, RZ ;  /* 0xffffffff0c037810 */ /* 0x000fe20007ffe0ff */
[----:B------:R-:W-:Y:S05]  /*d520*/  BRA.DIV ~URZ, `(.L_x_118) ;  /* 0x00001e327f007947 */ /* 0x000fea000b800000 */
[----:B------:R2:W3:Y:S02]  /*d530*/  SHFL.IDX PT, R13, R4, R3, 0x1f ;  /* 0x00001f03040d7589 */ /* 0x0004e400000e0000 */
.L_x_117:
[----:B------:R-:W-:Y:S05]  /*d540*/  BSYNC B0 ;  /* 0x0000000000007941 */ /* 0x000fea0003800000 */
.L_x_116:
[----:B---3--:R-:W-:Y:S01]  /*d550*/  IMAD R6, R13, c[0x0][0x538], R11 ;  /* 0x00014e000d067a24 */ /* 0x008fe200078e020b */
[----:B----4-:R-:W-:Y:S02]  /*d560*/  IABS R2, R8 ;  /* 0x0000000800027213 */ /* 0x010fe40000000000 */
[----:B-1----:R-:W-:Y:S01]  /*d570*/  IABS R0, R7 ;  /* 0x0000000700007213 */ /* 0x002fe20000000000 */
[----:B--2---:R-:W-:Y:S01]  /*d580*/  IMAD.IADD R10, R9, 0x1, -R6 ;  /* 0x00000001090a7824 */ /* 0x004fe200078e0a06 */
[----:B------:R1:W-:Y:S01]  /*d590*/  STL [R1+0x10], R6 ;  /* 0x0000100601007387 */ /* 0x0003e20000100800 */
[----:B------:R-:W2:Y:S03]  /*d5a0*/  I2F.RP R4, R2 ;  /* 0x0000000200047306 */ /* 0x000ea60000209400 */
[----:B------:R-:W3:Y:S05]  /*d5b0*/  LDL.LU R13, [R1+0x1c] ;  /* 0x00001c00010d7983 */ /* 0x000eea0000300800 */
[----:B--2---:R-:W2:Y:S02]  /*d5c0*/  MUFU.RCP R4, R4 ;  /* 0x0000000400047308 */ /* 0x004ea40000001000 */
[----:B--2---:R-:W-:-:S06]  /*d5d0*/  IADD3 R4, R4, 0xffffffe, RZ ;  /* 0x0ffffffe04047810 */ /* 0x004fcc0007ffe0ff */
[----:B------:R-:W2:Y:S01]  /*d5e0*/  F2I.FTZ.U32.TRUNC.NTZ R5, R4 ;  /* 0x0000000400057305 */ /* 0x000ea2000021f000 */
[----:B-1----:R-:W-:Y:S01]  /*d5f0*/  IMAD.MOV.U32 R6, RZ, RZ, R0 ;  /* 0x000000ffff067224 */ /* 0x002fe200078e0000 */
[----:B------:R-:W-:Y:S02]  /*d600*/  IABS R0, R8 ;  /* 0x0000000800007213 */ /* 0x000fe40000000000 */
[----:B------:R-:W-:-:S04]  /*d610*/  IABS R9, R10 ;  /* 0x0000000a00097213 */ /* 0x000fc80000000000 */
[----:B------:R-:W1:Y:S01]  /*d620*/  I2F.RP R11, R6 ;  /* 0x00000006000b7306 */ /* 0x000e620000209400 */
[----:B--2---:R-:W-:Y:S01]  /*d630*/  IMAD.MOV R3, RZ, RZ, -R5 ;  /* 0x000000ffff037224 */ /* 0x004fe200078e0a05 */
[----:B------:R-:W-:-:S03]  /*d640*/  MOV R4, RZ ;  /* 0x000000ff00047202 */ /* 0x000fc60000000f00 */
[----:B------:R-:W-:Y:S02]  /*d650*/  IMAD R3, R3, R2, RZ ;  /* 0x0000000203037224 */ /* 0x000fe400078e02ff */
[----:B------:R-:W-:Y:S02]  /*d660*/  IMAD.MOV R0, RZ, RZ, -R0 ;  /* 0x000000ffff007224 */ /* 0x000fe400078e0a00 */
[----:B------:R-:W-:-:S04]  /*d670*/  IMAD.HI.U32 R5, R5, R3, R4 ;  /* 0x0000000305057227 */ /* 0x000fc800078e0004 */
[----:B------:R-:W-:Y:S02]  /*d680*/  IMAD.MOV.U32 R3, RZ, RZ, R9 ;  /* 0x000000ffff037224 */ /* 0x000fe400078e0009 */
[----:B------:R-:W-:Y:S02]  /*d690*/  IMAD.MOV.U32 R4, RZ, RZ, R0 ;  /* 0x000000ffff047224 */ /* 0x000fe400078e0000 */
[----:B------:R-:W-:-:S04]  /*d6a0*/  IMAD.HI.U32 R0, R5, R3, RZ ;  /* 0x0000000305007227 */ /* 0x000fc800078e00ff */
[----:B------:R-:W-:Y:S02]  /*d6b0*/  IMAD R3, R0, R4, R3 ;  /* 0x0000000400037224 */ /* 0x000fe400078e0203 */
[----:B-1----:R-:W1:Y:S03]  /*d6c0*/  MUFU.RCP R4, R11 ;  /* 0x0000000b00047308 */ /* 0x002e660000001000 */
[----:B------:R-:W-:-:S13]  /*d6d0*/  ISETP.GT.U32.AND P0, PT, R2, R3, PT ;  /* 0x000000030200720c */ /* 0x000fda0003f04070 */
[-C--:B------:R-:W-:Y:S02]  /*d6e0*/  @!P0 IADD3 R3, R3, -R2.reuse, RZ ;  /* 0x8000000203038210 */ /* 0x080fe40007ffe0ff */
[----:B-1----:R-:W-:Y:S02]  /*d6f0*/  IADD3 R4, R4, 0xffffffe, RZ ;  /* 0x0ffffffe04047810 */ /* 0x002fe40007ffe0ff */
[----:B------:R-:W-:Y:S02]  /*d700*/  ISETP.GE.U32.AND P2, PT, R3, R2, PT ;  /* 0x000000020300720c */ /* 0x000fe40003f46070 */
[----:B------:R-:W1:Y:S01]  /*d710*/  F2I.FTZ.U32.TRUNC.NTZ R3, R4 ;  /* 0x0000000400037305 */ /* 0x000e62000021f000 */
[----:B------:R-:W-:Y:S02]  /*d720*/  LOP3.LUT R2, R10, R8, RZ, 0x3c, !PT ;  /* 0x000000080a027212 */ /* 0x000fe400078e3cff */
[----:B------:R-:W-:Y:S02]  /*d730*/  @!P0 IADD3 R0, R0, 0x1, RZ ;  /* 0x0000000100008810 */ /* 0x000fe40007ffe0ff */
[----:B------:R-:W-:-:S02]  /*d740*/  ISETP.GE.AND P1, PT, R2, RZ, PT ;  /* 0x000000ff0200720c */ /* 0x000fc40003f26270 */
[----:B------:R-:W-:-:S04]  /*d750*/  ISETP.NE.AND P0, PT, R8, RZ, PT ;  /* 0x000000ff0800720c */ /* 0x000fc80003f05270 */
[----:B------:R-:W-:Y:S01]  /*d760*/  @P2 IADD3 R0, R0, 0x1, RZ ;  /* 0x0000000100002810 */ /* 0x000fe20007ffe0ff */
[----:B-1----:R-:W-:-:S06]  /*d770*/  IMAD.MOV R2, RZ, RZ, -R3 ;  /* 0x000000ffff027224 */ /* 0x002fcc00078e0a03 */
[----:B------:R-:W-:Y:S02]  /*d780*/  @!P1 IMAD.MOV R0, RZ, RZ, -R0 ;  /* 0x000000ffff009224 */ /* 0x000fe400078e0a00 */
[----:B------:R-:W-:Y:S01]  /*d790*/  IMAD.MOV.U32 R4, RZ, RZ, R2 ;  /* 0x000000ffff047224 */ /* 0x000fe200078e0002 */
[----:B------:R-:W-:Y:S02]  /*d7a0*/  IABS R2, R7 ;  /* 0x0000000700027213 */ /* 0x000fe40000000000 */
[----:B------:R-:W-:Y:S01]  /*d7b0*/  @!P0 LOP3.LUT R0, RZ, R8, RZ, 0x33, !PT ;  /* 0x00000008ff008212 */ /* 0x000fe200078e33ff */
[----:B------:R-:W-:Y:S01]  /*d7c0*/  IMAD R4, R4, R6, RZ ;  /* 0x0000000604047224 */ /* 0x000fe200078e02ff */
[----:B------:R-:W-:Y:S01]  /*d7d0*/  IADD3 R5, RZ, -R2, RZ ;  /* 0x80000002ff057210 */ /* 0x000fe20007ffe0ff */
[----:B------:R-:W-:Y:S01]  /*d7e0*/  IMAD.MOV.U32 R2, RZ, RZ, RZ ;  /* 0x000000ffff027224 */ /* 0x000fe200078e00ff */
[----:B------:R-:W-:-:S03]  /*d7f0*/  IABS R9, R0 ;  /* 0x0000000000097213 */ /* 0x000fc60000000000 */
[----:B------:R-:W-:Y:S01]  /*d800*/  IMAD.HI.U32 R2, R3, R4, R2 ;  /* 0x0000000403027227 */ /* 0x000fe200078e0002 */
[----:B------:R-:W-:-:S03]  /*d810*/  MOV R4, R5 ;  /* 0x0000000500047202 */ /* 0x000fc60000000f00 */
[----:B------:R-:W-:-:S04]  /*d820*/  IMAD.MOV.U32 R3, RZ, RZ, R9 ;  /* 0x000000ffff037224 */ /* 0x000fc800078e0009 */
[----:B------:R-:W-:-:S04]  /*d830*/  IMAD.HI.U32 R2, R2, R3, RZ ;  /* 0x0000000302027227 */ /* 0x000fc800078e00ff */
[----:B------:R-:W-:-:S05]  /*d840*/  IMAD R3, R2, R4, R3 ;  /* 0x0000000402037224 */ /* 0x000fca00078e0203 */
[----:B------:R-:W-:-:S13]  /*d850*/  ISETP.GT.U32.AND P0, PT, R6, R3, PT ;  /* 0x000000030600720c */ /* 0x000fda0003f04070 */
[----:B------:R-:W-:-:S05]  /*d860*/  @!P0 IMAD.IADD R3, R3, 0x1, -R6 ;  /* 0x0000000103038824 */ /* 0x000fca00078e0a06 */
[----:B------:R-:W-:Y:S02]  /*d870*/  ISETP.GE.U32.AND P2, PT, R3, R6, PT ;  /* 0x000000060300720c */ /* 0x000fe40003f46070 */
[----:B------:R-:W-:Y:S02]  /*d880*/  LOP3.LUT R3, R0, R7, RZ, 0x3c, !PT ;  /* 0x0000000700037212 */ /* 0x000fe400078e3cff */
[----:B------:R-:W-:Y:S02]  /*d890*/  @!P0 IADD3 R2, R2, 0x1, RZ ;  /* 0x0000000102028810 */ /* 0x000fe40007ffe0ff */
[----:B------:R-:W-:Y:S02]  /*d8a0*/  ISETP.GE.AND P1, PT, R3, RZ, PT ;  /* 0x000000ff0300720c */ /* 0x000fe40003f26270 */
[----:B------:R-:W-:-:S05]  /*d8b0*/  ISETP.NE.AND P0, PT, R7, RZ, PT ;  /* 0x000000ff0700720c */ /* 0x000fca0003f05270 */
[----:B------:R-:W-:-:S06]  /*d8c0*/  @P2 IADD3 R2, R2, 0x1, RZ ;  /* 0x0000000102022810 */ /* 0x000fcc0007ffe0ff */
[----:B------:R-:W-:Y:S02]  /*d8d0*/  @!P1 IMAD.MOV R2, RZ, RZ, -R2 ;  /* 0x000000ffff029224 */ /* 0x000fe400078e0a02 */
[----:B------:R-:W-:-:S04]  /*d8e0*/  @!P0 LOP3.LUT R2, RZ, R7, RZ, 0x33, !PT ;  /* 0x00000007ff028212 */ /* 0x000fc800078e33ff */
[----:B------:R-:W-:Y:S01]  /*d8f0*/  IADD3 R3, -R2, RZ, RZ ;  /* 0x000000ff02037210 */ /* 0x000fe20007ffe1ff */
[----:B------:R-:W-:Y:S02]  /*d900*/  IMAD R4, R0, R8, RZ ;  /* 0x0000000800047224 */ /* 0x000fe400078e02ff */
[C---:B------:R-:W-:Y:S02]  /*d910*/  IMAD R2, R7.reuse, 0x1000000, R2 ;  /* 0x0100000007027824 */ /* 0x040fe400078e0202 */
[----:B------:R-:W-:Y:S01]  /*d920*/  IMAD R0, R7, R3, R0 ;  /* 0x0000000307007224 */ /* 0x000fe200078e0200 */
[----:B------:R-:W-:-:S03]  /*d930*/  IADD3 R3, R10, -R4, RZ ;  /* 0x800000040a037210 */ /* 0x000fc60007ffe0ff */
[----:B------:R-:W-:-:S05]  /*d940*/  IMAD R0, R0, 0x10000, R2 ;  /* 0x0001000000007824 */ /* 0x000fca00078e0202 */
[----:B------:R1:W-:Y:S01]  /*d950*/  STL [R1+0x18], R0 ;  /* 0x0000180001007387 */ /* 0x0003e20000100800 */
[----:B---3--:R-:W-:-:S05]  /*d960*/  IMAD.IADD R13, R12, 0x1, R13 ;  /* 0x000000010c0d7824 */ /* 0x008fca00078e020d */
[----:B------:R1:W-:Y:S04]  /*d970*/  STL [R1+0x1c], R13 ;  /* 0x00001c0d01007387 */ /* 0x0003e80000100800 */
[----:B------:R1:W-:Y:S01]  /*d980*/  STL [R1+0x14], R3 ;  /* 0x0000140301007387 */ /* 0x0003e20000100800 */
[----:B------:R-:W-:Y:S05]  /*d990*/  BRA `(.L_x_119) ;  /* 0x0000005000007947 */ /* 0x000fea0003800000 */
.L_x_110:
[----:B------:R-:W-:Y:S01]  /*d9a0*/  MOV R0, c[0x0][0x53c] ;  /* 0x00014f0000007a02 */ /* 0x000fe20000000f00 */
[----:B------:R2:W-:Y:S04]  /*d9b0*/  STL [R1+0x10], R9 ;  /* 0x0000100901007387 */ /* 0x0005e80000100800 */
[----:B------:R2:W-:Y:S04]  /*d9c0*/  STL [R1+0x14], RZ ;  /* 0x000014ff01007387 */ /* 0x0005e80000100800 */
[----:B------:R2:W-:Y:S04]  /*d9d0*/  STL [R1+0x18], RZ ;  /* 0x000018ff01007387 */ /* 0x0005e80000100800 */
[----:B------:R2:W-:Y:S02]  /*d9e0*/  STL [R1+0x1c], R0 ;  /* 0x00001c0001007387 */ /* 0x0005e40000100800 */
.L_x_119:
[----:B------:R-:W-:Y:S05]  /*d9f0*/  BSYNC B1 ;  /* 0x0000000000017941 */ /* 0x000fea0003800000 */
.L_x_108:
[----:B-1----:R-:W3:Y:S04]  /*da00*/  LDL R4, [R1+0x10] ;  /* 0x0000100001047983 */ /* 0x002ee80000100800 */
[----:B------:R-:W3:Y:S04]  /*da10*/  LDL R5, [R1+0x14] ;  /* 0x0000140001057983 */ /* 0x000ee80000100800 */
[----:B------:R-:W3:Y:S04]  /*da20*/  LDL R6, [R1+0x18] ;  /* 0x0000180001067983 */ /* 0x000ee80000100800 */
[----:B------:R-:W3:Y:S01]  /*da30*/  LDL R7, [R1+0x1c] ;  /* 0x00001c0001077983 */ /* 0x000ee20000100800 */
[----:B------:R-:W-:Y:S03]  /*da40*/  WARPSYNC 0xffffffff ;  /* 0xffffffff00007948 */ /* 0x000fe60003800000 */
[----:B------:R-:W-:Y:S01]  /*da50*/  BAR.SYNC.DEFER_BLOCKING 0x4, 0x80 ;  /* 0x0102000000007b1d */ /* 0x000fe20000010000 */
[----:B------:R-:W-:-:S13]  /*da60*/  ISETP.NE.AND P0, PT, R14, RZ, PT ;  /* 0x000000ff0e00720c */ /* 0x000fda0003f05270 */
[----:B---3--:R1:W-:Y:S04]  /*da70*/  @!P0 STS.128 [0xc080], R4 ;  /* 0x00c08004ff008388 */ /* 0x0083e80000000c00 */
[----:B------:R-:W-:Y:S06]  /*da80*/  BAR.ARV 0x5, 0x80 ;  /* 0x0142000000007b1d */ /* 0x000fec0000002000 */
.L_x_103:
[----:B--2---:R-:W2:Y:S02]  /*da90*/  LDL R0, [R1+0x1c] ;  /* 0x00001c0001007983 */ /* 0x004ea40000100800 */
[----:B--2---:R-:W-:-:S13]  /*daa0*/  ISETP.GE.AND P0, PT, R0, c[0x0][0x53c], PT ;  /* 0x00014f0000007a0c */ /* 0x004fda0003f06270 */
[----:B-1----:R-:W-:Y:S01]  /*dab0*/  @P0 CALL.REL.NOINC `(.L_x_120) ;  /* 0x0000001000000944 */ /* 0x002fe20003c00000 */
[----:B------:R-:W-:Y:S05]  /*dac0*/  BRA `(.L_x_121) ;  /* 0xffff3d1000007947 */ /* 0x000fea000383ffff */
.L_x_120:
[----:B------:R-:W-:Y:S05]  /*dad0*/  EXIT ;  /* 0x000000000000794d */ /* 0x000fea0003800000 */
.L_x_23:
[----:B------:R-:W-:Y:S01]  /*dae0*/  IMAD.MOV.U32 R0, RZ, RZ, R5 ;  /* 0x000000ffff007224 */ /* 0x000fe200078e0005 */
[----:B------:R-:W-:Y:S02]  /*daf0*/  MOV R2, 0x1 ;  /* 0x0000000100027802 */ /* 0x000fe40000000f00 */
[----:B------:R-:W-:Y:S02]  /*db00*/  MOV R3, 0xdb20 ;  /* 0x0000db2000037802 */ /* 0x000fe40000000f00 */
[----:B------:R-:W-:Y:S05]  /*db10*/  CALL.REL.NOINC `($__internal_2_$__cuda_sm70_shflsync_up_p) ;  /* 0x0000193000007944 */ /* 0x000fea0003c00000 */
[----:B------:R-:W-:Y:S01]  /*db20*/  MOV R0, R4 ;  /* 0x0000000400007202 */ /* 0x000fe20000000f00 */
[----:B------:R-:W-:Y:S05]  /*db30*/  BRA `(.L_x_122) ;  /* 0xffff293000007947 */ /* 0x000fea000383ffff */
.L_x_24:
[----:B------:R-:W-:Y:S01]  /*db40*/  IMAD.MOV.U32 R0, RZ, RZ, R5 ;  /* 0x000000ffff007224 */ /* 0x000fe200078e0005 */
[----:B------:R-:W-:Y:S02]  /*db50*/  MOV R2, 0x2 ;  /* 0x0000000200027802 */ /* 0x000fe40000000f00 */
[----:B------:R-:W-:Y:S02]  /*db60*/  MOV R3, 0xdb80 ;  /* 0x0000db8000037802 */ /* 0x000fe40000000f00 */
[----:B------:R-:W-:Y:S05]  /*db70*/  CALL.REL.NOINC `($__internal_2_$__cuda_sm70_shflsync_up_p) ;  /* 0x000018d000007944 */ /* 0x000fea0003c00000 */
[----:B------:R-:W-:Y:S01]  /*db80*/  SEL R0, R4, RZ, P4 ;  /* 0x000000ff04007207 */ /* 0x000fe20002000000 */
[----:B------:R-:W-:Y:S01]  /*db90*/  IMAD.MOV.U32 R2, RZ, RZ, 0x4 ;  /* 0x00000004ff027424 */ /* 0x000fe200078e00ff */
[----:B------:R-:W-:-:S03]  /*dba0*/  MOV R3, 0xdbd0 ;  /* 0x0000dbd000037802 */ /* 0x000fc60000000f00 */
[----:B------:R-:W-:Y:S02]  /*dbb0*/  IMAD.IADD R0, R5, 0x1, R0 ;  /* 0x0000000105007824 */ /* 0x000fe400078e0200 */
        /* <DEDUP_REMOVED lines=14> */
[----:B------:R-:W-:Y:S01]  /*dca0*/  IMAD.IADD R4, R0, 0x1, R4 ;  /* 0x0000000100047824 */ /* 0x000fe200078e0204 */
[----:B------:R-:W-:-:S03]  /*dcb0*/  MOV R0, 0x1f ;  /* 0x0000001f00007802 */ /* 0x000fc60000000f00 */
[----:B------:R-:W-:Y:S02]  /*dcc0*/  IMAD.MOV.U32 R5, RZ, RZ, R4 ;  /* 0x000000ffff057224 */ /* 0x000fe400078e0004 */
[----:B------:R-:W-:Y:S05]  /*dcd0*/  CALL.REL.NOINC `($__internal_1_$__cuda_sm70_shflsync_idx_p) ;  /* 0x0000172000007944 */ /* 0x000fea0003c00000 */
[----:B------:R-:W-:Y:S05]  /*dce0*/  BRA `(.L_x_123) ;  /* 0xffff288000007947 */ /* 0x000fea000383ffff */
.L_x_26:
[----:B------:R-:W-:Y:S02]  /*dcf0*/  SEL R0, RZ, 0x1, P0 ;  /* 0x00000001ff007807 */ /* 0x000fe40000000000 */
[----:B------:R-:W-:Y:S02]  /*dd00*/  MOV R2, 0xdd20 ;  /* 0x0000dd2000027802 */ /* 0x000fe40000000f00 */
[----:B------:R-:W-:Y:S05]  /*dd10*/  CALL.REL.NOINC `($__internal_3_$__cuda_sm70_votesync_ballot) ;  /* 0x000017a000007944 */ /* 0x000fea0003c00000 */
[----:B------:R-:W-:Y:S01]  /*dd20*/  MOV R6, R0 ;  /* 0x0000000000067202 */ /* 0x000fe20000000f00 */
[----:B------:R-:W-:Y:S05]  /*dd30*/  BRA `(.L_x_124) ;  /* 0xffff28c000007947 */ /* 0x000fea000383ffff */
.L_x_27:
[----:B------:R-:W-:Y:S01]  /*dd40*/  IMAD.MOV.U32 R5, RZ, RZ, R8 ;  /* 0x000000ffff057224 */ /* 0x000fe200078e0008 */
[----:B--2---:R-:W-:Y:S01]  /*dd50*/  MOV R3, R13 ;  /* 0x0000000d00037202 */ /* 0x004fe20000000f00 */
[----:B------:R-:W-:Y:S01]  /*dd60*/  IMAD.MOV.U32 R0, RZ, RZ, 0x1f ;  /* 0x0000001fff007424 */ /* 0x000fe200078e00ff */
[----:B------:R-:W-:Y:S02]  /*dd70*/  MOV R2, 0xdd90 ;  /* 0x0000dd9000027802 */ /* 0x000fe40000000f00 */
[----:B-1----:R-:W-:Y:S05]  /*dd80*/  CALL.REL.NOINC `($__internal_1_$__cuda_sm70_shflsync_idx_p) ;  /* 0x0000167000007944 */ /* 0x002fea0003c00000 */
[----:B------:R-:W-:Y:S01]  /*dd90*/  IMAD.MOV.U32 R11, RZ, RZ, R0 ;  /* 0x000000ffff0b7224 */ /* 0x000fe200078e0000 */
[----:B------:R-:W-:Y:S01]  /*dda0*/  MOV R5, R7 ;  /* 0x0000000700057202 */ /* 0x000fe20000000f00 */
[----:B------:R-:W-:Y:S01]  /*ddb0*/  IMAD.MOV.U32 R7, RZ, RZ, RZ ;  /* 0x000000ffff077224 */ /* 0x000fe200078e00ff */
[----:B------:R-:W-:Y:S01]  /*ddc0*/  MOV R3, R13 ;  /* 0x0000000d00037202 */ /* 0x000fe20000000f00 */
[----:B------:R-:W-:Y:S01]  /*ddd0*/  IMAD.MOV.U32 R0, RZ, RZ, 0x1f ;  /* 0x0000001fff007424 */ /* 0x000fe200078e00ff */
[----:B------:R-:W-:-:S02]  /*dde0*/  MOV R2, 0xde00 ;  /* 0x0000de0000027802 */ /* 0x000fc40000000f00 */
[----:B------:R-:W-:Y:S05]  /*ddf0*/  CALL.REL.NOINC `($__internal_1_$__cuda_sm70_shflsync_idx_p) ;  /* 0x0000160000007944 */ /* 0x000fea0003c00000 */
[----:B------:R-:W-:Y:S01]  /*de00*/  MOV R10, R0 ;  /* 0x00000000000a7202 */ /* 0x000fe20000000f00 */
[----:B------:R-:W-:Y:S05]  /*de10*/  BRA `(.L_x_125) ;  /* 0xffff283000007947 */ /* 0x000fea000383ffff */
.L_x_30:
[----:B------:R-:W-:Y:S01]  /*de20*/  IMAD.MOV.U32 R5, RZ, RZ, R4 ;  /* 0x000000ffff057224 */ /* 0x000fe200078e0004 */
[----:B------:R-:W-:-:S02]  /*de30*/  MOV R0, 0x1f ;  /* 0x0000001f00007802 */ /* 0x000fc40000000f00 */
[----:B------:R-:W-:Y:S02]  /*de40*/  MOV R2, 0xde60 ;  /* 0x0000de6000027802 */ /* 0x000fe40000000f00 */
[----:B-1----:R-:W-:Y:S05]  /*de50*/  CALL.REL.NOINC `($__internal_1_$__cuda_sm70_shflsync_idx_p) ;  /* 0x000015a000007944 */ /* 0x002fea0003c00000 */
[----:B------:R-:W-:Y:S01]  /*de60*/  MOV R7, R0 ;  /* 0x0000000000077202 */ /* 0x000fe20000000f00 */
[----:B------:R-:W-:Y:S05]  /*de70*/  BRA `(.L_x_29) ;  /* 0xffff283000007947 */ /* 0x000fea000383ffff */
.L_x_38:
[----:B------:R-:W-:Y:S01]  /*de80*/  IMAD.MOV.U32 R5, RZ, RZ, R10 ;  /* 0x000000ffff057224 */ /* 0x000fe200078e000a */
[----:B------:R-:W-:Y:S01]  /*de90*/  MOV R3, RZ ;  /* 0x000000ff00037202 */ /* 0x000fe20000000f00 */
[----:B------:R-:W-:Y:S01]  /*dea0*/  IMAD.MOV.U32 R0, RZ, RZ, 0x1c1f ;  /* 0x00001c1fff007424 */ /* 0x000fe200078e00ff */
[----:B------:R-:W-:Y:S02]  /*deb0*/  MOV R2, 0xded0 ;  /* 0x0000ded000027802 */ /* 0x000fe40000000f00 */
[----:B------:R-:W-:Y:S05]  /*dec0*/  CALL.REL.NOINC `($__internal_1_$__cuda_sm70_shflsync_idx_p) ;  /* 0x0000153000007944 */ /* 0x000fea0003c00000 */
[----:B------:R-:W-:Y:S01]  /*ded0*/  MOV R8, R0 ;  /* 0x0000000000087202 */ /* 0x000fe20000000f00 */
[----:B------:R-:W-:Y:S05]  /*dee0*/  BRA `(.L_x_126) ;  /* 0xffff491000007947 */ /* 0x000fea000383ffff */
.L_x_39:
[----:B------:R-:W-:Y:S01]  /*def0*/  IMAD.MOV.U32 R5, RZ, RZ, R12 ;  /* 0x000000ffff057224 */ /* 0x000fe200078e000c */
[----:B------:R-:W-:Y:S01]  /*df00*/  MOV R3, RZ ;  /* 0x000000ff00037202 */ /* 0x000fe20000000f00 */
[----:B------:R-:W-:Y:S01]  /*df10*/  IMAD.MOV.U32 R0, RZ, RZ, 0x1c1f ;  /* 0x00001c1fff007424 */ /* 0x000fe200078e00ff */
[----:B------:R-:W-:Y:S02]  /*df20*/  MOV R2, 0xdf40 ;  /* 0x0000df4000027802 */ /* 0x000fe40000000f00 */
[----:B-12---:R-:W-:Y:S05]  /*df30*/  CALL.REL.NOINC `($__internal_1_$__cuda_sm70_shflsync_idx_p) ;  /* 0x000014c000007944 */ /* 0x006fea0003c00000 */
[----:B------:R-:W-:Y:S05]  /*df40*/  BRA `(.L_x_127) ;  /* 0xffff48d000007947 */ /* 0x000fea000383ffff */
.L_x_42:
[----:B--2---:R-:W-:Y:S01]  /*df50*/  IMAD.MOV.U32 R5, RZ, RZ, R10 ;  /* 0x000000ffff057224 */ /* 0x004fe200078e000a */
[----:B------:R-:W-:Y:S01]  /*df60*/  MOV R3, 0x1 ;  /* 0x0000000100037802 */ /* 0x000fe20000000f00 */
[----:B----4-:R-:W-:Y:S01]  /*df70*/  IMAD.MOV.U32 R0, RZ, RZ, 0x1c1f ;  /* 0x00001c1fff007424 */ /* 0x010fe200078e00ff */
[----:B------:R-:W-:-:S02]  /*df80*/  MOV R2, 0xdfa0 ;  /* 0x0000dfa000027802 */ /* 0x000fc40000000f00 */
[----:B-1-3--:R-:W-:Y:S05]  /*df90*/  CALL.REL.NOINC `($__internal_1_$__cuda_sm70_shflsync_idx_p) ;  /* 0x0000146000007944 */ /* 0x00afea0003c00000 */
[----:B------:R-:W-:Y:S01]  /*dfa0*/  IMAD.MOV.U32 R8, RZ, RZ, R0 ;  /* 0x000000ffff087224 */ /* 0x000fe200078e0000 */
[----:B------:R-:W-:Y:S01]  /*dfb0*/  MOV R3, 0x1 ;  /* 0x0000000100037802 */ /* 0x000fe20000000f00 */
[----:B------:R-:W-:Y:S01]  /*dfc0*/  IMAD.MOV.U32 R5, RZ, RZ, R12 ;  /* 0x000000ffff057224 */ /* 0x000fe200078e000c */
[----:B------:R-:W-:-:S02]  /*dfd0*/  MOV R0, 0x1c1f ;  /* 0x00001c1f00007802 */ /* 0x000fc40000000f00 */
[----:B------:R-:W-:Y:S02]  /*dfe0*/  MOV R2, 0xe000 ;  /* 0x0000e00000027802 */ /* 0x000fe40000000f00 */
[----:B------:R-:W-:Y:S05]  /*dff0*/  CALL.REL.NOINC `($__internal_1_$__cuda_sm70_shflsync_idx_p) ;  /* 0x0000140000007944 */ /* 0x000fea0003c00000 */
[----:B------:R-:W-:Y:S05]  /*e000*/  BRA `(.L_x_128) ;  /* 0xffff49a000007947 */ /* 0x000fea000383ffff */
.L_x_45:
[----:B-1----:R-:W-:Y:S01]  /*e010*/  IMAD.MOV.U32 R5, RZ, RZ, R10 ;  /* 0x000000ffff057224 */ /* 0x002fe200078e000a */
[----:B------:R-:W-:Y:S01]  /*e020*/  MOV R3, 0x2 ;  /* 0x0000000200037802 */ /* 0x000fe20000000f00 */
[----:B----4-:R-:W-:Y:S01]  /*e030*/  IMAD.MOV.U32 R0, RZ, RZ, 0x1c1f ;  /* 0x00001c1fff007424 */ /* 0x010fe200078e00ff */
[----:B------:R-:W-:Y:S02]  /*e040*/  MOV R2, 0xe060 ;  /* 0x0000e06000027802 */ /* 0x000fe40000000f00 */
[----:B--23--:R-:W-:Y:S05]  /*e050*/  CALL.REL.NOINC `($__internal_1_$__cuda_sm70_shflsync_idx_p) ;  /* 0x000013a000007944 */ /* 0x00cfea0003c00000 */
[----:B------:R-:W-:Y:S01]  /*e060*/  MOV R8, R0 ;  /* 0x0000000000087202 */ /* 0x000fe20000000f00 */
[----:B------:R-:W-:Y:S05]  /*e070*/  BRA `(.L_x_129) ;  /* 0xffff4ab000007947 */ /* 0x000fea000383ffff */
.L_x_46:
[----:B------:R-:W-:Y:S01]  /*e080*/  IMAD.MOV.U32 R5, RZ, RZ, R12 ;  /* 0x000000ffff057224 */ /* 0x000fe200078e000c */
[----:B------:R-:W-:Y:S01]  /*e090*/  MOV R3, 0x2 ;  /* 0x0000000200037802 */ /* 0x000fe20000000f00 */
[----:B----4-:R-:W-:Y:S01]  /*e0a0*/  IMAD.MOV.U32 R0, RZ, RZ, 0x1c1f ;  /* 0x00001c1fff007424 */ /* 0x010fe200078e00ff */
[----:B------:R-:W-:Y:S02]  /*e0b0*/  MOV R2, 0xe0d0 ;  /* 0x0000e0d000027802 */ /* 0x000fe40000000f00 */
[----:B-123--:R-:W-:Y:S05]  /*e0c0*/  CALL.REL.NOINC `($__internal_1_$__cuda_sm70_shflsync_idx_p) ;  /* 0x0000133000007944 */ /* 0x00efea0003c00000 */
[----:B------:R-:W-:Y:S05]  /*e0d0*/  BRA `(.L_x_130) ;  /* 0xffff4a7000007947 */ /* 0x000fea000383ffff */
.L_x_49:
[----:B-1----:R-:W-:Y:S01]  /*e0e0*/  IMAD.MOV.U32 R5, RZ, RZ, R10 ;  /* 0x000000ffff057224 */ /* 0x002fe200078e000a */
[----:B------:R-:W-:Y:S01]  /*e0f0*/  MOV R3, 0x3 ;  /* 0x0000000300037802 */ /* 0x000fe20000000f00 */
[----:B------:R-:W-:Y:S01]  /*e100*/  IMAD.MOV.U32 R0, RZ, RZ, 0x1c1f ;  /* 0x00001c1fff007424 */ /* 0x000fe200078e00ff */
[----:B------:R-:W-:-:S02]  /*e110*/  MOV R2, 0xe130 ;  /* 0x0000e13000027802 */ /* 0x000fc40000000f00 */
[----:B--234-:R-:W-:Y:S05]  /*e120*/  CALL.REL.NOINC `($__internal_1_$__cuda_sm70_shflsync_idx_p) ;  /* 0x000012d000007944 */ /* 0x01cfea0003c00000 */
[----:B------:R-:W-:Y:S01]  /*e130*/  IMAD.MOV.U32 R8, RZ, RZ, R0 ;  /* 0x000000ffff087224 */ /* 0x000fe200078e0000 */
[----:B------:R-:W-:Y:S01]  /*e140*/  MOV R3, 0x3 ;  /* 0x0000000300037802 */ /* 0x000fe20000000f00 */
[----:B------:R-:W-:Y:S01]  /*e150*/  IMAD.MOV.U32 R5, RZ, RZ, R12 ;  /* 0x000000ffff057224 */ /* 0x000fe200078e000c */
[----:B------:R-:W-:-:S02]  /*e160*/  MOV R0, 0x1c1f ;  /* 0x00001c1f00007802 */ /* 0x000fc40000000f00 */
[----:B------:R-:W-:Y:S02]  /*e170*/  MOV R2, 0xe190 ;  /* 0x0000e19000027802 */ /* 0x000fe40000000f00 */
[----:B------:R-:W-:Y:S05]  /*e180*/  CALL.REL.NOINC `($__internal_1_$__cuda_sm70_shflsync_idx_p) ;  /* 0x0000127000007944 */ /* 0x000fea0003c00000 */
[----:B------:R-:W-:Y:S05]  /*e190*/  BRA `(.L_x_131) ;  /* 0xffff4b4000007947 */ /* 0x000fea000383ffff */
.L_x_56:
[----:B------:R-:W-:Y:S01]  /*e1a0*/  IMAD.MOV.U32 R0, RZ, RZ, R232 ;  /* 0x000000ffff007224 */ /* 0x000fe200078e00e8 */
[----:B------:R-:W-:Y:S01]  /*e1b0*/  MOV R10, 0x1f ;  /* 0x0000001f000a7802 */ /* 0x000fe20000000f00 */
[----:B------:R-:W-:Y:S01]  /*e1c0*/  IMAD.MOV.U32 R3, RZ, RZ, 0x2 ;  /* 0x00000002ff037424 */ /* 0x000fe200078e00ff */
[----:B------:R-:W-:Y:S02]  /*e1d0*/  MOV R9, 0xffffffff ;  /* 0xffffffff00097802 */ /* 0x000fe40000000f00 */
[----:B------:R-:W-:Y:S02]  /*e1e0*/  MOV R2, 0xe200 ;  /* 0x0000e20000027802 */ /* 0x000fe40000000f00 */
[----:B------:R-:W-:Y:S05]  /*e1f0*/  CALL.REL.NOINC `($__internal_0_$__cuda_sm70_shflsync_bfly_p) ;  /* 0x000011c000007944 */ /* 0x000fea0003c00000 */
[----:B------:R-:W-:Y:S01]  /*e200*/  FADD.FTZ R0, R232, R8 ;  /* 0x00000008e8007221 */ /* 0x000fe20000010000 */
[----:B------:R-:W-:Y:S02]  /*e210*/  MOV R3, 0x1 ;  /* 0x0000000100037802 */ /* 0x000fe40000000f00 */
[----:B------:R-:W-:Y:S02]  /*e220*/  MOV R2, 0xe240 ;  /* 0x0000e24000027802 */ /* 0x000fe40000000f00 */
[----:B------:R-:W-:Y:S05]  /*e230*/  CALL.REL.NOINC `($__internal_0_$__cuda_sm70_shflsync_bfly_p) ;  /* 0x0000118000007944 */ /* 0x000fea0003c00000 */
[----:B------:R-:W-:Y:S01]  /*e240*/  FADD.FTZ R5, R0, R8 ;  /* 0x0000000800057221 */ /* 0x000fe20000010000 */
[----:B------:R-:W-:Y:S02]  /*e250*/  MOV R0, R241 ;  /* 0x000000f100007202 */ /* 0x000fe40000000f00 */
[----:B------:R-:W-:-:S02]  /*e260*/  MOV R3, 0x2 ;  /* 0x0000000200037802 */ /* 0x000fc40000000f00 */
[----:B------:R-:W-:Y:S02]  /*e270*/  MOV R2, 0xe290 ;  /* 0x0000e29000027802 */ /* 0x000fe40000000f00 */
[----:B------:R-:W-:Y:S05]  /*e280*/  CALL.REL.NOINC `($__internal_0_$__cuda_sm70_shflsync_bfly_p) ;  /* 0x0000113000007944 */ /* 0x000fea0003c00000 */
[----:B------:R-:W-:Y:S01]  /*e290*/  FADD.FTZ R4, R241, R8 ;  /* 0x00000008f1047221 */ /* 0x000fe20000010000 */
[----:B------:R-:W-:Y:S02]  /*e2a0*/  MOV R3, 0x1 ;  /* 0x0000000100037802 */ /* 0x000fe40000000f00 */
[----:B------:R-:W-:Y:S02]  /*e2b0*/  MOV R2, 0xe2e0 ;  /* 0x0000e2e000027802 */ /* 0x000fe40000000f00 */
[----:B------:R-:W-:Y:S02]  /*e2c0*/  MOV R0, R4 ;  /* 0x0000000400007202 */ /* 0x000fe40000000f00 */
[----:B------:R-:W-:Y:S05]  /*e2d0*/  CALL.REL.NOINC `($__internal_0_$__cuda_sm70_shflsync_bfly_p) ;  /* 0x000010e000007944 */ /* 0x000fea0003c00000 */
[----:B------:R-:W-:Y:S01]  /*e2e0*/  FADD.FTZ R4, R4, R8 ;  /* 0x0000000804047221 */ /* 0x000fe20000010000 */
[----:B------:R-:W-:Y:S02]  /*e2f0*/  MOV R0, R242 ;  /* 0x000000f200007202 */ /* 0x000fe40000000f00 */
[----:B------:R-:W-:Y:S02]  /*e300*/  MOV R3, 0x2 ;  /* 0x0000000200037802 */ /* 0x000fe40000000f00 */
[----:B------:R-:W-:-:S02]  /*e310*/  MOV R2, 0xe330 ;  /* 0x0000e33000027802 */ /* 0x000fc40000000f00 */
[----:B------:R-:W-:Y:S05]  /*e320*/  CALL.REL.NOINC `($__internal_0_$__cuda_sm70_shflsync_bfly_p) ;  /* 0x0000109000007944 */ /* 0x000fea0003c00000 */
[----:B------:R-:W-:Y:S01]  /*e330*/  FADD.FTZ R7, R242, R8 ;  /* 0x00000008f2077221 */ /* 0x000fe20000010000 */
[----:B------:R-:W-:-:S02]  /*e340*/  MOV R3, 0x1 ;  /* 0x0000000100037802 */ /* 0x000fc40000000f00 */
[----:B------:R-:W-:Y:S02]  /*e350*/  MOV R2, 0xe380 ;  /* 0x0000e38000027802 */ /* 0x000fe40000000f00 */
[----:B------:R-:W-:Y:S02]  /*e360*/  MOV R0, R7 ;  /* 0x0000000700007202 */ /* 0x000fe40000000f00 */
[----:B------:R-:W-:Y:S05]  /*e370*/  CALL.REL.NOINC `($__internal_0_$__cuda_sm70_shflsync_bfly_p) ;  /* 0x0000104000007944 */ /* 0x000fea0003c00000 */
[----:B------:R-:W-:Y:S01]  /*e380*/  FADD.FTZ R7, R7, R8 ;  /* 0x0000000807077221 */ /* 0x000fe20000010000 */
[----:B------:R-:W-:Y:S02]  /*e390*/  MOV R0, R243 ;  /* 0x000000f300007202 */ /* 0x000fe40000000f00 */
[----:B------:R-:W-:Y:S02]  /*e3a0*/  MOV R3, 0x2 ;  /* 0x0000000200037802 */ /* 0x000fe40000000f00 */
[----:B------:R-:W-:Y:S02]  /*e3b0*/  MOV R2, 0xe3d0 ;  /* 0x0000e3d000027802 */ /* 0x000fe40000000f00 */
[----:B------:R-:W-:Y:S05]  /*e3c0*/  CALL.REL.NOINC `($__internal_0_$__cuda_sm70_shflsync_bfly_p) ;  /* 0x00000ff000007944 */ /* 0x000fea0003c00000 */
[----:B------:R-:W-:Y:S01]  /*e3d0*/  FADD.FTZ R6, R243, R8 ;  /* 0x00000008f3067221 */ /* 0x000fe20000010000 */
[----:B------:R-:W-:Y:S02]  /*e3e0*/  MOV R3, 0x1 ;  /* 0x0000000100037802 */ /* 0x000fe40000000f00 */
[----:B------:R-:W-:-:S02]  /*e3f0*/  MOV R2, 0xe420 ;  /* 0x0000e42000027802 */ /* 0x000fc40000000f00 */
[----:B------:R-:W-:Y:S02]  /*e400*/  MOV R0, R6 ;  /* 0x0000000600007202 */ /* 0x000fe40000000f00 */
[----:B------:R-:W-:Y:S05]  /*e410*/  CALL.REL.NOINC `($__internal_0_$__cuda_sm70_shflsync_bfly_p) ;  /* 0x00000fa000007944 */ /* 0x000fea0003c00000 */
[----:B------:R-:W-:Y:S05]  /*e420*/  BRA `(.L_x_132) ;  /* 0xffffa5e000007947 */ /* 0x000fea000383ffff */
.L_x_63:
[----:B-1234-:R-:W-:Y:S01]  /*e430*/  IMAD.MOV.U32 R5, RZ, RZ, R12 ;  /* 0x000000ffff057224 */ /* 0x01efe200078e000c */
[----:B------:R-:W-:Y:S01]  /*e440*/  MOV R3, RZ ;  /* 0x000000ff00037202 */ /* 0x000fe20000000f00 */
[----:B------:R-:W-:Y:S01]  /*e450*/  IMAD.MOV.U32 R0, RZ, RZ, 0x1c1f ;  /* 0x00001c1fff007424 */ /* 0x000fe200078e00ff */
[----:B------:R-:W-:Y:S02]  /*e460*/  MOV R2, 0xe480 ;  /* 0x0000e48000027802 */ /* 0x000fe40000000f00 */
[----:B------:R-:W-:Y:S05]  /*e470*/  CALL.REL.NOINC `($__internal_1_$__cuda_sm70_shflsync_idx_p) ;  /* 0x00000f8000007944 */ /* 0x000fea0003c00000 */
[----:B------:R-:W-:Y:S01]  /*e480*/  MOV R10, R0 ;  /* 0x00000000000a7202 */ /* 0x000fe20000000f00 */
[----:B------:R-:W-:Y:S05]  /*e490*/  BRA `(.L_x_133) ;  /* 0xffffc05000007947 */ /* 0x000fea000383ffff */
.L_x_64:
[----:B------:R-:W-:Y:S01]  /*e4a0*/  IMAD.MOV.U32 R5, RZ, RZ, R13 ;  /* 0x000000ffff057224 */ /* 0x000fe200078e000d */
[----:B------:R-:W-:Y:S01]  /*e4b0*/  MOV R3, RZ ;  /* 0x000000ff00037202 */ /* 0x000fe20000000f00 */
[----:B------:R-:W-:Y:S01]  /*e4c0*/  IMAD.MOV.U32 R0, RZ, RZ, 0x1c1f ;  /* 0x00001c1fff007424 */ /* 0x000fe200078e00ff */
[----:B------:R-:W-:Y:S02]  /*e4d0*/  MOV R2, 0xe4f0 ;  /* 0x0000e4f000027802 */ /* 0x000fe40000000f00 */
[----:B-12---:R-:W-:Y:S05]  /*e4e0*/  CALL.REL.NOINC `($__internal_1_$__cuda_sm70_shflsync_idx_p) ;  /* 0x00000f1000007944 */ /* 0x006fea0003c00000 */
[----:B------:R-:W-:Y:S05]  /*e4f0*/  BRA `(.L_x_134) ;  /* 0xffffc01000007947 */ /* 0x000fea000383ffff */
.L_x_67:
[----:B------:R-:W-:Y:S01]  /*e500*/  IMAD.MOV.U32 R5, RZ, RZ, R12 ;  /* 0x000000ffff057224 */ /* 0x000fe200078e000c */
[----:B--2---:R-:W-:Y:S01]  /*e510*/  MOV R3, 0x1 ;  /* 0x0000000100037802 */ /* 0x004fe20000000f00 */
        /* <DEDUP_REMOVED lines=10> */
.L_x_70:
[----:B------:R-:W-:Y:S01]  /*e5c0*/  IMAD.MOV.U32 R5, RZ, RZ, R12 ;  /* 0x000000ffff057224 */ /* 0x000fe200078e000c */
[----:B-1----:R-:W-:Y:S01]  /*e5d0*/  MOV R3, 0x2 ;  /* 0x0000000200037802 */ /* 0x002fe20000000f00 */
[----:B----4-:R-:W-:Y:S01]  /*e5e0*/  IMAD.MOV.U32 R0, RZ, RZ, 0x1c1f ;  /* 0x00001c1fff007424 */ /* 0x010fe200078e00ff */
[----:B------:R-:W-:Y:S02]  /*e5f0*/  MOV R2, 0xe610 ;  /* 0x0000e61000027802 */ /* 0x000fe40000000f00 */
[----:B--23--:R-:W-:Y:S05]  /*e600*/  CALL.REL.NOINC `($__internal_1_$__cuda_sm70_shflsync_idx_p) ;  /* 0x00000df000007944 */ /* 0x00cfea0003c00000 */
[----:B------:R-:W-:Y:S01]  /*e610*/  MOV R10, R0 ;  /* 0x00000000000a7202 */ /* 0x000fe20000000f00 */
[----:B------:R-:W-:Y:S05]  /*e620*/  BRA `(.L_x_136) ;  /* 0xffffc1a000007947 */ /* 0x000fea000383ffff */
.L_x_71:
[----:B------:R-:W-:Y:S01]  /*e630*/  IMAD.MOV.U32 R5, RZ, RZ, R13 ;  /* 0x000000ffff057224 */ /* 0x000fe200078e000d */
[----:B------:R-:W-:Y:S01]  /*e640*/  MOV R3, 0x2 ;  /* 0x0000000200037802 */ /* 0x000fe20000000f00 */
[----:B----4-:R-:W-:Y:S01]  /*e650*/  IMAD.MOV.U32 R0, RZ, RZ, 0x1c1f ;  /* 0x00001c1fff007424 */ /* 0x010fe200078e00ff */
[----:B------:R-:W-:Y:S02]  /*e660*/  MOV R2, 0xe680 ;  /* 0x0000e68000027802 */ /* 0x000fe40000000f00 */
[----:B-123--:R-:W-:Y:S05]  /*e670*/  CALL.REL.NOINC `($__internal_1_$__cuda_sm70_shflsync_idx_p) ;  /* 0x00000d8000007944 */ /* 0x00efea0003c00000 */
[----:B------:R-:W-:Y:S05]  /*e680*/  BRA `(.L_x_137) ;  /* 0xffffc16000007947 */ /* 0x000fea000383ffff */
.L_x_74:
[----:B------:R-:W-:Y:S01]  /*e690*/  IMAD.MOV.U32 R5, RZ, RZ, R12 ;  /* 0x000000ffff057224 */ /* 0x000fe200078e000c */
[----:B-1----:R-:W-:Y:S01]  /*e6a0*/  MOV R3, 0x3 ;  /* 0x0000000300037802 */ /* 0x002fe20000000f00 */
        /* <DEDUP_REMOVED lines=10> */
.L_x_76:
[----:B------:R-:W-:Y:S01]  /*e750*/  IMAD.MOV.U32 R5, RZ, RZ, R12 ;  /* 0x000000ffff057224 */ /* 0x000fe200078e000c */
[----:B------:R-:W-:Y:S01]  /*e760*/  MOV R3, RZ ;  /* 0x000000ff00037202 */ /* 0x000fe20000000f00 */
[----:B------:R-:W-:Y:S01]  /*e770*/  IMAD.MOV.U32 R0, RZ, RZ, 0x1c1f ;  /* 0x00001c1fff007424 */ /* 0x000fe200078e00ff */
[----:B------:R-:W-:Y:S02]  /*e780*/  MOV R2, 0xe7a0 ;  /* 0x0000e7a000027802 */ /* 0x000fe40000000f00 */
[----:B------:R-:W-:Y:S05]  /*e790*/  CALL.REL.NOINC `($__internal_1_$__cuda_sm70_shflsync_idx_p) ;  /* 0x00000c6000007944 */ /* 0x000fea0003c00000 */
[----:B------:R-:W-:Y:S01]  /*e7a0*/  MOV R4, R0 ;  /* 0x0000000000047202 */ /* 0x000fe20000000f00 */
[----:B------:R-:W-:Y:S05]  /*e7b0*/  BRA `(.L_x_139) ;  /* 0xffffc51000007947 */ /* 0x000fea000383ffff */
.L_x_77:
[----:B------:R-:W-:Y:S01]  /*e7c0*/  IMAD.MOV.U32 R5, RZ, RZ, R13 ;  /* 0x000000ffff057224 */ /* 0x000fe200078e000d */
[----:B------:R-:W-:Y:S01]  /*e7d0*/  MOV R3, RZ ;  /* 0x000000ff00037202 */ /* 0x000fe20000000f00 */
[----:B------:R-:W-:Y:S01]  /*e7e0*/  IMAD.MOV.U32 R0, RZ, RZ, 0x1c1f ;  /* 0x00001c1fff007424 */ /* 0x000fe200078e00ff */
[----:B------:R-:W-:Y:S02]  /*e7f0*/  MOV R2, 0xe810 ;  /* 0x0000e81000027802 */ /* 0x000fe40000000f00 */
[----:B-12---:R-:W-:Y:S05]  /*e800*/  CALL.REL.NOINC `($__internal_1_$__cuda_sm70_shflsync_idx_p) ;  /* 0x00000bf000007944 */ /* 0x006fea0003c00000 */
[----:B------:R-:W-:Y:S05]  /*e810*/  BRA `(.L_x_140) ;  /* 0xffffc4d000007947 */ /* 0x000fea000383ffff */
.L_x_80:
        /* <DEDUP_REMOVED lines=12> */
.L_x_83:
[----:B------:R-:W-:Y:S01]  /*e8e0*/  IMAD.MOV.U32 R5, RZ, RZ, R12 ;  /* 0x000000ffff057224 */ /* 0x000fe200078e000c */
[----:B-1----:R-:W-:Y:S01]  /*e8f0*/  MOV R3, 0x2 ;  /* 0x0000000200037802 */ /* 0x002fe20000000f00 */
[----:B----4-:R-:W-:Y:S01]  /*e900*/  IMAD.MOV.U32 R0, RZ, RZ, 0x1c1f ;  /* 0x00001c1fff007424 */ /* 0x010fe200078e00ff */
[----:B------:R-:W-:Y:S02]  /*e910*/  MOV R2, 0xe930 ;  /* 0x0000e93000027802 */ /* 0x000fe40000000f00 */
[----:B--23--:R-:W-:Y:S05]  /*e920*/  CALL.REL.NOINC `($__internal_1_$__cuda_sm70_shflsync_idx_p) ;  /* 0x00000ad000007944 */ /* 0x00cfea0003c00000 */
[----:B------:R-:W-:Y:S01]  /*e930*/  MOV R4, R0 ;  /* 0x0000000000047202 */ /* 0x000fe20000000f00 */
[----:B------:R-:W-:Y:S05]  /*e940*/  BRA `(.L_x_142) ;  /* 0xffffcd5000007947 */ /* 0x000fea000383ffff */
.L_x_84:
[----:B------:R-:W-:Y:S01]  /*e950*/  IMAD.MOV.U32 R5, RZ, RZ, R13 ;  /* 0x000000ffff057224 */ /* 0x000fe200078e000d */
[----:B------:R-:W-:Y:S01]  /*e960*/  MOV R3, 0x2 ;  /* 0x0000000200037802 */ /* 0x000fe20000000f00 */
[----:B----4-:R-:W-:Y:S01]  /*e970*/  IMAD.MOV.U32 R0, RZ, RZ, 0x1c1f ;  /* 0x00001c1fff007424 */ /* 0x010fe200078e00ff */
[----:B------:R-:W-:Y:S02]  /*e980*/  MOV R2, 0xe9a0 ;  /* 0x0000e9a000027802 */ /* 0x000fe40000000f00 */
[----:B-123--:R-:W-:Y:S05]  /*e990*/  CALL.REL.NOINC `($__internal_1_$__cuda_sm70_shflsync_idx_p) ;  /* 0x00000a6000007944 */ /* 0x00efea0003c00000 */
[----:B------:R-:W-:Y:S05]  /*e9a0*/  BRA `(.L_x_143) ;  /* 0xffffcd1000007947 */ /* 0x000fea000383ffff */
.L_x_87:
[----:B------:R-:W-:Y:S01]  /*e9b0*/  IMAD.MOV.U32 R5, RZ, RZ, R12 ;  /* 0x000000ffff057224 */ /* 0x000fe200078e000c */
[----:B--2---:R-:W-:Y:S01]  /*e9c0*/  MOV R3, 0x3 ;  /* 0x0000000300037802 */ /* 0x004fe20000000f00 */
[----:B-1----:R-:W-:Y:S01]  /*e9d0*/  IMAD.MOV.U32 R0, RZ, RZ, 0x1c1f ;  /* 0x00001c1fff007424 */ /* 0x002fe200078e00ff */
[----:B------:R-:W-:-:S02]  /*e9e0*/  MOV R2, 0xea00 ;  /* 0x0000ea0000027802 */ /* 0x000fc40000000f00 */
[----:B---34-:R-:W-:Y:S05]  /*e9f0*/  CALL.REL.NOINC `($__internal_1_$__cuda_sm70_shflsync_idx_p) ;  /* 0x00000a0000007944 */ /* 0x018fea0003c00000 */
[----:B------:R-:W-:Y:S01]  /*ea00*/  IMAD.MOV.U32 R4, RZ, RZ, R0 ;  /* 0x000000ffff047224 */ /* 0x000fe200078e0000 */
[----:B------:R-:W-:Y:S01]  /*ea10*/  MOV R3, 0x3 ;  /* 0x0000000300037802 */ /* 0x000fe20000000f00 */
[----:B------:R-:W-:Y:S01]  /*ea20*/  IMAD.MOV.U32 R5, RZ, RZ, R13 ;  /* 0x000000ffff057224 */ /* 0x000fe200078e000d */
[----:B------:R-:W-:-:S02]  /*ea30*/  MOV R0, 0x1c1f ;  /* 0x00001c1f00007802 */ /* 0x000fc40000000f00 */
[----:B------:R-:W-:Y:S02]  /*ea40*/  MOV R2, 0xea60 ;  /* 0x0000ea6000027802 */ /* 0x000fe40000000f00 */
[----:B------:R-:W-:Y:S05]  /*ea50*/  CALL.REL.NOINC `($__internal_1_$__cuda_sm70_shflsync_idx_p) ;  /* 0x000009a000007944 */ /* 0x000fea0003c00000 */
[----:B------:R-:W-:Y:S05]  /*ea60*/  BRA `(.L_x_144) ;  /* 0xffffd15000007947 */ /* 0x000fea000383ffff */
.L_x_91:
[----:B------:R-:W-:Y:S01]  /*ea70*/  IMAD.MOV.U32 R5, RZ, RZ, R9 ;  /* 0x000000ffff057224 */ /* 0x000fe200078e0009 */
[----:B------:R-:W-:Y:S01]  /*ea80*/  MOV R3, RZ ;  /* 0x000000ff00037202 */ /* 0x000fe20000000f00 */
[----:B------:R-:W-:Y:S01]  /*ea90*/  IMAD.MOV.U32 R0, RZ, RZ, 0x1c1f ;  /* 0x00001c1fff007424 */ /* 0x000fe200078e00ff */
[----:B------:R-:W-:Y:S02]  /*eaa0*/  MOV R2, 0xeac0 ;  /* 0x0000eac000027802 */ /* 0x000fe40000000f00 */
[----:B------:R-:W-:Y:S05]  /*eab0*/  CALL.REL.NOINC `($__internal_1_$__cuda_sm70_shflsync_idx_p) ;  /* 0x0000094000007944 */ /* 0x000fea0003c00000 */
[----:B------:R-:W-:Y:S01]  /*eac0*/  MOV R8, R0 ;  /* 0x0000000000087202 */ /* 0x000fe20000000f00 */
[----:B------:R-:W-:Y:S05]  /*ead0*/  BRA `(.L_x_145) ;  /* 0xffffdde000007947 */ /* 0x000fea000383ffff */
.L_x_92:
[----:B------:R-:W-:Y:S01]  /*eae0*/  IMAD.MOV.U32 R5, RZ, RZ, R12 ;  /* 0x000000ffff057224 */ /* 0x000fe200078e000c */
[----:B------:R-:W-:Y:S01]  /*eaf0*/  MOV R3, RZ ;  /* 0x000000ff00037202 */ /* 0x000fe20000000f00 */
[----:B------:R-:W-:Y:S01]  /*eb00*/  IMAD.MOV.U32 R0, RZ, RZ, 0x1c1f ;  /* 0x00001c1fff007424 */ /* 0x000fe200078e00ff */
[----:B------:R-:W-:Y:S02]  /*eb10*/  MOV R2, 0xeb30 ;  /* 0x0000eb3000027802 */ /* 0x000fe40000000f00 */
[----:B-12---:R-:W-:Y:S05]  /*eb20*/  CALL.REL.NOINC `($__internal_1_$__cuda_sm70_shflsync_idx_p) ;  /* 0x000008d000007944 */ /* 0x006fea0003c00000 */
[----:B------:R-:W-:Y:S05]  /*eb30*/  BRA `(.L_x_146) ;  /* 0xffffdda000007947 */ /* 0x000fea000383ffff */
.L_x_95:
        /* <DEDUP_REMOVED lines=12> */
.L_x_98:
[----:B-1----:R-:W-:Y:S01]  /*ec00*/  IMAD.MOV.U32 R5, RZ, RZ, R9 ;  /* 0x000000ffff057224 */ /* 0x002fe200078e0009 */
[----:B------:R-:W-:Y:S01]  /*ec10*/  MOV R3, 0x2 ;  /* 0x0000000200037802 */ /* 0x000fe20000000f00 */
[----:B----4-:R-:W-:Y:S01]  /*ec20*/  IMAD.MOV.U32 R0, RZ, RZ, 0x1c1f ;  /* 0x00001c1fff007424 */ /* 0x010fe200078e00ff */
[----:B------:R-:W-:Y:S02]  /*ec30*/  MOV R2, 0xec50 ;  /* 0x0000ec5000027802 */ /* 0x000fe40000000f00 */
[----:B--23--:R-:W-:Y:S05]  /*ec40*/  CALL.REL.NOINC `($__internal_1_$__cuda_sm70_shflsync_idx_p) ;  /* 0x000007b000007944 */ /* 0x00cfea0003c00000 */
[----:B------:R-:W-:Y:S01]  /*ec50*/  MOV R8, R0 ;  /* 0x0000000000087202 */ /* 0x000fe20000000f00 */
[----:B------:R-:W-:Y:S05]  /*ec60*/  BRA `(.L_x_148) ;  /* 0xffffdf4000007947 */ /* 0x000fea000383ffff */
.L_x_99:
[----:B------:R-:W-:Y:S01]  /*ec70*/  IMAD.MOV.U32 R5, RZ, RZ, R12 ;  /* 0x000000ffff057224 */ /* 0x000fe200078e000c */
[----:B------:R-:W-:Y:S01]  /*ec80*/  MOV R3, 0x2 ;  /* 0x0000000200037802 */ /* 0x000fe20000000f00 */
[----:B----4-:R-:W-:Y:S01]  /*ec90*/  IMAD.MOV.U32 R0, RZ, RZ, 0x1c1f ;  /* 0x00001c1fff007424 */ /* 0x010fe200078e00ff */
[----:B------:R-:W-:Y:S02]  /*eca0*/  MOV R2, 0xecc0 ;  /* 0x0000ecc000027802 */ /* 0x000fe40000000f00 */
[----:B-123--:R-:W-:Y:S05]  /*ecb0*/  CALL.REL.NOINC `($__internal_1_$__cuda_sm70_shflsync_idx_p) ;  /* 0x0000074000007944 */ /* 0x00efea0003c00000 */
[----:B------:R-:W-:Y:S05]  /*ecc0*/  BRA `(.L_x_149) ;  /* 0xffffdf0000007947 */ /* 0x000fea000383ffff */
.L_x_102:
        /* <DEDUP_REMOVED lines=12> */
.L_x_104:
[----:B------:R-:W-:Y:S01]  /*ed90*/  IMAD.MOV.U32 R5, RZ, RZ, R74 ;  /* 0x000000ffff057224 */ /* 0x000fe200078e004a */
[----:B------:R-:W-:Y:S01]  /*eda0*/  MOV R3, RZ ;  /* 0x000000ff00037202 */ /* 0x000fe20000000f00 */
[----:B------:R-:W-:Y:S01]  /*edb0*/  IMAD.MOV.U32 R0, RZ, RZ, 0x1f ;  /* 0x0000001fff007424 */ /* 0x000fe200078e00ff */
[----:B------:R-:W-:Y:S02]  /*edc0*/  MOV R2, 0xede0 ;  /* 0x0000ede000027802 */ /* 0x000fe40000000f00 */
[----:B--2---:R-:W-:Y:S05]  /*edd0*/  CALL.REL.NOINC `($__internal_1_$__cuda_sm70_shflsync_idx_p) ;  /* 0x0000062000007944 */ /* 0x004fea0003c00000 */
[----:B------:R-:W-:Y:S01]  /*ede0*/  MOV R9, R0 ;  /* 0x0000000000097202 */ /* 0x000fe20000000f00 */
[----:B------:R-:W-:Y:S05]  /*edf0*/  BRA `(.L_x_151) ;  /* 0xffffe16000007947 */ /* 0x000fea000383ffff */
.L_x_105:
[----:B------:R-:W-:Y:S01]  /*ee00*/  IMAD.MOV.U32 R5, RZ, RZ, R74 ;  /* 0x000000ffff057224 */ /* 0x000fe200078e004a */
[----:B------:R-:W-:Y:S01]  /*ee10*/  MOV R3, 0x1 ;  /* 0x0000000100037802 */ /* 0x000fe20000000f00 */
[----:B------:R-:W-:Y:S01]  /*ee20*/  IMAD.MOV.U32 R0, RZ, RZ, 0x1f ;  /* 0x0000001fff007424 */ /* 0x000fe200078e00ff */
[----:B------:R-:W-:Y:S02]  /*ee30*/  MOV R2, 0xee50 ;  /* 0x0000ee5000027802 */ /* 0x000fe40000000f00 */
[----:B-12---:R-:W-:Y:S05]  /*ee40*/  CALL.REL.NOINC `($__internal_1_$__cuda_sm70_shflsync_idx_p) ;  /* 0x000005b000007944 */ /* 0x006fea0003c00000 */
[----:B------:R-:W-:Y:S01]  /*ee50*/  MOV R8, R0 ;  /* 0x0000000000087202 */ /* 0x000fe20000000f00 */
[----:B------:R-:W-:Y:S05]  /*ee60*/  BRA `(.L_x_152) ;  /* 0xffffe11000007947 */ /* 0x000fea000383ffff */
.L_x_106:
[----:B------:R-:W-:Y:S02]  /*ee70*/  MOV R2, 0x1 ;  /* 0x0000000100027802 */ /* 0x000fe40000000f00 */
[----:B------:R-:W-:-:S02]  /*ee80*/  MOV R3, 0xeea0 ;  /* 0x0000eea000037802 */ /* 0x000fc40000000f00 */
[----:B-1234-:R-:W-:Y:S05]  /*ee90*/  CALL.REL.NOINC `($__internal_2_$__cuda_sm70_shflsync_up_p) ;  /* 0x000005b000007944 */ /* 0x01efea0003c00000 */
[----:B------:R-:W-:Y:S05]  /*eea0*/  BRA `(.L_x_153) ;  /* 0xffffe20000007947 */ /* 0x000fea000383ffff */
.L_x_107:
[----:B------:R-:W-:Y:S02]  /*eeb0*/  MOV R2, 0x2 ;  /* 0x0000000200027802 */ /* 0x000fe40000000f00 */
[----:B------:R-:W-:-:S02]  /*eec0*/  MOV R3, 0xeee0 ;  /* 0x0000eee000037802 */ /* 0x000fc40000000f00 */
[----:B--2-4-:R-:W-:Y:S05]  /*eed0*/  CALL.REL.NOINC `($__internal_2_$__cuda_sm70_shflsync_up_p) ;  /* 0x0000057000007944 */ /* 0x014fea0003c00000 */
        /* <DEDUP_REMOVED lines=23> */
.L_x_111:
[----:B------:R-:W-:Y:S02]  /*f050*/  MOV R2, 0x1 ;  /* 0x0000000100027802 */ /* 0x000fe40000000f00 */
[----:B------:R-:W-:Y:S02]  /*f060*/  MOV R3, 0xf080 ;  /* 0x0000f08000037802 */ /* 0x000fe40000000f00 */
[----:B------:R-:W-:Y:S05]  /*f070*/  CALL.REL.NOINC `($__internal_2_$__cuda_sm70_shflsync_up_p) ;  /* 0x000003d000007944 */ /* 0x000fea0003c00000 */
[----:B------:R-:W-:Y:S01]  /*f080*/  MOV R2, R4 ;  /* 0x0000000400027202 */ /* 0x000fe20000000f00 */
[----:B------:R-:W-:Y:S05]  /*f090*/  BRA `(.L_x_155) ;  /* 0xffffe27000007947 */ /* 0x000fea000383ffff */
.L_x_112:
        /* <DEDUP_REMOVED lines=26> */
.L_x_114:
[----:B------:R-:W-:Y:S02]  /*f240*/  SEL R0, RZ, 0x1, P0 ;  /* 0x00000001ff007807 */ /* 0x000fe40000000000 */
[----:B------:R-:W-:Y:S02]  /*f250*/  MOV R2, 0xf270 ;  /* 0x0000f27000027802 */ /* 0x000fe40000000f00 */
[----:B-1----:R-:W-:Y:S05]  /*f260*/  CALL.REL.NOINC `($__internal_3_$__cuda_sm70_votesync_ballot) ;  /* 0x0000025000007944 */ /* 0x002fea0003c00000 */
[----:B------:R-:W-:Y:S01]  /*f270*/  MOV R10, R0 ;  /* 0x00000000000a7202 */ /* 0x000fe20000000f00 */
[----:B------:R-:W-:Y:S05]  /*f280*/  BRA `(.L_x_157) ;  /* 0xffffe21000007947 */ /* 0x000fea000383ffff */
.L_x_115:
[----:B------:R-:W-:Y:S01]  /*f290*/  IMAD.MOV.U32 R5, RZ, RZ, R6 ;  /* 0x000000ffff057224 */ /* 0x000fe200078e0006 */
[----:B---3--:R-:W-:Y:S01]  /*f2a0*/  MOV R3, R12 ;  /* 0x0000000c00037202 */ /* 0x008fe20000000f00 */
[----:B------:R-:W-:Y:S01]  /*f2b0*/  IMAD.MOV.U32 R0, RZ, RZ, 0x1f ;  /* 0x0000001fff007424 */ /* 0x000fe200078e00ff */
[----:B------:R-:W-:Y:S02]  /*f2c0*/  MOV R2, 0xf2e0 ;  /* 0x0000f2e000027802 */ /* 0x000fe40000000f00 */
[----:B-12---:R-:W-:Y:S05]  /*f2d0*/  CALL.REL.NOINC `($__internal_1_$__cuda_sm70_shflsync_idx_p) ;  /* 0x0000012000007944 */ /* 0x006fea0003c00000 */
[----:B------:R-:W-:Y:S01]  /*f2e0*/  IMAD.MOV.U32 R8, RZ, RZ, R0 ;  /* 0x000000ffff087224 */ /* 0x000fe200078e0000 */
[----:B------:R-:W-:Y:S01]  /*f2f0*/  MOV R3, R12 ;  /* 0x0000000c00037202 */ /* 0x000fe20000000f00 */
[----:B------:R-:W-:Y:S01]  /*f300*/  IMAD.MOV.U32 R5, RZ, RZ, R7 ;  /* 0x000000ffff057224 */ /* 0x000fe200078e0007 */
[----:B------:R-:W-:Y:S02]  /*f310*/  MOV R0, 0x1f ;  /* 0x0000001f00007802 */ /* 0x000fe40000000f00 */
[----:B------:R-:W-:-:S02]  /*f320*/  MOV R2, 0xf340 ;  /* 0x0000f34000027802 */ /* 0x000fc40000000f00 */
[----:B------:R-:W-:Y:S05]  /*f330*/  CALL.REL.NOINC `($__internal_1_$__cuda_sm70_shflsync_idx_p) ;  /* 0x000000c000007944 */ /* 0x000fea0003c00000 */
[----:B------:R-:W-:Y:S01]  /*f340*/  MOV R7, R0 ;  /* 0x0000000000077202 */ /* 0x000fe20000000f00 */
[----:B------:R-:W-:Y:S05]  /*f350*/  BRA `(.L_x_158) ;  /* 0xffffe18000007947 */ /* 0x000fea000383ffff */
.L_x_118:
[----:B------:R-:W-:Y:S01]  /*f360*/  IMAD.MOV.U32 R5, RZ, RZ, R4 ;  /* 0x000000ffff057224 */ /* 0x000fe200078e0004 */
[----:B------:R-:W-:-:S02]  /*f370*/  MOV R0, 0x1f ;  /* 0x0000001f00007802 */ /* 0x000fc40000000f00 */
[----:B------:R-:W-:Y:S02]  /*f380*/  MOV R2, 0xf3a0 ;  /* 0x0000f3a000027802 */ /* 0x000fe40000000f00 */
[----:B-1234-:R-:W-:Y:S05]  /*f390*/  CALL.REL.NOINC `($__internal_1_$__cuda_sm70_shflsync_idx_p) ;  /* 0x0000006000007944 */ /* 0x01efea0003c00000 */
[----:B------:R-:W-:Y:S01]  /*f3a0*/  MOV R13, R0 ;  /* 0x00000000000d7202 */ /* 0x000fe20000000f00 */
[----:B------:R-:W-:Y:S05]  /*f3b0*/  BRA `(.L_x_117) ;  /* 0xffffe18000007947 */ /* 0x000fea000383ffff */
        .weak           $__internal_0_$__cuda_sm70_shflsync_bfly_p
        .type           $__internal_0_$__cuda_sm70_shflsync_bfly_p,@function
        .size           $__internal_0_$__cuda_sm70_shflsync_bfly_p,($__internal_1_$__cuda_sm70_shflsync_idx_p - $__internal_0_$__cuda_sm70_shflsync_bfly_p)
$__internal_0_$__cuda_sm70_shflsync_bfly_p:
[----:B------:R-:W-:Y:S04]  /*f3c0*/  WARPSYNC R9 ;  /* 0x0000000900007348 */ /* 0x000fe80003800000 */
[----:B------:R1:W2:Y:S02]  /*f3d0*/  SHFL.BFLY PT, R8, R0, R3, R10 ;  /* 0x0c00000300087389 */ /* 0x0002a400000e000a */
[----:B-1----:R-:W-:-:S04]  /*f3e0*/  MOV R3, 0x0 ;  /* 0x0000000000037802 */ /* 0x002fc80000000f00 */
[----:B--2---:R-:W-:Y:S05]  /*f3f0*/  RET.REL.NODEC R2 `(_ZN7cutlass13device_kernelIN5flash19enable_sm80_to_sm89INS1_16FlashAttnFwdSm80INS1_25CollectiveMainloopFwdSm80ILi4ELi1ELb0EN4cute5tupleIJNS5_1CILi128EEENS7_ILi48EEENS7_ILi96EEEEEELi96ENS_6half_tEfNS_4arch4Sm80ELb0ELb0ELb1ELb1ELb0ELb0ELb1ELb1EEENS1_21CollectiveEpilogueFwdINS6_IJS8_SA_S9_EEENS6_IJNS7_ILi1EEESI_SI_EEESC_SE_Li128ELb1ELb1ELb1ELb0EEENS1_36VarlenDynamicPersistentTileSchedulerILi128ELi48ELi128ELi128ELb1ELb1ELb0ELb0ELb1ELb1EEEEEEEEEvNT_6ParamsE) ;  /* 0xffff0c0002007950 */ /* 0x004fea0003c3ffff */
        .weak           $__internal_1_$__cuda_sm70_shflsync_idx_p
        .type           $__internal_1_$__cuda_sm70_shflsync_idx_p,@function
        .size           $__internal_1_$__cuda_sm70_shflsync_idx_p,($__internal_2_$__cuda_sm70_shflsync_up_p - $__internal_1_$__cuda_sm70_shflsync_idx_p)
$__internal_1_$__cuda_sm70_shflsync_idx_p:
[----:B------:R-:W-:-:S04]  /*f400*/  MOV R15, 0xffffffff ;  /* 0xffffffff000f7802 */ /* 0x000fc80000000f00 */
[----:B------:R-:W-:Y:S04]  /*f410*/  WARPSYNC R15 ;  /* 0x0000000f00007348 */ /* 0x000fe80003800000 */
[----:B------:R1:W2:Y:S02]  /*f420*/  SHFL.IDX PT, R0, R5, R3, R0 ;  /* 0x0000000305007389 */ /* 0x0002a400000e0000 */
[----:B-1----:R-:W-:-:S04]  /*f430*/  MOV R3, 0x0 ;  /* 0x0000000000037802 */ /* 0x002fc80000000f00 */
[----:B--2---:R-:W-:Y:S05]  /*f440*/  RET.REL.NODEC R2 `(_ZN7cutlass13device_kernelIN5flash19enable_sm80_to_sm89INS1_16FlashAttnFwdSm80INS1_25CollectiveMainloopFwdSm80ILi4ELi1ELb0EN4cute5tupleIJNS5_1CILi128EEENS7_ILi48EEENS7_ILi96EEEEEELi96ENS_6half_tEfNS_4arch4Sm80ELb0ELb0ELb1ELb1ELb0ELb0ELb1ELb1EEENS1_21CollectiveEpilogueFwdINS6_IJS8_SA_S9_EEENS6_IJNS7_ILi1EEESI_SI_EEESC_SE_Li128ELb1ELb1ELb1ELb0EEENS1_36VarlenDynamicPersistentTileSchedulerILi128ELi48ELi128ELi128ELb1ELb1ELb0ELb0ELb1ELb1EEEEEEEEEvNT_6ParamsE) ;  /* 0xffff0bb002007950 */ /* 0x004fea0003c3ffff */
        .weak           $__internal_2_$__cuda_sm70_shflsync_up_p
        .type           $__internal_2_$__cuda_sm70_shflsync_up_p,@function
        .size           $__internal_2_$__cuda_sm70_shflsync_up_p,($__internal_3_$__cuda_sm70_votesync_ballot - $__internal_2_$__cuda_sm70_shflsync_up_p)
$__internal_2_$__cuda_sm70_shflsync_up_p:
[----:B------:R-:W-:Y:S02]  /*f450*/  IMAD.MOV.U32 R4, RZ, RZ, RZ ;  /* 0x000000ffff047224 */ /* 0x000fe400078e00ff */
[----:B------:R-:W-:-:S04]  /*f460*/  IMAD.MOV.U32 R10, RZ, RZ, -0x1 ;  /* 0xffffffffff0a7424 */ /* 0x000fc800078e00ff */
[----:B------:R-:W-:Y:S04]  /*f470*/  WARPSYNC R10 ;  /* 0x0000000a00007348 */ /* 0x000fe80003800000 */
[----:B------:R1:W2:Y:S02]  /*f480*/  SHFL.UP PT, R4, R0, R2, R4 ;  /* 0x0400000200047389 */ /* 0x0002a400000e0004 */
[----:B-1----:R-:W-:Y:S02]  /*f490*/  MOV R2, R3 ;  /* 0x0000000300027202 */ /* 0x002fe40000000f00 */
[----:B------:R-:W-:-:S04]  /*f4a0*/  MOV R3, 0x0 ;  /* 0x0000000000037802 */ /* 0x000fc80000000f00 */
[----:B--2---:R-:W-:Y:S05]  /*f4b0*/  RET.REL.NODEC R2 `(_ZN7cutlass13device_kernelIN5flash19enable_sm80_to_sm89INS1_16FlashAttnFwdSm80INS1_25CollectiveMainloopFwdSm80ILi4ELi1ELb0EN4cute5tupleIJNS5_1CILi128EEENS7_ILi48EEENS7_ILi96EEEEEELi96ENS_6half_tEfNS_4arch4Sm80ELb0ELb0ELb1ELb1ELb0ELb0ELb1ELb1EEENS1_21CollectiveEpilogueFwdINS6_IJS8_SA_S9_EEENS6_IJNS7_ILi1EEESI_SI_EEESC_SE_Li128ELb1ELb1ELb1ELb0EEENS1_36VarlenDynamicPersistentTileSchedulerILi128ELi48ELi128ELi128ELb1ELb1ELb0ELb0ELb1ELb1EEEEEEEEEvNT_6ParamsE) ;  /* 0xffff0b4002007950 */ /* 0x004fea0003c3ffff */
        .weak           $__internal_3_$__cuda_sm70_votesync_ballot
        .type           $__internal_3_$__cuda_sm70_votesync_ballot,@function
        .size           $__internal_3_$__cuda_sm70_votesync_ballot,(.L_x_2849 - $__internal_3_$__cuda_sm70_votesync_ballot)
$__internal_3_$__cuda_sm70_votesync_ballot:
[----:B------:R-:W-:Y:S01]  /*f4c0*/  ISETP.NE.U32.AND P0, PT, R0, 0x1, PT ;  /* 0x000000010000780c */ /* 0x000fe20003f05070 */
[----:B------:R-:W-:-:S04]  /*f4d0*/  IMAD.MOV.U32 R3, RZ, RZ, -0x1 ;  /* 0xffffffffff037424 */ /* 0x000fc800078e00ff */
[----:B------:R-:W-:Y:S08]  /*f4e0*/  WARPSYNC R3 ;  /* 0x0000000300007348 */ /* 0x000ff00003800000 */
[----:B------:R-:W-:-:S04]  /*f4f0*/  VOTE.ANY R0, PT, !P0 ;  /* 0x0000000000007806 */ /* 0x000fc800040e0100 */
[----:B------:R-:W-:Y:S01]  /*f500*/  LOP3.LUT R0, R0, R3, RZ, 0xc0, !PT ;  /* 0x0000000300007212 */ /* 0x000fe200078ec0ff */
[----:B------:R-:W-:-:S04]  /*f510*/  IMAD.MOV.U32 R3, RZ, RZ, 0x0 ;  /* 0x00000000ff037424 */ /* 0x000fc800078e00ff */
[----:B------:R-:W-:Y:S05]  /*f520*/  RET.REL.NODEC R2 `(_ZN7cutlass13device_kernelIN5flash19enable_sm80_to_sm89INS1_16FlashAttnFwdSm80INS1_25CollectiveMainloopFwdSm80ILi4ELi1ELb0EN4cute5tupleIJNS5_1CILi128EEENS7_ILi48EEENS7_ILi96EEEEEELi96ENS_6half_tEfNS_4arch4Sm80ELb0ELb0ELb1ELb1ELb0ELb0ELb1ELb1EEENS1_21CollectiveEpilogueFwdINS6_IJS8_SA_S9_EEENS6_IJNS7_ILi1EEESI_SI_EEESC_SE_Li128ELb1ELb1ELb1ELb0EEENS1_36VarlenDynamicPersistentTileSchedulerILi128ELi48ELi128ELi128ELb1ELb1ELb0ELb0ELb1ELb1EEEEEEEEEvNT_6ParamsE) ;  /* 0xffff0ad002007950 */ /* 0x000fea0003c3ffff */
.L_x_159:
        /* <DEDUP_REMOVED lines=13> */
.L_x_2849:


//--------------------- .text._ZN7cutlass13device_kernelIN5flash19enable_sm80_to_sm89INS1_16FlashAttnFwdSm80INS1_25CollectiveMainloopFwdSm80ILi4ELi1ELb0EN4cute5tupleIJNS5_1CILi128EEENS7_ILi48EEENS7_ILi96EEEEEELi96ENS_6half_tEfNS_4arch4Sm80ELb0ELb0ELb1ELb1ELb0ELb1ELb1ELb1EEENS1_21CollectiveEpilogueFwdINS6_IJS8_SA_S9_EEENS6_IJNS7_ILi1EEESI_SI_EEESC_SE_Li128ELb1ELb1ELb1ELb0EEENS1_36VarlenDynamicPersistentTileSchedulerILi128ELi48ELi128ELi128ELb1ELb1ELb0ELb0ELb1ELb1EEEEEEEEEvNT_6ParamsE --------------------------
	.section	.text._ZN7cutlass13device_kernelIN5flash19enable_sm80_to_sm89INS1_16FlashAttnFwdSm80INS1_25CollectiveMainloopFwdSm80ILi4ELi1ELb0EN4cute5tupleIJNS5_1CILi128EEENS7_ILi48EEENS7_ILi96EEEEEELi96ENS_6half_tEfNS_4arch4Sm80ELb0ELb0ELb1ELb1ELb0ELb1ELb1ELb1EEENS1_21CollectiveEpilogueFwdINS6_IJS8_SA_S9_EEENS6_IJNS7_ILi1EEESI_SI_EEESC_SE_Li128ELb1ELb1ELb1ELb0EEENS1_36VarlenDynamicPersistentTileSchedulerILi128ELi48ELi128ELi128ELb1ELb1ELb0ELb0ELb1ELb1EEEEEEEEEvNT_6ParamsE,"ax",@progbits
	.sectioninfo	@"SHI_REGISTERS=255"
	.align	128
.text._ZN7cutlass13device_kernelIN5flash19enable_sm80_to_sm89INS1_16FlashAttnFwdSm80INS1_25CollectiveMainloopFwdSm80ILi4ELi1ELb0EN4cute5tupleIJNS5_1CILi128EEENS7_ILi48EEENS7_ILi96EEEEEELi96ENS_6half_tEfNS_4arch4Sm80ELb0ELb0ELb1ELb1ELb0ELb1ELb1ELb1EEENS1_21CollectiveEpilogueFwdINS6_IJS8_SA_S9_EEENS6_IJNS7_ILi1EEESI_SI_EEESC_SE_Li128ELb1ELb1ELb1ELb0EEENS1_36VarlenDynamicPersistentTileSchedulerILi128ELi48ELi128ELi128ELb1ELb1ELb0ELb0ELb1ELb1EEEEEEEEEvNT_6ParamsE:
        .type           _ZN7cutlass13device_kernelIN5flash19enable_sm80_to_sm89INS1_16FlashAttnFwdSm80INS1_25CollectiveMainloopFwdSm80ILi4ELi1ELb0EN4cute5tupleIJNS5_1CILi128EEENS7_ILi48EEENS7_ILi96EEEEEELi96ENS_6half_tEfNS_4arch4Sm80ELb0ELb0ELb1ELb1ELb0ELb1ELb1ELb1EEENS1_21CollectiveEpilogueFwdINS6_IJS8_SA_S9_EEENS6_IJNS7_ILi1EEESI_SI_EEESC_SE_Li128ELb1ELb1ELb1ELb0EEENS1_36VarlenDynamicPersistentTileSchedulerILi128ELi48ELi128ELi128ELb1ELb1ELb0ELb0ELb1ELb1EEEEEEEEEvNT_6ParamsE,@function
        .size           _ZN7cutlass13device_kernelIN5flash19enable_sm80_to_sm89INS1_16FlashAttnFwdSm80INS1_25CollectiveMainloopFwdSm80ILi4ELi1ELb0EN4cute5tupleIJNS5_1CILi128EEENS7_ILi48EEENS7_ILi96EEEEEELi96ENS_6half_tEfNS_4arch4Sm80ELb0ELb0ELb1ELb1ELb0ELb1ELb1ELb1EEENS1_21CollectiveEpilogueFwdINS6_IJS8_SA_S9_EEENS6_IJNS7_ILi1EEESI_SI_EEESC_SE_Li128ELb1ELb1ELb1ELb0EEENS1_36VarlenDynamicPersistentTileSchedulerILi128ELi48ELi128ELi128ELb1ELb1ELb0ELb0ELb1ELb1EEEEEEEEEvNT_6ParamsE,(.L_x_2854 - _ZN7cutlass13device_kernelIN5flash19enable_sm80_to_sm89INS1_16FlashAttnFwdSm80INS1_25CollectiveMainloopFwdSm80ILi4ELi1ELb0EN4cute5tupleIJNS5_1CILi128EEENS7_ILi48EEENS7_ILi96EEEEEELi96ENS_6half_tEfNS_4arch4Sm80ELb0ELb0ELb1ELb1ELb0ELb1ELb1ELb1EEENS1_21CollectiveEpilogueFwdINS6_IJS8_SA_S9_EEENS6_IJNS7_ILi1EEESI_SI_EEESC_SE_Li128ELb1ELb1ELb1ELb0EEENS1_36VarlenDynamicPersistentTileSchedulerILi128ELi48ELi128ELi128ELb1ELb1ELb0ELb0ELb1ELb1EEEEEEEEEvNT_6ParamsE)
        .other          _ZN7cutlass13device_kernelIN5flash19enable_sm80_to_sm89INS1_16FlashAttnFwdSm80INS1_25CollectiveMainloopFwdSm80ILi4ELi1ELb0EN4cute5tupleIJNS5_1CILi128EEENS7_ILi48EEENS7_ILi96EEEEEELi96ENS_6half_tEfNS_4arch4Sm80ELb0ELb0ELb1ELb1ELb0ELb1ELb1ELb1EEENS1_21CollectiveEpilogueFwdINS6_IJS8_SA_S9_EEENS6_IJNS7_ILi1EEESI_SI_EEESC_SE_Li128ELb1ELb1ELb1ELb0EEENS1_36VarlenDynamicPersistentTileSchedulerILi128ELi48ELi128ELi128ELb1ELb1ELb0ELb0ELb1ELb1EEEEEEEEEvNT_6ParamsE,@"STO_CUDA_ENTRY STV_DEFAULT"
_ZN7cutlass13device_kernelIN5flash19enable_sm80_to_sm89INS1_16FlashAttnFwdSm80INS1_25CollectiveMainloopFwdSm80ILi4ELi1ELb0EN4cute5tupleIJNS5_1CILi128EEENS7_ILi48EEENS7_ILi96EEEEEELi96ENS_6half_tEfNS_4arch4Sm80ELb0ELb0ELb1ELb1ELb0ELb1ELb1ELb1EEENS1_21CollectiveEpilogueFwdINS6_IJS8_SA_S9_EEENS6_IJNS7_ILi1EEESI_SI_EEESC_SE_Li128ELb1ELb1ELb1ELb0EEENS1_36VarlenDynamicPersistentTileSchedulerILi128ELi48ELi128ELi128ELb1ELb1ELb0ELb0ELb1ELb1EEEEEEEEEvNT_6ParamsE:
        /* <DEDUP_REMOVED lines=54> */
.L_x_165:
        /* <DEDUP_REMOVED lines=17> */
.L_x_332:
        /* <DEDUP_REMOVED lines=16> */
.L_x_333:
[----:B--2---:R-:W-:-:S05]  /*0570*/  IMAD R0, R0, c[0x0][0x538], RZ ;  /* 0x00014e0000007a24 */ /* 0x004fca00078e02ff */
[----:B------:R-:W-:-:S04]  /*0580*/  IADD3 R6, R0, R6, RZ ;  /* 0x0000000600067210 */ /* 0x000fc80007ffe0ff */
[----:B------:R-:W-:-:S13]  /*0590*/  ISETP.GT.AND P0, PT, R6, UR4, PT ;  /* 0x0000000406007c0c */ /* 0x000fda000bf04270 */
[----:B-1----:R-:W-:Y:S05]  /*05a0*/  @!P0 BRA `(.L_x_165) ;  /* 0xfffffdb000008947 */ /* 0x002fea000383ffff */
.L_x_161:
[----:B------:R-:W-:-:S05]  /*05b0*/  IADD3 R12, -R0, R6, RZ ;  /* 0x00000006000c7210 */ /* 0x000fca0007ffe1ff */
[----:B------:R-:W-:-:S05]  /*05c0*/  IMAD R0, R4, c[0x0][0x538], R12 ;  /* 0x00014e0004007a24 */ /* 0x000fca00078e020c */
[----:B------:R-:W-:Y:S01]  /*05d0*/  ISETP.GT.AND P0, PT, R0, UR4, PT ;  /* 0x0000000400007c0c */ /* 0x000fe2000bf04270 */
[----:B------:R-:W-:-:S12]  /*05e0*/  BRA.DIV ~URZ, `(.L_x_166) ;  /* 0x000183627f007947 */ /* 0x000fd8000b800000 */
[----:B------:R-:W-:-:S04]  /*05f0*/  VOTE.ANY R6, PT, !P0 ;  /* 0x0000000000067806 */ /* 0x000fc800040e0100 */
.L_x_334:
[----:B------:R1:W2:Y:S01]  /*0600*/  POPC R13, R6 ;  /* 0x00000006000d7309 */ /* 0x0002a20000000000 */
[----:B------:R-:W-:Y:S05]  /*0610*/  BRA.DIV ~URZ, `(.L_x_167) ;  /* 0x000183827f007947 */ /* 0x000fea000b800000 */
[----:B--2---:R-:W2:Y:S04]  /*0620*/  SHFL.IDX PT, R11, R8, R13, 0x1f ;  /* 0x00001f0d080b7589 */ /* 0x004ea800000e0000 */
[----:B------:R3:W4:Y:S02]  /*0630*/  SHFL.IDX PT, R10, R7, R13, 0x1f ;  /* 0x00001f0d070a7589 */ /* 0x00072400000e0000 */
[----:B---3--:R-:W-:Y:S02]  /*0640*/  MOV R7, RZ ;  /* 0x000000ff00077202 */ /* 0x008fe40000000f00 */
.L_x_335:
[----:B--2-4-:R-:W-:Y:S01]  /*0650*/  ISETP.NE.AND P0, PT, R6, RZ, PT ;  /* 0x000000ff0600720c */ /* 0x014fe20003f05270 */
[----:B------:R-:W-:-:S12]  /*0660*/  BSSY B0, `(.L_x_168) ;  /* 0x0000005000007945 */ /* 0x000fd80003800000 */
[----:B------:R-:W-:Y:S05]  /*0670*/  @!P0 BRA `(.L_x_169) ;  /* 0x0000003000008947 */ /* 0x000fea0003800000 */
[----:B------:R-:W-:Y:S01]  /*0680*/  IADD3 R3, R13, -0x1, RZ ;  /* 0xffffffff0d037810 */ /* 0x000fe20007ffe0ff */
[----:B------:R-:W-:Y:S05]  /*0690*/  BRA.DIV ~URZ, `(.L_x_170) ;  /* 0x000183e27f007947 */ /* 0x000fea000b800000 */
[----:B------:R2:W3:Y:S02]  /*06a0*/  SHFL.IDX PT, R7, R4, R3, 0x1f ;  /* 0x00001f0304077589 */ /* 0x0004e400000e0000 */
.L_x_169:
[----:B------:R-:W-:Y:S05]  /*06b0*/  BSYNC B0 ;  /* 0x0000000000007941 */ /* 0x000fea0003800000 */
.L_x_168:
        /* <DEDUP_REMOVED lines=23> */
[----:B------:R-:W-:Y:S02]  /*0830*/  ISETP.GT.U32.AND P0, PT, R5, R0, PT ;  /* 0x000000000500720c */ /* 0x000fe40003f04070 */
[----:B-1----:R-:W-:-:S11]  /*0840*/  IADD3 R3, R3, 0xffffffe, RZ ;  /* 0x0ffffffe03037810 */ /* 0x002fd60007ffe0ff */
[----:B------:R-:W-:Y:S01]  /*0850*/  @!P0 IMAD.IADD R0, R0, 0x1, -R5 ;  /* 0x0000000100008824 */ /* 0x000fe200078e0a05 */
[----:B------:R-:W-:Y:S02]  /*0860*/  @!P0 IADD3 R2, R2, 0x1, RZ ;  /* 0x0000000102028810 */ /* 0x000fe40007ffe0ff */
[----:B------:R-:W-:Y:S01]  /*0870*/  ISETP.NE.AND P0, PT, R11, RZ, PT ;  /* 0x000000ff0b00720c */ /* 0x000fe20003f05270 */
[----:B------:R-:W1:Y:S01]  /*0880*/  F2I.FTZ.U32.TRUNC.NTZ R3, R3 ;  /* 0x0000000300037305 */ /* 0x000e62000021f000 */
[----:B------:R-:W-:Y:S02]  /*0890*/  ISETP.GE.U32.AND P2, PT, R0, R5, PT ;  /* 0x000000050000720c */ /* 0x000fe40003f46070 */
[----:B------:R-:W-:-:S04]  /*08a0*/  LOP3.LUT R0, R12, R11, RZ, 0x3c, !PT ;  /* 0x0000000b0c007212 */ /* 0x000fc800078e3cff */
[----:B------:R-:W-:-:S07]  /*08b0*/  ISETP.GE.AND P1, PT, R0, RZ, PT ;  /* 0x000000ff0000720c */ /* 0x000fce0003f26270 */
[----:B------:R-:W-:Y:S02]  /*08c0*/  @P2 IADD3 R2, R2, 0x1, RZ ;  /* 0x0000000102022810 */ /* 0x000fe40007ffe0ff */
[----:B-1----:R-:W-:-:S03]  /*08d0*/  IADD3 R0, RZ, -R3, RZ ;  /* 0x80000003ff007210 */ /* 0x002fc60007ffe0ff */
[----:B------:R-:W-:Y:S02]  /*08e0*/  IMAD.MOV.U32 R4, RZ, RZ, R2 ;  /* 0x000000ffff047224 */ /* 0x000fe400078e0002 */
[----:B------:R-:W-:Y:S01]  /*08f0*/  IMAD.MOV.U32 R2, RZ, RZ, R0 ;  /* 0x000000ffff027224 */ /* 0x000fe200078e0000 */
[----:B------:R-:W-:Y:S01]  /*0900*/  IABS R0, R10 ;  /* 0x0000000a00007213 */ /* 0x000fe20000000000 */
[----:B------:R-:W-:Y:S01]  /*0910*/  @!P1 IMAD.MOV R4, RZ, RZ, -R4 ;  /* 0x000000ffff049224 */ /* 0x000fe200078e0a04 */
[----:B------:R-:W-:Y:S01]  /*0920*/  @!P0 LOP3.LUT R4, RZ, R11, RZ, 0x33, !PT ;  /* 0x0000000bff048212 */ /* 0x000fe200078e33ff */
[----:B------:R-:W-:Y:S01]  /*0930*/  IMAD R5, R2, R7, RZ ;  /* 0x0000000702057224 */ /* 0x000fe200078e02ff */
[----:B------:R-:W-:Y:S01]  /*0940*/  MOV R2, RZ ;  /* 0x000000ff00027202 */ /* 0x000fe20000000f00 */
[----:B------:R-:W-:Y:S01]  /*0950*/  IMAD.MOV R6, RZ, RZ, -R0 ;  /* 0x000000ffff067224 */ /* 0x000fe200078e0a00 */
[----:B------:R-:W-:-:S03]  /*0960*/  IABS R8, R4 ;  /* 0x0000000400087213 */ /* 0x000fc60000000000 */
        /* <DEDUP_REMOVED lines=26> */
.L_x_162:
[----:B------:R-:W-:Y:S01]  /*0b10*/  MOV R0, UR4 ;  /* 0x0000000400007c02 */ /* 0x000fe20008000f00 */
[----:B------:R-:W-:Y:S04]  /*0b20*/  STL [R1+0x14], RZ ;  /* 0x000014ff01007387 */ /* 0x000fe80000100800 */
[----:B------:R-:W-:Y:S04]  /*0b30*/  STL [R1+0x18], RZ ;  /* 0x000018ff01007387 */ /* 0x000fe80000100800 */
[----:B------:R1:W-:Y:S02]  /*0b40*/  STL [R1+0x10], R0 ;  /* 0x0000100001007387 */ /* 0x0003e40000100800 */
[----:B-1----:R-:W-:-:S05]  /*0b50*/  MOV R0, c[0x0][0x53c] ;  /* 0x00014f0000007a02 */ /* 0x002fca0000000f00 */
[----:B------:R1:W-:Y:S02]  /*0b60*/  STL [R1+0x1c], R0 ;  /* 0x00001c0001007387 */ /* 0x0003e40000100800 */
.L_x_171:
        /* <DEDUP_REMOVED lines=8> */
.L_x_160:
[----:B------:R-:W2:Y:S02]  /*0bf0*/  LDL R0, [R1+0x1c] ;  /* 0x00001c0001007983 */ /* 0x000ea40000100800 */
[----:B--2---:R-:W-:-:S13]  /*0c00*/  ISETP.GE.AND P0, PT, R0, c[0x0][0x53c], PT ;  /* 0x00014f0000007a0c */ /* 0x004fda0003f06270 */
[----:B------:R-:W-:Y:S05]  /*0c10*/  @P0 EXIT ;  /* 0x000000000000094d */ /* 0x000fea0003800000 */
[----:B------:R-:W2:Y:S02]  /*0c20*/  S2R R12, SR_TID.X ;  /* 0x00000000000c7919 */ /* 0x000ea40000002100 */
[----:B--2---:R-:W-:Y:S02]  /*0c30*/  SHF.R.S32.HI R14, RZ, 0x1f, R12 ;  /* 0x0000001fff0e7819 */ /* 0x004fe4000001140c */
[-C--:B------:R-:W-:Y:S02]  /*0c40*/  LEA.HI R10, R12, R12.reuse, RZ, 0x1 ;  /* 0x0000000c0c0a7211 */ /* 0x080fe400078f08ff */
[----:B------:R-:W-:Y:S02]  /*0c50*/  LEA.HI R23, R14, R12, RZ, 0x3 ;  /* 0x0000000c0e177211 */ /* 0x000fe400078f18ff */
[----:B------:R-:W-:Y:S02]  /*0c60*/  SHF.R.S32.HI R242, RZ, 0x1, R10 ;  /* 0x00000001fff27819 */ /* 0x000fe4000001140a */
[----:B------:R-:W-:-:S02]  /*0c70*/  LOP3.LUT R0, R23, 0xfffffff8, RZ, 0xc0, !PT ;  /* 0xfffffff817007812 */ /* 0x000fc400078ec0ff */
[----:B-1----:R-:W-:Y:S02]  /*0c80*/  LEA.HI R5, R14, R12, RZ, 0x4 ;  /* 0x0000000c0e057211 */ /* 0x002fe400078f20ff */
[----:B------:R-:W-:Y:S01]  /*0c90*/  LEA.HI R3, R10, R242, RZ, 0x1 ;  /* 0x000000f20a037211 */ /* 0x000fe200078f08ff */
[----:B------:R-:W-:Y:S01]  /*0ca0*/  IMAD.IADD R2, R12, 0x1, -R0 ;  /* 0x000000010c027824 */ /* 0x000fe200078e0a00 */
[----:B------:R-:W-:Y:S02]  /*0cb0*/  SHF.R.S32.HI R6, RZ, 0x4, R5 ;  /* 0x00000004ff067819 */ /* 0x000fe40000011405 */
[----:B------:R-:W-:Y:S02]  /*0cc0*/  LOP3.LUT R0, R3, 0x7fffffe, RZ, 0xc0, !PT ;  /* 0x07fffffe03007812 */ /* 0x000fe400078ec0ff */
[----:B------:R-:W-:Y:S02]  /*0cd0*/  LEA.HI R11, R2, R2, RZ, 0x1 ;  /* 0x00000002020b7211 */ /* 0x000fe400078f08ff */
[----:B------:R-:W-:Y:S01]  /*0ce0*/  LEA.HI R4, R5, R6, RZ, 0x1 ;  /* 0x0000000605047211 */ /* 0x000fe200078f08ff */
[----:B------:R-:W-:Y:S01]  /*0cf0*/  IMAD.IADD R0, R242, 0x1, -R0 ;  /* 0x00000001f2007824 */ /* 0x000fe200078e0a00 */
[----:B------:R-:W-:-:S02]  /*0d00*/  LOP3.LUT R3, R11, 0x3fffffe, RZ, 0xc0, !PT ;  /* 0x03fffffe0b037812 */ /* 0x000fc400078ec0ff */
[----:B------:R-:W-:Y:S01]  /*0d10*/  LOP3.LUT R4, R4, 0xfffffffe, RZ, 0xc0, !PT ;  /* 0xfffffffe04047812 */ /* 0x000fe200078ec0ff */
[----:B------:R-:W-:Y:S01]  /*0d20*/  IMAD R22, R6, 0x8, R0 ;  /* 0x0000000806167824 */ /* 0x000fe200078e0200 */
[-C--:B------:R-:W-:Y:S01]  /*0d30*/  LEA.HI R7, R14, R12.reuse, RZ, 0x5 ;  /* 0x0000000c0e077211 */ /* 0x080fe200078f28ff */
[----:B------:R-:W-:Y:S01]  /*0d40*/  IMAD.IADD R21, R2, 0x1, -R3 ;  /* 0x0000000102157824 */ /* 0x000fe200078e0a03 */
[----:B------:R-:W-:Y:S01]  /*0d50*/  LEA.HI R14, R14, R12, RZ, 0x2 ;  /* 0x0000000c0e0e7211 */ /* 0x000fe200078f10ff */
[----:B------:R-:W-:Y:S01]  /*0d60*/  IMAD.IADD R19, R6, 0x1, -R4 ;  /* 0x0000000106137824 */ /* 0x000fe200078e0a04 */
[----:B------:R-:W-:Y:S01]  /*0d70*/  LOP3.LUT R0, R5, 0xfffffff0, RZ, 0xc0, !PT ;  /* 0xfffffff005007812 */ /* 0x000fe200078ec0ff */
[----:B------:R-:W-:Y:S01]  /*0d80*/  IMAD.SHL.U32 R22, R22, 0x20, RZ ;  /* 0x0000002016167824 */ /* 0x000fe200078e00ff */
[----:B------:R-:W-:Y:S02]  /*0d90*/  SHF.R.S32.HI R2, RZ, 0x3, R23 ;  /* 0x00000003ff027819 */ /* 0x000fe40000011417 */
[----:B------:R-:W-:Y:S01]  /*0da0*/  LOP3.LUT R4, R14, 0xfffffffc, RZ, 0xc0, !PT ;  /* 0xfffffffc0e047812 */ /* 0x000fe200078ec0ff */
[----:B------:R-:W-:Y:S01]  /*0db0*/  IMAD.IADD R0, R12, 0x1, -R0 ;  /* 0x000000010c007824 */ /* 0x000fe200078e0a00 */
[----:B------:R-:W-:Y:S01]  /*0dc0*/  SHF.R.S32.HI R243, RZ, 0x2, R14 ;  /* 0x00000002fff37819 */ /* 0x000fe2000001140e */
[----:B------:R-:W-:Y:S01]  /*0dd0*/  IMAD.SHL.U32 R2, R2, 0x40, RZ ;  /* 0x0000004002027824 */ /* 0x000fe200078e00ff */
[----:B------:R-:W-:Y:S01]  /*0de0*/  SHF.R.S32.HI R9, RZ, 0x5, R7 ;  /* 0x00000005ff097819 */ /* 0x000fe20000011407 */
[----:B------:R-:W-:Y:S01]  /*0df0*/  IMAD.IADD R26, R12, 0x1, -R4 ;  /* 0x000000010c1a7824 */ /* 0x000fe200078e0a04 */
[----:B------:R-:W-:-:S02]  /*0e00*/  LEA.HI R3, R14, R243, RZ, 0x1 ;  /* 0x000000f30e037211 */ /* 0x000fc400078f08ff */
[----:B------:R-:W-:Y:S01]  /*0e10*/  LOP3.LUT R2, R2, 0xc0, RZ, 0xc0, !PT ;  /* 0x000000c002027812 */ /* 0x000fe200078ec0ff */
[----:B------:R-:W-:Y:S01]  /*0e20*/  IMAD.SHL.U32 R250, R26, 0x8, RZ ;  /* 0x000000081afa7824 */ /* 0x000fe200078e00ff */
[----:B------:R-:W-:Y:S02]  /*0e30*/  LEA.HI R8, R0, R0, RZ, 0x1 ;  /* 0x0000000000087211 */ /* 0x000fe400078f08ff */
[----:B------:R-:W-:Y:S02]  /*0e40*/  LOP3.LUT R4, R3, 0x7fffffe, RZ, 0xc0, !PT ;  /* 0x07fffffe03047812 */ /* 0x000fe400078ec0ff */
[----:B------:R-:W-:Y:S02]  /*0e50*/  SHF.R.S32.HI R6, RZ, 0x1f, R0 ;  /* 0x0000001fff067819 */ /* 0x000fe40000011400 */
[----:B------:R-:W-:Y:S02]  /*0e60*/  LOP3.LUT R3, R8, 0x7fffffe, RZ, 0xc0, !PT ;  /* 0x07fffffe08037812 */ /* 0x000fe400078ec0ff */
[----:B------:R-:W-:-:S02]  /*0e70*/  SHF.R.U32.HI R5, RZ, 0x3, R2 ;  /* 0x00000003ff057819 */ /* 0x000fc40000011602 */
[----:B------:R-:W-:Y:S01]  /*0e80*/  LOP3.LUT R2, R2, 0x18, R250, 0xf8, !PT ;  /* 0x0000001802027812 */ /* 0x000fe200078ef8fa */
[----:B------:R-:W-:Y:S01]  /*0e90*/  IMAD.IADD R13, R0, 0x1, -R3 ;  /* 0x00000001000d7824 */ /* 0x000fe200078e0a03 */
[----:B------:R-:W-:Y:S01]  /*0ea0*/  LEA.HI R17, R6, R0, RZ, 0x3 ;  /* 0x0000000006117211 */ /* 0x000fe200078f18ff */
[----:B------:R-:W-:Y:S01]  /*0eb0*/  IMAD.IADD R6, R243, 0x1, -R4 ;  /* 0x00000001f3067824 */ /* 0x000fe200078e0a04 */
[----:B------:R-:W-:Y:S02]  /*0ec0*/  LOP3.LUT R5, R2, R5, RZ, 0x3c, !PT ;  /* 0x0000000502057212 */ /* 0x000fe400078e3cff */
[----:B------:R-:W-:Y:S01]  /*0ed0*/  SHF.R.S32.HI R3, RZ, 0x1f, R7 ;  /* 0x0000001fff037819 */ /* 0x000fe20000011407 */
[----:B------:R-:W-:Y:S01]  /*0ee0*/  IMAD R0, R9, 0x8, R6 ;  /* 0x0000000809007824 */ /* 0x000fe200078e0206 */
[----:B------:R-:W-:Y:S01]  /*0ef0*/  LOP3.LUT R4, R10, 0xfffffffe, RZ, 0xc0, !PT ;  /* 0xfffffffe0a047812 */ /* 0x000fe200078ec0ff */
[----:B------:R-:W-:Y:S01]  /*0f00*/  IMAD.SHL.U32 R10, R17, 0x20, RZ ;  /* 0x00000020110a7824 */ /* 0x000fe200078e00ff */
[----:B------:R-:W-:Y:S01]  /*0f10*/  LOP3.LUT R2, R7, 0xffffffe0, RZ, 0xc0, !PT ;  /* 0xffffffe007027812 */ /* 0x000fe200078ec0ff */
[----:B------:R-:W-:Y:S01]  /*0f20*/  IMAD.U32 R241, R0, 0x20, R5 ;  /* 0x0000002000f17824 */ /* 0x000fe200078e0005 */
[----:B------:R-:W-:Y:S01]  /*0f30*/  LEA.HI R3, R3, R9, RZ, 0x2 ;  /* 0x0000000903037211 */ /* 0x000fe200078f10ff */
[----:B------:R-:W-:Y:S01]  /*0f40*/  IMAD.IADD R32, R12, 0x1, -R4 ;  /* 0x000000010c207824 */ /* 0x000fe200078e0a04 */
[----:B------:R-:W-:Y:S01]  /*0f50*/  LEA.HI R0, R26, R26, RZ, 0x1 ;  /* 0x0000001a1a007211 */ /* 0x000fe200078f08ff */
[----:B------:R-:W-:Y:S01]  /*0f60*/  IMAD.IADD R31, R12, 0x1, -R2 ;  /* 0x000000010c1f7824 */ /* 0x000fe200078e0a02 */
[----:B------:R-:W-:Y:S01]  /*0f70*/  LOP3.LUT R3, R3, 0xffffffc, RZ, 0xc0, !PT ;  /* 0x0ffffffc03037812 */ /* 0x000fe200078ec0ff */
[----:B------:R-:W-:Y:S01]  /*0f80*/  IMAD.SHL.U32 R106, R32, 0x4, RZ ;  /* 0x00000004206a7824 */ /* 0x000fe200078e00ff */
[C---:B------:R-:W-:Y:S01]  /*0f90*/  LOP3.LUT R2, R0.reuse, 0x1ffffffe, RZ, 0xc0, !PT ;  /* 0x1ffffffe00027812 */ /* 0x040fe200078ec0ff */
[----:B------:R-:W-:Y:S01]  /*0fa0*/  IMAD.SHL.U32 R0, R0, 0x20, RZ ;  /* 0x0000002000007824 */ /* 0x000fe200078e00ff */
[----:B------:R-:W-:Y:S01]  /*0fb0*/  SHF.R.S32.HI R4, RZ, 0x1f, R31 ;  /* 0x0000001fff047819 */ /* 0x000fe2000001141f */
[----:B------:R-:W-:Y:S01]  /*0fc0*/  IMAD.IADD R5, R9, 0x1, -R3 ;  /* 0x0000000109057824 */ /* 0x000fe200078e0a03 */
[----:B------:R-:W-:Y:S01]  /*0fd0*/  IADD3 R153, R106, 0x10, RZ ;  /* 0x000000106a997810 */ /* 0x000fe20007ffe0ff */
[----:B------:R-:W-:Y:S01]  /*0fe0*/  IMAD.IADD R3, R26, 0x1, -R2 ;  /* 0x000000011a037824 */ /* 0x000fe200078e0a02 */
[----:B------:R-:W-:Y:S01]  /*0ff0*/  LOP3.LUT R2, R0, 0xffffffc0, RZ, 0xc0, !PT ;  /* 0xffffffc000027812 */ /* 0x000fe200078ec0ff */
[----:B------:R-:W-:Y:S01]  /*1000*/  IMAD.SHL.U32 R100, R32, 0x8, RZ ;  /* 0x0000000820647824 */ /* 0x000fe200078e00ff */
[----:B------:R-:W-:Y:S01]  /*1010*/  IADD3 R6, R242, 0x40, RZ ;  /* 0x00000040f2067810 */ /* 0x000fe20007ffe0ff */
[----:B------:R-:W-:Y:S01]  /*1020*/  IMAD.IADD R0, R106, 0x1, R153 ;  /* 0x000000016a007824 */ /* 0x000fe200078e0299 */
[----:B------:R-:W-:Y:S01]  /*1030*/  LEA.HI R20, R4, R31, RZ, 0x2 ;  /* 0x0000001f04147211 */ /* 0x000fe200078f10ff */
[----:B------:R-:W-:Y:S01]  /*1040*/  IMAD R24, R3, 0x8, R2 ;  /* 0x0000000803187824 */ /* 0x000fe200078e0202 */
[----:B------:R-:W-:-:S02]  /*1050*/  SHF.R.S32.HI R3, RZ, 0x1f, R6 ;  /* 0x0000001fff037819 */ /* 0x000fc40000011406 */
[----:B------:R-:W-:Y:S02]  /*1060*/  SHF.R.S32.HI R4, RZ, 0x2, R20 ;  /* 0x00000002ff047819 */ /* 0x000fe40000011414 */
[-C--:B------:R-:W-:Y:S02]  /*1070*/  LEA.HI R3, R3, R6.reuse, RZ, 0x3 ;  /* 0x0000000603037211 */ /* 0x080fe400078f18ff */
[----:B------:R-:W-:Y:S01]  /*1080*/  SHF.R.S32.HI R2, RZ, 0x1f, R0 ;  /* 0x0000001fff027819 */ /* 0x000fe20000011400 */
[----:B------:R-:W-:Y:S01]  /*1090*/  IMAD R29, R5, 0x10, R4 ;  /* 0x00000010051d7824 */ /* 0x000fe200078e0204 */
[----:B------:R-:W-:Y:S01]  /*10a0*/  IADD3 R152, R106, 0x20, RZ ;  /* 0x000000206a987810 */ /* 0x000fe20007ffe0ff */
[----:B------:R-:W-:Y:S01]  /*10b0*/  IMAD.SHL.U32 R3, R3, 0x20, RZ ;  /* 0x0000002003037824 */ /* 0x000fe200078e00ff */
[----:B------:R-:W-:Y:S02]  /*10c0*/  LEA.HI R12, R6, R6, RZ, 0x1 ;  /* 0x00000006060c7211 */ /* 0x000fe400078f08ff */
[CC--:B------:R-:W-:Y:S01]  /*10d0*/  LEA.HI R15, R2.reuse, R0.reuse, RZ, 0x3 ;  /* 0x00000000020f7211 */ /* 0x0c0fe200078f18ff */
[----:B------:R-:W-:Y:S01]  /*10e0*/  STL [R1+0x98], R29 ;  /* 0x0000981d01007387 */ /* 0x000fe20000100800 */
[----:B------:R-:W-:Y:S01]  /*10f0*/  LEA.HI R16, R2, R0, RZ, 0x5 ;  /* 0x0000000002107211 */ /* 0x000fe200078f28ff */
[----:B------:R-:W-:Y:S01]  /*1100*/  IMAD.IADD R0, R106, 0x1, R152 ;  /* 0x000000016a007824 */ /* 0x000fe200078e0298 */
[----:B------:R-:W-:-:S02]  /*1110*/  LOP3.LUT R4, R12, 0x7fffffe, RZ, 0xc0, !PT ;  /* 0x07fffffe0c047812 */ /* 0x000fc400078ec0ff */
[----:B------:R-:W-:Y:S02]  /*1120*/  SHF.R.S32.HI R7, RZ, 0x1f, R14 ;  /* 0x0000001fff077819 */ /* 0x000fe4000001140e */
[----:B------:R-:W-:Y:S01]  /*1130*/  LOP3.LUT R3, R3, 0xffffff00, RZ, 0xc0, !PT ;  /* 0xffffff0003037812 */ /* 0x000fe200078ec0ff */
[----:B------:R-:W-:Y:S01]  /*1140*/  IMAD.IADD R4, R6, 0x1, -R4 ;  /* 0x0000000106047824 */ /* 0x000fe200078e0a04 */
[----:B------:R-:W-:Y:S02]  /*1150*/  SHF.R.S32.HI R2, RZ, 0x1f, R0 ;  /* 0x0000001fff027819 */ /* 0x000fe40000011400 */
[----:B------:R-:W-:Y:S01]  /*1160*/  LEA.HI R5, R7, R243, RZ, 0x3 ;  /* 0x000000f307057211 */ /* 0x000fe200078f18ff */
[----:B------:R-:W-:Y:S01]  /*1170*/  IMAD R25, R4, 0x20, R3 ;  /* 0x0000002004197824 */ /* 0x000fe200078e0203 */
[CC--:B------:R-:W-:Y:S01]  /*1180*/  LEA.HI R14, R2.reuse, R0.reuse, RZ, 0x3 ;  /* 0x00000000020e7211 */ /* 0x0c0fe200078f18ff */
[----:B------:R-:W-:Y:S01]  /*1190*/  IMAD.SHL.U32 R4, R9, 0x200, RZ ;  /* 0x0000020009047824 */ /* 0x000fe200078e00ff */
[----:B------:R-:W-:-:S02]  /*11a0*/  LEA.HI R18, R2, R0, RZ, 0x5 ;  /* 0x0000000002127211 */ /* 0x000fc400078f28ff */
[----:B------:R-:W-:Y:S01]  /*11b0*/  LOP3.LUT R3, R5, 0xfffffff8, RZ, 0xc0, !PT ;  /* 0xfffffff805037812 */ /* 0x000fe200078ec0ff */
[----:B------:R-:W-:Y:S01]  /*11c0*/  STL [R1+0x5c], R25 ;  /* 0x00005c1901007387 */ /* 0x000fe20000100800 */
[----:B------:R-:W-:Y:S02]  /*11d0*/  SHF.R.S32.HI R0, RZ, 0x1, R11 ;  /* 0x00000001ff007819 */ /* 0x000fe4000001140b */
[--C-:B------:R-:W-:Y:S01]  /*11e0*/  SHF.R.S32.HI R5, RZ, 0x1, R8.reuse ;  /* 0x00000001ff057819 */ /* 0x100fe20000011408 */
[----:B------:R-:W-:Y:S01]  /*11f0*/  IMAD.IADD R3, R243, 0x1, -R3 ;  /* 0x00000001f3037824 */ /* 0x000fe200078e0a03 */
[C---:B------:R-:W-:Y:S01]  /*1200*/  LOP3.LUT P3, RZ, R0.reuse, 0x2, RZ, 0xc0, !PT ;  /* 0x0000000200ff7812 */ /* 0x040fe2000786c0ff */
[----:B------:R-:W-:Y:S01]  /*1210*/  IMAD.SHL.U32 R0, R0, 0x40, RZ ;  /* 0x0000004000007824 */ /* 0x000fe200078e00ff */
[----:B------:R-:W-:Y:S02]  /*1220*/  SHF.R.S32.HI R2, RZ, 0x1f, R8 ;  /* 0x0000001fff027819 */ /* 0x000fe40000011408 */
[----:B------:R-:W-:-:S02]  /*1230*/  IADD3 R156, R106, 0x8, RZ ;  /* 0x000000086a9c7810 */ /* 0x000fc40007ffe0ff */
[----:B------:R-:W-:Y:S02]  /*1240*/  LEA.HI R6, R2, R5, RZ, 0x2 ;  /* 0x0000000502067211 */ /* 0x000fe400078f10ff */
[----:B------:R-:W-:Y:S02]  /*1250*/  LEA.HI R2, R3, R3, RZ, 0x1 ;  /* 0x0000000303027211 */ /* 0x000fe400078f08ff */
[----:B------:R-:W-:Y:S02]  /*1260*/  LOP3.LUT R0, R0, 0xc0, RZ, 0xc0, !PT ;  /* 0x000000c000007812 */ /* 0x000fe400078ec0ff */
[----:B------:R-:W-:Y:S02]  /*1270*/  LOP3.LUT R11, R6, 0xfffffffc, RZ, 0xc0, !PT ;  /* 0xfffffffc060b7812 */ /* 0x000fe400078ec0ff */
[----:B------:R-:W-:Y:S02]  /*1280*/  LOP3.LUT R8, R2, 0x3fffffe, RZ, 0xc0, !PT ;  /* 0x03fffffe02087812 */ /* 0x000fe400078ec0ff */
[----:B------:R-:W-:Y:S01]  /*1290*/  LOP3.LUT R9, R0, 0x8, R23, 0xf8, !PT ;  /* 0x0000000800097812 */ /* 0x000fe200078ef817 */
[----:B------:R-:W-:Y:S01]  /*12a0*/  IMAD.IADD R11, R5, 0x1, -R11 ;  /* 0x00000001050b7824 */ /* 0x000fe200078e0a0b */
[----:B------:R-:W-:Y:S01]  /*12b0*/  SHF.R.U32.HI R6, RZ, 0x3, R0 ;  /* 0x00000003ff067819 */ /* 0x000fe20000011600 */
[----:B------:R-:W-:Y:S01]  /*12c0*/  IMAD.IADD R8, R3, 0x1, -R8 ;  /* 0x0000000103087824 */ /* 0x000fe200078e0a08 */
[----:B------:R-:W-:-:S02]  /*12d0*/  LOP3.LUT R0, R10, 0xffffff00, RZ, 0xc0, !PT ;  /* 0xffffff000a007812 */ /* 0x000fc400078ec0ff */
[----:B------:R-:W-:Y:S02]  /*12e0*/  LEA.HI R5, R7, R243, RZ, 0x2 ;  /* 0x000000f307057211 */ /* 0x000fe400078f10ff */
[----:B------:R-:W-:Y:S01]  /*12f0*/  LOP3.LUT R6, R9, R6, RZ, 0x3c, !PT ;  /* 0x0000000609067212 */ /* 0x000fe200078e3cff */
[----:B------:R-:W-:Y:S01]  /*1300*/  IMAD.IADD R3, R0, 0x1, R4 ;  /* 0x0000000100037824 */ /* 0x000fe200078e0204 */
[----:B------:R-:W-:Y:S01]  /*1310*/  SHF.R.S32.HI R2, RZ, 0x1, R2 ;  /* 0x00000001ff027819 */ /* 0x000fe20000011402 */
[----:B------:R-:W-:Y:S01]  /*1320*/  IMAD R9, R13, 0x20, R0 ;  /* 0x000000200d097824 */ /* 0x000fe200078e0200 */
[----:B------:R-:W-:Y:S01]  /*1330*/  LOP3.LUT R0, R5, 0xfffffffc, RZ, 0xc0, !PT ;  /* 0xfffffffc05007812 */ /* 0x000fe200078ec0ff */
[----:B------:R-:W-:Y:S01]  /*1340*/  IMAD R13, R13, 0x20, R3 ;  /* 0x000000200d0d7824 */ /* 0x000fe200078e0203 */
[----:B------:R-:W-:Y:S01]  /*1350*/  LOP3.LUT R5, R2, 0x1, RZ, 0xc0, !PT ;  /* 0x0000000102057812 */ /* 0x000fe200078ec0ff */
[----:B------:R-:W-:Y:S01]  /*1360*/  IMAD R3, R26, 0x2, R4 ;  /* 0x000000021a037824 */ /* 0x000fe200078e0204 */
[----:B------:R-:W-:Y:S01]  /*1370*/  SHF.R.S32.HI R4, RZ, 0x1, R12 ;  /* 0x00000001ff047819 */ /* 0x000fe2000001140c */
[----:B------:R-:W-:Y:S01]  /*1380*/  IMAD.IADD R0, R243, 0x1, -R0 ;  /* 0x00000001f3007824 */ /* 0x000fe200078e0a00 */
[----:B------:R-:W-:Y:S01]  /*1390*/  ISETP.NE.U32.AND P2, PT, R5, 0x1, PT ;  /* 0x000000010500780c */ /* 0x000fe20003f45070 */
[----:B------:R-:W-:Y:S01]  /*13a0*/  IMAD R8, R8, 0x20, R3 ;  /* 0x0000002008087824 */ /* 0x000fe200078e0203 */
[----:B------:R-:W-:Y:S01]  /*13b0*/  LOP3.LUT P1, RZ, R2, 0x2, RZ, 0xc0, !PT ;  /* 0x0000000202ff7812 */ /* 0x000fe2000782c0ff */
[----:B------:R-:W-:Y:S01]  /*13c0*/  IMAD.SHL.U32 R4, R4, 0x40, RZ ;  /* 0x0000004004047824 */ /* 0x000fe200078e00ff */
[C---:B------:R-:W-:Y:S01]  /*13d0*/  LOP3.LUT P0, RZ, R0.reuse, 0x2, RZ, 0xc0, !PT ;  /* 0x0000000200ff7812 */ /* 0x040fe2000780c0ff */
[----:B------:R-:W-:Y:S01]  /*13e0*/  IMAD R3, R19, 0x8, R21 ;  /* 0x0000000813037824 */ /* 0x000fe200078e0215 */
[----:B------:R-:W-:Y:S01]  /*13f0*/  LOP3.LUT P4, RZ, R11, 0x2, RZ, 0xc0, !PT ;  /* 0x000000020bff7812 */ /* 0x000fe2000788c0ff */
[----:B------:R-:W-:Y:S01]  /*1400*/  IMAD.SHL.U32 R5, R0, 0x40, RZ ;  /* 0x0000004000057824 */ /* 0x000fe200078e00ff */
[----:B------:R-:W-:Y:S01]  /*1410*/  LOP3.LUT R30, R4, 0xc0, RZ, 0xc0, !PT ;  /* 0x000000c0041e7812 */ /* 0x000fe200078ec0ff */
[----:B------:R-:W-:Y:S01]  /*1420*/  IMAD.U32 R0, R3, 0x20, R6 ;  /* 0x0000002003007824 */ /* 0x000fe200078e0006 */
[----:B------:R-:W-:Y:S01]  /*1430*/  IADD3 R155, R106, 0x18, RZ ;  /* 0x000000186a9b7810 */ /* 0x000fe20007ffe0ff */
[----:B------:R-:W-:Y:S01]  /*1440*/  IMAD.SHL.U32 R3, R2, 0x40, RZ ;  /* 0x0000004002037824 */ /* 0x000fe200078e00ff */
[----:B------:R-:W-:Y:S01]  /*1450*/  LOP3.LUT R28, R5, 0xc0, RZ, 0xc0, !PT ;  /* 0x000000c0051c7812 */ /* 0x000fe200078ec0ff */
[----:B------:R-:W-:Y:S01]  /*1460*/  IMAD.SHL.U32 R2, R16, 0x80, RZ ;  /* 0x0000008010027824 */ /* 0x000fe200078e00ff */
[----:B------:R-:W-:Y:S01]  /*1470*/  SHF.R.U32.HI R27, RZ, 0x3, R30 ;  /* 0x00000003ff1b7819 */ /* 0x000fe2000001161e */
[----:B------:R-:W-:Y:S01]  /*1480*/  STL [R1+0x54], R30 ;  /* 0x0000541e01007387 */ /* 0x000fe20000100800 */
[----:B------:R-:W-:-:S02]  /*1490*/  LOP3.LUT R5, R30, 0x18, R15, 0xf8, !PT ;  /* 0x000000181e057812 */ /* 0x000fc400078ef80f */
[----:B------:R-:W-:Y:S01]  /*14a0*/  LOP3.LUT R6, R3, 0xc0, RZ, 0xc0, !PT ;  /* 0x000000c003067812 */ /* 0x000fe200078ec0ff */
[----:B------:R-:W-:Y:S01]  /*14b0*/  STL [R1+0x4c], R22 ;  /* 0x00004c1601007387 */ /* 0x000fe20000100800 */
[----:B------:R-:W-:Y:S02]  /*14c0*/  SHF.R.U32.HI R26, RZ, 0x3, R28 ;  /* 0x00000003ff1a7819 */ /* 0x000fe4000001161c */
[----:B------:R-:W-:Y:S01]  /*14d0*/  LOP3.LUT R4, R28, 0x18, R15, 0xf8, !PT ;  /* 0x000000181c047812 */ /* 0x000fe200078ef80f */
[----:B------:R-:W-:Y:S01]  /*14e0*/  STL [R1+0x44], R28 ;  /* 0x0000441c01007387 */ /* 0x000fe20000100800 */
[----:B------:R-:W-:Y:S02]  /*14f0*/  LOP3.LUT R3, R5, R27, RZ, 0x3c, !PT ;  /* 0x0000001b05037212 */ /* 0x000fe400078e3cff */
[----:B------:R-:W-:Y:S01]  /*1500*/  LOP3.LUT R2, R2, 0xfffff000, RZ, 0xc0, !PT ;  /* 0xfffff00002027812 */ /* 0x000fe200078ec0ff */
[----:B------:R-:W-:Y:S01]  /*1510*/  STL [R1+0x58], R27 ;  /* 0x0000581b01007387 */ /* 0x000fe20000100800 */
[----:B------:R-:W-:Y:S01]  /*1520*/  LEA.HI R5, R6, R6, RZ, 0x1d ;  /* 0x0000000606057211 */ /* 0x000fe200078fe8ff */
[----:B------:R-:W-:Y:S01]  /*1530*/  IMAD.SHL.U32 R6, R11, 0x40, RZ ;  /* 0x000000400b067824 */ /* 0x000fe200078e00ff */
[----:B------:R-:W-:Y:S01]  /*1540*/  LOP3.LUT R4, R4, R26, RZ, 0x3c, !PT ;  /* 0x0000001a04047212 */ /* 0x000fe200078e3cff */
[----:B------:R-:W-:Y:S01]  /*1550*/  STL [R1+0x48], R26 ;  /* 0x0000481a01007387 */ /* 0x000fe20000100800 */
[----:B------:R-:W-:Y:S01]  /*1560*/  IADD3 R12, R3, R25, R2 ;  /* 0x00000019030c7210 */ /* 0x000fe20007ffe002 */
[----:B------:R-:W-:Y:S01]  /*1570*/  IMAD.SHL.U32 R3, R19, 0x8, RZ ;  /* 0x0000000813037824 */ /* 0x000fe200078e00ff */
[----:B------:R-:W-:Y:S01]  /*1580*/  IADD3 R16, R4, R2, R22 ;  /* 0x0000000204107210 */ /* 0x000fe20007ffe016 */
[----:B------:R-:W-:Y:S01]  /*1590*/  IMAD.IADD R8, R5, 0x1, R8 ;  /* 0x0000000105087824 */ /* 0x000fe200078e0208 */
[----:B------:R-:W-:Y:S01]  /*15a0*/  LOP3.LUT R2, R6, 0xc0, RZ, 0xc0, !PT ;  /* 0x000000c006027812 */ /* 0x000fe200078ec0ff */
[----:B------:R-:W-:Y:S01]  /*15b0*/  IMAD.SHL.U32 R4, R18, 0x80, RZ ;  /* 0x0000008012047824 */ /* 0x000fe200078e00ff */
[----:B------:R-:W-:Y:S01]  /*15c0*/  LOP3.LUT R5, R28, 0x18, R14, 0xf8, !PT ;  /* 0x000000181c057812 */ /* 0x000fe200078ef80e */
[----:B------:R-:W-:Y:S01]  /*15d0*/  IMAD.SHL.U32 R23, R8, 0x2, RZ ;  /* 0x0000000208177824 */ /* 0x000fe200078e00ff */
[----:B------:R-:W-:-:S02]  /*15e0*/  LOP3.LUT R6, R2, 0x8, R3, 0xf8, !PT ;  /* 0x0000000802067812 */ /* 0x000fc400078ef803 */
[----:B------:R-:W-:Y:S02]  /*15f0*/  SHF.R.U32.HI R3, RZ, 0x3, R2 ;  /* 0x00000003ff037819 */ /* 0x000fe40000011602 */
[----:B------:R-:W-:Y:S01]  /*1600*/  LOP3.LUT R2, R4, 0xfffff000, RZ, 0xc0, !PT ;  /* 0xfffff00004027812 */ /* 0x000fe200078ec0ff */
[----:B------:R-:W-:Y:S01]  /*1610*/  STL [R1+0x28], R23 ;  /* 0x0000281701007387 */ /* 0x000fe20000100800 */
[----:B------:R-:W-:Y:S02]  /*1620*/  LOP3.LUT R5, R5, R26, RZ, 0x3c, !PT ;  /* 0x0000001a05057212 */ /* 0x000fe400078e3cff */
[----:B------:R-:W-:Y:S02]  /*1630*/  LOP3.LUT R7, R30, 0x18, R14, 0xf8, !PT ;  /* 0x000000181e077812 */ /* 0x000fe400078ef80e */
[----:B------:R-:W-:Y:S02]  /*1640*/  IADD3 R11, R5, R2, R22 ;  /* 0x00000002050b7210 */ /* 0x000fe40007ffe016 */
[----:B------:R-:W-:-:S02]  /*1650*/  IADD3 R5, R23, 0x80, RZ ;  /* 0x0000008017057810 */ /* 0x000fc40007ffe0ff */
[----:B------:R-:W-:Y:S02]  /*1660*/  LOP3.LUT R4, R7, R27, RZ, 0x3c, !PT ;  /* 0x0000001b07047212 */ /* 0x000fe400078e3cff */
[----:B------:R-:W-:Y:S02]  /*1670*/  SHF.R.S32.HI R8, RZ, 0x1f, R156 ;  /* 0x0000001fff087819 */ /* 0x000fe4000001149c */
[----:B------:R-:W-:Y:S02]  /*1680*/  LOP3.LUT R3, R6, R3, RZ, 0x3c, !PT ;  /* 0x0000000306037212 */ /* 0x000fe400078e3cff */
[----:B------:R-:W-:Y:S02]  /*1690*/  IADD3 R17, R23, 0x70, RZ ;  /* 0x0000007017117810 */ /* 0x000fe40007ffe0ff */
[----:B------:R-:W-:Y:S02]  /*16a0*/  SHF.R.S32.HI R7, RZ, 0x1f, R153 ;  /* 0x0000001fff077819 */ /* 0x000fe40000011499 */
[----:B------:R-:W-:-:S02]  /*16b0*/  @P2 IADD3 R17, R5, 0x10, RZ ;  /* 0x0000001005112810 */ /* 0x000fc40007ffe0ff */
[----:B------:R-:W-:Y:S02]  /*16c0*/  SHF.R.S32.HI R6, RZ, 0x1f, R155 ;  /* 0x0000001fff067819 */ /* 0x000fe4000001149b */
[----:B------:R-:W-:Y:S01]  /*16d0*/  SHF.R.S32.HI R5, RZ, 0x1f, R152 ;  /* 0x0000001fff057819 */ /* 0x000fe20000011498 */
[----:B------:R-:W-:Y:S01]  /*16e0*/  STL [R1+0x2c], R17 ;  /* 0x00002c1101007387 */ /* 0x000fe20000100800 */
[----:B------:R-:W-:Y:S02]  /*16f0*/  IADD3 R18, R250, 0x40, RZ ;  /* 0x00000040fa127810 */ /* 0x000fe40007ffe0ff */
[----:B------:R-:W-:Y:S02]  /*1700*/  IADD3 R154, R106, 0x28, RZ ;  /* 0x000000286a9a7810 */ /* 0x000fe40007ffe0ff */
[----:B------:R-:W-:Y:S01]  /*1710*/  SHF.L.U64.HI R19, R156, 0x1, R8 ;  /* 0x000000019c137819 */ /* 0x000fe20000010208 */
[----:B------:R-:W-:Y:S01]  /*1720*/  STL [R1], R18 ;  /* 0x0000001201007387 */ /* 0x000fe20000100800 */
[----:B------:R-:W-:-:S02]  /*1730*/  SHF.L.U64.HI R8, R153, 0x1, R7 ;  /* 0x0000000199087819 */ /* 0x000fc40000010207 */
[----:B------:R-:W-:Y:S01]  /*1740*/  SHF.L.U64.HI R7, R155, 0x1, R6 ;  /* 0x000000019b077819 */ /* 0x000fe20000010206 */
[----:B------:R-:W-:Y:S01]  /*1750*/  STL [R1+0x90], R19 ;  /* 0x0000901301007387 */ /* 0x000fe20000100800 */
[----:B------:R-:W-:Y:S01]  /*1760*/  IADD3 R10, R4, R25, R2 ;  /* 0x00000019040a7210 */ /* 0x000fe20007ffe002 */
[C---:B------:R-:W-:Y:S01]  /*1770*/  IMAD.IADD R2, R3.reuse, 0x1, R13 ;  /* 0x0000000103027824 */ /* 0x040fe200078e020d */
[----:B------:R-:W-:Y:S01]  /*1780*/  SHF.L.U64.HI R6, R152, 0x1, R5 ;  /* 0x0000000198067819 */ /* 0x000fe20000010205 */
[----:B------:R-:W-:Y:S01]  /*1790*/  IMAD.IADD R3, R3, 0x1, R9 ;  /* 0x0000000103037824 */ /* 0x000fe200078e0209 */
[----:B------:R-:W-:Y:S01]  /*17a0*/  SHF.R.S32.HI R4, RZ, 0x1f, R154 ;  /* 0x0000001fff047819 */ /* 0x000fe2000001149a */
[----:B------:R-:W-:Y:S01]  /*17b0*/  STL [R1+0x8c], R8 ;  /* 0x00008c0801007387 */ /* 0x000fe20000100800 */
[----:B------:R-:W-:Y:S01]  /*17c0*/  IADD3 R252, R250, 0x20, RZ ;  /* 0x00000020fafc7810 */ /* 0x000fe20007ffe0ff */
[----:B------:R-:W-:Y:S01]  /*17d0*/  IMAD.MOV.U32 R13, RZ, RZ, 0x20 ;  /* 0x00000020ff0d7424 */ /* 0x000fe200078e00ff */
[----:B------:R-:W-:Y:S01]  /*17e0*/  LOP3.LUT R9, R20, 0x7ffffffc, RZ, 0xc0, !PT ;  /* 0x7ffffffc14097812 */ /* 0x000fe200078ec0ff */
[----:B------:R1:W-:Y:S01]  /*17f0*/  STL [R1+0x88], R7 ;  /* 0x0000880701007387 */ /* 0x0003e20000100800 */
[----:B------:R-:W-:-:S02]  /*1800*/  SHF.L.U64.HI R4, R154, 0x1, R4 ;  /* 0x000000019a047819 */ /* 0x000fc40000010204 */
[----:B------:R-:W-:Y:S01]  /*1810*/  LEA R157, R0, 0x3c80, 0x1 ;  /* 0x00003c80009d7811 */ /* 0x000fe200078e08ff */
[----:B------:R2:W-:Y:S01]  /*1820*/  STL [R1+0x84], R6 ;  /* 0x0000840601007387 */ /* 0x0005e20000100800 */
[----:B------:R-:W-:Y:S01]  /*1830*/  IMAD.IADD R5, R31, 0x1, -R9 ;  /* 0x000000011f057824 */ /* 0x000fe200078e0a09 */
[----:B------:R-:W-:Y:S02]  /*1840*/  LEA R0, R16, 0x6080, 0x1 ;  /* 0x0000608010007811 */ /* 0x000fe400078e08ff */
[----:B------:R3:W-:Y:S01]  /*1850*/  STL [R1+0x80], R4 ;  /* 0x0000800401007387 */ /* 0x0007e20000100800 */
[----:B------:R-:W-:Y:S02]  /*1860*/  IADD3 R190, R157, 0x20, RZ ;  /* 0x000000209dbe7810 */ /* 0x000fe40007ffe0ff */
[----:B------:R-:W-:Y:S02]  /*1870*/  LEA R188, R2, 0x6080, 0x1 ;  /* 0x0000608002bc7811 */ /* 0x000fe400078e08ff */
[----:B------:R-:W-:-:S02]  /*1880*/  LEA R158, R3, 0x1880, 0x1 ;  /* 0x00001880039e7811 */ /* 0x000fc400078e08ff */
[----:B------:R-:W-:Y:S02]  /*1890*/  @P3 IADD3 R190, R157, -0x20, RZ ;  /* 0xffffffe09dbe3810 */ /* 0x000fe40007ffe0ff */
[----:B------:R-:W-:Y:S02]  /*18a0*/  SHF.R.S32.HI R251, RZ, 0x1f, R250 ;  /* 0x0000001ffffb7819 */ /* 0x000fe400000114fa */
[C---:B------:R-:W-:Y:S02]  /*18b0*/  IADD3 R198, R190.reuse, 0x400, RZ ;  /* 0x00000400bec67810 */ /* 0x040fe40007ffe0ff */
[C---:B------:R-:W-:Y:S02]  /*18c0*/  IADD3 R197, R190.reuse, 0x800, RZ ;  /* 0x00000800bec57810 */ /* 0x040fe40007ffe0ff */
[----:B------:R-:W-:Y:S02]  /*18d0*/  IADD3 R196, R190, 0xc00, RZ ;  /* 0x00000c00bec47810 */ /* 0x000fe40007ffe0ff */
[----:B-1----:R-:W-:-:S02]  /*18e0*/  SHF.R.S32.HI R7, RZ, 0x1f, R18 ;  /* 0x0000001fff077819 */ /* 0x002fc40000011412 */
[C---:B------:R-:W-:Y:S02]  /*18f0*/  IADD3 R195, R190.reuse, 0x1000, RZ ;  /* 0x00001000bec37810 */ /* 0x040fe40007ffe0ff */
[----:B--2---:R-:W-:Y:S02]  /*1900*/  SHF.R.S32.HI R6, RZ, 0x1f, R252 ;  /* 0x0000001fff067819 */ /* 0x004fe400000114fc */
[----:B------:R-:W-:Y:S02]  /*1910*/  IADD3 R194, R190, 0x1400, RZ ;  /* 0x00001400bec27810 */ /* 0x000fe40007ffe0ff */
[----:B---3--:R-:W-:Y:S01]  /*1920*/  LOP3.LUT R4, R30, 0x18, R100, 0xf8, !PT ;  /* 0x000000181e047812 */ /* 0x008fe200078ef864 */
[----:B------:R1:W-:Y:S01]  /*1930*/  STL [R1+0x3c], R6 ;  /* 0x00003c0601007387 */ /* 0x0003e20000100800 */
[----:B------:R-:W-:Y:S02]  /*1940*/  IADD3 R193, R190, 0x1800, RZ ;  /* 0x00001800bec17810 */ /* 0x000fe40007ffe0ff */
[----:B------:R-:W-:Y:S01]  /*1950*/  LOP3.LUT R4, R4, R27, RZ, 0x3c, !PT ;  /* 0x0000001b04047212 */ /* 0x000fe200078e3cff */
[----:B------:R2:W-:Y:S01]  /*1960*/  STL [R1+0x38], R7 ;  /* 0x0000380701007387 */ /* 0x0005e20000100800 */
[----:B------:R-:W-:-:S02]  /*1970*/  IADD3 R192, R190, 0x1c00, RZ ;  /* 0x00001c00bec07810 */ /* 0x000fc40007ffe0ff */
[----:B------:R-:W-:Y:S01]  /*1980*/  IADD3 R191, R190, 0x2000, RZ ;  /* 0x00002000bebf7810 */ /* 0x000fe20007ffe0ff */
[----:B-1----:R-:W-:Y:S02]  /*1990*/  IMAD.SHL.U32 R6, R5, 0x2, RZ ;  /* 0x0000000205067824 */ /* 0x002fe400078e00ff */
[----:B------:R-:W-:Y:S01]  /*19a0*/  IMAD.IADD R5, R29, 0x1, R24 ;  /* 0x000000011d057824 */ /* 0x000fe200078e0218 */
[----:B--2---:R-:W-:Y:S02]  /*19b0*/  SHF.R.S32.HI R7, RZ, 0x3, R15 ;  /* 0x00000003ff077819 */ /* 0x004fe4000001140f */
[----:B------:R1:W-:Y:S04]  /*19c0*/  STL [R1+0x20], R6 ;  /* 0x0000200601007387 */ /* 0x0003e80000100800 */
[----:B------:R2:W-:Y:S04]  /*19d0*/  STL [R1+0x9c], R5 ;  /* 0x00009c0501007387 */ /* 0x0005e80000100800 */
[----:B------:R3:W-:Y:S01]  /*19e0*/  STL [R1+0x64], R7 ;  /* 0x0000640701007387 */ /* 0x0007e20000100800 */
[----:B-1----:R-:W-:-:S02]  /*19f0*/  LOP3.LUT R6, R28, 0x8, R100, 0xf8, !PT ;  /* 0x000000081c067812 */ /* 0x002fc400078ef864 */
[----:B--2---:R-:W-:Y:S02]  /*1a00*/  LOP3.LUT R5, R28, 0x18, R100, 0xf8, !PT ;  /* 0x000000181c057812 */ /* 0x004fe400078ef864 */
[-C--:B------:R-:W-:Y:S02]  /*1a10*/  LOP3.LUT R6, R6, R26.reuse, RZ, 0x3c, !PT ;  /* 0x0000001a06067212 */ /* 0x080fe400078e3cff */
[----:B------:R-:W-:Y:S01]  /*1a20*/  LOP3.LUT R8, R5, R26, RZ, 0x3c, !PT ;  /* 0x0000001a05087212 */ /* 0x000fe200078e3cff */
[----:B------:R-:W-:Y:S01]  /*1a30*/  IMAD.IADD R5, R25, 0x1, R4 ;  /* 0x0000000119057824 */ /* 0x000fe200078e0204 */
[----:B---3--:R-:W-:Y:S01]  /*1a40*/  SHF.R.S32.HI R7, RZ, 0x3, R14 ;  /* 0x00000003ff077819 */ /* 0x008fe2000001140e */
[C---:B------:R-:W-:Y:S01]  /*1a50*/  IMAD.IADD R6, R22.reuse, 0x1, R6 ;  /* 0x0000000116067824 */ /* 0x040fe200078e0206 */
[----:B------:R-:W-:Y:S01]  /*1a60*/  SEL R4, R13, 0xffffffe0, !P4 ;  /* 0xffffffe00d047807 */ /* 0x000fe20006000000 */
[----:B------:R-:W-:Y:S01]  /*1a70*/  IMAD.IADD R8, R22, 0x1, R8 ;  /* 0x0000000116087824 */ /* 0x000fe200078e0208 */
[----:B------:R-:W-:Y:S01]  /*1a80*/  LEA R5, R5, 0x6080, 0x1 ;  /* 0x0000608005057811 */ /* 0x000fe200078e08ff */
[----:B------:R1:W-:Y:S01]  /*1a90*/  STL [R1+0x60], R7 ;  /* 0x0000600701007387 */ /* 0x0003e20000100800 */
[----:B------:R-:W-:Y:S01]  /*1aa0*/  LEA R234, R6, 0x1880, 0x1 ;  /* 0x0000188006ea7811 */ /* 0x000fe200078e08ff */
[----:B------:R-:W-:-:S02]  /*1ab0*/  IMAD.IADD R189, R188, 0x1, R4 ;  /* 0x00000001bcbd7824 */ /* 0x000fc400078e0204 */
[----:B------:R2:W-:Y:S01]  /*1ac0*/  STL [R1+0x7c], R5 ;  /* 0x00007c0501007387 */ /* 0x0005e20000100800 */
[----:B------:R-:W-:Y:S01]  /*1ad0*/  IADD3 R235, R234, 0x20, RZ ;  /* 0x00000020eaeb7810 */ /* 0x000fe20007ffe0ff */
[----:B------:R-:W-:Y:S01]  /*1ae0*/  IMAD.IADD R159, R4, 0x1, R158 ;  /* 0x00000001049f7824 */ /* 0x000fe200078e029e */
[----:B------:R-:W-:Y:S01]  /*1af0*/  @P0 IADD3 R235, R234, -0x20, RZ ;  /* 0xffffffe0eaeb0810 */ /* 0x000fe20007ffe0ff */
[----:B------:R3:W-:Y:S01]  /*1b00*/  STL [R1+0x78], R0 ;  /* 0x0000780001007387 */ /* 0x0007e20000100800 */
[----:B-1----:R-:W-:Y:S02]  /*1b10*/  SEL R7, R13, 0xffffffe0, !P1 ;  /* 0xffffffe00d077807 */ /* 0x002fe40004800000 */
[----:B--2---:R-:W-:Y:S02]  /*1b20*/  LEA R5, R12, 0x6080, 0x1 ;  /* 0x000060800c057811 */ /* 0x004fe400078e08ff */
[----:B---3--:R-:W-:-:S03]  /*1b30*/  LEA R0, R11, 0x6080, 0x1 ;  /* 0x000060800b007811 */ /* 0x008fc600078e08ff */
[----:B------:R1:W-:Y:S04]  /*1b40*/  STL [R1+0x74], R5 ;  /* 0x0000740501007387 */ /* 0x0003e80000100800 */
[----:B------:R2:W-:Y:S01]  /*1b50*/  STL [R1+0x70], R0 ;  /* 0x0000700001007387 */ /* 0x0005e20000100800 */
[----:B-1----:R-:W-:Y:S02]  /*1b60*/  LEA R5, R10, 0x6080, 0x1 ;  /* 0x000060800a057811 */ /* 0x002fe400078e08ff */
[----:B--2---:R-:W-:-:S03]  /*1b70*/  LEA R0, R8, 0x6080, 0x1 ;  /* 0x0000608008007811 */ /* 0x004fc600078e08ff */
[----:B------:R-:W-:Y:S04]  /*1b80*/  STL [R1+0x6c], R5 ;  /* 0x00006c0501007387 */ /* 0x000fe80000100800 */
[----:B------:R1:W-:Y:S02]  /*1b90*/  STL [R1+0x68], R0 ;  /* 0x0000680001007387 */ /* 0x0003e40000100800 */
[----:B-1----:R-:W-:-:S05]  /*1ba0*/  IMAD.IADD R0, R23, 0x1, R7 ;  /* 0x0000000117007824 */ /* 0x002fca00078e0207 */
[----:B------:R1:W-:Y:S02]  /*1bb0*/  STL [R1+0x34], R0 ;  /* 0x0000340001007387 */ /* 0x0003e40000100800 */
[----:B-1----:R-:W-:-:S05]  /*1bc0*/  IMAD.IADD R0, R7, 0x1, R17 ;  /* 0x0000000107007824 */ /* 0x002fca00078e0211 */
[----:B------:R1:W-:Y:S02]  /*1bd0*/  STL [R1+0x30], R0 ;  /* 0x0000300001007387 */ /* 0x0003e40000100800 */
.L_x_331:
[----:B-1----:R-:W2:Y:S01]  /*1be0*/  LDL R0, [R1+0x1c] ;  /* 0x00001c0001007983 */ /* 0x002ea20000100800 */
[----:B------:R-:W-:Y:S01]  /*1bf0*/  IMAD.MOV.U32 R13, RZ, RZ, 0x4 ;  /* 0x00000004ff0d7424 */ /* 0x000fe200078e00ff */
[----:B------:R-:W-:Y:S02]  /*1c00*/  ISETP.NE.U32.AND P4, PT, RZ, c[0x0][0x360], PT ;  /* 0x0000d800ff007a0c */ /* 0x000fe40003f85070 */
[----:B------:R-:W-:Y:S01]  /*1c10*/  ISETP.NE.U32.AND P0, PT, RZ, c[0x0][0x370], PT ;  /* 0x0000dc00ff007a0c */ /* 0x000fe20003f05070 */
[----:B------:R-:W3:Y:S01]  /*1c20*/  LDL R9, [R1+0x18] ;  /* 0x0000180001097983 */ /* 0x000ee20000100800 */
[----:B------:R-:W-:Y:S01]  /*1c30*/  ISETP.NE.AND.EX P4, PT, RZ, c[0x0][0x364], PT, P4 ;  /* 0x0000d900ff007a0c */ /* 0x000fe20003f85340 */
[----:B--2---:R-:W-:-:S05]  /*1c40*/  IMAD.WIDE R2, R0, R13, c[0x0][0x588] ;  /* 0x0001620000027625 */ /* 0x004fca00078e020d */
[----:B------:R-:W2:Y:S01]  /*1c50*/  LDG.E R17, [R2.64] ;  /* 0x0000000602117981 */ /* 0x000ea2000c1e1900 */
[----:B------:R-:W-:Y:S01]  /*1c60*/  ISETP.NE.AND.EX P2, PT, RZ, c[0x0][0x374], PT, P0 ;  /* 0x0000dd00ff007a0c */ /* 0x000fe20003f45300 */
[----:B------:R-:W-:Y:S01]  /*1c70*/  IMAD.MOV.U32 R148, RZ, RZ, RZ ;  /* 0x000000ffff947224 */ /* 0x000fe200078e00ff */
[----:B------:R-:W-:Y:S02]  /*1c80*/  ISETP.NE.U32.AND P3, PT, RZ, c[0x0][0x348], PT ;  /* 0x0000d200ff007a0c */ /* 0x000fe40003f65070 */
[----:B------:R-:W-:Y:S02]  /*1c90*/  ISETP.NE.U32.AND P5, PT, RZ, c[0x0][0x358], PT ;  /* 0x0000d600ff007a0c */ /* 0x000fe40003fa5070 */
[----:B------:R-:W-:Y:S02]  /*1ca0*/  ISETP.NE.AND.EX P3, PT, RZ, c[0x0][0x34c], PT, P3 ;  /* 0x0000d300ff007a0c */ /* 0x000fe40003f65330 */
[----:B------:R-:W-:Y:S01]  /*1cb0*/  ISETP.NE.AND.EX P5, PT, RZ, c[0x0][0x35c], PT, P5 ;  /* 0x0000d700ff007a0c */ /* 0x000fe20003fa5350 */
[----:B------:R-:W-:Y:S01]  /*1cc0*/  CS2R R146, SRZ ;  /* 0x0000000000927805 */ /* 0x000fe2000001ff00 */
[----:B------:R-:W-:Y:S01]  /*1cd0*/  IMAD.MOV.U32 R12, RZ, RZ, RZ ;  /* 0x000000ffff0c7224 */ /* 0x000fe200078e00ff */
[----:B--2---:R-:W-:-:S02]  /*1ce0*/  SHF.R.S32.HI R18, RZ, 0x1f, R17 ;  /* 0x0000001fff127819 */ /* 0x004fc40000011411 */
[C---:B------:R-:W-:Y:S02]  /*1cf0*/  @P4 LEA R2, P0, R17.reuse, c[0x0][0x360], 0x2 ;  /* 0x0000d80011024a11 */ /* 0x040fe400078010ff */
[C---:B------:R-:W-:Y:S02]  /*1d00*/  @P2 LEA R4, P1, R17.reuse, c[0x0][0x370], 0x2 ;  /* 0x0000dc0011042a11 */ /* 0x040fe400078210ff */
[C-C-:B------:R-:W-:Y:S02]  /*1d10*/  @P4 LEA.HI.X R3, R17.reuse, c[0x0][0x364], R18.reuse, 0x2, P0 ;  /* 0x0000d90011034a11 */ /* 0x140fe400000f1412 */
[----:B------:R-:W-:Y:S02]  /*1d20*/  ISETP.NE.U32.AND P0, PT, RZ, c[0x0][0x350], PT ;  /* 0x0000d400ff007a0c */ /* 0x000fe40003f05070 */
[----:B------:R-:W-:Y:S01]  /*1d30*/  @P2 LEA.HI.X R5, R17, c[0x0][0x374], R18, 0x2, P1 ;  /* 0x0000dd0011052a11 */ /* 0x000fe200008f1412 */
[----:B------:R1:W5:Y:S01]  /*1d40*/  @P4 LDG.E R149, [R2.64] ;  /* 0x0000000602954981 */ /* 0x000362000c1e1900 */
[----:B------:R-:W-:-:S03]  /*1d50*/  ISETP.NE.AND.EX P6, PT, RZ, c[0x0][0x354], PT, P0 ;  /* 0x0000d500ff007a0c */ /* 0x000fc60003fc5300 */
[----:B------:R2:W5:Y:S01]  /*1d60*/  @P2 LDG.E R148, [R4.64] ;  /* 0x0000000604942981 */ /* 0x000562000c1e1900 */
[----:B------:R-:W-:-:S04]  /*1d70*/  LEA R6, P2, R17, c[0x0][0x348], 0x2 ;  /* 0x0000d20011067a11 */ /* 0x000fc800078410ff */
[----:B------:R-:W-:-:S05]  /*1d80*/  LEA.HI.X R7, R17, c[0x0][0x34c], R18, 0x2, P2 ;  /* 0x0000d30011077a11 */ /* 0x000fca00010f1412 */
[----:B------:R4:W5:Y:S01]  /*1d90*/  @P3 LDG.E R146, [R6.64] ;  /* 0x0000000606923981 */ /* 0x000962000c1e1900 */
[C---:B-1----:R-:W-:Y:S02]  /*1da0*/  LEA R2, P0, R17.reuse, c[0x0][0x358], 0x2 ;  /* 0x0000d60011027a11 */ /* 0x042fe400078010ff */
[C---:B--2---:R-:W-:Y:S02]  /*1db0*/  LEA R4, P1, R17.reuse, c[0x0][0x350], 0x2 ;  /* 0x0000d40011047a11 */ /* 0x044fe400078210ff */
[C-C-:B------:R-:W-:Y:S02]  /*1dc0*/  LEA.HI.X R3, R17.reuse, c[0x0][0x35c], R18.reuse, 0x2, P0 ;  /* 0x0000d70011037a11 */ /* 0x140fe400000f1412 */
[----:B------:R-:W-:-:S03]  /*1dd0*/  LEA.HI.X R5, R17, c[0x0][0x354], R18, 0x2, P1 ;  /* 0x0000d50011057a11 */ /* 0x000fc600008f1412 */
[----:B------:R4:W5:Y:S04]  /*1de0*/  @P5 LDG.E R12, [R2.64] ;  /* 0x00000006020c5981 */ /* 0x000968000c1e1900 */
[----:B------:R4:W5:Y:S01]  /*1df0*/  @P6 LDG.E R147, [R4.64] ;  /* 0x0000000604936981 */ /* 0x000962000c1e1900 */
[----:B---3--:R-:W-:-:S03]  /*1e00*/  LOP3.LUT R16, R9, 0xffff, RZ, 0xc0, !PT ;  /* 0x0000ffff09107812 */ /* 0x008fc600078ec0ff */
[----:B------:R4:W-:Y:S04]  /*1e10*/  STL [R1+0x4], R17 ;  /* 0x0000041101007387 */ /* 0x0009e80000100800 */
[----:B------:R4:W-:Y:S04]  /*1e20*/  STL [R1+0x24], R18 ;  /* 0x0000241201007387 */ /* 0x0009e80000100800 */
[----:B------:R4:W-:Y:S01]  /*1e30*/  STL [R1+0xc], R16 ;  /* 0x00000c1001007387 */ /* 0x0009e20000100800 */
[----:B------:R-:W-:Y:S01]  /*1e40*/  YIELD ;  /* 0x0000000000007946 */ /* 0x000fe20003800000 */
[----:B------:R-:W-:Y:S01]  /*1e50*/  P2R R15, PR, RZ, 0x40 ;  /* 0x00000040ff0f7803 */ /* 0x000fe20000000000 */
[----:B------:R-:W-:Y:S05]  /*1e60*/  @P4 BRA `(.L_x_172) ;  /* 0x0000005000004947 */ /* 0x000fea0003800000 */
[----:B-----5:R-:W-:Y:S01]  /*1e70*/  MOV R149, c[0x0][0x168] ;  /* 0x00005a0000957a02 */ /* 0x020fe20000000f00 */
[----:B------:R-:W-:Y:S05]  /*1e80*/  @!P3 BRA `(.L_x_172) ;  /* 0x000000300000b947 */ /* 0x000fea0003800000 */
[----:B------:R-:W2:Y:S04]  /*1e90*/  LDG.E R8, [R6.64] ;  /* 0x0000000606087981 */ /* 0x000ea8000c1e1900 */
[----:B------:R-:W2:Y:S02]  /*1ea0*/  LDG.E R0, [R6.64+0x4] ;  /* 0x0000040606007981 */ /* 0x000ea4000c1e1900 */
[----:B--2---:R-:W-:-:S02]  /*1eb0*/  IADD3 R149, -R8, R0, RZ ;  /* 0x0000000008957210 */ /* 0x004fc40007ffe1ff */
.L_x_172:
[----:B------:R-:W-:-:S04]  /*1ec0*/  ISETP.NE.U32.AND P0, PT, RZ, c[0x0][0x368], PT ;  /* 0x0000da00ff007a0c */ /* 0x000fc80003f05070 */
[----:B------:R-:W-:-:S13]  /*1ed0*/  ISETP.NE.AND.EX P0, PT, RZ, c[0x0][0x36c], PT, P0 ;  /* 0x0000db00ff007a0c */ /* 0x000fda0003f05300 */
[----:B------:R-:W-:Y:S05]  /*1ee0*/  @!P0 BRA `(.L_x_173) ;  /* 0x0000004000008947 */ /* 0x000fea0003800000 */
[----:B----4-:R-:W-:-:S04]  /*1ef0*/  LEA R4, P0, R17, c[0x0][0x368], 0x2 ;  /* 0x0000da0011047a11 */ /* 0x010fc800078010ff */
[----:B------:R-:W-:-:S05]  /*1f00*/  LEA.HI.X R5, R17, c[0x0][0x36c], R18, 0x2, P0 ;  /* 0x0000db0011057a11 */ /* 0x000fca00000f1412 */
[----:B------:R1:W5:Y:S01]  /*1f10*/  LDG.E R7, [R4.64] ;  /* 0x0000000604077981 */ /* 0x000362000c1e1900 */
[----:B------:R-:W-:Y:S05]  /*1f20*/  BRA `(.L_x_174) ;  /* 0x0000005000007947 */ /* 0x000fea0003800000 */
.L_x_173:
[----:B----4-:R-:W-:Y:S01]  /*1f30*/  MOV R7, c[0x0][0x1d0] ;  /* 0x0000740000077a02 */ /* 0x010fe20000000f00 */
[----:B------:R-:W-:Y:S05]  /*1f40*/  @!P6 BRA `(.L_x_174) ;  /* 0x000000300000e947 */ /* 0x000fea0003800000 */
[----:B------:R-:W2:Y:S04]  /*1f50*/  LDG.E R7, [R4.64] ;  /* 0x0000000604077981 */ /* 0x000ea8000c1e1900 */
[----:B------:R-:W2:Y:S02]  /*1f60*/  LDG.E R0, [R4.64+0x4] ;  /* 0x0000040604007981 */ /* 0x000ea4000c1e1900 */
[----:B--2---:R-:W-:Y:S02]  /*1f70*/  IADD3 R7, -R7, R0, RZ ;  /* 0x0000000007077210 */ /* 0x004fe40007ffe1ff */
.L_x_174:
[----:B-1----:R1:W2:Y:S04]  /*1f80*/  @P5 LDG.E R5, [R2.64] ;  /* 0x0000000602055981 */ /* 0x0022a8000c1e1900 */
[----:B------:R1:W2:Y:S01]  /*1f90*/  @P5 LDG.E R4, [R2.64+0x4] ;  /* 0x0000040602045981 */ /* 0x0002a2000c1e1900 */
[----:B------:R-:W-:Y:S01]  /*1fa0*/  ISETP.NE.U32.AND P0, PT, RZ, c[0x0][0x378], PT ;  /* 0x0000de00ff007a0c */ /* 0x000fe20003f05070 */
[----:B-----5:R-:W-:-:S03]  /*1fb0*/  IMAD.MOV.U32 R136, RZ, RZ, R7 ;  /* 0x000000ffff887224 */ /* 0x020fc600078e0007 */
[----:B------:R-:W-:Y:S01]  /*1fc0*/  ISETP.NE.AND.EX P1, PT, RZ, c[0x0][0x37c], PT, P0 ;  /* 0x0000df00ff007a0c */ /* 0x000fe20003f25300 */
[----:B------:R-:W-:-:S12]  /*1fd0*/  IMAD.MOV.U32 R0, RZ, RZ, c[0x0][0x228] ;  /* 0x00008a00ff007624 */ /* 0x000fd800078e00ff */
[----:B-1----:R-:W-:-:S04]  /*1fe0*/  @P1 LEA R2, P0, R17, c[0x0][0x378], 0x2 ;  /* 0x0000de0011021a11 */ /* 0x002fc800078010ff */
[----:B------:R-:W-:-:S05]  /*1ff0*/  @P1 LEA.HI.X R3, R17, c[0x0][0x37c], R18, 0x2, P0 ;  /* 0x0000df0011031a11 */ /* 0x000fca00000f1412 */
[----:B------:R1:W5:Y:S01]  /*2000*/  @P1 LDG.E R136, [R2.64] ;  /* 0x0000000602881981 */ /* 0x000362000c1e1900 */
[----:B------:R-:W-:Y:S01]  /*2010*/  IMAD.IADD R6, R7, 0x1, -R148 ;  /* 0x0000000107067824 */ /* 0x000fe200078e0a94 */
[----:B------:R-:W-:Y:S01]  /*2020*/  BSSY B0, `(.L_x_175) ;  /* 0x0000030000007945 */ /* 0x000fe20003800000 */
[C---:B-1----:R-:W-:Y:S02]  /*2030*/  LOP3.LUT R2, R9.reuse, 0xff000000, RZ, 0xc0, !PT ;  /* 0xff00000009027812 */ /* 0x042fe400078ec0ff */
[----:B------:R-:W-:Y:S01]  /*2040*/  LOP3.LUT R3, R9, 0xff0000, RZ, 0xc0, !PT ;  /* 0x00ff000009037812 */ /* 0x000fe200078ec0ff */
[----:B--2---:R-:W-:Y:S01]  /*2050*/  @P5 IMAD.IADD R0, R4, 0x1, -R5 ;  /* 0x0000000104005824 */ /* 0x004fe200078e0a05 */
[----:B------:R-:W-:-:S03]  /*2060*/  SHF.R.U32.HI R4, RZ, 0x8, R2 ;  /* 0x00000008ff047819 */ /* 0x000fc60000011602 */
[----:B------:R-:W-:Y:S01]  /*2070*/  IMAD.IADD R163, R6, 0x1, R0 ;  /* 0x0000000106a37824 */ /* 0x000fe200078e0200 */
[----:B------:R-:W-:-:S04]  /*2080*/  LEA.HI R4, R3, R4, RZ, 0x10 ;  /* 0x0000000403047211 */ /* 0x000fc800078f80ff */
[----:B------:R-:W-:Y:S02]  /*2090*/  SHF.R.U32.HI R5, RZ, 0x10, R4 ;  /* 0x00000010ff057819 */ /* 0x000fe40000011604 */
[----:B------:R-:W-:Y:S02]  /*20a0*/  LOP3.LUT R14, R4, 0xff, RZ, 0xc0, !PT ;  /* 0x000000ff040e7812 */ /* 0x000fe400078ec0ff */
[C---:B------:R-:W-:Y:S01]  /*20b0*/  IADD3 R2, R163.reuse, 0x2f, RZ ;  /* 0x0000002fa3027810 */ /* 0x040fe20007ffe0ff */
[----:B------:R1:W-:Y:S01]  /*20c0*/  STL [R1+0x18], R5 ;  /* 0x0000180501007387 */ /* 0x0003e20000100800 */
[----:B------:R-:W-:Y:S02]  /*20d0*/  ISETP.GE.AND P0, PT, R163, 0x1, PT ;  /* 0x00000001a300780c */ /* 0x000fe40003f06270 */
[----:B------:R-:W-:Y:S01]  /*20e0*/  ISETP.NE.AND P1, PT, R5, RZ, PT ;  /* 0x000000ff0500720c */ /* 0x000fe20003f25270 */
[----:B------:R1:W-:Y:S01]  /*20f0*/  STL [R1+0x50], R14 ;  /* 0x0000500e01007387 */ /* 0x0003e20000100800 */
[----:B------:R-:W-:-:S02]  /*2100*/  IMAD.HI R2, R2, 0x2aaaaaab, RZ ;  /* 0x2aaaaaab02027827 */ /* 0x000fc400078e02ff */
[----:B------:R-:W-:-:S03]  /*2110*/  SEL R135, R5, c[0x0][0x338], P1 ;  /* 0x0000ce0005877a07 */ /* 0x000fc60000800000 */
[----:B------:R-:W-:-:S04]  /*2120*/  SHF.R.U32.HI R3, RZ, 0x1f, R2 ;  /* 0x0000001fff037819 */ /* 0x000fc80000011602 */
[----:B------:R-:W-:Y:S01]  /*2130*/  LEA.HI.SX32 R137, R2, R3, 0x1d ;  /* 0x0000000302897211 */ /* 0x000fe200078feaff */
[----:B------:R-:W-:Y:S01]  /*2140*/  IMAD.MOV.U32 R2, RZ, RZ, RZ ;  /* 0x000000ffff027224 */ /* 0x000fe200078e00ff */
[----:B------:R-:W-:Y:S05]  /*2150*/  @!P0 BRA `(.L_x_176) ;  /* 0x000001c000008947 */ /* 0x000fea0003800000 */
        /* <DEDUP_REMOVED lines=11> */
[----:B------:R-:W-:Y:S02]  /*2210*/  IMAD.MOV.U32 R4, RZ, RZ, RZ ;  /* 0x000000ffff047224 */ /* 0x000fe400078e00ff */
        /* <DEDUP_REMOVED lines=16> */
.L_x_176:
[----:B------:R-:W-:Y:S05]  /*2320*/  BSYNC B0 ;  /* 0x0000000000007941 */ /* 0x000fea0003800000 */
.L_x_175:
[----:B------:R-:W-:Y:S01]  /*2330*/  IMAD R3, R14, R2, RZ ;  /* 0x000000020e037224 */ /* 0x000fe200078e02ff */
[----:B------:R-:W-:-:S03]  /*2340*/  SHF.R.S32.HI R101, RZ, 0x1f, R100 ;  /* 0x0000001fff657819 */ /* 0x000fc60000011464 */
[C---:B------:R-:W-:Y:S02]  /*2350*/  IMAD.IADD R2, R3.reuse, 0x1, R2 ;  /* 0x0000000103027824 */ /* 0x040fe400078e0202 */
[----:B------:R-:W-:-:S03]  /*2360*/  IMAD R3, R3, 0x30, -R6 ;  /* 0x0000003003037824 */ /* 0x000fc600078e0a06 */
[----:B------:R-:W-:Y:S02]  /*2370*/  IMNMX R2, R137, R2, PT ;  /* 0x0000000289027217 */ /* 0x000fe40003800200 */
[----:B------:R-:W-:-:S03]  /*2380*/  IMNMX R3, RZ, R3, !PT ;  /* 0x00000003ff037217 */ /* 0x000fc60007800200 */
[----:B------:R-:W-:Y:S02]  /*2390*/  IMAD R2, R2, 0x30, -R6 ;  /* 0x0000003002027824 */ /* 0x000fe400078e0a06 */
[----:B-1----:R-:W-:-:S03]  /*23a0*/  IMAD.WIDE.U32 R4, R3, -0x55555555, RZ ;  /* 0xaaaaaaab03047825 */ /* 0x002fc600078e00ff */
[----:B------:R-:W-:Y:S02]  /*23b0*/  IMNMX R2, R2, R0, PT ;  /* 0x0000000002027217 */ /* 0x000fe40003800200 */
[----:B------:R-:W-:Y:S02]  /*23c0*/  SHF.R.U32.HI R130, RZ, 0x5, R5 ;  /* 0x00000005ff827819 */ /* 0x000fe40000011605 */
[----:B------:R-:W-:-:S13]  /*23d0*/  ISETP.GT.AND P0, PT, R2, R3, PT ;  /* 0x000000030200720c */ /* 0x000fda0003f04270 */
[----:B------:R-:W-:Y:S01]  /*23e0*/  @P0 IADD3 R3, R2, 0x2f, RZ ;  /* 0x0000002f02030810 */ /* 0x000fe20007ffe0ff */
[----:B------:R-:W-:-:S04]  /*23f0*/  IMAD.MOV.U32 R2, RZ, RZ, R130 ;  /* 0x000000ffff027224 */ /* 0x000fc800078e0082 */
[----:B------:R-:W-:-:S05]  /*2400*/  @P0 IMAD.HI R3, R3, 0x2aaaaaab, RZ ;  /* 0x2aaaaaab03030827 */ /* 0x000fca00078e02ff */
[----:B------:R-:W-:-:S04]  /*2410*/  @P0 SHF.R.U32.HI R4, RZ, 0x1f, R3 ;  /* 0x0000001fff040819 */ /* 0x000fc80000011603 */
[----:B------:R-:W-:-:S04]  /*2420*/  @P0 LEA.HI.SX32 R2, R3, R4, 0x1d ;  /* 0x0000000403020211 */ /* 0x000fc800078feaff */
[----:B------:R-:W-:-:S13]  /*2430*/  ISETP.GT.AND P0, PT, R2, R130, PT ;  /* 0x000000820200720c */ /* 0x000fda0003f04270 */
[----:B------:R-:W-:Y:S05]  /*2440*/  @!P0 BRA `(.L_x_177) ;  /* 0x0000501000008947 */ /* 0x000fea0003800000 */
[----:B------:R-:W2:Y:S01]  /*2450*/  LDL R8, [R1] ;  /* 0x0000000001087983 */ /* 0x000ea20000100800 */
[----:B------:R-:W-:-:S04]  /*2460*/  ISETP.NE.U32.AND P0, PT, RZ, c[0x0][0x340], PT ;  /* 0x0000d000ff007a0c */ /* 0x000fc80003f05070 */
[----:B------:R-:W-:-:S13]  /*2470*/  ISETP.NE.AND.EX P3, PT, RZ, c[0x0][0x344], PT, P0 ;  /* 0x0000d100ff007a0c */ /* 0x000fda0003f65300 */
[----:B------:R-:W-:-:S05]  /*2480*/  @P3 IMAD.WIDE R4, R17, R13, c[0x0][0x340] ;  /* 0x0000d00011043625 */ /* 0x000fca00078e020d */
[----:B------:R1:W3:Y:S01]  /*2490*/  @P3 LDG.E R11, [R4.64] ;  /* 0x00000006040b3981 */ /* 0x0002e2000c1e1900 */
[----:B------:R-:W-:Y:S01]  /*24a0*/  SHF.R.S32.HI R3, RZ, 0x1f, R12 ;  /* 0x0000001fff037819 */ /* 0x000fe2000001140c */
[----:B------:R-:W-:Y:S01]  /*24b0*/  IMAD.MOV.U32 R138, RZ, RZ, 0x30 ;  /* 0x00000030ff8a7424 */ /* 0x000fe200078e00ff */
[----:B------:R-:W-:Y:S01]  /*24c0*/  IADD3 R129, P0, R243, R12, RZ ;  /* 0x0000000cf3817210 */ /* 0x000fe20007f1e0ff */
[----:B------:R-:W-:Y:S01]  /*24d0*/  IMAD.IADD R10, R7, 0x1, R147 ;  /* 0x00000001070a7824 */ /* 0x000fe200078e0293 */
[----:B------:R-:W-:Y:S01]  /*24e0*/  IADD3 R32, R2, -0x1, RZ ;  /* 0xffffffff02207810 */ /* 0x000fe20007ffe0ff */
[C---:B------:R-:W-:Y:S01]  /*24f0*/  IMAD R162, R138.reuse, c[0x0][0x23c], RZ ;  /* 0x00008f008aa27a24 */ /* 0x040fe200078e02ff */
[----:B------:R-:W-:Y:S01]  /*2500*/  LEA.HI.X.SX32 R132, R243, R3, 0x1, P0 ;  /* 0x00000003f3847211 */ /* 0x000fe200000f0eff */
[----:B------:R-:W-:Y:S01]  /*2510*/  IMAD.WIDE.U32 R144, R138, c[0x0][0x238], RZ ;  /* 0x00008e008a907a25 */ /* 0x000fe200078e00ff */
[----:B------:R-:W-:Y:S02]  /*2520*/  SEL R13, R18, RZ, !P5 ;  /* 0x000000ff120d7207 */ /* 0x000fe40006800000 */
[----:B------:R-:W-:Y:S01]  /*2530*/  SEL R14, R17, RZ, !P5 ;  /* 0x000000ff110e7207 */ /* 0x000fe20006800000 */
[----:B------:R-:W-:Y:S01]  /*2540*/  IMAD R3, R132, c[0x0][0x238], RZ ;  /* 0x00008e0084037a24 */ /* 0x000fe200078e02ff */
[----:B------:R-:W-:Y:S01]  /*2550*/  ISETP.GE.AND P6, PT, R250, c[0x0][0x1d4], PT ;  /* 0x00007500fa007a0c */ /* 0x000fe20003fc6270 */
[----:B------:R-:W-:Y:S01]  /*2560*/  IMAD.IADD R162, R145, 0x1, R162 ;  /* 0x0000000191a27824 */ /* 0x000fe200078e02a2 */
[----:B------:R-:W-:Y:S01]  /*2570*/  ISETP.GE.AND P5, PT, R252, c[0x0][0x1d4], PT ;  /* 0x00007500fc007a0c */ /* 0x000fe20003fa6270 */
[----:B------:R-:W-:Y:S01]  /*2580*/  IMAD R3, R129, c[0x0][0x23c], R3 ;  /* 0x00008f0081037a24 */ /* 0x000fe200078e0203 */
[----:B------:R-:W-:Y:S01]  /*2590*/  SHF.R.S32.HI R12, RZ, 0x1f, R10 ;  /* 0x0000001fff0c7819 */ /* 0x000fe2000001140a */
[----:B------:R-:W-:Y:S01]  /*25a0*/  IMAD.MOV.U32 R166, RZ, RZ, c[0x0][0x238] ;  /* 0x00008e00ffa67624 */ /* 0x000fe200078e00ff */
[C---:B------:R-:W-:Y:S01]  /*25b0*/  IADD3 R27, R100.reuse, 0x20, RZ ;  /* 0x00000020641b7810 */ /* 0x040fe20007ffe0ff */
[----:B------:R-:W-:Y:S01]  /*25c0*/  IMAD.MOV.U32 R161, RZ, RZ, 0x5 ;  /* 0x00000005ffa17424 */ /* 0x000fe200078e00ff */
[----:B------:R-:W-:Y:S01]  /*25d0*/  IADD3 R26, R100, 0x10, RZ ;  /* 0x00000010641a7810 */ /* 0x000fe20007ffe0ff */
[----:B------:R-:W-:Y:S01]  /*25e0*/  IMAD.MOV.U32 R167, RZ, RZ, c[0x0][0x27c] ;  /* 0x00009f00ffa77624 */ /* 0x000fe200078e00ff */
[----:B------:R-:W-:Y:S01]  /*25f0*/  SHF.R.S32.HI R107, RZ, 0x1f, R106 ;  /* 0x0000001fff6b7819 */ /* 0x000fe2000001146a */
[----:B------:R-:W-:Y:S01]  /*2600*/  IMAD.WIDE.U32 R164, R242, c[0x0][0x1e0], RZ ;  /* 0x00007800f2a47a25 */ /* 0x000fe200078e00ff */
[----:B------:R-:W-:-:S02]  /*2610*/  SHF.L.U64.HI R161, R166, R161, c[0x0][0x23c] ;  /* 0x00008f00a6a17619 */ /* 0x000fc400000102a1 */
[----:B-----5:R-:W-:Y:S01]  /*2620*/  SHF.R.S32.HI R31, RZ, 0x1f, R136 ;  /* 0x0000001fff1f7819 */ /* 0x020fe20000011488 */
[----:B-1----:R-:W-:-:S04]  /*2630*/  IMAD.WIDE.U32 R4, R129, c[0x0][0x238], R250 ;  /* 0x00008e0081047a25 */ /* 0x002fc800078e00fa */
[----:B------:R-:W-:Y:S01]  /*2640*/  IMAD.IADD R3, R5, 0x1, R3 ;  /* 0x0000000105037824 */ /* 0x000fe200078e0203 */
[----:B------:R-:W-:Y:S01]  /*2650*/  MOV R2, R4 ;  /* 0x0000000400027202 */ /* 0x000fe20000000f00 */
[----:B------:R-:W-:Y:S02]  /*2660*/  IMAD R5, R32, -0x30, R0 ;  /* 0xffffffd020057824 */ /* 0x000fe400078e0200 */
[----:B------:R-:W-:Y:S02]  /*2670*/  IMAD R4, R13, c[0x0][0x248], RZ ;  /* 0x000092000d047a24 */ /* 0x000fe400078e02ff */
[----:B------:R-:W-:Y:S01]  /*2680*/  IMAD.WIDE.U32 R2, R16, c[0x0][0x240], R2 ;  /* 0x0000900010027a25 */ /* 0x000fe200078e0002 */
[----:B------:R-:W-:-:S03]  /*2690*/  IMNMX R5, R5, 0x30, PT ;  /* 0x0000003005057817 */ /* 0x000fc60003800200 */
[----:B------:R-:W-:Y:S02]  /*26a0*/  IMAD R3, R16, c[0x0][0x244], R3 ;  /* 0x0000910010037a24 */ /* 0x000fe400078e0203 */
[----:B------:R-:W-:Y:S02]  /*26b0*/  IMAD.IADD R6, R5, 0x1, -R243 ;  /* 0x0000000105067824 */ /* 0x000fe400078e0af3 */
[C---:B------:R-:W-:Y:S02]  /*26c0*/  IMAD R4, R14.reuse, c[0x0][0x24c], R4 ;  /* 0x000093000e047a24 */ /* 0x040fe400078e0204 */
[----:B------:R-:W-:Y:S01]  /*26d0*/  IMAD.WIDE.U32 R98, R14, c[0x0][0x248], R2 ;  /* 0x000092000e627a25 */ /* 0x000fe200078e0002 */
[----:B------:R-:W-:Y:S02]  /*26e0*/  ISETP.GE.AND P1, PT, R6, 0x1, PT ;  /* 0x000000010600780c */ /* 0x000fe40003f26270 */
[----:B------:R-:W-:Y:S01]  /*26f0*/  SHF.R.S32.HI R3, RZ, 0x1f, R32 ;  /* 0x0000001fff037819 */ /* 0x000fe20000011420 */
[----:B------:R-:W-:Y:S01]  /*2700*/  IMAD R2, R162, R32, RZ ;  /* 0x00000020a2027224 */ /* 0x000fe200078e02ff */
[----:B------:R-:W-:Y:S01]  /*2710*/  IADD3 R89, R99, R4, RZ ;  /* 0x0000000463597210 */ /* 0x000fe20007ffe0ff */
[----:B------:R-:W-:Y:S01]  /*2720*/  IMAD.MOV.U32 R88, RZ, RZ, R98 ;  /* 0x000000ffff587224 */ /* 0x000fe200078e0062 */
[----:B------:R-:W-:Y:S01]  /*2730*/  ISETP.GT.AND P0, PT, R6, 0x20, PT ;  /* 0x000000200600780c */ /* 0x000fe20003f04270 */
[----:B------:R-:W-:-:S02]  /*2740*/  IMAD R2, R3, R144, R2 ;  /* 0x0000009003027224 */ /* 0x000fc400078e0202 */
[----:B------:R-:W-:-:S04]  /*2750*/  IMAD.WIDE.U32 R4, R32, R144, R88 ;  /* 0x0000009020047225 */ /* 0x000fc800078e0058 */
[----:B------:R-:W-:Y:S01]  /*2760*/  @P1 SHF.L.U32 R6, R241, 0x1, RZ ;  /* 0x00000001f1061819 */ /* 0x000fe200000006ff */
[----:B------:R-:W-:Y:S01]  /*2770*/  IMAD.SHL.U32 R166, R166, 0x20, RZ ;  /* 0x00000020a6a67824 */ /* 0x000fe200078e00ff */
[----:B------:R-:W-:Y:S01]  /*2780*/  IADD3 R7, R5, R2, RZ ;  /* 0x0000000205077210 */ /* 0x000fe20007ffe0ff */
[----:B------:R-:W-:Y:S01]  /*2790*/  IMAD R5, R12, c[0x0][0x1e0], RZ ;  /* 0x000078000c057a24 */ /* 0x000fe200078e02ff */
[----:B------:R-:W-:-:S03]  /*27a0*/  @P1 LEA R2, P2, R4, c[0x0][0x220], 0x1 ;  /* 0x0000880004021a11 */ /* 0x000fc600078408ff */
[----:B------:R-:W-:Y:S01]  /*27b0*/  IMAD R5, R10, c[0x0][0x1e4], R5 ;  /* 0x000079000a057a24 */ /* 0x000fe200078e0205 */
[----:B------:R-:W-:Y:S02]  /*27c0*/  @P1 LEA.HI.X R3, R4, c[0x0][0x224], R7, 0x1, P2 ;  /* 0x0000890004031a11 */ /* 0x000fe400010f0c07 */
[----:B------:R-:W-:-:S03]  /*27d0*/  ISETP.NE.AND P2, PT, R15, RZ, PT ;  /* 0x000000ff0f00720c */ /* 0x000fc60003f45270 */
[----:B------:R-:W-:Y:S01]  /*27e0*/  @!PT LDS RZ, [RZ] ;  /* 0x00000000fffff984 */ /* 0x000fe20000000800 */
[----:B------:R-:W-:Y:S01]  /*27f0*/  @!PT LDS RZ, [RZ] ;  /* 0x00000000fffff984 */ /* 0x000fe20000000800 */
[----:B------:R-:W-:Y:S01]  /*2800*/  @!PT LDS RZ, [RZ] ;  /* 0x00000000fffff984 */ /* 0x000fe20000000800 */
[----:B------:R1:W-:Y:S04]  /*2810*/  @P1 LDGSTS.E.BYPASS.LTC128B.128 [R6+0x3c80], [R2.64], !P6 ;  /* 0x03c8000002061fae */ /* 0x0003e8000f101d46 */
[----:B------:R1:W-:Y:S01]  /*2820*/  @P1 LDGSTS.E.BYPASS.LTC128B.128 [R6+0x4880], [R2.64+0x40], !P5 ;  /* 0x0488004002061fae */ /* 0x0003e2000e901d46 */
[----:B--2---:R-:W-:Y:S01]  /*2830*/  ISETP.GE.AND P4, PT, R8, c[0x0][0x1d4], PT ;  /* 0x0000750008007a0c */ /* 0x004fe20003f86270 */
[----:B------:R-:W-:-:S04]  /*2840*/  IMAD.WIDE.U32 R8, R10, c[0x0][0x1e0], RZ ;  /* 0x000078000a087a25 */ /* 0x000fc800078e00ff */
[----:B------:R-:W-:-:S08]  /*2850*/  IMAD.IADD R5, R9, 0x1, R5 ;  /* 0x0000000109057824 */ /* 0x000fd000078e0205 */
[----:B------:R1:W-:Y:S02]  /*2860*/  @P1 LDGSTS.E.BYPASS.LTC128B.128 [R6+0x5480], [R2.64+0x80], !P4 ;  /* 0x0548008002061fae */ /* 0x0003e4000e101d46 */
[----:B-1----:R-:W-:Y:S02]  /*2870*/  @P0 IADD3 R3, P1, R166, R4, RZ ;  /* 0x00000004a6030210 */ /* 0x002fe40007f3e0ff */
[----:B------:R-:W-:Y:S02]  /*2880*/  @P0 SHF.L.U32 R6, R241, 0x1, RZ ;  /* 0x00000001f1060819 */ /* 0x000fe400000006ff */
[----:B------:R-:W-:Y:S01]  /*2890*/  MOV R4, R8 ;  /* 0x0000000800047202 */ /* 0x000fe20000000f00 */
[----:B------:R-:W-:Y:S01]  /*28a0*/  @P0 IMAD.X R7, R7, 0x1, R161, P1 ;  /* 0x0000000107070824 */ /* 0x000fe200008e06a1 */
[----:B------:R-:W-:-:S03]  /*28b0*/  @P0 LEA R2, P1, R3, c[0x0][0x220], 0x1 ;  /* 0x0000880003020a11 */ /* 0x000fc600078208ff */
[C---:B------:R-:W-:Y:S01]  /*28c0*/  IMAD.WIDE.U32 R4, R16.reuse, c[0x0][0x1e8], R4 ;  /* 0x00007a0010047a25 */ /* 0x040fe200078e0004 */
[----:B------:R-:W-:Y:S02]  /*28d0*/  @P0 LEA.HI.X R3, R3, c[0x0][0x224], R7, 0x1, P1 ;  /* 0x0000890003030a11 */ /* 0x000fe400008f0c07 */
[----:B---3--:R-:W-:Y:S01]  /*28e0*/  @P3 SHF.R.S32.HI R7, RZ, 0x1f, R11 ;  /* 0x0000001fff073819 */ /* 0x008fe2000001140b */
[----:B------:R-:W-:Y:S01]  /*28f0*/  @!P3 IMAD.MOV.U32 R11, RZ, RZ, R17 ;  /* 0x000000ffff0bb224 */ /* 0x000fe200078e0011 */
[----:B------:R-:W-:Y:S01]  /*2900*/  @!P3 MOV R7, R18 ;  /* 0x000000120007b202 */ /* 0x000fe20000000f00 */
[----:B------:R1:W-:Y:S01]  /*2910*/  @P0 LDGSTS.E.BYPASS.LTC128B.128 [R6+0x4480], [R2.64], !P6 ;  /* 0x0448000002060fae */ /* 0x0003e2000f101d46 */
[----:B------:R-:W-:Y:S01]  /*2920*/  IMAD R5, R16, c[0x0][0x1ec], R5 ;  /* 0x00007b0010057a24 */ /* 0x000fe200078e0205 */
[----:B------:R-:W-:Y:S02]  /*2930*/  ISETP.GE.AND P1, PT, R26, c[0x0][0x27c], PT ;  /* 0x00009f001a007a0c */ /* 0x000fe40003f26270 */
[----:B------:R1:W-:Y:S01]  /*2940*/  @P0 LDGSTS.E.BYPASS.LTC128B.128 [R6+0x5080], [R2.64+0x40], !P5 ;  /* 0x0508004002060fae */ /* 0x0003e2000e901d46 */
[----:B------:R-:W-:-:S02]  /*2950*/  SEL R25, R7, RZ, !P2 ;  /* 0x000000ff07197207 */ /* 0x000fc40005000000 */
[----:B------:R-:W-:Y:S01]  /*2960*/  SEL R18, R11, RZ, !P2 ;  /* 0x000000ff0b127207 */ /* 0x000fe20005000000 */
[----:B------:R1:W-:Y:S01]  /*2970*/  @P0 LDGSTS.E.BYPASS.LTC128B.128 [R6+0x5c80], [R2.64+0x80], !P4 ;  /* 0x05c8008002060fae */ /* 0x0003e2000e101d46 */
[----:B------:R-:W-:Y:S02]  /*2980*/  ISETP.GE.AND P0, PT, R100, c[0x0][0x27c], PT ;  /* 0x00009f0064007a0c */ /* 0x000fe40003f06270 */
[----:B------:R-:W-:Y:S01]  /*2990*/  ISETP.GE.AND P2, PT, R27, c[0x0][0x27c], PT ;  /* 0x00009f001b007a0c */ /* 0x000fe20003f46270 */
[----:B------:R-:W-:Y:S01]  /*29a0*/  IMAD.WIDE.U32 R78, R18, c[0x0][0x1f0], R4 ;  /* 0x00007c00124e7a25 */ /* 0x000fe200078e0004 */
[----:B------:R-:W0:Y:S01]  /*29b0*/  LDGDEPBAR ;  /* 0x00000000000079af */ /* 0x000e220000000000 */
[----:B------:R-:W-:Y:S01]  /*29c0*/  WARPSYNC 0xffffffff ;  /* 0xffffffff00007948 */ /* 0x000fe20003800000 */
[----:B------:R-:W-:Y:S02]  /*29d0*/  SHF.L.U32 R7, R167, 0x1, RZ ;  /* 0x00000001a7077819 */ /* 0x000fe400000006ff */
[----:B-1----:R-:W-:Y:S01]  /*29e0*/  SHF.R.S32.HI R6, RZ, 0x1f, R242 ;  /* 0x0000001fff067819 */ /* 0x002fe200000114f2 */
[----:B------:R-:W-:-:S04]  /*29f0*/  IMAD R3, R25, c[0x0][0x1f0], RZ ;  /* 0x00007c0019037a24 */ /* 0x000fc800078e02ff */
[----:B------:R-:W-:Y:S02]  /*2a00*/  IMAD R2, R6, c[0x0][0x1e0], RZ ;  /* 0x0000780006027a24 */ /* 0x000fe400078e02ff */
[----:B------:R-:W-:Y:S02]  /*2a10*/  IMAD R3, R18, c[0x0][0x1f4], R3 ;  /* 0x00007d0012037a24 */ /* 0x000fe400078e0203 */
[----:B------:R-:W-:-:S03]  /*2a20*/  IMAD R2, R242, c[0x0][0x1e4], R2 ;  /* 0x00007900f2027a24 */ /* 0x000fc600078e0202 */
[----:B------:R-:W-:Y:S01]  /*2a30*/  IADD3 R80, R79, R3, RZ ;  /* 0x000000034f507210 */ /* 0x000fe20007ffe0ff */
[----:B------:R-:W-:Y:S02]  /*2a40*/  IMAD.IADD R131, R165, 0x1, R2 ;  /* 0x00000001a5837824 */ /* 0x000fe400078e0202 */
[----:B------:R-:W2:Y:S01]  /*2a50*/  LDL R37, [R1+0x44] ;  /* 0x0000440001257983 */ /* 0x000ea20000100800 */
[----:B------:R-:W-:Y:S01]  /*2a60*/  IMAD.WIDE.U32 R2, R16, c[0x0][0x260], R250 ;  /* 0x0000980010027a25 */ /* 0x000fe200078e00fa */
[----:B------:R-:W-:Y:S02]  /*2a70*/  IADD3 R134, P3, R242, R10, RZ ;  /* 0x0000000af2867210 */ /* 0x000fe40007f7e0ff */
[----:B------:R-:W3:Y:S01]  /*2a80*/  LDL R36, [R1+0x4c] ;  /* 0x00004c0001247983 */ /* 0x000ee20000100800 */
[----:B------:R-:W-:Y:S01]  /*2a90*/  IMAD R3, R16, c[0x0][0x264], R3 ;  /* 0x0000990010037a24 */ /* 0x000fe200078e0203 */
[C---:B------:R-:W-:Y:S01]  /*2aa0*/  IADD3 R21, -R7.reuse, c[0x0][0x1d4], RZ ;  /* 0x0000750007157a10 */ /* 0x040fe20007ffe1ff */
[----:B------:R-:W-:Y:S01]  /*2ab0*/  IMAD R9, R6, c[0x0][0x290], RZ ;  /* 0x0000a40006097a24 */ /* 0x000fe200078e02ff */
[----:B------:R-:W4:Y:S01]  /*2ac0*/  LDL R35, [R1+0x48] ;  /* 0x0000480001237983 */ /* 0x000f220000100800 */
[----:B------:R-:W-:Y:S01]  /*2ad0*/  IMAD.WIDE.U32 R82, R14, c[0x0][0x268], R2 ;  /* 0x00009a000e527a25 */ /* 0x000fe200078e0002 */
[----:B------:R-:W-:-:S02]  /*2ae0*/  SEL R19, R7, R21, !P0 ;  /* 0x0000001507137207 */ /* 0x000fc40004000000 */
[CC--:B------:R-:W-:Y:S01]  /*2af0*/  SEL R20, R7.reuse, R21.reuse, !P1 ;  /* 0x0000001507147207 */ /* 0x0c0fe20004800000 */
[----:B------:R-:W-:Y:S01]  /*2b00*/  IMAD R2, R6, c[0x0][0x280], RZ ;  /* 0x0000a00006027a24 */ /* 0x000fe200078e02ff */
[----:B------:R-:W-:Y:S01]  /*2b10*/  SEL R21, R7, R21, !P2 ;  /* 0x0000001507157207 */ /* 0x000fe20005000000 */
[----:B------:R-:W-:Y:S01]  /*2b20*/  IMAD R4, R13, c[0x0][0x268], RZ ;  /* 0x00009a000d047a24 */ /* 0x000fe200078e02ff */
[----:B------:R-:W-:Y:S01]  /*2b30*/  SEL R13, RZ, c[0x0][0x27c], !P0 ;  /* 0x00009f00ff0d7a07 */ /* 0x000fe20004000000 */
[----:B------:R-:W-:Y:S02]  /*2b40*/  IMAD R8, R242, c[0x0][0x284], R2 ;  /* 0x0000a100f2087a24 */ /* 0x000fe400078e0202 */
[----:B------:R-:W-:-:S04]  /*2b50*/  IMAD.WIDE.U32 R2, R16, c[0x0][0x210], R100 ;  /* 0x0000840010027a25 */ /* 0x000fc800078e0064 */
[----:B------:R-:W-:Y:S01]  /*2b60*/  IMAD.X R133, R12, 0x1, R6, P3 ;  /* 0x000000010c857824 */ /* 0x000fe200018e0606 */
[----:B------:R-:W-:Y:S01]  /*2b70*/  ULDC.U8 UR4, c[0x0][0x298] ;  /* 0x0000a60000047ab9 */ /* 0x000fe20000000000 */
[----:B------:R-:W-:Y:S01]  /*2b80*/  IMAD R11, R16, c[0x0][0x214], R3 ;  /* 0x00008500100b7a24 */ /* 0x000fe200078e0203 */
[----:B------:R-:W-:Y:S01]  /*2b90*/  ISETP.GE.AND P3, PT, R167, 0x1, PT ;  /* 0x00000001a700780c */ /* 0x000fe20003f66270 */
[----:B------:R-:W-:-:S04]  /*2ba0*/  IMAD.WIDE.U32 R6, R242, c[0x0][0x290], R106 ;  /* 0x0000a400f2067a25 */ /* 0x000fc800078e006a */
[C---:B------:R-:W-:Y:S02]  /*2bb0*/  IMAD R12, R242.reuse, c[0x0][0x294], R9 ;  /* 0x0000a500f20c7a24 */ /* 0x040fe400078e0209 */
[----:B------:R-:W-:-:S04]  /*2bc0*/  IMAD.WIDE.U32 R16, R242, c[0x0][0x290], R100 ;  /* 0x0000a400f2107a25 */ /* 0x000fc800078e0064 */
[----:B------:R-:W-:Y:S02]  /*2bd0*/  IMAD R34, R14, c[0x0][0x26c], R4 ;  /* 0x00009b000e227a24 */ /* 0x000fe400078e0204 */
[----:B------:R-:W-:-:S04]  /*2be0*/  IMAD.WIDE.U32 R4, R242, c[0x0][0x280], R106 ;  /* 0x0000a000f2047a25 */ /* 0x000fc800078e006a */
[----:B------:R-:W-:-:S04]  /*2bf0*/  IMAD.WIDE.U32 R14, R242, c[0x0][0x280], R100 ;  /* 0x0000a000f20e7a25 */ /* 0x000fc800078e0064 */
[----:B------:R-:W-:Y:S02]  /*2c00*/  IMAD.IADD R7, R7, 0x1, R12 ;  /* 0x0000000107077824 */ /* 0x000fe400078e020c */
[----:B------:R-:W-:Y:S01]  /*2c10*/  IMAD.IADD R3, R12, 0x1, R17 ;  /* 0x000000010c037824 */ /* 0x000fe200078e0211 */
[----:B------:R-:W-:Y:S01]  /*2c20*/  IADD3 R12, R100, R13, RZ ;  /* 0x0000000d640c7210 */ /* 0x000fe20007ffe0ff */
[----:B------:R-:W-:Y:S01]  /*2c30*/  IMAD.IADD R9, R5, 0x1, R8 ;  /* 0x0000000105097824 */ /* 0x000fe200078e0208 */
[----:B------:R-:W-:Y:S01]  /*2c40*/  SEL R13, RZ, c[0x0][0x27c], !P1 ;  /* 0x00009f00ff0d7a07 */ /* 0x000fe20004800000 */
[----:B------:R-:W-:Y:S02]  /*2c50*/  IMAD.IADD R5, R8, 0x1, R15 ;  /* 0x0000000108057824 */ /* 0x000fe400078e020f */
[----:B------:R-:W-:Y:S02]  /*2c60*/  IMAD.MOV.U32 R10, RZ, RZ, R2 ;  /* 0x000000ffff0a7224 */ /* 0x000fe400078e0002 */
[----:B------:R-:W-:-:S02]  /*2c70*/  IMAD.MOV.U32 R8, RZ, RZ, R4 ;  /* 0x000000ffff087224 */ /* 0x000fc400078e0004 */
[----:B------:R-:W-:Y:S01]  /*2c80*/  IMAD.MOV.U32 R4, RZ, RZ, R14 ;  /* 0x000000ffff047224 */ /* 0x000fe200078e000e */
[----:B------:R-:W-:Y:S01]  /*2c90*/  SHF.R.S32.HI R14, RZ, 0x1f, R12 ;  /* 0x0000001fff0e7819 */ /* 0x000fe2000001140c */
[----:B------:R-:W-:Y:S01]  /*2ca0*/  IMAD.MOV.U32 R2, RZ, RZ, R16 ;  /* 0x000000ffff027224 */ /* 0x000fe200078e0010 */
[----:B------:R-:W-:Y:S01]  /*2cb0*/  SEL R16, RZ, c[0x0][0x27c], !P2 ;  /* 0x00009f00ff107a07 */ /* 0x000fe20005000000 */
[----:B------:R-:W-:Y:S01]  /*2cc0*/  IMAD.IADD R13, R26, 0x1, R13 ;  /* 0x000000011a0d7824 */ /* 0x000fe200078e020d */
[CC--:B------:R-:W-:Y:S02]  /*2cd0*/  LEA.HI R15, R14.reuse, R12.reuse, RZ, 0x3 ;  /* 0x0000000c0e0f7211 */ /* 0x0c0fe400078f18ff */
[----:B------:R-:W-:Y:S01]  /*2ce0*/  LEA.HI R23, R14, R12, RZ, 0x5 ;  /* 0x0000000c0e177211 */ /* 0x000fe200078f28ff */
[----:B------:R-:W-:Y:S01]  /*2cf0*/  IMAD.IADD R12, R27, 0x1, R16 ;  /* 0x000000011b0c7824 */ /* 0x000fe200078e0210 */
[----:B------:R-:W-:Y:S02]  /*2d00*/  SHF.R.S32.HI R16, RZ, 0x1f, R13 ;  /* 0x0000001fff107819 */ /* 0x000fe4000001140d */
[----:B------:R-:W-:-:S02]  /*2d10*/  SHF.R.S32.HI R17, RZ, 0x1f, R19 ;  /* 0x0000001fff117819 */ /* 0x000fc40000011413 */
[CC--:B------:R-:W-:Y:S02]  /*2d20*/  LEA.HI R14, R16.reuse, R13.reuse, RZ, 0x3 ;  /* 0x0000000d100e7211 */ /* 0x0c0fe400078f18ff */
[----:B------:R-:W-:Y:S02]  /*2d30*/  LEA.HI R22, R16, R13, RZ, 0x5 ;  /* 0x0000000d10167211 */ /* 0x000fe400078f28ff */
[----:B------:R-:W-:Y:S02]  /*2d40*/  LEA.HI R30, R17, R19, RZ, 0x4 ;  /* 0x00000013111e7211 */ /* 0x000fe400078f20ff */
[----:B------:R-:W-:Y:S02]  /*2d50*/  SHF.R.S32.HI R16, RZ, 0x1f, R21 ;  /* 0x0000001fff107819 */ /* 0x000fe40000011415 */
[----:B------:R-:W-:Y:S02]  /*2d60*/  SHF.R.S32.HI R17, RZ, 0x1f, R12 ;  /* 0x0000001fff117819 */ /* 0x000fe4000001140c */
[----:B------:R-:W-:-:S02]  /*2d70*/  SHF.R.S32.HI R19, RZ, 0x1f, R20 ;  /* 0x0000001fff137819 */ /* 0x000fc40000011414 */
[----:B------:R-:W-:Y:S02]  /*2d80*/  LEA.HI R24, R16, R21, RZ, 0x4 ;  /* 0x0000001510187211 */ /* 0x000fe400078f20ff */
[CC--:B------:R-:W-:Y:S02]  /*2d90*/  LEA.HI R13, R17.reuse, R12.reuse, RZ, 0x3 ;  /* 0x0000000c110d7211 */ /* 0x0c0fe400078f18ff */
[----:B------:R-:W-:Y:S02]  /*2da0*/  LEA.HI R28, R17, R12, RZ, 0x5 ;  /* 0x0000000c111c7211 */ /* 0x000fe400078f28ff */
[----:B------:R-:W-:Y:S02]  /*2db0*/  SHF.R.S32.HI R16, RZ, 0x5, R23 ;  /* 0x00000005ff107819 */ /* 0x000fe40000011417 */
[----:B------:R-:W-:Y:S02]  /*2dc0*/  SHF.R.S32.HI R12, RZ, 0x5, R22 ;  /* 0x00000005ff0c7819 */ /* 0x000fe40000011416 */
[----:B------:R-:W-:Y:S01]  /*2dd0*/  LEA.HI R29, R19, R20, RZ, 0x4 ;  /* 0x00000014131d7211 */ /* 0x000fe200078f20ff */
[----:B------:R-:W-:-:S02]  /*2de0*/  IMAD R21, R25, c[0x0][0x218], RZ ;  /* 0x0000860019157a24 */ /* 0x000fc400078e02ff */
[C---:B------:R-:W-:Y:S01]  /*2df0*/  IMAD.WIDE.U32 R102, R18.reuse, c[0x0][0x218], R10 ;  /* 0x0000860012667a25 */ /* 0x040fe200078e000a */
[----:B------:R-:W-:Y:S02]  /*2e00*/  SHF.R.S32.HI R10, RZ, 0x4, R30 ;  /* 0x00000004ff0a7819 */ /* 0x000fe4000001141e */
[----:B------:R-:W-:Y:S01]  /*2e10*/  SHF.R.S32.HI R11, RZ, 0x4, R29 ;  /* 0x00000004ff0b7819 */ /* 0x000fe2000001141d */
[----:B------:R-:W-:Y:S01]  /*2e20*/  IMAD R23, R18, c[0x0][0x21c], R21 ;  /* 0x0000870012177a24 */ /* 0x000fe200078e0215 */
[----:B------:R-:W-:Y:S02]  /*2e30*/  SHF.R.S32.HI R18, RZ, 0x5, R28 ;  /* 0x00000005ff127819 */ /* 0x000fe4000001141c */
[----:B------:R-:W-:-:S05]  /*2e40*/  LEA.HI.SX32 R11, R14, R11, 0x1d ;  /* 0x0000000b0e0b7211 */ /* 0x000fca00078feaff */
[----:B------:R-:W-:Y:S01]  /*2e50*/  IMAD.SHL.U32 R84, R11, 0x8, RZ ;  /* 0x000000080b547824 */ /* 0x000fe200078e00ff */
[----:B------:R-:W-:Y:S01]  /*2e60*/  IADD3 R128, P1, P0, R78, R164, R100 ;  /* 0x000000a44e807210 */ /* 0x000fe2000783e064 */
[C---:B------:R-:W-:Y:S01]  /*2e70*/  IMAD R150, R138.reuse, c[0x0][0x1e4], RZ ;  /* 0x000079008a967a24 */ /* 0x040fe200078e02ff */
[----:B------:R-:W-:Y:S01]  /*2e80*/  ISETP.NE.AND P2, PT, RZ, UR4, PT ;  /* 0x00000004ff007c0c */ /* 0x000fe2000bf45270 */
[C---:B------:R-:W-:Y:S01]  /*2e90*/  IMAD R151, R138.reuse, c[0x0][0x284], RZ ;  /* 0x0000a1008a977a24 */ /* 0x040fe200078e02ff */
[----:B------:R-:W-:Y:S01]  /*2ea0*/  LOP3.LUT R108, R15, 0xfffffff8, RZ, 0xc0, !PT ;  /* 0xfffffff80f6c7812 */ /* 0x000fe200078ec0ff */
[----:B------:R-:W-:Y:S01]  /*2eb0*/  IMAD R160, R138, c[0x0][0x294], RZ ;  /* 0x0000a5008aa07a24 */ /* 0x000fe200078e02ff */
[----:B------:R-:W-:Y:S01]  /*2ec0*/  LOP3.LUT R105, R14, 0xfffffff8, RZ, 0xc0, !PT ;  /* 0xfffffff80e697812 */ /* 0x000fe200078ec0ff */
[----:B------:R-:W-:Y:S01]  /*2ed0*/  IMAD.WIDE.U32 R142, R138, c[0x0][0x1e0], RZ ;  /* 0x000078008a8e7a25 */ /* 0x000fe200078e00ff */
[----:B------:R-:W-:-:S03]  /*2ee0*/  LOP3.LUT R104, R13, 0xfffffff8, RZ, 0xc0, !PT ;  /* 0xfffffff80d687812 */ /* 0x000fc600078ec0ff */
[----:B------:R-:W-:-:S04]  /*2ef0*/  IMAD.WIDE.U32 R140, R138, c[0x0][0x280], RZ ;  /* 0x0000a0008a8c7a25 */ /* 0x000fc800078e00ff */
[----:B------:R-:W-:-:S04]  /*2f00*/  IMAD.WIDE.U32 R138, R138, c[0x0][0x290], RZ ;  /* 0x0000a4008a8a7a25 */ /* 0x000fc800078e00ff */
[----:B------:R-:W-:-:S04]  /*2f10*/  IMAD.WIDE.U32 R96, R136, c[0x0][0x280], R8 ;  /* 0x0000a00088607a25 */ /* 0x000fc800078e0008 */
[----:B------:R-:W-:-:S04]  /*2f20*/  IMAD.WIDE.U32 R94, R136, c[0x0][0x290], R6 ;  /* 0x0000a400885e7a25 */ /* 0x000fc800078e0006 */
[----:B------:R-:W-:-:S04]  /*2f30*/  IMAD.WIDE.U32 R92, R136, c[0x0][0x280], R4 ;  /* 0x0000a000885c7a25 */ /* 0x000fc800078e0004 */
[----:B------:R-:W-:Y:S01]  /*2f40*/  IMAD.WIDE.U32 R90, R136, c[0x0][0x290], R2 ;  /* 0x0000a400885a7a25 */ /* 0x000fe200078e0002 */
[----:B------:R-:W-:Y:S02]  /*2f50*/  P2R R127, PR, RZ, 0x4 ;  /* 0x00000004ff7f7803 */ /* 0x000fe40000000000 */
[----:B------:R-:W-:Y:S01]  /*2f60*/  IADD3.X R126, R80, R131, R101, P1, P0 ;  /* 0x00000083507e7210 */ /* 0x000fe20000fe0465 */
[----:B------:R-:W-:Y:S01]  /*2f70*/  IMAD.IADD R150, R143, 0x1, R150 ;  /* 0x000000018f967824 */ /* 0x000fe200078e0296 */
[----:B------:R-:W-:Y:S01]  /*2f80*/  IADD3 R125, R103, R23, RZ ;  /* 0x00000017677d7210 */ /* 0x000fe20007ffe0ff */
[----:B------:R-:W-:Y:S01]  /*2f90*/  IMAD.IADD R151, R141, 0x1, R151 ;  /* 0x000000018d977824 */ /* 0x000fe200078e0297 */
[----:B------:R-:W-:Y:S01]  /*2fa0*/  SHF.R.S32.HI R119, RZ, 0x1f, R108 ;  /* 0x0000001fff777819 */ /* 0x000fe2000001146c */
[----:B------:R-:W-:Y:S01]  /*2fb0*/  IMAD.IADD R160, R139, 0x1, R160 ;  /* 0x000000018ba07824 */ /* 0x000fe200078e02a0 */
[----:B------:R-:W-:Y:S01]  /*2fc0*/  SHF.R.S32.HI R118, RZ, 0x1f, R105 ;  /* 0x0000001fff767819 */ /* 0x000fe20000011469 */
[----:B------:R-:W-:Y:S01]  /*2fd0*/  IMAD.IADD R87, R83, 0x1, R34 ;  /* 0x0000000153577824 */ /* 0x000fe200078e0222 */
[----:B------:R-:W-:-:S02]  /*2fe0*/  SHF.R.S32.HI R117, RZ, 0x1f, R104 ;  /* 0x0000001fff757819 */ /* 0x000fc40000011468 */
[----:B------:R-:W-:Y:S02]  /*2ff0*/  SHF.R.S32.HI R113, RZ, 0x1f, R84 ;  /* 0x0000001fff717819 */ /* 0x000fe40000011454 */
[C---:B--2---:R-:W-:Y:S01]  /*3000*/  LOP3.LUT R19, R37.reuse, 0x18, R14, 0xf8, !PT ;  /* 0x0000001825137812 */ /* 0x044fe200078ef80e */
[--C-:B---3--:R-:W-:Y:S02]  /*3010*/  IMAD R20, R16, 0x600, R36.reuse ;  /* 0x0000060010147824 */ /* 0x108fe400078e0224 */
[----:B------:R-:W-:Y:S01]  /*3020*/  IMAD R16, R12, 0x600, R36 ;  /* 0x000006000c107824 */ /* 0x000fe200078e0224 */
[----:B------:R-:W-:Y:S02]  /*3030*/  LOP3.LUT R17, R37, 0x18, R15, 0xf8, !PT ;  /* 0x0000001825117812 */ /* 0x000fe400078ef80f */
[-C--:B----4-:R-:W-:Y:S02]  /*3040*/  LOP3.LUT R12, R19, R35.reuse, RZ, 0x3c, !PT ;  /* 0x00000023130c7212 */ /* 0x090fe400078e3cff */
[----:B------:R-:W-:-:S02]  /*3050*/  LOP3.LUT R17, R17, R35, RZ, 0x3c, !PT ;  /* 0x0000002311117212 */ /* 0x000fc400078e3cff */
[----:B------:R-:W-:Y:S02]  /*3060*/  IADD3 R25, R16, R12, RZ ;  /* 0x0000000c10197210 */ /* 0x000fe40007ffe0ff */
[----:B------:R-:W-:Y:S02]  /*3070*/  SHF.R.S32.HI R16, RZ, 0x4, R24 ;  /* 0x00000004ff107819 */ /* 0x000fe40000011418 */
[----:B------:R-:W-:Y:S01]  /*3080*/  LEA.HI.SX32 R12, R15, R10, 0x1d ;  /* 0x0000000a0f0c7211 */ /* 0x000fe200078feaff */
[----:B------:R-:W-:Y:S01]  /*3090*/  IMAD.IADD R33, R20, 0x1, R17 ;  /* 0x0000000114217824 */ /* 0x000fe200078e0211 */
[----:B------:R-:W-:Y:S01]  /*30a0*/  LEA.HI.SX32 R10, R13, R16, 0x1d ;  /* 0x000000100d0a7211 */ /* 0x000fe200078feaff */
[----:B------:R-:W-:Y:S01]  /*30b0*/  IMAD R22, R18, 0x600, R36 ;  /* 0x0000060012167824 */ /* 0x000fe200078e0224 */
[----:B------:R-:W-:Y:S02]  /*30c0*/  SHF.R.S32.HI R17, RZ, 0x1f, R12 ;  /* 0x0000001fff117819 */ /* 0x000fe4000001140c */
[----:B------:R-:W-:-:S02]  /*30d0*/  SHF.R.S32.HI R16, RZ, 0x1f, R11 ;  /* 0x0000001fff107819 */ /* 0x000fc4000001140b */
[----:B------:R-:W-:Y:S01]  /*30e0*/  SHF.R.S32.HI R18, RZ, 0x1f, R10 ;  /* 0x0000001fff127819 */ /* 0x000fe2000001140a */
[----:B------:R-:W-:Y:S01]  /*30f0*/  IMAD.SHL.U32 R85, R12, 0x8, RZ ;  /* 0x000000080c557824 */ /* 0x000fe200078e00ff */
[----:B------:R-:W-:Y:S02]  /*3100*/  LEA.HI R19, R17, R12, RZ, 0x2 ;  /* 0x0000000c11137211 */ /* 0x000fe400078f10ff */
[----:B------:R-:W-:Y:S01]  /*3110*/  LEA.HI R17, R16, R11, RZ, 0x2 ;  /* 0x0000000b10117211 */ /* 0x000fe200078f10ff */
[----:B------:R-:W-:Y:S01]  /*3120*/  IMAD.SHL.U32 R86, R10, 0x8, RZ ;  /* 0x000000080a567824 */ /* 0x000fe200078e00ff */
[----:B------:R-:W-:Y:S02]  /*3130*/  LEA.HI R11, R18, R10, RZ, 0x2 ;  /* 0x0000000a120b7211 */ /* 0x000fe400078f10ff */
[C---:B------:R-:W-:Y:S02]  /*3140*/  LOP3.LUT R20, R37.reuse, 0x18, R13, 0xf8, !PT ;  /* 0x0000001825147812 */ /* 0x040fe400078ef80d */
[----:B------:R-:W-:-:S02]  /*3150*/  LOP3.LUT R16, R37, 0x18, R85, 0xf8, !PT ;  /* 0x0000001825107812 */ /* 0x000fc400078ef855 */
[----:B------:R-:W-:Y:S02]  /*3160*/  SHF.R.S32.HI R17, RZ, 0x2, R17 ;  /* 0x00000002ff117819 */ /* 0x000fe40000011411 */
[----:B------:R-:W-:Y:S02]  /*3170*/  SHF.R.S32.HI R10, RZ, 0x2, R11 ;  /* 0x00000002ff0a7819 */ /* 0x000fe4000001140b */
[-C--:B------:R-:W-:Y:S02]  /*3180*/  LOP3.LUT R21, R20, R35.reuse, RZ, 0x3c, !PT ;  /* 0x0000002314157212 */ /* 0x080fe400078e3cff */
[C---:B------:R-:W-:Y:S02]  /*3190*/  LOP3.LUT R12, R37.reuse, 0x18, R84, 0xf8, !PT ;  /* 0x00000018250c7812 */ /* 0x040fe400078ef854 */
[----:B------:R-:W-:Y:S02]  /*31a0*/  LOP3.LUT R20, R37, 0x18, R86, 0xf8, !PT ;  /* 0x0000001825147812 */ /* 0x000fe400078ef856 */
[----:B------:R-:W-:Y:S01]  /*31b0*/  SHF.R.S32.HI R18, RZ, 0x2, R19 ;  /* 0x00000002ff127819 */ /* 0x000fe20000011413 */
[--C-:B------:R-:W-:Y:S01]  /*31c0*/  IMAD R11, R10, 0x600, R36.reuse ;  /* 0x000006000a0b7824 */ /* 0x100fe200078e0224 */
[-C--:B------:R-:W-:Y:S01]  /*31d0*/  LOP3.LUT R19, R16, R35.reuse, RZ, 0x3c, !PT ;  /* 0x0000002310137212 */ /* 0x080fe200078e3cff */
[----:B------:R-:W-:Y:S01]  /*31e0*/  IMAD R16, R17, 0x600, R36 ;  /* 0x0000060011107824 */ /* 0x000fe200078e0224 */
[----:B------:R-:W-:-:S02]  /*31f0*/  LOP3.LUT R12, R12, R35, RZ, 0x3c, !PT ;  /* 0x000000230c0c7212 */ /* 0x000fc400078e3cff */
[----:B------:R-:W-:Y:S02]  /*3200*/  LOP3.LUT R10, R20, R35, RZ, 0x3c, !PT ;  /* 0x00000023140a7212 */ /* 0x000fe400078e3cff */
[----:B------:R-:W-:Y:S01]  /*3210*/  IADD3 R16, R16, R12, RZ ;  /* 0x0000000c10107210 */ /* 0x000fe20007ffe0ff */
[----:B------:R-:W-:Y:S02]  /*3220*/  IMAD R18, R18, 0x600, R36 ;  /* 0x0000060012127824 */ /* 0x000fe400078e0224 */
[----:B------:R-:W-:Y:S02]  /*3230*/  IMAD.IADD R12, R11, 0x1, R10 ;  /* 0x000000010b0c7824 */ /* 0x000fe400078e020a */
[C---:B------:R-:W-:Y:S02]  /*3240*/  IMAD R11, R31.reuse, c[0x0][0x280], RZ ;  /* 0x0000a0001f0b7a24 */ /* 0x040fe400078e02ff */
[----:B------:R-:W-:Y:S02]  /*3250*/  IMAD R10, R31, c[0x0][0x290], RZ ;  /* 0x0000a4001f0a7a24 */ /* 0x000fe400078e02ff */
[----:B------:R-:W-:-:S02]  /*3260*/  IMAD.IADD R17, R22, 0x1, R21 ;  /* 0x0000000116117824 */ /* 0x000fc400078e0215 */
[----:B------:R-:W-:Y:S02]  /*3270*/  IMAD.IADD R18, R18, 0x1, R19 ;  /* 0x0000000112127824 */ /* 0x000fe400078e0213 */
[C---:B------:R-:W-:Y:S02]  /*3280*/  IMAD R11, R136.reuse, c[0x0][0x284], R11 ;  /* 0x0000a100880b7a24 */ /* 0x040fe400078e020b */
[----:B------:R-:W-:Y:S01]  /*3290*/  IMAD R10, R136, c[0x0][0x294], R10 ;  /* 0x0000a500880a7a24 */ /* 0x000fe200078e020a */
[----:B------:R-:W-:Y:S01]  /*32a0*/  SHF.L.U32 R120, R25, 0x1, RZ ;  /* 0x0000000119787819 */ /* 0x000fe200000006ff */
[----:B------:R-:W-:Y:S01]  /*32b0*/  IMAD.IADD R124, R97, 0x1, R11 ;  /* 0x00000001617c7824 */ /* 0x000fe200078e020b */
[----:B------:R-:W-:Y:S01]  /*32c0*/  SHF.R.S32.HI R114, RZ, 0x1f, R85 ;  /* 0x0000001fff727819 */ /* 0x000fe20000011455 */
[----:B------:R-:W-:Y:S01]  /*32d0*/  IMAD.IADD R122, R11, 0x1, R93 ;  /* 0x000000010b7a7824 */ /* 0x000fe200078e025d */
[----:B------:R-:W-:Y:S01]  /*32e0*/  SHF.R.S32.HI R112, RZ, 0x1f, R86 ;  /* 0x0000001fff707819 */ /* 0x000fe20000011456 */
[----:B------:R-:W-:-:S02]  /*32f0*/  IMAD.IADD R123, R95, 0x1, R10 ;  /* 0x000000015f7b7824 */ /* 0x000fc400078e020a */
[----:B------:R-:W-:Y:S02]  /*3300*/  IMAD.IADD R116, R10, 0x1, R91 ;  /* 0x000000010a747824 */ /* 0x000fe400078e025b */
[----:B------:R-:W-:Y:S02]  /*3310*/  IMAD.SHL.U32 R121, R33, 0x2, RZ ;  /* 0x0000000221797824 */ /* 0x000fe400078e00ff */
[----:B------:R-:W-:Y:S02]  /*3320*/  IMAD.SHL.U32 R115, R17, 0x2, RZ ;  /* 0x0000000211737824 */ /* 0x000fe400078e00ff */
[----:B------:R-:W-:Y:S02]  /*3330*/  IMAD.SHL.U32 R111, R18, 0x2, RZ ;  /* 0x00000002126f7824 */ /* 0x000fe400078e00ff */
[----:B------:R-:W-:Y:S02]  /*3340*/  IMAD.SHL.U32 R110, R16, 0x2, RZ ;  /* 0x00000002106e7824 */ /* 0x000fe400078e00ff */
[----:B------:R-:W-:Y:S01]  /*3350*/  IMAD.SHL.U32 R109, R12, 0x2, RZ ;  /* 0x000000020c6d7824 */ /* 0x000fe200078e00ff */
[----:B------:R-:W-:Y:S06]  /*3360*/  BAR.SYNC.DEFER_BLOCKING 0x0 ;  /* 0x0000000000007b1d */ /* 0x000fec0000010000 */
.L_x_204:
[-C--:B-1----:R-:W-:Y:S01]  /*3370*/  IMAD R2, R150, R32.reuse, RZ ;  /* 0x0000002096027224 */ /* 0x082fe200078e02ff */
[----:B------:R-:W-:Y:S01]  /*3380*/  SHF.R.S32.HI R81, RZ, 0x1f, R32 ;  /* 0x0000001fff517819 */ /* 0x000fe20000011420 */
[----:B------:R-:W-:Y:S01]  /*3390*/  IMAD.WIDE.U32 R10, R142, R32, RZ ;  /* 0x000000208e0a7225 */ /* 0x000fe200078e00ff */
[----:B------:R-:W-:Y:S04]  /*33a0*/  DEPBAR.LE SB0, 0x0 ;  /* 0x000080000000791a */ /* 0x000fe80000000000 */
[----:B------:R-:W-:Y:S01]  /*33b0*/  WARPSYNC 0xffffffff ;  /* 0xffffffff00007948 */ /* 0x000fe20003800000 */
[----:B------:R-:W-:Y:S01]  /*33c0*/  BAR.SYNC.DEFER_BLOCKING 0x0 ;  /* 0x0000000000007b1d */ /* 0x000fe20000010000 */
[----:B------:R-:W-:Y:S01]  /*33d0*/  ISETP.GE.AND P2, PT, R167, 0x1, PT ;  /* 0x00000001a700780c */ /* 0x000fe20003f46270 */
[----:B------:R-:W-:Y:S01]  /*33e0*/  IMAD R3, R81, R142, R2 ;  /* 0x0000008e51037224 */ /* 0x000fe200078e0202 */
[----:B------:R-:W-:Y:S03]  /*33f0*/  IADD3 R2, P1, R128, R10, RZ ;  /* 0x0000000a80027210 */ /* 0x000fe60007f3e0ff */
[----:B------:R-:W-:Y:S01]  /*3400*/  IMAD.IADD R16, R11, 0x1, R3 ;  /* 0x000000010b107824 */ /* 0x000fe200078e0203 */
[----:B------:R-:W-:Y:S03]  /*3410*/  LEA R54, P0, R2, c[0x0][0x1c8], 0x1 ;  /* 0x0000720002367a11 */ /* 0x000fe600078008ff */
[----:B------:R-:W-:Y:S05]  /*3420*/  IMAD.X R3, R16, 0x1, R126, P1 ;  /* 0x0000000110037824 */ /* 0x000fea00008e067e */
[----:B------:R-:W-:Y:S01]  /*3430*/  LEA.HI.X R55, R2, c[0x0][0x1cc], R3, 0x1, P0 ;  /* 0x0000730002377a11 */ /* 0x000fe200000f0c03 */
[----:B------:R-:W-:Y:S01]  /*3440*/  BSSY B1, `(.L_x_178) ;  /* 0x000038a000017945 */ /* 0x000fe20003800000 */
[----:B------:R-:W-:-:S05]  /*3450*/  @!P2 BRA `(.L_x_179) ;  /* 0x000036e00000a947 */ /* 0x000fca0003800000 */
[-C--:B------:R-:W-:Y:S01]  /*3460*/  IMAD R4, R151, R32.reuse, RZ ;  /* 0x0000002097047224 */ /* 0x080fe200078e02ff */
[----:B------:R-:W-:Y:S01]  /*3470*/  ISETP.NE.AND P2, PT, R127, RZ, PT ;  /* 0x000000ff7f00720c */ /* 0x000fe20003f45270 */
[-C--:B------:R-:W-:Y:S02]  /*3480*/  IMAD R3, R160, R32.reuse, RZ ;  /* 0x00000020a0037224 */ /* 0x080fe400078e02ff */
[----:B------:R-:W-:Y:S02]  /*3490*/  IMAD R2, R32, -0x30, R0 ;  /* 0xffffffd020027824 */ /* 0x000fe400078e0200 */
[-C--:B------:R-:W-:Y:S03]  /*34a0*/  IMAD.WIDE.U32 R8, R140, R32.reuse, RZ ;  /* 0x000000208c087225 */ /* 0x080fe600078e00ff */
[----:B------:R-:W-:Y:S01]  /*34b0*/  IMNMX R77, R2, 0x30, PT ;  /* 0x00000030024d7817 */ /* 0x000fe20003800200 */
[----:B------:R-:W-:Y:S04]  /*34c0*/  IMAD.WIDE.U32 R18, R138, R32, RZ ;  /* 0x000000208a127225 */ /* 0x000fe800078e00ff */
[C---:B------:R-:W-:Y:S02]  /*34d0*/  IMAD R4, R81.reuse, R140, R4 ;  /* 0x0000008c51047224 */ /* 0x040fe400078e0204 */
[----:B------:R-:W-:Y:S03]  /*34e0*/  IMAD R3, R81, R138, R3 ;  /* 0x0000008a51037224 */ /* 0x000fe600078e0203 */
[----:B------:R-:W-:Y:S02]  /*34f0*/  IADD3 R24, R9, R4, RZ ;  /* 0x0000000409187210 */ /* 0x000fe40007ffe0ff */
[----:B------:R-:W-:Y:S01]  /*3500*/  IADD3 R25, R19, R3, RZ ;  /* 0x0000000313197210 */ /* 0x000fe20007ffe0ff */
[----:B------:R-:W-:-:S05]  /*3510*/  @!P2 BRA `(.L_x_180) ;  /* 0x00001b500000a947 */ /* 0x000fca0003800000 */
[----:B------:R-:W-:Y:S01]  /*3520*/  ISETP.GE.AND P1, PT, R242, R77, PT ;  /* 0x0000004df200720c */ /* 0x000fe20003f26270 */
[----:B------:R-:W-:Y:S01]  /*3530*/  BSSY B0, `(.L_x_181) ;  /* 0x000003a000007945 */ /* 0x000fe20003800000 */
        /* <DEDUP_REMOVED lines=12> */
[----:B------:R-:W-:-:S05]  /*3600*/  @P1 BRA `(.L_x_182) ;  /* 0x000002c000001947 */ /* 0x000fca0003800000 */
[----:B------:R-:W-:Y:S01]  /*3610*/  IADD3 R2, P0, R96, R8, RZ ;  /* 0x0000000860027210 */ /* 0x000fe20007f1e0ff */
[----:B------:R-:W-:Y:S01]  /*3620*/  CS2R R34, SRZ ;  /* 0x0000000000227805 */ /* 0x000fe2000001ff00 */
[----:B------:R-:W-:Y:S01]  /*3630*/  CS2R R38, SRZ ;  /* 0x0000000000267805 */ /* 0x000fe2000001ff00 */
[----:B------:R-:W-:Y:S01]  /*3640*/  CS2R R6, SRZ ;  /* 0x0000000000067805 */ /* 0x000fe2000001ff00 */
[----:B------:R-:W-:Y:S01]  /*3650*/  CS2R R40, SRZ ;  /* 0x0000000000287805 */ /* 0x000fe2000001ff00 */
[----:B------:R-:W-:Y:S01]  /*3660*/  IMAD.X R4, R24, 0x1, R124, P0 ;  /* 0x0000000118047824 */ /* 0x000fe200000e067c */
[----:B------:R-:W-:Y:S01]  /*3670*/  IADD3 R3, P0, R94, R18, RZ ;  /* 0x000000125e037210 */ /* 0x000fe20007f1e0ff */
[----:B------:R-:W-:Y:S01]  /*3680*/  CS2R R14, SRZ ;  /* 0x00000000000e7805 */ /* 0x000fe2000001ff00 */
[----:B------:R-:W-:Y:S01]  /*3690*/  CS2R R42, SRZ ;  /* 0x00000000002a7805 */ /* 0x000fe2000001ff00 */
[----:B------:R-:W-:Y:S01]  /*36a0*/  CS2R R16, SRZ ;  /* 0x0000000000107805 */ /* 0x000fe2000001ff00 */
[----:B------:R-:W-:Y:S01]  /*36b0*/  CS2R R44, SRZ ;  /* 0x00000000002c7805 */ /* 0x000fe2000001ff00 */
[----:B------:R-:W-:Y:S01]  /*36c0*/  IMAD.X R5, R25, 0x1, R123, P0 ;  /* 0x0000000119057824 */ /* 0x000fe200000e067b */
[C---:B------:R-:W-:Y:S01]  /*36d0*/  LEA R8, P0, R2.reuse, c[0x0][0x270], 0x1 ;  /* 0x00009c0002087a11 */ /* 0x040fe200078008ff */
[----:B------:R-:W-:Y:S01]  /*36e0*/  CS2R R20, SRZ ;  /* 0x0000000000147805 */ /* 0x000fe2000001ff00 */
[----:B------:R-:W-:Y:S01]  /*36f0*/  CS2R R46, SRZ ;  /* 0x00000000002e7805 */ /* 0x000fe2000001ff00 */
[----:B------:R-:W-:Y:S01]  /*3700*/  CS2R R22, SRZ ;  /* 0x0000000000167805 */ /* 0x000fe2000001ff00 */
[----:B------:R-:W-:Y:S02]  /*3710*/  LEA.HI.X R9, R2, c[0x0][0x274], R4, 0x1, P0 ;  /* 0x00009d0002097a11 */ /* 0x000fe400000f0c04 */
[C---:B------:R-:W-:Y:S04]  /*3720*/  LEA R4, P0, R3.reuse, c[0x0][0x288], 0x1 ;  /* 0x0000a20003047a11 */ /* 0x040fe800078008ff */
[----:B------:R-:W-:Y:S02]  /*3730*/  LEA.HI.X R5, R3, c[0x0][0x28c], R5, 0x1, P0 ;  /* 0x0000a30003057a11 */ /* 0x000fe400000f0c05 */
[----:B------:R-:W-:Y:S01]  /*3740*/  ISETP.GE.AND P0, PT, R106, c[0x0][0x27c], PT ;  /* 0x00009f006a007a0c */ /* 0x000fe20003f06270 */
[----:B------:R-:W-:Y:S11]  /*3750*/  CS2R R2, SRZ ;  /* 0x0000000000027805 */ /* 0x000ff6000001ff00 */
[----:B------:R-:W-:Y:S01]  /*3760*/  @!UPT UIADD3 URZ, URZ, URZ, URZ ;  /* 0x0000003f3f3ff290 */ /* 0x000fe2000fffe03f */
[----:B------:R1:W5:Y:S04]  /*3770*/  @!P0 LDG.E.64 R34, [R8.64] ;  /* 0x0000000608228981 */ /* 0x000368000c1e1b00 */
[----:B------:R1:W5:Y:S01]  /*3780*/  @!P0 LDG.E.64 R2, [R4.64] ;  /* 0x0000000604028981 */ /* 0x000362000c1e1b00 */
[----:B------:R-:W-:Y:S11]  /*3790*/  ISETP.GE.AND P0, PT, R156, c[0x0][0x27c], PT ;  /* 0x00009f009c007a0c */ /* 0x000ff60003f06270 */
[----:B------:R-:W-:Y:S02]  /*37a0*/  @!UPT UIADD3 URZ, URZ, URZ, URZ ;  /* 0x0000003f3f3ff290 */ /* 0x000fe4000fffe03f */
[----:B------:R1:W5:Y:S04]  /*37b0*/  @!P0 LDG.E.64 R38, [R8.64+0x10] ;  /* 0x0000100608268981 */ /* 0x000368000c1e1b00 */
[----:B------:R1:W5:Y:S01]  /*37c0*/  @!P0 LDG.E.64 R6, [R4.64+0x10] ;  /* 0x0000100604068981 */ /* 0x000362000c1e1b00 */
        /* <DEDUP_REMOVED lines=15> */
[----:B------:R1:W5:Y:S02]  /*38c0*/  @!P0 LDG.E.64 R22, [R4.64+0x50] ;  /* 0x0000500604168981 */ /* 0x000364000c1e1b00 */
.L_x_182:
[----:B------:R-:W-:Y:S05]  /*38d0*/  BSYNC B0 ;  /* 0x0000000000007941 */ /* 0x000fea0003800000 */
.L_x_181:
[----:B------:R-:W-:-:S05]  /*38e0*/  @P1 BRA `(.L_x_183) ;  /* 0x000033f000001947 */ /* 0x000fca0003800000 */
[----:B-1---5:R-:W-:Y:S01]  /*38f0*/  MOV R4, R45 ;  /* 0x0000002d00047202 */ /* 0x022fe20000000f00 */
[----:B------:R-:W-:Y:S01]  /*3900*/  IMAD.MOV.U32 R9, RZ, RZ, R46 ;  /* 0x000000ffff097224 */ /* 0x000fe200078e002e */
[----:B------:R-:W-:Y:S01]  /*3910*/  ISETP.GE.AND P0, PT, R100, c[0x0][0x1d4], PT ;  /* 0x0000750064007a0c */ /* 0x000fe20003f06270 */
[----:B------:R-:W-:Y:S01]  /*3920*/  IMAD.MOV.U32 R8, RZ, RZ, R47 ;  /* 0x000000ffff087224 */ /* 0x000fe200078e002f */
[----:B------:R-:W-:Y:S01]  /*3930*/  BSSY B0, `(.L_x_184) ;  /* 0x0000054000007945 */ /* 0x000fe20003800000 */
[----:B------:R-:W-:Y:S03]  /*3940*/  IMAD.MOV.U32 R5, RZ, RZ, R44 ;  /* 0x000000ffff057224 */ /* 0x000fe600078e002c */
[----:B------:R-:W-:Y:S01]  /*3950*/  PRMT R53, R9, 0x5410, R8 ;  /* 0x0000541009357816 */ /* 0x000fe20000000008 */
[----:B------:R-:W-:Y:S01]  /*3960*/  IMAD.MOV.U32 R9, RZ, RZ, R42 ;  /* 0x000000ffff097224 */ /* 0x000fe200078e002a */
[----:B------:R-:W-:Y:S01]  /*3970*/  PRMT R52, R5, 0x5410, R4 ;  /* 0x0000541005347816 */ /* 0x000fe20000000004 */
[----:B------:R-:W-:Y:S01]  /*3980*/  IMAD.MOV.U32 R8, RZ, RZ, R43 ;  /* 0x000000ffff087224 */ /* 0x000fe200078e002b */
[----:B------:R-:W-:Y:S01]  /*3990*/  MOV R5, R40 ;  /* 0x0000002800057202 */ /* 0x000fe20000000f00 */
        /* <DEDUP_REMOVED lines=11> */
[----:B------:R-:W-:Y:S02]  /*3a50*/  MOV R9, R20 ;  /* 0x0000001400097202 */ /* 0x000fe40000000f00 */
[----:B------:R-:W-:Y:S02]  /*3a60*/  MOV R4, R17 ;  /* 0x0000001100047202 */ /* 0x000fe40000000f00 */
[----:B------:R-:W-:Y:S01]  /*3a70*/  PRMT R29, R9, 0x5410, R8 ;  /* 0x00005410091d7816 */ /* 0x000fe20000000008 */
[----:B------:R-:W-:Y:S01]  /*3a80*/  IMAD.MOV.U32 R9, RZ, RZ, R14 ;  /* 0x000000ffff097224 */ /* 0x000fe200078e000e */
[----:B------:R-:W-:Y:S01]  /*3a90*/  PRMT R28, R5, 0x5410, R4 ;  /* 0x00005410051c7816 */ /* 0x000fe20000000004 */
[----:B------:R-:W-:Y:S01]  /*3aa0*/  IMAD.MOV.U32 R8, RZ, RZ, R15 ;  /* 0x000000ffff087224 */ /* 0x000fe200078e000f */
[----:B------:R-:W-:Y:S01]  /*3ab0*/  MOV R5, R6 ;  /* 0x0000000600057202 */ /* 0x000fe20000000f00 */
[----:B------:R-:W-:Y:S03]  /*3ac0*/  IMAD.MOV.U32 R4, RZ, RZ, R7 ;  /* 0x000000ffff047224 */ /* 0x000fe600078e0007 */
[----:B------:R-:W-:Y:S02]  /*3ad0*/  PRMT R25, R9, 0x5410, R8 ;  /* 0x0000541009197816 */ /* 0x000fe40000000008 */
[----:B------:R-:W-:Y:S01]  /*3ae0*/  PRMT R24, R5, 0x5410, R4 ;  /* 0x0000541005187816 */ /* 0x000fe20000000004 */
[----:B------:R-:W-:-:S05]  /*3af0*/  @P0 BRA `(.L_x_185) ;  /* 0x0000037000000947 */ /* 0x000fca0003800000 */
[----:B------:R-:W-:Y:S01]  /*3b00*/  ISETP.GE.AND P0, PT, R106, c[0x0][0x27c], PT ;  /* 0x00009f006a007a0c */ /* 0x000fe20003f06270 */
[----:B------:R-:W1:Y:S01]  /*3b10*/  LDS.128 R8, [R234+0x2400] ;  /* 0x00240000ea087984 */ /* 0x000e620000000c00 */
[----:B------:R-:W-:Y:S02]  /*3b20*/  MOV R4, R2 ;  /* 0x0000000200047202 */ /* 0x000fe40000000f00 */
[----:B------:R-:W-:Y:S02]  /*3b30*/  MOV R13, R34 ;  /* 0x00000022000d7202 */ /* 0x000fe40000000f00 */
[----:B------:R-:W-:Y:S02]  /*3b40*/  MOV R19, R3 ;  /* 0x0000000300137202 */ /* 0x000fe40000000f00 */
[----:B------:R-:W-:Y:S05]  /*3b50*/  MOV R37, R35 ;  /* 0x0000002300257202 */ /* 0x000fea0000000f00 */
[--C-:B------:R-:W-:Y:S01]  /*3b60*/  @!P0 SHF.R.U64 R5, R2, 0x10, R3.reuse ;  /* 0x0000001002058819 */ /* 0x100fe20000001203 */
[----:B------:R-:W-:Y:S01]  /*3b70*/  @!P0 HADD2.F32 R12, -RZ, R4.H0_H0 ;  /* 0x20000004ff0c8230 */ /* 0x000fe20000004100 */
[----:B------:R-:W-:Y:S01]  /*3b80*/  @!P0 SHF.R.U32.HI R18, RZ, 0x10, R3 ;  /* 0x00000010ff128819 */ /* 0x000fe20000011603 */
[----:B------:R-:W-:Y:S01]  /*3b90*/  @!P0 HADD2.F32 R33, -RZ, R13.H0_H0 ;  /* 0x2000000dff218230 */ /* 0x000fe20000004100 */
[--C-:B------:R-:W-:Y:S01]  /*3ba0*/  @!P0 SHF.R.U64 R36, R34, 0x10, R35.reuse ;  /* 0x0000001022248819 */ /* 0x100fe20000001223 */
[----:B------:R-:W-:Y:S01]  /*3bb0*/  @!P0 HADD2.F32 R13, -RZ, R5.H0_H0 ;  /* 0x20000005ff0d8230 */ /* 0x000fe20000004100 */
[----:B------:R-:W-:Y:S01]  /*3bc0*/  @!P0 SHF.R.U32.HI R48, RZ, 0x10, R35 ;  /* 0x00000010ff308819 */ /* 0x000fe20000011623 */
[----:B------:R-:W-:Y:S01]  /*3bd0*/  @!P0 HADD2.F32 R18, -RZ, R18.H0_H0 ;  /* 0x20000012ff128230 */ /* 0x000fe20000004100 */
[----:B-1----:R-:W-:Y:S01]  /*3be0*/  @!P0 IMAD.MOV.U32 R4, RZ, RZ, R9 ;  /* 0x000000ffff048224 */ /* 0x002fe200078e0009 */
[----:B------:R-:W-:Y:S02]  /*3bf0*/  @!P0 MOV R2, R8 ;  /* 0x0000000800028202 */ /* 0x000fe40000000f00 */
[----:B------:R-:W-:Y:S02]  /*3c00*/  @!P0 MOV R5, R10 ;  /* 0x0000000a00058202 */ /* 0x000fe40000000f00 */
[----:B------:R-:W-:Y:S02]  /*3c10*/  @!P0 HADD2.F32 R34, -RZ, R4.H1_H1 ;  /* 0x30000004ff228230 */ /* 0x000fe40000004100 */
[--C-:B------:R-:W-:Y:S02]  /*3c20*/  @!P0 HADD2.F32 R31, -RZ, R2.reuse.H1_H1 ;  /* 0x30000002ff1f8230 */ /* 0x100fe40000004100 */
[----:B------:R-:W-:Y:S02]  /*3c30*/  @!P0 HADD2.F32 R3, -RZ, R2.H0_H0 ;  /* 0x20000002ff038230 */ /* 0x000fe40000004100 */
[----:B------:R-:W-:Y:S01]  /*3c40*/  @!P0 HADD2.F32 R4, -RZ, R4.H0_H0 ;  /* 0x20000004ff048230 */ /* 0x000fe20000004100 */
[-C--:B------:R-:W-:Y:S02]  /*3c50*/  @!P0 FMUL.FTZ R35, R31, R12.reuse ;  /* 0x0000000c1f238220 */ /* 0x080fe40000410000 */
[C---:B------:R-:W-:Y:S02]  /*3c60*/  @!P0 FMUL.FTZ R2, R3.reuse, R12 ;  /* 0x0000000c03028220 */ /* 0x040fe40000410000 */
[----:B------:R-:W-:Y:S01]  /*3c70*/  @!P0 FFMA.FTZ R58, R3, R33, -R35 ;  /* 0x00000021033a8223 */ /* 0x000fe20000010823 */
[----:B------:R-:W-:Y:S01]  /*3c80*/  @!P0 HADD2.F32 R35, -RZ, R36.H0_H0 ;  /* 0x20000024ff238230 */ /* 0x000fe20000004100 */
[-C--:B------:R-:W-:Y:S01]  /*3c90*/  @!P0 FMUL.FTZ R12, R34, R13.reuse ;  /* 0x0000000d220c8220 */ /* 0x080fe20000410000 */
[----:B------:R-:W-:Y:S01]  /*3ca0*/  @!P0 HADD2.F32 R36, -RZ, R48.H0_H0 ;  /* 0x20000030ff248230 */ /* 0x000fe20000004100 */
[C---:B------:R-:W-:Y:S01]  /*3cb0*/  @!P0 FMUL.FTZ R3, R4.reuse, R13 ;  /* 0x0000000d04038220 */ /* 0x040fe20000410000 */
[----:B------:R-:W-:Y:S01]  /*3cc0*/  @!P0 HADD2.F32 R13, -RZ, R19.H0_H0 ;  /* 0x20000013ff0d8230 */ /* 0x000fe20000004100 */
[----:B------:R-:W-:Y:S01]  /*3cd0*/  @!P0 FFMA.FTZ R57, R4, R35, -R12 ;  /* 0x0000002304398223 */ /* 0x000fe2000001080c */
[----:B------:R-:W-:Y:S01]  /*3ce0*/  @!P0 MOV R4, R11 ;  /* 0x0000000b00048202 */ /* 0x000fe20000000f00 */
[----:B------:R-:W-:Y:S01]  /*3cf0*/  @!P0 FFMA.FTZ R2, R31, R33, R2 ;  /* 0x000000211f028223 */ /* 0x000fe20000010002 */
[--C-:B------:R-:W-:Y:S01]  /*3d00*/  @!P0 HADD2.F32 R19, -RZ, R5.reuse.H1_H1 ;  /* 0x30000005ff138230 */ /* 0x100fe20000004100 */
[----:B------:R-:W-:Y:S01]  /*3d10*/  @!P0 FFMA.FTZ R3, R34, R35, R3 ;  /* 0x0000002322038223 */ /* 0x000fe20000010003 */
[----:B------:R-:W-:Y:S02]  /*3d20*/  @!P0 HADD2.F32 R5, -RZ, R5.H0_H0 ;  /* 0x20000005ff058230 */ /* 0x000fe40000004100 */
[--C-:B------:R-:W-:Y:S01]  /*3d30*/  @!P0 HADD2.F32 R12, -RZ, R4.reuse.H0_H0 ;  /* 0x20000004ff0c8230 */ /* 0x100fe20000004100 */
[-C--:B------:R-:W-:Y:S01]  /*3d40*/  @!P0 FMUL.FTZ R56, R19, R13.reuse ;  /* 0x0000000d13388220 */ /* 0x080fe20000410000 */
[----:B------:R-:W-:Y:S02]  /*3d50*/  @!P0 HADD2.F32 R31, -RZ, R37.H0_H0 ;  /* 0x20000025ff1f8230 */ /* 0x000fe40000004100 */
[----:B------:R-:W-:Y:S01]  /*3d60*/  @!P0 HADD2.F32 R33, -RZ, R4.H1_H1 ;  /* 0x30000004ff218230 */ /* 0x000fe20000004100 */
[C---:B------:R-:W-:Y:S01]  /*3d70*/  @!P0 FMUL.FTZ R4, R5.reuse, R13 ;  /* 0x0000000d05048220 */ /* 0x040fe20000410000 */
[----:B------:R-:W-:Y:S01]  /*3d80*/  @!P0 F2FP.PACK_AB R13, R2, R58 ;  /* 0x0000003a020d823e */ /* 0x000fe200000000ff */
[-C--:B------:R-:W-:Y:S02]  /*3d90*/  @!P0 FFMA.FTZ R56, R5, R31.reuse, -R56 ;  /* 0x0000001f05388223 */ /* 0x080fe40000010838 */
[CC--:B------:R-:W-:Y:S02]  /*3da0*/  @!P0 FMUL.FTZ R5, R12.reuse, R18.reuse ;  /* 0x000000120c058220 */ /* 0x0c0fe40000410000 */
[----:B------:R-:W-:Y:S02]  /*3db0*/  @!P0 FMUL.FTZ R37, R33, R18 ;  /* 0x0000001221258220 */ /* 0x000fe40000410000 */
[----:B------:R-:W-:Y:S02]  /*3dc0*/  @!P0 FFMA.FTZ R4, R19, R31, R4 ;  /* 0x0000001f13048223 */ /* 0x000fe40000010004 */
[-C--:B------:R-:W-:Y:S01]  /*3dd0*/  @!P0 FFMA.FTZ R37, R12, R36.reuse, -R37 ;  /* 0x000000240c258223 */ /* 0x080fe20000010825 */
[----:B------:R-:W-:Y:S01]  /*3de0*/  @!P0 F2FP.PACK_AB R12, R3, R57 ;  /* 0x00000039030c823e */ /* 0x000fe200000000ff */
[----:B------:R-:W-:Y:S01]  /*3df0*/  @!P0 FFMA.FTZ R5, R33, R36, R5 ;  /* 0x0000002421058223 */ /* 0x000fe20000010005 */
[----:B------:R-:W-:Y:S01]  /*3e00*/  @!P0 F2FP.PACK_AB R3, R4, R56 ;  /* 0x000000380403823e */ /* 0x000fe200000000ff */
[----:B------:R-:W-:Y:S01]  /*3e10*/  @!P0 IMAD.MOV.U32 R8, RZ, RZ, R13 ;  /* 0x000000ffff088224 */ /* 0x000fe200078e000d */
[----:B------:R-:W-:Y:S02]  /*3e20*/  @!P0 MOV R9, R12 ;  /* 0x0000000c00098202 */ /* 0x000fe40000000f00 */
[----:B------:R-:W-:Y:S02]  /*3e30*/  @!P0 F2FP.PACK_AB R2, R5, R37 ;  /* 0x000000250502823e */ /* 0x000fe400000000ff */
[----:B------:R-:W-:Y:S02]  /*3e40*/  @!P0 MOV R10, R3 ;  /* 0x00000003000a8202 */ /* 0x000fe40000000f00 */
[----:B------:R-:W-:Y:S05]  /*3e50*/  @!P0 MOV R11, R2 ;  /* 0x00000002000b8202 */ /* 0x000fea0000000f00 */
[----:B------:R1:W-:Y:S02]  /*3e60*/  STG.E.128 [R54.64], R8 ;  /* 0x0000000836007986 */ /* 0x0003e4000c101d06 */
.L_x_185:
[----:B------:R-:W-:Y:S05]  /*3e70*/  BSYNC B0 ;  /* 0x0000000000007941 */ /* 0x000fea0003800000 */
.L_x_184:
[----:B------:R-:W-:Y:S01]  /*3e80*/  ISETP.GE.AND P0, PT, R26, c[0x0][0x1d4], PT ;  /* 0x000075001a007a0c */ /* 0x000fe20003f06270 */
[----:B------:R-:W-:Y:S01]  /*3e90*/  @!UPT UIADD3 URZ, URZ, URZ, URZ ;  /* 0x0000003f3f3ff290 */ /* 0x000fe2000fffe03f */
[----:B------:R-:W-:Y:S11]  /*3ea0*/  BSSY B0, `(.L_x_186) ;  /* 0x0000036000007945 */ /* 0x000ff60003800000 */
[----:B------:R-:W-:-:S05]  /*3eb0*/  @P0 BRA `(.L_x_187) ;  /* 0x0000034000000947 */ /* 0x000fca0003800000 */
[----:B------:R-:W-:Y:S01]  /*3ec0*/  ISETP.GE.AND P0, PT, R156, c[0x0][0x27c], PT ;  /* 0x00009f009c007a0c */ /* 0x000fe20003f06270 */
[----:B-1----:R-:W1:Y:S11]  /*3ed0*/  LDS.128 R8, [R235+0x2400] ;  /* 0x00240000eb087984 */ /* 0x002e760000000c00 */
[----:B------:R-:W-:Y:S01]  /*3ee0*/  @!UPT UIADD3 URZ, URZ, URZ, URZ ;  /* 0x0000003f3f3ff290 */ /* 0x000fe2000fffe03f */
[----:B------:R-:W-:Y:S01]  /*3ef0*/  @!P0 HADD2.F32 R2, -RZ, R24.H0_H0 ;  /* 0x20000018ff028230 */ /* 0x000fe20000004100 */
[----:B------:R-:W-:Y:S01]  /*3f00*/  @!P0 SHF.R.U64 R5, R6, 0x10, R7 ;  /* 0x0000001006058819 */ /* 0x000fe20000001207 */
[----:B------:R-:W-:Y:S01]  /*3f10*/  @!P0 HADD2.F32 R12, -RZ, R49.H0_H0 ;  /* 0x20000031ff0c8230 */ /* 0x000fe20000004100 */
[----:B------:R-:W-:Y:S02]  /*3f20*/  @!P0 SHF.R.U64 R18, R38, 0x10, R39 ;  /* 0x0000001026128819 */ /* 0x000fe40000001227 */
[----:B------:R-:W-:Y:S01]  /*3f30*/  @!P0 SHF.R.U32.HI R7, RZ, 0x10, R7 ;  /* 0x00000010ff078819 */ /* 0x000fe20000011607 */
[----:B------:R-:W-:Y:S01]  /*3f40*/  @!P0 HADD2.F32 R5, -RZ, R5.H0_H0 ;  /* 0x20000005ff058230 */ /* 0x000fe20000004100 */
[----:B------:R-:W-:Y:S01]  /*3f50*/  @!P0 SHF.R.U32.HI R33, RZ, 0x10, R39 ;  /* 0x00000010ff218819 */ /* 0x000fe20000011627 */
[----:B------:R-:W-:Y:S04]  /*3f60*/  @!P0 HADD2.F32 R18, -RZ, R18.H0_H0 ;  /* 0x20000012ff128230 */ /* 0x000fe80000004100 */
[----:B------:R-:W-:Y:S01]  /*3f70*/  @!P0 HADD2.F32 R33, -RZ, R33.H0_H0 ;  /* 0x20000021ff218230 */ /* 0x000fe20000004100 */
[----:B-1----:R-:W-:Y:S02]  /*3f80*/  @!P0 MOV R3, R8 ;  /* 0x0000000800038202 */ /* 0x002fe40000000f00 */
[----:B------:R-:W-:Y:S03]  /*3f90*/  @!P0 MOV R4, R9 ;  /* 0x0000000900048202 */ /* 0x000fe60000000f00 */
[--C-:B------:R-:W-:Y:S02]  /*3fa0*/  @!P0 HADD2.F32 R6, -RZ, R3.reuse.H1_H1 ;  /* 0x30000003ff068230 */ /* 0x100fe40000004100 */
[----:B------:R-:W-:Y:S02]  /*3fb0*/  @!P0 HADD2.F32 R3, -RZ, R3.H0_H0 ;  /* 0x20000003ff038230 */ /* 0x000fe40000004100 */
[--C-:B------:R-:W-:Y:S01]  /*3fc0*/  @!P0 HADD2.F32 R13, -RZ, R4.reuse.H1_H1 ;  /* 0x30000004ff0d8230 */ /* 0x100fe20000004100 */
[CC--:B------:R-:W-:Y:S01]  /*3fd0*/  @!P0 FMUL.FTZ R19, R6.reuse, R2.reuse ;  /* 0x0000000206138220 */ /* 0x0c0fe20000410000 */
[----:B------:R-:W-:Y:S01]  /*3fe0*/  @!P0 HADD2.F32 R4, -RZ, R4.H0_H0 ;  /* 0x20000004ff048230 */ /* 0x000fe20000004100 */
[C---:B------:R-:W-:Y:S02]  /*3ff0*/  @!P0 FMUL.FTZ R2, R3.reuse, R2 ;  /* 0x0000000203028220 */ /* 0x040fe40000410000 */
[-C--:B------:R-:W-:Y:S02]  /*4000*/  @!P0 FFMA.FTZ R37, R3, R12.reuse, -R19 ;  /* 0x0000000c03258223 */ /* 0x080fe40000010813 */
[----:B------:R-:W-:Y:S01]  /*4010*/  @!P0 FFMA.FTZ R2, R6, R12, R2 ;  /* 0x0000000c06028223 */ /* 0x000fe20000010002 */
[----:B------:R-:W-:Y:S01]  /*4020*/  @!P0 MOV R6, R10 ;  /* 0x0000000a00068202 */ /* 0x000fe20000000f00 */
[CC--:B------:R-:W-:Y:S01]  /*4030*/  @!P0 FMUL.FTZ R19, R13.reuse, R5.reuse ;  /* 0x000000050d138220 */ /* 0x0c0fe20000410000 */
[----:B------:R-:W-:Y:S01]  /*4040*/  @!P0 HADD2.F32 R12, -RZ, R7.H0_H0 ;  /* 0x20000007ff0c8230 */ /* 0x000fe20000004100 */
[C---:B------:R-:W-:Y:S01]  /*4050*/  @!P0 FMUL.FTZ R3, R4.reuse, R5 ;  /* 0x0000000504038220 */ /* 0x040fe20000410000 */
[----:B------:R-:W-:Y:S01]  /*4060*/  @!P0 MOV R5, R11 ;  /* 0x0000000b00058202 */ /* 0x000fe20000000f00 */
[-C--:B------:R-:W-:Y:S01]  /*4070*/  @!P0 FFMA.FTZ R36, R4, R18.reuse, -R19 ;  /* 0x0000001204248223 */ /* 0x080fe20000010813 */
[----:B------:R-:W-:Y:S01]  /*4080*/  @!P0 HADD2.F32 R4, -RZ, R24.H1_H1 ;  /* 0x30000018ff048230 */ /* 0x000fe20000004100 */
[----:B------:R-:W-:Y:S01]  /*4090*/  @!P0 FFMA.FTZ R3, R13, R18, R3 ;  /* 0x000000120d038223 */ /* 0x000fe20000010003 */
[--C-:B------:R-:W-:Y:S02]  /*40a0*/  @!P0 HADD2.F32 R19, -RZ, R6.reuse.H1_H1 ;  /* 0x30000006ff138230 */ /* 0x100fe40000004100 */
[----:B------:R-:W-:Y:S02]  /*40b0*/  @!P0 HADD2.F32 R7, -RZ, R6.H0_H0 ;  /* 0x20000006ff078230 */ /* 0x000fe40000004100 */
[----:B------:R-:W-:Y:S02]  /*40c0*/  @!P0 HADD2.F32 R6, -RZ, R5.H0_H0 ;  /* 0x20000005ff068230 */ /* 0x000fe40000004100 */
[----:B------:R-:W-:Y:S02]  /*40d0*/  @!P0 HADD2.F32 R24, -RZ, R49.H1_H1 ;  /* 0x30000031ff188230 */ /* 0x000fe40000004100 */
[----:B------:R-:W-:Y:S01]  /*40e0*/  @!P0 HADD2.F32 R31, -RZ, R5.H1_H1 ;  /* 0x30000005ff1f8230 */ /* 0x000fe20000004100 */
[-C--:B------:R-:W-:Y:S02]  /*40f0*/  @!P0 FMUL.FTZ R5, R19, R4.reuse ;  /* 0x0000000413058220 */ /* 0x080fe40000410000 */
[C---:B------:R-:W-:Y:S02]  /*4100*/  @!P0 FMUL.FTZ R4, R7.reuse, R4 ;  /* 0x0000000407048220 */ /* 0x040fe40000410000 */
[----:B------:R-:W-:Y:S01]  /*4110*/  @!P0 FFMA.FTZ R35, R7, R24, -R5 ;  /* 0x0000001807238223 */ /* 0x000fe20000010805 */
[----:B------:R-:W-:Y:S01]  /*4120*/  @!P0 F2FP.PACK_AB R7, R2, R37 ;  /* 0x000000250207823e */ /* 0x000fe200000000ff */
[CC--:B------:R-:W-:Y:S02]  /*4130*/  @!P0 FMUL.FTZ R5, R6.reuse, R12.reuse ;  /* 0x0000000c06058220 */ /* 0x0c0fe40000410000 */
[----:B------:R-:W-:Y:S01]  /*4140*/  @!P0 FMUL.FTZ R34, R31, R12 ;  /* 0x0000000c1f228220 */ /* 0x000fe20000410000 */
[----:B------:R-:W-:Y:S01]  /*4150*/  @!P0 MOV R8, R7 ;  /* 0x0000000700088202 */ /* 0x000fe20000000f00 */
[----:B------:R-:W-:Y:S02]  /*4160*/  @!P0 FFMA.FTZ R4, R19, R24, R4 ;  /* 0x0000001813048223 */ /* 0x000fe40000010004 */
[-C--:B------:R-:W-:Y:S01]  /*4170*/  @!P0 FFMA.FTZ R34, R6, R33.reuse, -R34 ;  /* 0x0000002106228223 */ /* 0x080fe20000010822 */
[----:B------:R-:W-:Y:S01]  /*4180*/  @!P0 F2FP.PACK_AB R6, R3, R36 ;  /* 0x000000240306823e */ /* 0x000fe200000000ff */
[----:B------:R-:W-:Y:S01]  /*4190*/  @!P0 FFMA.FTZ R5, R31, R33, R5 ;  /* 0x000000211f058223 */ /* 0x000fe20000010005 */
[----:B------:R-:W-:Y:S02]  /*41a0*/  @!P0 F2FP.PACK_AB R3, R4, R35 ;  /* 0x000000230403823e */ /* 0x000fe400000000ff */
[----:B------:R-:W-:Y:S02]  /*41b0*/  @!P0 MOV R9, R6 ;  /* 0x0000000600098202 */ /* 0x000fe40000000f00 */
[----:B------:R-:W-:Y:S02]  /*41c0*/  @!P0 F2FP.PACK_AB R2, R5, R34 ;  /* 0x000000220502823e */ /* 0x000fe400000000ff */
[----:B------:R-:W-:Y:S02]  /*41d0*/  @!P0 MOV R10, R3 ;  /* 0x00000003000a8202 */ /* 0x000fe40000000f00 */
[----:B------:R-:W-:Y:S05]  /*41e0*/  @!P0 MOV R11, R2 ;  /* 0x00000002000b8202 */ /* 0x000fea0000000f00 */
[----:B------:R1:W-:Y:S02]  /*41f0*/  STG.E.128 [R54.64+0x20], R8 ;  /* 0x0000200836007986 */ /* 0x0003e4000c101d06 */
.L_x_187:
[----:B------:R-:W-:Y:S05]  /*4200*/  BSYNC B0 ;  /* 0x0000000000007941 */ /* 0x000fea0003800000 */
.L_x_186:
        /* <DEDUP_REMOVED lines=9> */
[--C-:B------:R-:W-:Y:S01]  /*42a0*/  @!P0 HADD2.F32 R12, -RZ, R50.reuse.H0_H0 ;  /* 0x20000032ff0c8230 */ /* 0x100fe20000004100 */
[----:B------:R-:W-:Y:S01]  /*42b0*/  @!P0 SHF.R.U64 R14, R40, 0x10, R41 ;  /* 0x00000010280e8819 */ /* 0x000fe20000001229 */
[----:B------:R-:W-:Y:S01]  /*42c0*/  @!P0 HADD2.F32 R18, -RZ, R50.H1_H1 ;  /* 0x30000032ff128230 */ /* 0x000fe20000004100 */
        /* <DEDUP_REMOVED lines=25> */
[--C-:B------:R-:W-:Y:S02]  /*4460*/  @!P0 HADD2.F32 R6, -RZ, R5.reuse.H0_H0 ;  /* 0x20000005ff068230 */ /* 0x100fe40000004100 */
        /* <DEDUP_REMOVED lines=18> */
.L_x_189:
[----:B------:R-:W-:Y:S05]  /*4590*/  BSYNC B0 ;  /* 0x0000000000007941 */ /* 0x000fea0003800000 */
.L_x_188:
[----:B------:R-:W-:Y:S01]  /*45a0*/  IADD3 R2, R100, 0x30, RZ ;  /* 0x0000003064027810 */ /* 0x000fe20007ffe0ff */
[----:B------:R-:W-:Y:S03]  /*45b0*/  BSSY B0, `(.L_x_190) ;  /* 0x0000038000007945 */ /* 0x000fe60003800000 */
[----:B------:R-:W-:Y:S11]  /*45c0*/  ISETP.GE.AND P0, PT, R2, c[0x0][0x1d4], PT ;  /* 0x0000750002007a0c */ /* 0x000ff60003f06270 */
[----:B------:R-:W-:Y:S02]  /*45d0*/  @!UPT UIADD3 URZ, URZ, URZ, URZ ;  /* 0x0000003f3f3ff290 */ /* 0x000fe4000fffe03f */
        /* <DEDUP_REMOVED lines=53> */
.L_x_191:
[----:B------:R-:W-:Y:S05]  /*4930*/  BSYNC B0 ;  /* 0x0000000000007941 */ /* 0x000fea0003800000 */
.L_x_190:
        /* <DEDUP_REMOVED lines=57> */
.L_x_193:
[----:B------:R-:W-:Y:S05]  /*4cd0*/  BSYNC B0 ;  /* 0x0000000000007941 */ /* 0x000fea0003800000 */
.L_x_192:
[----:B------:R-:W-:Y:S04]  /*4ce0*/  IADD3 R2, R100, 0x50, RZ ;  /* 0x0000005064027810 */ /* 0x000fe80007ffe0ff */
        /* <DEDUP_REMOVED lines=54> */
[----:B------:R1:W-:Y:S01]  /*5050*/  STG.E.128 [R54.64+0xa0], R8 ;  /* 0x0000a00836007986 */ /* 0x0003e2000c101d06 */
[----:B------:R-:W-:-:S05]  /*5060*/  BRA `(.L_x_183) ;  /* 0x00001c7000007947 */ /* 0x000fca0003800000 */
.L_x_180:
        /* <DEDUP_REMOVED lines=37> */
[----:B------:R1:W5:Y:S04]  /*52c0*/  @!P0 LDG.E.128 R36, [R8.64] ;  /* 0x0000000608248981 */ /* 0x000368000c1e1d00 */
[----:B------:R1:W5:Y:S01]  /*52d0*/  @!P0 LDG.E.128 R4, [R2.64] ;  /* 0x0000000602048981 */ /* 0x000362000c1e1d00 */
[----:B------:R-:W-:Y:S11]  /*52e0*/  ISETP.GE.AND P0, PT, R26, c[0x0][0x27c], PT ;  /* 0x00009f001a007a0c */ /* 0x000ff60003f06270 */
[----:B------:R-:W-:Y:S02]  /*52f0*/  @!UPT UIADD3 URZ, URZ, URZ, URZ ;  /* 0x0000003f3f3ff290 */ /* 0x000fe4000fffe03f */
[----:B------:R1:W5:Y:S04]  /*5300*/  @!P0 LDG.E.128 R48, [R8.64+0x20] ;  /* 0x0000200608308981 */ /* 0x000368000c1e1d00 */
[----:B------:R1:W5:Y:S01]  /*5310*/  @!P0 LDG.E.128 R12, [R2.64+0x20] ;  /* 0x00002006020c8981 */ /* 0x000362000c1e1d00 */
[----:B------:R-:W-:Y:S11]  /*5320*/  ISETP.GE.AND P0, PT, R27, c[0x0][0x27c], PT ;  /* 0x00009f001b007a0c */ /* 0x000ff60003f06270 */
[----:B------:R-:W-:Y:S02]  /*5330*/  @!UPT UIADD3 URZ, URZ, URZ, URZ ;  /* 0x0000003f3f3ff290 */ /* 0x000fe4000fffe03f */
[----:B------:R1:W5:Y:S04]  /*5340*/  @!P0 LDG.E.128 R56, [R8.64+0x40] ;  /* 0x0000400608388981 */ /* 0x000368000c1e1d00 */
[----:B------:R1:W5:Y:S02]  /*5350*/  @!P0 LDG.E.128 R20, [R2.64+0x40] ;  /* 0x0000400602148981 */ /* 0x000364000c1e1d00 */
.L_x_195:
[----:B------:R-:W-:Y:S05]  /*5360*/  BSYNC B0 ;  /* 0x0000000000007941 */ /* 0x000fea0003800000 */
.L_x_194:
[----:B------:R-:W-:Y:S04]  /*5370*/  IADD3 R70, P0, R164, R10, RZ ;  /* 0x0000000aa4467210 */ /* 0x000fe80007f1e0ff */
[----:B------:R-:W-:Y:S01]  /*5380*/  IADD3.X R65, R16, R131, RZ, P0, !PT ;  /* 0x0000008310417210 */ /* 0x000fe200007fe4ff */
        /* <DEDUP_REMOVED lines=25> */
[----:B------:R-:W-:Y:S02]  /*5520*/  PRMT R29, R8, 0x5410, R9 ;  /* 0x00005410081d7816 */ /* 0x000fe40000000009 */
[----:B------:R-:W-:Y:S01]  /*5530*/  PRMT R28, R3, 0x5410, R2 ;  /* 0x00005410031c7816 */ /* 0x000fe20000000002 */
[----:B------:R-:W-:-:S05]  /*5540*/  @P0 BRA `(.L_x_197) ;  /* 0x0000077000000947 */ /* 0x000fca0003800000 */
[----:B------:R-:W-:Y:S01]  /*5550*/  IMAD.MOV.U32 R40, RZ, RZ, R37 ;  /* 0x000000ffff287224 */ /* 0x000fe200078e0025 */
[----:B------:R-:W-:Y:S01]  /*5560*/  ISETP.GE.AND P2, PT, R85, c[0x0][0x1d4], PT ;  /* 0x0000750055007a0c */ /* 0x000fe20003f46270 */
[----:B------:R-:W1:Y:S01]  /*5570*/  LDS.128 R52, [R111+0x3c80] ;  /* 0x003c80006f347984 */ /* 0x000e620000000c00 */
[----:B------:R-:W-:Y:S01]  /*5580*/  IADD3 R2, P1, P0, R78, R70, R108 ;  /* 0x000000464e027210 */ /* 0x000fe2000783e06c */
[----:B------:R-:W-:Y:S01]  /*5590*/  IMAD.MOV.U32 R24, RZ, RZ, R7 ;  /* 0x000000ffff187224 */ /* 0x000fe200078e0007 */
[----:B------:R-:W-:Y:S01]  /*55a0*/  MOV R10, R6 ;  /* 0x00000006000a7202 */ /* 0x000fe20000000f00 */
[----:B------:R-:W-:Y:S01]  /*55b0*/  IMAD.MOV.U32 R46, RZ, RZ, R39 ;  /* 0x000000ffff2e7224 */ /* 0x000fe200078e0027 */
[-C--:B------:R-:W-:Y:S02]  /*55c0*/  IADD3.X R8, R80, R65.reuse, R119, P1, P0 ;  /* 0x0000004150087210 */ /* 0x080fe40000fe0477 */
[----:B------:R-:W-:Y:S01]  /*55d0*/  MOV R43, R38 ;  /* 0x00000026002b7202 */ /* 0x000fe20000000f00 */
[----:B------:R-:W2:Y:S04]  /*55e0*/  LDS.128 R16, [R121+0x3c80] ;  /* 0x003c800079107984 */ /* 0x000ea80000000c00 */
[----:B------:R-:W-:Y:S04]  /*55f0*/  @!P2 IADD3 R3, P1, P0, R78, R70, R85 ;  /* 0x000000464e03a210 */ /* 0x000fe8000783e055 */
[----:B------:R-:W-:Y:S02]  /*5600*/  @!P2 IADD3.X R9, R80, R65, R114, P1, P0 ;  /* 0x000000415009a210 */ /* 0x000fe40000fe0472 */
[C---:B------:R-:W-:Y:S04]  /*5610*/  LEA R68, P0, R2.reuse, c[0x0][0x1c8], 0x1 ;  /* 0x0000720002447a11 */ /* 0x040fe800078008ff */
[----:B------:R-:W-:Y:S02]  /*5620*/  LEA.HI.X R69, R2, c[0x0][0x1cc], R8, 0x1, P0 ;  /* 0x0000730002457a11 */ /* 0x000fe400000f0c08 */
[C---:B------:R-:W-:Y:S02]  /*5630*/  @!P2 LEA R66, P0, R3.reuse, c[0x0][0x1c8], 0x1 ;  /* 0x000072000342aa11 */ /* 0x040fe400078008ff */
[----:B------:R-:W-:Y:S02]  /*5640*/  MOV R2, R4 ;  /* 0x0000000400027202 */ /* 0x000fe40000000f00 */
[----:B------:R-:W-:Y:S01]  /*5650*/  @!P2 LEA.HI.X R67, R3, c[0x0][0x1cc], R9, 0x1, P0 ;  /* 0x000073000343aa11 */ /* 0x000fe200000f0c09 */
[----:B------:R-:W-:Y:S01]  /*5660*/  IMAD.MOV.U32 R3, RZ, RZ, R5 ;  /* 0x000000ffff037224 */ /* 0x000fe200078e0005 */
[----:B------:R-:W-:Y:S11]  /*5670*/  ISETP.GE.AND P0, PT, R100, c[0x0][0x27c], PT ;  /* 0x00009f0064007a0c */ /* 0x000ff60003f06270 */
[----:B------:R-:W-:Y:S02]  /*5680*/  @!UPT UIADD3 URZ, URZ, URZ, URZ ;  /* 0x0000003f3f3ff290 */ /* 0x000fe4000fffe03f */
[--C-:B------:R-:W-:Y:S01]  /*5690*/  @!P0 SHF.R.U32.HI R41, RZ, 0x10, R37.reuse ;  /* 0x00000010ff298819 */ /* 0x100fe20000011625 */
[----:B------:R-:W-:Y:S01]  /*56a0*/  @!P0 HADD2.F32 R2, -RZ, R2.H0_H0 ;  /* 0x20000002ff028230 */ /* 0x000fe20000004100 */
[----:B------:R-:W-:Y:S01]  /*56b0*/  @!P0 SHF.R.U64 R42, R36, 0x10, R37 ;  /* 0x00000010242a8819 */ /* 0x000fe20000001225 */
[----:B------:R-:W-:Y:S01]  /*56c0*/  @!P0 HADD2.F32 R10, -RZ, R10.H0_H0 ;  /* 0x2000000aff0a8230 */ /* 0x000fe20000004100 */
[--C-:B------:R-:W-:Y:S02]  /*56d0*/  @!P0 SHF.R.U64 R11, R6, 0x10, R7.reuse ;  /* 0x00000010060b8819 */ /* 0x100fe40000001207 */
[----:B-1----:R-:W-:Y:S02]  /*56e0*/  @!P0 MOV R37, R53 ;  /* 0x0000003500258202 */ /* 0x002fe40000000f00 */
[----:B--2---:R-:W-:Y:S02]  /*56f0*/  @!P0 MOV R6, R17 ;  /* 0x0000001100068202 */ /* 0x004fe40000000f00 */
[----:B------:R-:W-:Y:S01]  /*5700*/  @!P0 SHF.R.U32.HI R25, RZ, 0x10, R7 ;  /* 0x00000010ff198819 */ /* 0x000fe20000011607 */
[----:B------:R-:W-:Y:S01]  /*5710*/  @!P0 IMAD.MOV.U32 R7, RZ, RZ, R16 ;  /* 0x000000ffff078224 */ /* 0x000fe200078e0010 */
[--C-:B------:R-:W-:Y:S01]  /*5720*/  @!P0 SHF.R.U64 R44, R38, 0x10, R39.reuse ;  /* 0x00000010262c8819 */ /* 0x100fe20000001227 */
[--C-:B------:R-:W-:Y:S01]  /*5730*/  @!P0 HADD2.F32 R35, -RZ, R37.reuse.H0_H0 ;  /* 0x20000025ff238230 */ /* 0x100fe20000004100 */
[----:B------:R-:W-:Y:S01]  /*5740*/  @!P0 SHF.R.U32.HI R47, RZ, 0x10, R39 ;  /* 0x00000010ff2f8819 */ /* 0x000fe20000011627 */
[----:B------:R-:W-:Y:S01]  /*5750*/  @!P0 HADD2.F32 R37, -RZ, R37.H1_H1 ;  /* 0x30000025ff258230 */ /* 0x000fe20000004100 */
[----:B------:R-:W-:Y:S02]  /*5760*/  @!P0 MOV R39, R52 ;  /* 0x0000003400278202 */ /* 0x000fe40000000f00 */
[--C-:B------:R-:W-:Y:S02]  /*5770*/  @!P0 SHF.R.U32.HI R9, RZ, 0x10, R5.reuse ;  /* 0x00000010ff098819 */ /* 0x100fe40000011605 */
[----:B------:R-:W-:Y:S01]  /*5780*/  @!P0 SHF.R.U64 R8, R4, 0x10, R5 ;  /* 0x0000001004088819 */ /* 0x000fe20000001205 */
[----:B------:R-:W-:Y:S01]  /*5790*/  @!P0 HADD2.F32 R4, -RZ, R3.H0_H0 ;  /* 0x20000003ff048230 */ /* 0x000fe20000004100 */
[----:B------:R-:W-:Y:S01]  /*57a0*/  MOV R5, R36 ;  /* 0x0000002400057202 */ /* 0x000fe20000000f00 */
[----:B------:R-:W-:Y:S02]  /*57b0*/  @!P0 HADD2.F32 R33, -RZ, R39.H0_H0 ;  /* 0x20000027ff218230 */ /* 0x000fe40000004100 */
[----:B------:R-:W-:Y:S01]  /*57c0*/  @!P0 HADD2.F32 R3, -RZ, R7.H0_H0 ;  /* 0x20000007ff038230 */ /* 0x000fe20000004100 */
[----:B------:R-:W-:Y:S01]  /*57d0*/  @!P0 FMUL.FTZ R38, R35, R4 ;  /* 0x0000000423268220 */ /* 0x000fe20000410000 */
[----:B------:R-:W-:Y:S01]  /*57e0*/  @!P0 HADD2.F32 R34, -RZ, R5.H0_H0 ;  /* 0x20000005ff228230 */ /* 0x000fe20000004100 */
[-C--:B------:R-:W-:Y:S01]  /*57f0*/  @!P0 FMUL.FTZ R45, R33, R2.reuse ;  /* 0x00000002212d8220 */ /* 0x080fe20000410000 */
[----:B------:R-:W-:Y:S01]  /*5800*/  @!P0 HADD2.F32 R5, -RZ, R6.H0_H0 ;  /* 0x20000006ff058230 */ /* 0x000fe20000004100 */
[C---:B------:R-:W-:Y:S01]  /*5810*/  @!P0 FMUL.FTZ R2, R3.reuse, R2 ;  /* 0x0000000203028220 */ /* 0x040fe20000410000 */
[----:B------:R-:W-:Y:S01]  /*5820*/  @!P0 HADD2.F32 R36, -RZ, R40.H0_H0 ;  /* 0x20000028ff248230 */ /* 0x000fe20000004100 */
[----:B------:R-:W-:Y:S01]  /*5830*/  @!P0 FFMA.FTZ R76, R3, R34, -R45 ;  /* 0x00000022034c8223 */ /* 0x000fe2000001082d */
[----:B------:R-:W-:Y:S01]  /*5840*/  @!P0 MOV R45, R55 ;  /* 0x00000037002d8202 */ /* 0x000fe20000000f00 */
[C---:B------:R-:W-:Y:S01]  /*5850*/  @!P0 FMUL.FTZ R4, R5.reuse, R4 ;  /* 0x0000000405048220 */ /* 0x040fe20000410000 */
[----:B------:R-:W-:Y:S01]  /*5860*/  @!P0 HADD2.F32 R8, -RZ, R8.H0_H0 ;  /* 0x20000008ff088230 */ /* 0x000fe20000004100 */
[----:B------:R-:W-:Y:S01]  /*5870*/  @!P0 FFMA.FTZ R75, R5, R36, -R38 ;  /* 0x00000024054b8223 */ /* 0x000fe20000010826 */
[----:B------:R-:W-:Y:S01]  /*5880*/  @!P0 HADD2.F32 R5, -RZ, R9.H0_H0 ;  /* 0x20000009ff058230 */ /* 0x000fe20000004100 */
[----:B------:R-:W-:Y:S01]  /*5890*/  @!P0 FFMA.FTZ R2, R33, R34, R2 ;  /* 0x0000002221028223 */ /* 0x000fe20000010002 */
[----:B------:R-:W-:Y:S02]  /*58a0*/  @!P0 HADD2.F32 R33, -RZ, R39.H1_H1 ;  /* 0x30000027ff218230 */ /* 0x000fe40000004100 */
[----:B------:R-:W-:Y:S01]  /*58b0*/  @!P0 HADD2.F32 R38, -RZ, R41.H0_H0 ;  /* 0x20000029ff268230 */ /* 0x000fe20000004100 */
[-C--:B------:R-:W-:Y:S01]  /*58c0*/  @!P0 FMUL.FTZ R9, R37, R5.reuse ;  /* 0x0000000525098220 */ /* 0x080fe20000410000 */
[----:B------:R-:W-:Y:S02]  /*58d0*/  @!P0 HADD2.F32 R3, -RZ, R6.H1_H1 ;  /* 0x30000006ff038230 */ /* 0x000fe40000004100 */
[----:B------:R-:W-:Y:S01]  /*58e0*/  @!P0 HADD2.F32 R6, -RZ, R7.H1_H1 ;  /* 0x30000007ff068230 */ /* 0x000fe20000004100 */
[----:B------:R-:W-:Y:S01]  /*58f0*/  @!P0 FMUL.FTZ R7, R33, R8 ;  /* 0x0000000821078220 */ /* 0x000fe20000410000 */
[----:B------:R-:W-:Y:S01]  /*5900*/  @!P0 HADD2.F32 R34, -RZ, R42.H0_H0 ;  /* 0x2000002aff228230 */ /* 0x000fe20000004100 */
[C---:B------:R-:W-:Y:S01]  /*5910*/  @!P0 FFMA.FTZ R74, R3.reuse, R38, -R9 ;  /* 0x00000026034a8223 */ /* 0x040fe20000010809 */
[----:B------:R-:W-:Y:S01]  /*5920*/  @!P0 HADD2.F32 R42, -RZ, R44.H0_H0 ;  /* 0x2000002cff2a8230 */ /* 0x000fe20000004100 */
[----:B------:R-:W-:Y:S01]  /*5930*/  @!P0 IMAD.MOV.U32 R9, RZ, RZ, R54 ;  /* 0x000000ffff098224 */ /* 0x000fe200078e0036 */
[----:B------:R-:W-:Y:S01]  /*5940*/  @!P0 HADD2.F32 R40, -RZ, R43.H0_H0 ;  /* 0x2000002bff288230 */ /* 0x000fe20000004100 */
[----:B------:R-:W-:Y:S01]  /*5950*/  @!P0 FMUL.FTZ R5, R3, R5 ;  /* 0x0000000503058220 */ /* 0x000fe20000410000 */
[----:B------:R-:W-:Y:S01]  /*5960*/  @!P0 HADD2.F32 R44, -RZ, R46.H0_H0 ;  /* 0x2000002eff2c8230 */ /* 0x000fe20000004100 */
[C---:B------:R-:W-:Y:S01]  /*5970*/  @!P0 FMUL.FTZ R3, R6.reuse, R8 ;  /* 0x0000000806038220 */ /* 0x040fe20000410000 */
[----:B------:R-:W-:Y:S01]  /*5980*/  @!P0 HADD2.F32 R41, -RZ, R9.H1_H1 ;  /* 0x30000009ff298230 */ /* 0x000fe20000004100 */
[----:B------:R-:W-:Y:S01]  /*5990*/  @!P0 FFMA.FTZ R73, R6, R34, -R7 ;  /* 0x0000002206498223 */ /* 0x000fe20000010807 */
[----:B------:R-:W-:Y:S01]  /*59a0*/  @!P0 MOV R6, R18 ;  /* 0x0000001200068202 */ /* 0x000fe20000000f00 */
[----:B------:R-:W-:Y:S01]  /*59b0*/  @!P0 FFMA.FTZ R3, R33, R34, R3 ;  /* 0x0000002221038223 */ /* 0x000fe20000010003 */
[----:B------:R-:W-:Y:S01]  /*59c0*/  @!P0 HADD2.F32 R7, -RZ, R11.H0_H0 ;  /* 0x2000000bff078230 */ /* 0x000fe20000004100 */
[----:B------:R-:W-:Y:S01]  /*59d0*/  @!P0 FFMA.FTZ R4, R35, R36, R4 ;  /* 0x0000002423048223 */ /* 0x000fe20000010004 */
[----:B------:R-:W-:Y:S01]  /*59e0*/  @!P0 HADD2.F32 R39, -RZ, R9.H0_H0 ;  /* 0x20000009ff278230 */ /* 0x000fe20000004100 */
[----:B------:R-:W-:Y:S01]  /*59f0*/  @!P0 FFMA.FTZ R5, R37, R38, R5 ;  /* 0x0000002625058223 */ /* 0x000fe20000010005 */
[--C-:B------:R-:W-:Y:S01]  /*5a00*/  @!P0 HADD2.F32 R8, -RZ, R6.reuse.H1_H1 ;  /* 0x30000006ff088230 */ /* 0x100fe20000004100 */
[-C--:B------:R-:W-:Y:S01]  /*5a10*/  @!P0 FMUL.FTZ R11, R41, R7.reuse ;  /* 0x00000007290b8220 */ /* 0x080fe20000410000 */
[----:B------:R-:W-:Y:S01]  /*5a20*/  @!P0 HADD2.F32 R9, -RZ, R6.H0_H0 ;  /* 0x20000006ff098230 */ /* 0x000fe20000004100 */
[----:B------:R-:W-:Y:S01]  /*5a30*/  @!P0 FMUL.FTZ R43, R39, R10 ;  /* 0x0000000a272b8220 */ /* 0x000fe20000410000 */
[----:B------:R-:W-:Y:S01]  /*5a40*/  @!P0 F2FP.PACK_AB R4, R5, R4 ;  /* 0x000000040504823e */ /* 0x000fe200000000ff */
[C---:B------:R-:W-:Y:S02]  /*5a50*/  @!P0 FMUL.FTZ R7, R8.reuse, R7 ;  /* 0x0000000708078220 */ /* 0x040fe40000410000 */
[----:B------:R-:W-:Y:S01]  /*5a60*/  @!P0 FFMA.FTZ R72, R8, R42, -R11 ;  /* 0x0000002a08488223 */ /* 0x000fe2000001080b */
[----:B------:R-:W-:Y:S01]  /*5a70*/  @!P0 HADD2.F32 R11, -RZ, R24.H0_H0 ;  /* 0x20000018ff0b8230 */ /* 0x000fe20000004100 */
[----:B------:R-:W-:Y:S01]  /*5a80*/  @!P0 IMAD.MOV.U32 R8, RZ, RZ, R19 ;  /* 0x000000ffff088224 */ /* 0x000fe200078e0013 */
[----:B------:R-:W-:Y:S01]  /*5a90*/  @!P0 HADD2.F32 R24, -RZ, R25.H0_H0 ;  /* 0x20000019ff188230 */ /* 0x000fe20000004100 */
[C---:B------:R-:W-:Y:S01]  /*5aa0*/  @!P0 FFMA.FTZ R71, R9.reuse, R40, -R43 ;  /* 0x0000002809478223 */ /* 0x040fe2000001082b */
[--C-:B------:R-:W-:Y:S01]  /*5ab0*/  @!P0 HADD2.F32 R43, -RZ, R45.reuse.H0_H0 ;  /* 0x2000002dff2b8230 */ /* 0x100fe20000004100 */
[----:B------:R-:W-:Y:S01]  /*5ac0*/  @!P0 FMUL.FTZ R6, R9, R10 ;  /* 0x0000000a09068220 */ /* 0x000fe20000410000 */
[----:B------:R-:W-:Y:S01]  /*5ad0*/  @!P0 HADD2.F32 R25, -RZ, R45.H1_H1 ;  /* 0x3000002dff198230 */ /* 0x000fe20000004100 */
[----:B------:R-:W-:Y:S01]  /*5ae0*/  @!P0 IMAD.MOV.U32 R53, RZ, RZ, R4 ;  /* 0x000000ffff358224 */ /* 0x000fe200078e0004 */
[--C-:B------:R-:W-:Y:S01]  /*5af0*/  @!P0 HADD2.F32 R10, -RZ, R8.reuse.H1_H1 ;  /* 0x30000008ff0a8230 */ /* 0x100fe20000004100 */
[----:B------:R-:W-:Y:S01]  /*5b00*/  @!P0 FMUL.FTZ R64, R43, R11 ;  /* 0x0000000b2b408220 */ /* 0x000fe20000410000 */
[----:B------:R-:W-:Y:S01]  /*5b10*/  @!P0 HADD2.F32 R9, -RZ, R8.H0_H0 ;  /* 0x20000008ff098230 */ /* 0x000fe20000004100 */
[----:B------:R-:W-:Y:S01]  /*5b20*/  @!P0 FMUL.FTZ R46, R25, R24 ;  /* 0x00000018192e8220 */ /* 0x000fe20000410000 */
[----:B------:R-:W-:Y:S01]  /*5b30*/  @!P0 HADD2.F32 R45, -RZ, R47.H0_H0 ;  /* 0x2000002fff2d8230 */ /* 0x000fe20000004100 */
[----:B------:R-:W-:Y:S02]  /*5b40*/  @!P0 FFMA.FTZ R6, R39, R40, R6 ;  /* 0x0000002827068223 */ /* 0x000fe40000010006 */
[C---:B------:R-:W-:Y:S02]  /*5b50*/  @!P0 FFMA.FTZ R64, R9.reuse, R44, -R64 ;  /* 0x0000002c09408223 */ /* 0x040fe40000010840 */
[----:B------:R-:W-:Y:S02]  /*5b60*/  @!P0 FFMA.FTZ R46, R10, R45, -R46 ;  /* 0x0000002d0a2e8223 */ /* 0x000fe4000001082e */
[----:B------:R-:W-:Y:S01]  /*5b70*/  @!P0 FMUL.FTZ R8, R9, R11 ;  /* 0x0000000b09088220 */ /* 0x000fe20000410000 */
[----:B------:R-:W-:Y:S01]  /*5b80*/  @!P0 F2FP.PACK_AB R11, R74, R75 ;  /* 0x0000004b4a0b823e */ /* 0x000fe200000000ff */
[----:B------:R-:W-:Y:S01]  /*5b90*/  @!P0 FMUL.FTZ R9, R10, R24 ;  /* 0x000000180a098220 */ /* 0x000fe20000410000 */
[----:B------:R-:W-:Y:S01]  /*5ba0*/  @!P0 F2FP.PACK_AB R24, R72, R71 ;  /* 0x000000474818823e */ /* 0x000fe200000000ff */
[----:B------:R-:W-:Y:S01]  /*5bb0*/  @!P0 FFMA.FTZ R7, R41, R42, R7 ;  /* 0x0000002a29078223 */ /* 0x000fe20000010007 */
[----:B------:R-:W-:Y:S01]  /*5bc0*/  @!P0 F2FP.PACK_AB R10, R73, R76 ;  /* 0x0000004c490a823e */ /* 0x000fe200000000ff */
[----:B------:R-:W-:Y:S01]  /*5bd0*/  @!P0 FFMA.FTZ R8, R43, R44, R8 ;  /* 0x0000002c2b088223 */ /* 0x000fe20000010008 */
[----:B------:R-:W-:Y:S01]  /*5be0*/  @!P0 F2FP.PACK_AB R33, R46, R64 ;  /* 0x000000402e21823e */ /* 0x000fe200000000ff */
[----:B------:R-:W-:Y:S01]  /*5bf0*/  @!P0 FFMA.FTZ R9, R25, R45, R9 ;  /* 0x0000002d19098223 */ /* 0x000fe20000010009 */
[----:B------:R-:W-:Y:S01]  /*5c00*/  @!P0 MOV R16, R10 ;  /* 0x0000000a00108202 */ /* 0x000fe20000000f00 */
[----:B------:R-:W-:Y:S01]  /*5c10*/  @!P0 IMAD.MOV.U32 R18, RZ, RZ, R24 ;  /* 0x000000ffff128224 */ /* 0x000fe200078e0018 */
[----:B------:R-:W-:Y:S02]  /*5c20*/  @!P0 MOV R17, R11 ;  /* 0x0000000b00118202 */ /* 0x000fe40000000f00 */
[----:B------:R-:W-:Y:S02]  /*5c30*/  @!P0 MOV R19, R33 ;  /* 0x0000002100138202 */ /* 0x000fe40000000f00 */
[----:B------:R-:W-:Y:S02]  /*5c40*/  @!P0 F2FP.PACK_AB R10, R3, R2 ;  /* 0x00000002030a823e */ /* 0x000fe400000000ff */
[----:B------:R-:W-:Y:S01]  /*5c50*/  @!P0 F2FP.PACK_AB R3, R7, R6 ;  /* 0x000000060703823e */ /* 0x000fe200000000ff */
[----:B------:R1:W-:Y:S01]  /*5c60*/  STG.E.128 [R68.64], R16 ;  /* 0x0000001044007986 */ /* 0x0003e2000c101d06 */
[----:B------:R-:W-:Y:S02]  /*5c70*/  @!P0 F2FP.PACK_AB R2, R9, R8 ;  /* 0x000000080902823e */ /* 0x000fe400000000ff */
[----:B------:R-:W-:Y:S02]  /*5c80*/  @!P0 MOV R52, R10 ;  /* 0x0000000a00348202 */ /* 0x000fe40000000f00 */
[----:B------:R-:W-:Y:S02]  /*5c90*/  @!P0 MOV R54, R3 ;  /* 0x0000000300368202 */ /* 0x000fe40000000f00 */
[----:B------:R-:W-:Y:S05]  /*5ca0*/  @!P0 MOV R55, R2 ;  /* 0x0000000200378202 */ /* 0x000fea0000000f00 */
[----:B------:R1:W-:Y:S02]  /*5cb0*/  @!P2 STG.E.128 [R66.64], R52 ;  /* 0x000000344200a986 */ /* 0x0003e4000c101d06 */
.L_x_197:
[----:B------:R-:W-:Y:S05]  /*5cc0*/  BSYNC B0 ;  /* 0x0000000000007941 */ /* 0x000fea0003800000 */
.L_x_196:
[----:B------:R-:W-:Y:S01]  /*5cd0*/  ISETP.GE.AND P0, PT, R26, c[0x0][0x1d4], PT ;  /* 0x000075001a007a0c */ /* 0x000fe20003f06270 */
[----:B------:R-:W-:Y:S01]  /*5ce0*/  @!UPT UIADD3 URZ, URZ, URZ, URZ ;  /* 0x0000003f3f3ff290 */ /* 0x000fe2000fffe03f */
[----:B------:R-:W-:Y:S11]  /*5cf0*/  BSSY B0, `(.L_x_198) ;  /* 0x0000071000007945 */ /* 0x000ff60003800000 */
[----:B------:R-:W-:-:S05]  /*5d00*/  @P0 BRA `(.L_x_199) ;  /* 0x000006f000000947 */ /* 0x000fca0003800000 */
[----:B------:R-:W2:Y:S01]  /*5d10*/  LDS.128 R40, [R110+0x3c80] ;  /* 0x003c80006e287984 */ /* 0x000ea20000000c00 */
[----:B------:R-:W-:Y:S02]  /*5d20*/  ISETP.GE.AND P2, PT, R84, c[0x0][0x1d4], PT ;  /* 0x0000750054007a0c */ /* 0x000fe40003f46270 */
[-C--:B------:R-:W-:Y:S04]  /*5d30*/  IADD3 R2, P1, P0, R78, R70.reuse, R105 ;  /* 0x000000464e027210 */ /* 0x080fe8000783e069 */
[-C--:B------:R-:W-:Y:S01]  /*5d40*/  IADD3.X R4, R80, R65.reuse, R118, P1, P0 ;  /* 0x0000004150047210 */ /* 0x080fe20000fe0476 */
[----:B-1----:R-:W1:Y:S06]  /*5d50*/  LDS.128 R16, [R120+0x3c80] ;  /* 0x003c800078107984 */ /* 0x002e6c0000000c00 */
[----:B------:R-:W-:Y:S04]  /*5d60*/  @!P2 IADD3 R3, P1, P0, R78, R70, R84 ;  /* 0x000000464e03a210 */ /* 0x000fe8000783e054 */
[----:B------:R-:W-:Y:S02]  /*5d70*/  @!P2 IADD3.X R5, R80, R65, R113, P1, P0 ;  /* 0x000000415005a210 */ /* 0x000fe40000fe0471 */
[C---:B------:R-:W-:Y:S04]  /*5d80*/  LEA R52, P0, R2.reuse, c[0x0][0x1c8], 0x1 ;  /* 0x0000720002347a11 */ /* 0x040fe800078008ff */
[----:B------:R-:W-:Y:S02]  /*5d90*/  LEA.HI.X R53, R2, c[0x0][0x1cc], R4, 0x1, P0 ;  /* 0x0000730002357a11 */ /* 0x000fe400000f0c04 */
[C---:B------:R-:W-:Y:S04]  /*5da0*/  @!P2 LEA R46, P0, R3.reuse, c[0x0][0x1c8], 0x1 ;  /* 0x00007200032eaa11 */ /* 0x040fe800078008ff */
[----:B------:R-:W-:Y:S02]  /*5db0*/  @!P2 LEA.HI.X R47, R3, c[0x0][0x1cc], R5, 0x1, P0 ;  /* 0x00007300032faa11 */ /* 0x000fe400000f0c05 */
[----:B------:R-:W-:Y:S11]  /*5dc0*/  ISETP.GE.AND P0, PT, R26, c[0x0][0x27c], PT ;  /* 0x00009f001a007a0c */ /* 0x000ff60003f06270 */
[----:B------:R-:W-:Y:S02]  /*5dd0*/  @!UPT UIADD3 URZ, URZ, URZ, URZ ;  /* 0x0000003f3f3ff290 */ /* 0x000fe4000fffe03f */
[----:B------:R-:W-:Y:S01]  /*5de0*/  @!P0 SHF.R.U64 R5, R12, 0x10, R13 ;  /* 0x000000100c058819 */ /* 0x000fe2000000120d */
[----:B------:R-:W-:Y:S01]  /*5df0*/  @!P0 HADD2.F32 R2, -RZ, R28.H0_H0 ;  /* 0x2000001cff028230 */ /* 0x000fe20000004100 */
[----:B------:R-:W-:Y:S01]  /*5e00*/  @!P0 SHF.R.U64 R12, R48, 0x10, R49 ;  /* 0x00000010300c8819 */ /* 0x000fe20000001231 */
[--C-:B------:R-:W-:Y:S01]  /*5e10*/  @!P0 HADD2.F32 R8, -RZ, R60.reuse.H0_H0 ;  /* 0x2000003cff088230 */ /* 0x100fe20000004100 */
[----:B--2---:R-:W-:Y:S01]  /*5e20*/  @!P0 MOV R9, R40 ;  /* 0x0000002800098202 */ /* 0x004fe20000000f00 */
[----:B------:R-:W-:Y:S01]  /*5e30*/  @!P0 HADD2.F32 R5, -RZ, R5.H0_H0 ;  /* 0x20000005ff058230 */ /* 0x000fe20000004100 */
[----:B-1----:R-:W-:Y:S01]  /*5e40*/  @!P0 MOV R4, R16 ;  /* 0x0000001000048202 */ /* 0x002fe20000000f00 */
[----:B------:R-:W-:Y:S01]  /*5e50*/  @!P0 HADD2.F32 R24, -RZ, R60.H1_H1 ;  /* 0x3000003cff188230 */ /* 0x000fe20000004100 */
[----:B------:R-:W-:Y:S01]  /*5e60*/  @!P0 SHF.R.U32.HI R6, RZ, 0x10, R13 ;  /* 0x00000010ff068819 */ /* 0x000fe2000001160d */
[--C-:B------:R-:W-:Y:S01]  /*5e70*/  @!P0 HADD2.F32 R7, -RZ, R9.reuse.H0_H0 ;  /* 0x20000009ff078230 */ /* 0x100fe20000004100 */
[----:B------:R-:W-:Y:S01]  /*5e80*/  @!P0 SHF.R.U64 R11, R14, 0x10, R15 ;  /* 0x000000100e0b8819 */ /* 0x000fe2000000120f */
[--C-:B------:R-:W-:Y:S01]  /*5e90*/  @!P0 HADD2.F32 R3, -RZ, R4.reuse.H0_H0 ;  /* 0x20000004ff038230 */ /* 0x100fe20000004100 */
[----:B------:R-:W-:Y:S01]  /*5ea0*/  @!P0 SHF.R.U32.HI R34, RZ, 0x10, R51 ;  /* 0x00000010ff228819 */ /* 0x000fe20000011633 */
[----:B------:R-:W-:Y:S01]  /*5eb0*/  @!P0 HADD2.F32 R13, -RZ, R9.H1_H1 ;  /* 0x30000009ff0d8230 */ /* 0x000fe20000004100 */
[----:B------:R-:W-:Y:S01]  /*5ec0*/  @!P0 FMUL.FTZ R14, R7, R2 ;  /* 0x00000002070e8220 */ /* 0x000fe20000410000 */
[----:B------:R-:W-:Y:S01]  /*5ed0*/  @!P0 HADD2.F32 R4, -RZ, R4.H1_H1 ;  /* 0x30000004ff048230 */ /* 0x000fe20000004100 */
[----:B------:R-:W-:Y:S01]  /*5ee0*/  @!P0 IMAD.MOV.U32 R9, RZ, RZ, R41 ;  /* 0x000000ffff098224 */ /* 0x000fe200078e0029 */
[----:B------:R-:W-:Y:S01]  /*5ef0*/  @!P0 HADD2.F32 R39, -RZ, R34.H0_H0 ;  /* 0x20000022ff278230 */ /* 0x000fe20000004100 */
[----:B------:R-:W-:Y:S01]  /*5f00*/  @!P0 FFMA.FTZ R55, R3, R8, -R14 ;  /* 0x0000000803378223 */ /* 0x000fe2000001080e */
[----:B------:R-:W-:Y:S01]  /*5f10*/  @!P0 HADD2.F32 R14, -RZ, R12.H0_H0 ;  /* 0x2000000cff0e8230 */ /* 0x000fe20000004100 */
[-C--:B------:R-:W-:Y:S01]  /*5f20*/  @!P0 FMUL.FTZ R12, R13, R5.reuse ;  /* 0x000000050d0c8220 */ /* 0x080fe20000410000 */
[----:B------:R-:W-:Y:S01]  /*5f30*/  @!P0 MOV R34, R42 ;  /* 0x0000002a00228202 */ /* 0x000fe20000000f00 */
[----:B------:R-:W-:Y:S01]  /*5f40*/  @!P0 FMUL.FTZ R2, R3, R2 ;  /* 0x0000000203028220 */ /* 0x000fe20000410000 */
[----:B------:R-:W-:Y:S01]  /*5f50*/  @!P0 SHF.R.U32.HI R33, RZ, 0x10, R49 ;  /* 0x00000010ff218819 */ /* 0x000fe20000011631 */
[C---:B------:R-:W-:Y:S01]  /*5f60*/  @!P0 FMUL.FTZ R3, R4.reuse, R5 ;  /* 0x0000000504038220 */ /* 0x040fe20000410000 */
[----:B------:R-:W-:Y:S01]  /*5f70*/  @!P0 MOV R5, R17 ;  /* 0x0000001100058202 */ /* 0x000fe20000000f00 */
[----:B------:R-:W-:Y:S01]  /*5f80*/  @!P0 FFMA.FTZ R54, R4, R14, -R12 ;  /* 0x0000000e04368223 */ /* 0x000fe2000001080c */
[----:B------:R-:W-:Y:S01]  /*5f90*/  @!P0 HADD2.F32 R4, -RZ, R28.H1_H1 ;  /* 0x3000001cff048230 */ /* 0x000fe20000004100 */
[----:B------:R-:W-:Y:S01]  /*5fa0*/  @!P0 FFMA.FTZ R2, R7, R8, R2 ;  /* 0x0000000807028223 */ /* 0x000fe20000010002 */
[----:B------:R-:W-:Y:S01]  /*5fb0*/  @!P0 SHF.R.U32.HI R10, RZ, 0x10, R15 ;  /* 0x00000010ff0a8819 */ /* 0x000fe2000001160f */
[----:B------:R-:W-:Y:S01]  /*5fc0*/  @!P0 FFMA.FTZ R3, R13, R14, R3 ;  /* 0x0000000e0d038223 */ /* 0x000fe20000010003 */
[----:B------:R-:W-:Y:S01]  /*5fd0*/  @!P0 HADD2.F32 R15, -RZ, R9.H0_H0 ;  /* 0x20000009ff0f8230 */ /* 0x000fe20000004100 */
[----:B------:R-:W-:Y:S01]  /*5fe0*/  @!P0 SHF.R.U64 R35, R50, 0x10, R51 ;  /* 0x0000001032238819 */ /* 0x000fe20000001233 */
[----:B------:R-:W-:Y:S02]  /*5ff0*/  @!P0 HADD2.F32 R7, -RZ, R5.H0_H0 ;  /* 0x20000005ff078230 */ /* 0x000fe40000004100 */
[----:B------:R-:W-:Y:S01]  /*6000*/  @!P0 HADD2.F32 R25, -RZ, R9.H1_H1 ;  /* 0x30000009ff198230 */ /* 0x000fe20000004100 */
[-C--:B------:R-:W-:Y:S01]  /*6010*/  @!P0 FMUL.FTZ R12, R15, R4.reuse ;  /* 0x000000040f0c8220 */ /* 0x080fe20000410000 */
[----:B------:R-:W-:Y:S01]  /*6020*/  @!P0 HADD2.F32 R8, -RZ, R6.H0_H0 ;  /* 0x20000006ff088230 */ /* 0x000fe20000004100 */
[C---:B------:R-:W-:Y:S01]  /*6030*/  @!P0 FMUL.FTZ R4, R7.reuse, R4 ;  /* 0x0000000407048220 */ /* 0x040fe20000410000 */
[----:B------:R-:W-:Y:S01]  /*6040*/  @!P0 HADD2.F32 R28, -RZ, R33.H0_H0 ;  /* 0x20000021ff1c8230 */ /* 0x000fe20000004100 */
[----:B------:R-:W-:Y:S01]  /*6050*/  @!P0 FFMA.FTZ R51, R7, R24, -R12 ;  /* 0x0000001807338223 */ /* 0x000fe2000001080c */
[----:B------:R-:W-:Y:S01]  /*6060*/  @!P0 MOV R7, R19 ;  /* 0x0000001300078202 */ /* 0x000fe20000000f00 */
[----:B------:R-:W-:Y:S01]  /*6070*/  @!P0 IMAD.MOV.U32 R12, RZ, RZ, R43 ;  /* 0x000000ffff0c8224 */ /* 0x000fe200078e002b */
[----:B------:R-:W-:Y:S01]  /*6080*/  @!P0 HADD2.F32 R6, -RZ, R5.H1_H1 ;  /* 0x30000005ff068230 */ /* 0x000fe20000004100 */
[----:B------:R-:W-:Y:S01]  /*6090*/  @!P0 FMUL.FTZ R9, R25, R8 ;  /* 0x0000000819098220 */ /* 0x000fe20000410000 */
[----:B------:R-:W-:Y:S01]  /*60a0*/  @!P0 HADD2.F32 R10, -RZ, R10.H0_H0 ;  /* 0x2000000aff0a8230 */ /* 0x000fe20000004100 */
[----:B------:R-:W-:Y:S01]  /*60b0*/  @!P0 FFMA.FTZ R4, R15, R24, R4 ;  /* 0x000000180f048223 */ /* 0x000fe20000010004 */
[--C-:B------:R-:W-:Y:S01]  /*60c0*/  @!P0 HADD2.F32 R36, -RZ, R12.reuse.H0_H0 ;  /* 0x2000000cff248230 */ /* 0x100fe20000004100 */
[C---:B------:R-:W-:Y:S01]  /*60d0*/  @!P0 FMUL.FTZ R5, R6.reuse, R8 ;  /* 0x0000000806058220 */ /* 0x040fe20000410000 */
[----:B------:R-:W-:Y:S01]  /*60e0*/  @!P0 HADD2.F32 R38, -RZ, R12.H1_H1 ;  /* 0x3000000cff268230 */ /* 0x000fe20000004100 */
[-C--:B------:R-:W-:Y:S01]  /*60f0*/  @!P0 FFMA.FTZ R50, R6, R28.reuse, -R9 ;  /* 0x0000001c06328223 */ /* 0x080fe20000010809 */
[----:B------:R-:W-:Y:S01]  /*6100*/  @!P0 HADD2.F32 R9, -RZ, R7.H0_H0 ;  /* 0x20000007ff098230 */ /* 0x000fe20000004100 */
[----:B------:R-:W-:Y:S01]  /*6110*/  @!P0 FFMA.FTZ R5, R25, R28, R5 ;  /* 0x0000001c19058223 */ /* 0x000fe20000010005 */
[----:B------:R-:W-:Y:S02]  /*6120*/  @!P0 HADD2.F32 R6, -RZ, R29.H0_H0 ;  /* 0x2000001dff068230 */ /* 0x000fe40000004100 */
[----:B------:R-:W-:Y:S02]  /*6130*/  @!P0 HADD2.F32 R7, -RZ, R7.H1_H1 ;  /* 0x30000007ff078230 */ /* 0x000fe40000004100 */
[--C-:B------:R-:W-:Y:S01]  /*6140*/  @!P0 HADD2.F32 R37, -RZ, R61.reuse.H0_H0 ;  /* 0x2000003dff258230 */ /* 0x100fe20000004100 */
[----:B------:R-:W-:Y:S01]  /*6150*/  @!P0 FMUL.FTZ R12, R36, R6 ;  /* 0x00000006240c8220 */ /* 0x000fe20000410000 */
[----:B------:R-:W-:Y:S01]  /*6160*/  @!P0 F2FP.PACK_AB R4, R5, R4 ;  /* 0x000000040504823e */ /* 0x000fe200000000ff */
[C---:B------:R-:W-:Y:S01]  /*6170*/  @!P0 FMUL.FTZ R8, R9.reuse, R6 ;  /* 0x0000000609088220 */ /* 0x040fe20000410000 */
[----:B------:R-:W-:Y:S01]  /*6180*/  @!P0 HADD2.F32 R33, -RZ, R61.H1_H1 ;  /* 0x3000003dff218230 */ /* 0x000fe20000004100 */
[-C--:B------:R-:W-:Y:S01]  /*6190*/  @!P0 FMUL.FTZ R6, R38, R10.reuse ;  /* 0x0000000a26068220 */ /* 0x080fe20000410000 */
[----:B------:R-:W-:Y:S01]  /*61a0*/  @!P0 HADD2.F32 R35, -RZ, R35.H0_H0 ;  /* 0x20000023ff238230 */ /* 0x000fe20000004100 */
[----:B------:R-:W-:Y:S01]  /*61b0*/  @!P0 FFMA.FTZ R49, R9, R37, -R12 ;  /* 0x0000002509318223 */ /* 0x000fe2000001080c */
[----:B------:R-:W-:Y:S01]  /*61c0*/  @!P0 HADD2.F32 R12, -RZ, R11.H0_H0 ;  /* 0x2000000bff0c8230 */ /* 0x000fe20000004100 */
[C---:B------:R-:W-:Y:S02]  /*61d0*/  @!P0 FMUL.FTZ R9, R7.reuse, R10 ;  /* 0x0000000a07098220 */ /* 0x040fe40000410000 */
[----:B------:R-:W-:Y:S01]  /*61e0*/  @!P0 FFMA.FTZ R48, R7, R39, -R6 ;  /* 0x0000002707308223 */ /* 0x000fe20000010806 */
[----:B------:R-:W-:Y:S01]  /*61f0*/  @!P0 HADD2.F32 R6, -RZ, R29.H1_H1 ;  /* 0x3000001dff068230 */ /* 0x000fe20000004100 */
[----:B------:R-:W-:Y:S01]  /*6200*/  @!P0 IMAD.MOV.U32 R7, RZ, RZ, R18 ;  /* 0x000000ffff078224 */ /* 0x000fe200078e0012 */
[--C-:B------:R-:W-:Y:S01]  /*6210*/  @!P0 HADD2.F32 R29, -RZ, R34.reuse.H0_H0 ;  /* 0x20000022ff1d8230 */ /* 0x100fe20000004100 */
[----:B------:R-:W-:Y:S01]  /*6220*/  @!P0 IMAD.MOV.U32 R41, RZ, RZ, R4 ;  /* 0x000000ffff298224 */ /* 0x000fe200078e0004 */
[----:B------:R-:W-:Y:S01]  /*6230*/  @!P0 F2FP.PACK_AB R13, R48, R49 ;  /* 0x00000031300d823e */ /* 0x000fe200000000ff */
[----:B------:R-:W-:Y:S02]  /*6240*/  @!P0 HADD2.F32 R34, -RZ, R34.H1_H1 ;  /* 0x30000022ff228230 */ /* 0x000fe40000004100 */
[--C-:B------:R-:W-:Y:S01]  /*6250*/  @!P0 HADD2.F32 R11, -RZ, R7.reuse.H0_H0 ;  /* 0x20000007ff0b8230 */ /* 0x100fe20000004100 */
[----:B------:R-:W-:Y:S01]  /*6260*/  @!P0 MOV R19, R13 ;  /* 0x0000000d00138202 */ /* 0x000fe20000000f00 */
[----:B------:R-:W-:Y:S01]  /*6270*/  @!P0 HADD2.F32 R10, -RZ, R7.H1_H1 ;  /* 0x30000007ff0a8230 */ /* 0x000fe20000004100 */
[----:B------:R-:W-:Y:S02]  /*6280*/  @!P0 FMUL.FTZ R7, R29, R6 ;  /* 0x000000061d078220 */ /* 0x000fe40000410000 */
[----:B------:R-:W-:Y:S02]  /*6290*/  @!P0 FMUL.FTZ R44, R34, R12 ;  /* 0x0000000c222c8220 */ /* 0x000fe40000410000 */
[C---:B------:R-:W-:Y:S02]  /*62a0*/  @!P0 FMUL.FTZ R6, R11.reuse, R6 ;  /* 0x000000060b068220 */ /* 0x040fe40000410000 */
[----:B------:R-:W-:Y:S01]  /*62b0*/  @!P0 FFMA.FTZ R45, R11, R33, -R7 ;  /* 0x000000210b2d8223 */ /* 0x000fe20000010807 */
[----:B------:R-:W-:Y:S01]  /*62c0*/  @!P0 F2FP.PACK_AB R11, R50, R51 ;  /* 0x00000033320b823e */ /* 0x000fe200000000ff */
[C---:B------:R-:W-:Y:S02]  /*62d0*/  @!P0 FMUL.FTZ R7, R10.reuse, R12 ;  /* 0x0000000c0a078220 */ /* 0x040fe40000410000 */
[----:B------:R-:W-:Y:S01]  /*62e0*/  @!P0 FFMA.FTZ R12, R10, R35, -R44 ;  /* 0x000000230a0c8223 */ /* 0x000fe2000001082c */
[----:B------:R-:W-:Y:S01]  /*62f0*/  @!P0 F2FP.PACK_AB R10, R54, R55 ;  /* 0x00000037360a823e */ /* 0x000fe200000000ff */
[----:B------:R-:W-:Y:S01]  /*6300*/  @!P0 FFMA.FTZ R6, R29, R33, R6 ;  /* 0x000000211d068223 */ /* 0x000fe20000010006 */
[----:B------:R-:W-:Y:S01]  /*6310*/  @!P0 MOV R17, R11 ;  /* 0x0000000b00118202 */ /* 0x000fe20000000f00 */
[----:B------:R-:W-:Y:S01]  /*6320*/  @!P0 FFMA.FTZ R7, R34, R35, R7 ;  /* 0x0000002322078223 */ /* 0x000fe20000010007 */
[----:B------:R-:W-:Y:S01]  /*6330*/  @!P0 F2FP.PACK_AB R12, R12, R45 ;  /* 0x0000002d0c0c823e */ /* 0x000fe200000000ff */
[----:B------:R-:W-:Y:S01]  /*6340*/  @!P0 FFMA.FTZ R8, R36, R37, R8 ;  /* 0x0000002524088223 */ /* 0x000fe20000010008 */
[----:B------:R-:W-:Y:S01]  /*6350*/  @!P0 MOV R16, R10 ;  /* 0x0000000a00108202 */ /* 0x000fe20000000f00 */
[----:B------:R-:W-:Y:S01]  /*6360*/  @!P0 FFMA.FTZ R9, R38, R39, R9 ;  /* 0x0000002726098223 */ /* 0x000fe20000010009 */
[----:B------:R-:W-:Y:S01]  /*6370*/  @!P0 F2FP.PACK_AB R10, R3, R2 ;  /* 0x00000002030a823e */ /* 0x000fe200000000ff */
[----:B------:R-:W-:Y:S01]  /*6380*/  @!P0 IMAD.MOV.U32 R18, RZ, RZ, R12 ;  /* 0x000000ffff128224 */ /* 0x000fe200078e000c */
[----:B------:R-:W-:Y:S02]  /*6390*/  @!P0 F2FP.PACK_AB R3, R7, R6 ;  /* 0x000000060703823e */ /* 0x000fe400000000ff */
[----:B------:R-:W-:Y:S02]  /*63a0*/  @!P0 F2FP.PACK_AB R2, R9, R8 ;  /* 0x000000080902823e */ /* 0x000fe400000000ff */
[----:B------:R1:W-:Y:S01]  /*63b0*/  STG.E.128 [R52.64], R16 ;  /* 0x0000001034007986 */ /* 0x0003e2000c101d06 */
[----:B------:R-:W-:Y:S02]  /*63c0*/  @!P0 MOV R40, R10 ;  /* 0x0000000a00288202 */ /* 0x000fe40000000f00 */
[----:B------:R-:W-:Y:S02]  /*63d0*/  @!P0 MOV R42, R3 ;  /* 0x00000003002a8202 */ /* 0x000fe40000000f00 */
[----:B------:R-:W-:Y:S05]  /*63e0*/  @!P0 MOV R43, R2 ;  /* 0x00000002002b8202 */ /* 0x000fea0000000f00 */
[----:B------:R1:W-:Y:S02]  /*63f0*/  @!P2 STG.E.128 [R46.64], R40 ;  /* 0x000000282e00a986 */ /* 0x0003e4000c101d06 */
.L_x_199:
[----:B------:R-:W-:Y:S05]  /*6400*/  BSYNC B0 ;  /* 0x0000000000007941 */ /* 0x000fea0003800000 */
.L_x_198:
[----:B------:R-:W-:Y:S11]  /*6410*/  ISETP.GE.AND P0, PT, R27, c[0x0][0x1d4], PT ;  /* 0x000075001b007a0c */ /* 0x000ff60003f06270 */
[----:B------:R-:W-:Y:S02]  /*6420*/  @!UPT UIADD3 URZ, URZ, URZ, URZ ;  /* 0x0000003f3f3ff290 */ /* 0x000fe4000fffe03f */
[----:B------:R-:W-:-:S05]  /*6430*/  @P0 BRA `(.L_x_183) ;  /* 0x000008a000000947 */ /* 0x000fca0003800000 */
[----:B-1----:R-:W-:Y:S01]  /*6440*/  LDS.128 R40, [R109+0x3c80] ;  /* 0x003c80006d287984 */ /* 0x002fe20000000c00 */
[----:B------:R-:W-:Y:S04]  /*6450*/  IADD3 R4, P1, P0, R78, R70, R104 ;  /* 0x000000464e047210 */ /* 0x000fe8000783e068 */
[----:B------:R-:W-:Y:S02]  /*6460*/  IADD3.X R6, R80, R65, R117, P1, P0 ;  /* 0x0000004150067210 */ /* 0x000fe40000fe0475 */
[----:B------:R-:W-:Y:S01]  /*6470*/  ISETP.GE.AND P0, PT, R27, c[0x0][0x27c], PT ;  /* 0x00009f001b007a0c */ /* 0x000fe20003f06270 */
[----:B------:R-:W1:Y:S01]  /*6480*/  LDS.128 R12, [R115+0x3c80] ;  /* 0x003c8000730c7984 */ /* 0x000e620000000c00 */
[C---:B------:R-:W-:Y:S04]  /*6490*/  LEA R48, P1, R4.reuse, c[0x0][0x1c8], 0x1 ;  /* 0x0000720004307a11 */ /* 0x040fe800078208ff */
[----:B------:R-:W-:Y:S02]  /*64a0*/  LEA.HI.X R49, R4, c[0x0][0x1cc], R6, 0x1, P1 ;  /* 0x0000730004317a11 */ /* 0x000fe400008f0c06 */
[----:B------:R-:W-:Y:S05]  /*64b0*/  ISETP.GE.AND P1, PT, R86, c[0x0][0x1d4], PT ;  /* 0x0000750056007a0c */ /* 0x000fea0003f26270 */
[----:B------:R-:W-:Y:S01]  /*64c0*/  @!P0 HADD2.F32 R2, -RZ, R30.H0_H0 ;  /* 0x2000001eff028230 */ /* 0x000fe20000004100 */
[----:B------:R-:W-:Y:S01]  /*64d0*/  @!P0 SHF.R.U64 R5, R20, 0x10, R21 ;  /* 0x0000001014058819 */ /* 0x000fe20000001215 */
[--C-:B------:R-:W-:Y:S01]  /*64e0*/  @!P0 HADD2.F32 R28, -RZ, R62.reuse.H0_H0 ;  /* 0x2000003eff1c8230 */ /* 0x100fe20000004100 */
[----:B------:R-:W-:Y:S01]  /*64f0*/  @!P0 SHF.R.U64 R9, R22, 0x10, R23 ;  /* 0x0000001016098819 */ /* 0x000fe20000001217 */
[----:B------:R-:W-:Y:S01]  /*6500*/  @!P0 HADD2.F32 R22, -RZ, R62.H1_H1 ;  /* 0x3000003eff168230 */ /* 0x000fe20000004100 */
[----:B------:R-:W-:Y:S01]  /*6510*/  @!P0 SHF.R.U32.HI R11, RZ, 0x10, R21 ;  /* 0x00000010ff0b8819 */ /* 0x000fe20000011615 */
[----:B------:R-:W-:Y:S01]  /*6520*/  @!P0 HADD2.F32 R37, -RZ, R63.H0_H0 ;  /* 0x2000003fff258230 */ /* 0x000fe20000004100 */
[----:B------:R-:W-:Y:S01]  /*6530*/  @!P0 SHF.R.U64 R10, R56, 0x10, R57 ;  /* 0x00000010380a8819 */ /* 0x000fe20000001239 */
[----:B------:R-:W-:Y:S01]  /*6540*/  @!P0 HADD2.F32 R18, -RZ, R9.H0_H0 ;  /* 0x20000009ff128230 */ /* 0x000fe20000004100 */
[----:B------:R-:W-:Y:S01]  /*6550*/  @!P0 SHF.R.U32.HI R16, RZ, 0x10, R23 ;  /* 0x00000010ff108819 */ /* 0x000fe20000011617 */
[----:B------:R-:W-:Y:S01]  /*6560*/  @!P0 HADD2.F32 R19, -RZ, R11.H0_H0 ;  /* 0x2000000bff138230 */ /* 0x000fe20000004100 */
[----:B------:R-:W-:Y:S01]  /*6570*/  @!P0 SHF.R.U32.HI R36, RZ, 0x10, R57 ;  /* 0x00000010ff248819 */ /* 0x000fe20000011639 */
[----:B------:R-:W-:Y:S01]  /*6580*/  @!P0 HADD2.F32 R24, -RZ, R10.H0_H0 ;  /* 0x2000000aff188230 */ /* 0x000fe20000004100 */
[--C-:B------:R-:W-:Y:S01]  /*6590*/  @!P0 SHF.R.U32.HI R39, RZ, 0x10, R59.reuse ;  /* 0x00000010ff278819 */ /* 0x100fe2000001163b */
[----:B------:R-:W-:Y:S01]  /*65a0*/  @!P0 HADD2.F32 R33, -RZ, R63.H1_H1 ;  /* 0x3000003fff218230 */ /* 0x000fe20000004100 */
[----:B------:R-:W-:Y:S01]  /*65b0*/  @!P0 SHF.R.U64 R35, R58, 0x10, R59 ;  /* 0x000000103a238819 */ /* 0x000fe2000000123b */
[----:B------:R-:W-:Y:S02]  /*65c0*/  @!P0 HADD2.F32 R17, -RZ, R31.H0_H0 ;  /* 0x2000001fff118230 */ /* 0x000fe40000004100 */
[----:B------:R-:W-:Y:S02]  /*65d0*/  @!P0 HADD2.F32 R39, -RZ, R39.H0_H0 ;  /* 0x20000027ff278230 */ /* 0x000fe40000004100 */
[----:B------:R-:W-:Y:S02]  /*65e0*/  @!P0 HADD2.F32 R35, -RZ, R35.H0_H0 ;  /* 0x20000023ff238230 */ /* 0x000fe40000004100 */
[----:B------:R-:W-:Y:S01]  /*65f0*/  @!P0 HADD2.F32 R20, -RZ, R16.H0_H0 ;  /* 0x20000010ff148230 */ /* 0x000fe20000004100 */
[----:B-1----:R-:W-:Y:S02]  /*6600*/  @!P0 MOV R7, R13 ;  /* 0x0000000d00078202 */ /* 0x002fe40000000f00 */
[----:B------:R-:W-:Y:S02]  /*6610*/  @!P0 MOV R29, R41 ;  /* 0x00000029001d8202 */ /* 0x000fe40000000f00 */
[----:B------:R-:W-:Y:S01]  /*6620*/  @!P0 MOV R6, R40 ;  /* 0x0000002800068202 */ /* 0x000fe20000000f00 */
[----:B------:R-:W-:Y:S01]  /*6630*/  @!P0 HADD2.F32 R3, -RZ, R7.H0_H0 ;  /* 0x20000007ff038230 */ /* 0x000fe20000004100 */
[----:B------:R-:W-:Y:S01]  /*6640*/  @!P0 MOV R34, R42 ;  /* 0x0000002a00228202 */ /* 0x000fe20000000f00 */
[----:B------:R-:W-:Y:S02]  /*6650*/  @!P0 HADD2.F32 R25, -RZ, R29.H0_H0 ;  /* 0x2000001dff198230 */ /* 0x000fe40000004100 */
[----:B------:R-:W-:Y:S01]  /*6660*/  @!P0 HADD2.F32 R9, -RZ, R7.H1_H1 ;  /* 0x30000007ff098230 */ /* 0x000fe20000004100 */
[-C--:B------:R-:W-:Y:S01]  /*6670*/  @!P0 FMUL.FTZ R4, R3, R2.reuse ;  /* 0x0000000203048220 */ /* 0x080fe20000410000 */
[----:B------:R-:W-:Y:S01]  /*6680*/  @!P0 HADD2.F32 R23, -RZ, R6.H1_H1 ;  /* 0x30000006ff178230 */ /* 0x000fe20000004100 */
[----:B------:R-:W-:Y:S01]  /*6690*/  @!P0 FMUL.FTZ R8, R25, R2 ;  /* 0x0000000219088220 */ /* 0x000fe20000410000 */
[----:B------:R-:W-:Y:S02]  /*66a0*/  @!P0 HADD2.F32 R2, -RZ, R30.H1_H1 ;  /* 0x3000001eff028230 */ /* 0x000fe40000004100 */
[----:B------:R-:W-:Y:S01]  /*66b0*/  @!P0 HADD2.F32 R21, -RZ, R6.H0_H0 ;  /* 0x20000006ff158230 */ /* 0x000fe20000004100 */
[----:B------:R-:W-:Y:S01]  /*66c0*/  @!P0 FFMA.FTZ R54, R3, R28, -R8 ;  /* 0x0000001c03368223 */ /* 0x000fe20000010808 */
[----:B------:R-:W-:Y:S01]  /*66d0*/  @!P0 MOV R3, R12 ;  /* 0x0000000c00038202 */ /* 0x000fe20000000f00 */
[----:B------:R-:W-:Y:S02]  /*66e0*/  @!P0 HADD2.F32 R8, -RZ, R5.H0_H0 ;  /* 0x20000005ff088230 */ /* 0x000fe40000004100 */
[----:B------:R-:W-:Y:S02]  /*66f0*/  @!P0 HADD2.F32 R30, -RZ, R36.H0_H0 ;  /* 0x20000024ff1e8230 */ /* 0x000fe40000004100 */
[--C-:B------:R-:W-:Y:S01]  /*6700*/  @!P0 HADD2.F32 R5, -RZ, R3.reuse.H1_H1 ;  /* 0x30000003ff058230 */ /* 0x100fe20000004100 */
[----:B------:R-:W-:Y:S01]  /*6710*/  @!P0 FMUL.FTZ R10, R23, R8 ;  /* 0x00000008170a8220 */ /* 0x000fe20000410000 */
[----:B------:R-:W-:Y:S01]  /*6720*/  @!P0 HADD2.F32 R6, -RZ, R3.H0_H0 ;  /* 0x20000003ff068230 */ /* 0x000fe20000004100 */
[----:B------:R-:W-:Y:S01]  /*6730*/  @!P0 FMUL.FTZ R3, R21, R2 ;  /* 0x0000000215038220 */ /* 0x000fe20000410000 */
[----:B------:R-:W-:Y:S01]  /*6740*/  @!P0 HADD2.F32 R29, -RZ, R29.H1_H1 ;  /* 0x3000001dff1d8230 */ /* 0x000fe20000004100 */
[C---:B------:R-:W-:Y:S01]  /*6750*/  @!P0 FFMA.FTZ R52, R5.reuse, R24, -R10 ;  /* 0x0000001805348223 */ /* 0x040fe2000001080a */
[----:B------:R-:W-:Y:S01]  /*6760*/  @!P0 HADD2.F32 R10, -RZ, R31.H1_H1 ;  /* 0x3000001fff0a8230 */ /* 0x000fe20000004100 */
[C---:B------:R-:W-:Y:S01]  /*6770*/  @!P0 FMUL.FTZ R2, R6.reuse, R2 ;  /* 0x0000000206028220 */ /* 0x040fe20000410000 */
[----:B------:R-:W-:Y:S01]  /*6780*/  @!P0 MOV R31, R43 ;  /* 0x0000002b001f8202 */ /* 0x000fe20000000f00 */
[----:B------:R-:W-:Y:S01]  /*6790*/  @!P0 FFMA.FTZ R53, R6, R22, -R3 ;  /* 0x0000001606358223 */ /* 0x000fe20000010803 */
[----:B------:R-:W-:Y:S01]  /*67a0*/  @!P0 MOV R6, R14 ;  /* 0x0000000e00068202 */ /* 0x000fe20000000f00 */
[----:B------:R-:W-:Y:S02]  /*67b0*/  @!P0 FMUL.FTZ R3, R5, R8 ;  /* 0x0000000805038220 */ /* 0x000fe40000410000 */
[----:B------:R-:W-:Y:S01]  /*67c0*/  @!P0 IMAD.MOV.U32 R5, RZ, RZ, R15 ;  /* 0x000000ffff058224 */ /* 0x000fe200078e000f */
[--C-:B------:R-:W-:Y:S01]  /*67d0*/  @!P0 HADD2.F32 R36, -RZ, R31.reuse.H0_H0 ;  /* 0x2000001fff248230 */ /* 0x100fe20000004100 */
[----:B------:R-:W-:Y:S01]  /*67e0*/  @!P0 FMUL.FTZ R46, R29, R19 ;  /* 0x000000131d2e8220 */ /* 0x000fe20000410000 */
[----:B------:R-:W-:Y:S01]  /*67f0*/  @!P0 HADD2.F32 R8, -RZ, R6.H0_H0 ;  /* 0x20000006ff088230 */ /* 0x000fe20000004100 */
[----:B------:R-:W-:Y:S01]  /*6800*/  @!P0 FFMA.FTZ R2, R21, R22, R2 ;  /* 0x0000001615028223 */ /* 0x000fe20000010002 */
[----:B------:R-:W-:Y:S01]  /*6810*/  @!P0 HADD2.F32 R38, -RZ, R31.H1_H1 ;  /* 0x3000001fff268230 */ /* 0x000fe20000004100 */
[----:B------:R-:W-:Y:S01]  /*6820*/  @!P0 FFMA.FTZ R51, R9, R30, -R46 ;  /* 0x0000001e09338223 */ /* 0x000fe2000001082e */
[--C-:B------:R-:W-:Y:S01]  /*6830*/  @!P0 HADD2.F32 R31, -RZ, R34.reuse.H0_H0 ;  /* 0x20000022ff1f8230 */ /* 0x100fe20000004100 */
[----:B------:R-:W-:Y:S01]  /*6840*/  @!P0 FFMA.FTZ R3, R23, R24, R3 ;  /* 0x0000001817038223 */ /* 0x000fe20000010003 */
[----:B------:R-:W-:Y:S01]  /*6850*/  @!P0 HADD2.F32 R34, -RZ, R34.H1_H1 ;  /* 0x30000022ff228230 */ /* 0x000fe20000004100 */
[----:B------:R-:W-:Y:S01]  /*6860*/  @!P0 FFMA.FTZ R4, R25, R28, R4 ;  /* 0x0000001c19048223 */ /* 0x000fe20000010004 */
[--C-:B------:R-:W-:Y:S01]  /*6870*/  @!P0 HADD2.F32 R16, -RZ, R5.reuse.H0_H0 ;  /* 0x20000005ff108230 */ /* 0x100fe20000004100 */
[----:B------:R-:W-:Y:S01]  /*6880*/  @!P0 FMUL.FTZ R45, R31, R10 ;  /* 0x0000000a1f2d8220 */ /* 0x000fe20000410000 */
[----:B------:R-:W-:Y:S01]  /*6890*/  @!P0 HADD2.F32 R11, -RZ, R5.H1_H1 ;  /* 0x30000005ff0b8230 */ /* 0x000fe20000004100 */
[----:B------:R-:W-:Y:S01]  /*68a0*/  @!P0 FMUL.FTZ R5, R38, R20 ;  /* 0x0000001426058220 */ /* 0x000fe20000410000 */
[----:B------:R-:W-:Y:S01]  /*68b0*/  @!P0 HADD2.F32 R7, -RZ, R6.H1_H1 ;  /* 0x30000006ff078230 */ /* 0x000fe20000004100 */
[----:B------:R-:W-:Y:S02]  /*68c0*/  @!P0 FMUL.FTZ R6, R36, R17 ;  /* 0x0000001124068220 */ /* 0x000fe40000410000 */
[----:B------:R-:W-:Y:S02]  /*68d0*/  @!P0 FMUL.FTZ R44, R34, R18 ;  /* 0x00000012222c8220 */ /* 0x000fe40000410000 */
[----:B------:R-:W-:Y:S02]  /*68e0*/  @!P0 FFMA.FTZ R6, R16, R37, -R6 ;  /* 0x0000002510068223 */ /* 0x000fe40000010806 */
[----:B------:R-:W-:Y:S02]  /*68f0*/  @!P0 FFMA.FTZ R47, R11, R39, -R5 ;  /* 0x000000270b2f8223 */ /* 0x000fe40000010805 */
[----:B------:R-:W-:Y:S01]  /*6900*/  @!P0 FFMA.FTZ R50, R8, R33, -R45 ;  /* 0x0000002108328223 */ /* 0x000fe2000001082d */
[----:B------:R-:W-:Y:S01]  /*6910*/  @!P0 F2FP.PACK_AB R45, R51, R54 ;  /* 0x00000036332d823e */ /* 0x000fe200000000ff */
[----:B------:R-:W-:Y:S01]  /*6920*/  @!P0 FFMA.FTZ R46, R7, R35, -R44 ;  /* 0x00000023072e8223 */ /* 0x000fe2000001082c */
[----:B------:R-:W-:Y:S01]  /*6930*/  @!P0 F2FP.PACK_AB R44, R52, R53 ;  /* 0x00000035342c823e */ /* 0x000fe200000000ff */
[----:B------:R-:W-:Y:S01]  /*6940*/  @!P0 FMUL.FTZ R5, R9, R19 ;  /* 0x0000001309058220 */ /* 0x000fe20000410000 */
[----:B------:R-:W-:Y:S01]  /*6950*/  @!P0 F2FP.PACK_AB R19, R47, R6 ;  /* 0x000000062f13823e */ /* 0x000fe200000000ff */
[----:B------:R-:W-:Y:S01]  /*6960*/  @!P0 FMUL.FTZ R6, R8, R10 ;  /* 0x0000000a08068220 */ /* 0x000fe20000410000 */
[----:B------:R-:W-:Y:S01]  /*6970*/  @!P0 F2FP.PACK_AB R9, R46, R50 ;  /* 0x000000322e09823e */ /* 0x000fe200000000ff */
[----:B------:R-:W-:Y:S01]  /*6980*/  @!P0 IMAD.MOV.U32 R12, RZ, RZ, R44 ;  /* 0x000000ffff0c8224 */ /* 0x000fe200078e002c */
[----:B------:R-:W-:Y:S01]  /*6990*/  @!P0 MOV R13, R45 ;  /* 0x0000002d000d8202 */ /* 0x000fe20000000f00 */
[----:B------:R-:W-:Y:S01]  /*69a0*/  @!P0 FMUL.FTZ R7, R7, R18 ;  /* 0x0000001207078220 */ /* 0x000fe20000410000 */
[----:B------:R-:W-:Y:S01]  /*69b0*/  @!P0 MOV R14, R9 ;  /* 0x00000009000e8202 */ /* 0x000fe20000000f00 */
[----:B------:R-:W-:Y:S01]  /*69c0*/  @!P0 FFMA.FTZ R5, R29, R30, R5 ;  /* 0x0000001e1d058223 */ /* 0x000fe20000010005 */
[----:B------:R-:W-:Y:S01]  /*69d0*/  @!P0 MOV R15, R19 ;  /* 0x00000013000f8202 */ /* 0x000fe20000000f00 */
[----:B------:R-:W-:Y:S01]  /*69e0*/  @!P0 FMUL.FTZ R8, R16, R17 ;  /* 0x0000001110088220 */ /* 0x000fe20000410000 */
[----:B------:R-:W-:Y:S01]  /*69f0*/  @!P0 F2FP.PACK_AB R10, R3, R2 ;  /* 0x00000002030a823e */ /* 0x000fe200000000ff */
[----:B------:R-:W-:Y:S01]  /*6a00*/  @!P0 FFMA.FTZ R6, R31, R33, R6 ;  /* 0x000000211f068223 */ /* 0x000fe20000010006 */
[----:B------:R-:W-:Y:S01]  /*6a10*/  @!P0 F2FP.PACK_AB R4, R5, R4 ;  /* 0x000000040504823e */ /* 0x000fe200000000ff */
[----:B------:R1:W-:Y:S01]  /*6a20*/  STG.E.128 [R48.64], R12 ;  /* 0x0000000c30007986 */ /* 0x0003e2000c101d06 */
[----:B------:R-:W-:Y:S02]  /*6a30*/  @!P0 FMUL.FTZ R9, R11, R20 ;  /* 0x000000140b098220 */ /* 0x000fe40000410000 */
[----:B------:R-:W-:Y:S01]  /*6a40*/  @!P0 MOV R41, R4 ;  /* 0x0000000400298202 */ /* 0x000fe20000000f00 */
[----:B------:R-:W-:Y:S02]  /*6a50*/  @!P0 FFMA.FTZ R7, R34, R35, R7 ;  /* 0x0000002322078223 */ /* 0x000fe40000010007 */
[----:B------:R-:W-:Y:S02]  /*6a60*/  @!P0 FFMA.FTZ R8, R36, R37, R8 ;  /* 0x0000002524088223 */ /* 0x000fe40000010008 */
[----:B------:R-:W-:Y:S01]  /*6a70*/  @!P0 FFMA.FTZ R9, R38, R39, R9 ;  /* 0x0000002726098223 */ /* 0x000fe20000010009 */
[----:B------:R-:W-:Y:S01]  /*6a80*/  @!P0 F2FP.PACK_AB R3, R7, R6 ;  /* 0x000000060703823e */ /* 0x000fe200000000ff */
[----:B------:R-:W-:Y:S03]  /*6a90*/  @!P0 IMAD.MOV.U32 R40, RZ, RZ, R10 ;  /* 0x000000ffff288224 */ /* 0x000fe600078e000a */
[----:B------:R-:W-:Y:S02]  /*6aa0*/  @!P0 F2FP.PACK_AB R2, R9, R8 ;  /* 0x000000080902823e */ /* 0x000fe400000000ff */
[----:B------:R-:W-:Y:S02]  /*6ab0*/  @!P0 MOV R42, R3 ;  /* 0x00000003002a8202 */ /* 0x000fe40000000f00 */
[----:B------:R-:W-:Y:S01]  /*6ac0*/  @!P0 MOV R43, R2 ;  /* 0x00000002002b8202 */ /* 0x000fe20000000f00 */
[----:B------:R-:W-:-:S05]  /*6ad0*/  @P1 BRA `(.L_x_183) ;  /* 0x0000020000001947 */ /* 0x000fca0003800000 */
[----:B------:R-:W-:Y:S04]  /*6ae0*/  IADD3 R3, P1, P0, R78, R70, R86 ;  /* 0x000000464e037210 */ /* 0x000fe8000783e056 */
[----:B------:R-:W-:Y:S02]  /*6af0*/  IADD3.X R4, R80, R65, R112, P1, P0 ;  /* 0x0000004150047210 */ /* 0x000fe40000fe0470 */
[C---:B------:R-:W-:Y:S04]  /*6b00*/  LEA R2, P0, R3.reuse, c[0x0][0x1c8], 0x1 ;  /* 0x0000720003027a11 */ /* 0x040fe800078008ff */
[----:B------:R-:W-:Y:S05]  /*6b10*/  LEA.HI.X R3, R3, c[0x0][0x1cc], R4, 0x1, P0 ;  /* 0x0000730003037a11 */ /* 0x000fea00000f0c04 */
[----:B------:R2:W-:Y:S01]  /*6b20*/  STG.E.128 [R2.64], R40 ;  /* 0x0000002802007986 */ /* 0x0005e2000c101d06 */
[----:B------:R-:W-:-:S05]  /*6b30*/  BRA `(.L_x_183) ;  /* 0x000001a000007947 */ /* 0x000fca0003800000 */
.L_x_179:
[----:B------:R-:W-:Y:S05]  /*6b40*/  IMAD R2, R32, -0x30, R0 ;  /* 0xffffffd020027824 */ /* 0x000fea00078e0200 */
[----:B------:R-:W-:Y:S04]  /*6b50*/  IMNMX R77, R2, 0x30, PT ;  /* 0x00000030024d7817 */ /* 0x000fe80003800200 */
[----:B------:R-:W-:Y:S11]  /*6b60*/  ISETP.GE.AND P0, PT, R242, R77, PT ;  /* 0x0000004df200720c */ /* 0x000ff60003f06270 */
[----:B------:R-:W-:Y:S02]  /*6b70*/  @!UPT UIADD3 URZ, URZ, URZ, URZ ;  /* 0x0000003f3f3ff290 */ /* 0x000fe4000fffe03f */
[----:B------:R-:W-:-:S05]  /*6b80*/  @P0 BRA `(.L_x_183) ;  /* 0x0000015000000947 */ /* 0x000fca0003800000 */
[----:B------:R-:W-:Y:S02]  /*6b90*/  ISETP.GE.AND P0, PT, R100, c[0x0][0x1d4], PT ;  /* 0x0000750064007a0c */ /* 0x000fe40003f06270 */
[----:B------:R-:W-:Y:S02]  /*6ba0*/  ISETP.GE.AND P1, PT, R26, c[0x0][0x1d4], PT ;  /* 0x000075001a007a0c */ /* 0x000fe40003f26270 */
[C---:B------:R-:W-:Y:S02]  /*6bb0*/  IADD3 R2, R100.reuse, 0x30, RZ ;  /* 0x0000003064027810 */ /* 0x040fe40007ffe0ff */
[----:B------:R-:W-:Y:S02]  /*6bc0*/  IADD3 R3, R100, 0x40, RZ ;  /* 0x0000004064037810 */ /* 0x000fe40007ffe0ff */
[----:B------:R-:W-:Y:S02]  /*6bd0*/  ISETP.GE.AND P2, PT, R2, c[0x0][0x1d4], PT ;  /* 0x0000750002007a0c */ /* 0x000fe40003f46270 */
[----:B------:R-:W-:Y:S03]  /*6be0*/  IADD3 R2, R100, 0x50, RZ ;  /* 0x0000005064027810 */ /* 0x000fe60007ffe0ff */
[----:B------:R-:W1:Y:S04]  /*6bf0*/  @!P0 LDS.128 R8, [R234+0x2400] ;  /* 0x00240000ea088984 */ /* 0x000e680000000c00 */
[----:B------:R-:W2:Y:S04]  /*6c00*/  @!P1 LDS.128 R4, [R235+0x2400] ;  /* 0x00240000eb049984 */ /* 0x000ea80000000c00 */
[----:B-1----:R-:W-:Y:S01]  /*6c10*/  @!P0 STG.E.128 [R54.64], R8 ;  /* 0x0000000836008986 */ /* 0x002fe2000c101d06 */
[----:B------:R-:W-:Y:S03]  /*6c20*/  ISETP.GE.AND P0, PT, R27, c[0x0][0x1d4], PT ;  /* 0x000075001b007a0c */ /* 0x000fe60003f06270 */
[----:B--2---:R-:W-:Y:S01]  /*6c30*/  @!P1 STG.E.128 [R54.64+0x20], R4 ;  /* 0x0000200436009986 */ /* 0x004fe2000c101d06 */
[----:B------:R-:W-:Y:S03]  /*6c40*/  ISETP.GE.AND P1, PT, R3, c[0x0][0x1d4], PT ;  /* 0x0000750003007a0c */ /* 0x000fe60003f26270 */
[----:B------:R-:W1:Y:S06]  /*6c50*/  @!P2 LDS.128 R4, [R235+0x3000] ;  /* 0x00300000eb04a984 */ /* 0x000e6c0000000c00 */
[----:B------:R-:W2:Y:S04]  /*6c60*/  @!P0 LDS.128 R8, [R234+0x3000] ;  /* 0x00300000ea088984 */ /* 0x000ea80000000c00 */
[----:B-1----:R-:W-:Y:S04]  /*6c70*/  @!P2 STG.E.128 [R54.64+0x60], R4 ;  /* 0x000060043600a986 */ /* 0x002fe8000c101d06 */
[----:B--2---:R-:W-:Y:S01]  /*6c80*/  @!P0 STG.E.128 [R54.64+0x40], R8 ;  /* 0x0000400836008986 */ /* 0x004fe2000c101d06 */
[----:B------:R-:W-:Y:S03]  /*6c90*/  ISETP.GE.AND P0, PT, R2, c[0x0][0x1d4], PT ;  /* 0x0000750002007a0c */ /* 0x000fe60003f06270 */
[----:B------:R-:W1:Y:S10]  /*6ca0*/  @!P1 LDS.128 R8, [R234+0x3c00] ;  /* 0x003c0000ea089984 */ /* 0x000e740000000c00 */
[----:B------:R-:W2:Y:S04]  /*6cb0*/  @!P0 LDS.128 R4, [R235+0x3c00] ;  /* 0x003c0000eb048984 */ /* 0x000ea80000000c00 */
[----:B-1----:R1:W-:Y:S04]  /*6cc0*/  @!P1 STG.E.128 [R54.64+0x80], R8 ;  /* 0x0000800836009986 */ /* 0x0023e8000c101d06 */
[----:B--2---:R1:W-:Y:S02]  /*6cd0*/  @!P0 STG.E.128 [R54.64+0xa0], R4 ;  /* 0x0000a00436008986 */ /* 0x0043e4000c101d06 */
.L_x_183:
[----:B------:R-:W-:Y:S05]  /*6ce0*/  BSYNC B1 ;  /* 0x0000000000017941 */ /* 0x000fea0003800000 */
.L_x_178:
[----:B-12--5:R-:W-:Y:S01]  /*6cf0*/  IMAD.IADD R3, R77, 0x1, -R243 ;  /* 0x000000014d037824 */ /* 0x026fe200078e0af3 */
[----:B------:R-:W-:Y:S01]  /*6d00*/  BSSY B0, `(.L_x_200) ;  /* 0x000004e000007945 */ /* 0x000fe20003800000 */
[----:B------:R-:W-:Y:S02]  /*6d10*/  IMAD R2, R81, 0x30, RZ ;  /* 0x0000003051027824 */ /* 0x000fe400078e02ff */
[----:B------:R-:W-:Y:S01]  /*6d20*/  IMAD.WIDE.U32 R10, R32, 0x30, RZ ;  /* 0x00000030200a7825 */ /* 0x000fe200078e00ff */
[----:B------:R-:W-:Y:S03]  /*6d30*/  ISETP.GE.AND P0, PT, R3, 0x21, PT ;  /* 0x000000210300780c */ /* 0x000fe60003f06270 */
[----:B------:R-:W-:Y:S01]  /*6d40*/  IMAD.IADD R9, R11, 0x1, R2 ;  /* 0x000000010b097824 */ /* 0x000fe200078e0202 */
[----:B------:R-:W-:Y:S04]  /*6d50*/  IADD3 R4, P1, R129, R10, RZ ;  /* 0x0000000a81047210 */ /* 0x000fe80007f3e0ff */
[----:B------:R-:W-:Y:S05]  /*6d60*/  IADD3.X R2, R9, R132, RZ, P1, !PT ;  /* 0x0000008409027210 */ /* 0x000fea0000ffe4ff */
[----:B------:R-:W-:Y:S02]  /*6d70*/  @P0 IADD3 R8, P1, R4, 0x20, RZ ;  /* 0x0000002004080810 */ /* 0x000fe40007f3e0ff */
[----:B------:R-:W-:Y:S03]  /*6d80*/  @P0 MOV R7, R87 ;  /* 0x0000005700070202 */ /* 0x000fe60000000f00 */
[----:B------:R-:W-:Y:S01]  /*6d90*/  @P0 IMAD.X R6, RZ, RZ, R2, P1 ;  /* 0x000000ffff060224 */ /* 0x000fe200008e0602 */
[----:B------:R-:W-:Y:S11]  /*6da0*/  ISETP.GE.AND P1, PT, R3, 0x1, PT ;  /* 0x000000010300780c */ /* 0x000ff60003f26270 */
[----:B------:R-:W-:Y:S02]  /*6db0*/  @!UPT UIADD3 URZ, URZ, URZ, URZ ;  /* 0x0000003f3f3ff290 */ /* 0x000fe4000fffe03f */
[----:B------:R-:W-:Y:S01]  /*6dc0*/  @P1 IMAD R5, R2, c[0x0][0x258], RZ ;  /* 0x0000960002051a24 */ /* 0x000fe200078e02ff */
[----:B------:R-:W-:Y:S01]  /*6dd0*/  @P1 MOV R2, R82 ;  /* 0x0000005200021202 */ /* 0x000fe20000000f00 */
[----:B------:R-:W-:Y:S04]  /*6de0*/  @P1 IMAD.MOV.U32 R3, RZ, RZ, R87 ;  /* 0x000000ffff031224 */ /* 0x000fe800078e0057 */
[C---:B------:R-:W-:Y:S04]  /*6df0*/  @P1 IMAD.WIDE.U32 R2, R4.reuse, c[0x0][0x258], R2 ;  /* 0x0000960004021a25 */ /* 0x040fe800078e0002 */
[----:B------:R-:W-:Y:S05]  /*6e00*/  @P1 IMAD R4, R4, c[0x0][0x25c], R5 ;  /* 0x0000970004041a24 */ /* 0x000fea00078e0205 */
[----:B------:R-:W-:Y:S02]  /*6e10*/  @P1 IADD3 R3, R3, R4, RZ ;  /* 0x0000000403031210 */ /* 0x000fe40007ffe0ff */
[C---:B------:R-:W-:Y:S04]  /*6e20*/  @P1 LEA R4, P2, R2.reuse, c[0x0][0x250], 0x1 ;  /* 0x0000940002041a11 */ /* 0x040fe800078408ff */
[----:B------:R-:W-:Y:S01]  /*6e30*/  @P1 LEA.HI.X R5, R2, c[0x0][0x254], R3, 0x1, P2 ;  /* 0x0000950002051a11 */ /* 0x000fe200010f0c03 */
[----:B------:R-:W-:Y:S02]  /*6e40*/  @P0 IMAD R2, R6, c[0x0][0x258], RZ ;  /* 0x0000960006020a24 */ /* 0x000fe400078e02ff */
[----:B------:R-:W-:Y:S02]  /*6e50*/  @P0 IMAD.MOV.U32 R6, RZ, RZ, R82 ;  /* 0x000000ffff060224 */ /* 0x000fe400078e0052 */
[C---:B------:R-:W-:Y:S02]  /*6e60*/  @P0 IMAD R2, R8.reuse, c[0x0][0x25c], R2 ;  /* 0x0000970008020a24 */ /* 0x040fe400078e0202 */
[----:B------:R-:W-:Y:S04]  /*6e70*/  @P0 IMAD.WIDE.U32 R6, R8, c[0x0][0x258], R6 ;  /* 0x0000960008060a25 */ /* 0x000fe800078e0006 */
[----:B------:R-:W-:Y:S01]  /*6e80*/  @P0 IMAD.IADD R3, R7, 0x1, R2 ;  /* 0x0000000107030824 */ /* 0x000fe200078e0202 */
[C---:B------:R-:W-:Y:S02]  /*6e90*/  @P1 SHF.L.U32 R7, R241.reuse, 0x1, RZ ;  /* 0x00000001f1071819 */ /* 0x040fe400000006ff */
[C---:B------:R-:W-:Y:S03]  /*6ea0*/  @P0 LEA R2, P2, R6.reuse, c[0x0][0x250], 0x1 ;  /* 0x0000940006020a11 */ /* 0x040fe600078408ff */
[----:B------:R-:W-:Y:S01]  /*6eb0*/  @!PT LDS RZ, [RZ] ;  /* 0x00000000fffff984 */ /* 0x000fe20000000800 */
[----:B------:R-:W-:Y:S01]  /*6ec0*/  @!PT LDS RZ, [RZ] ;  /* 0x00000000fffff984 */ /* 0x000fe20000000800 */
[----:B------:R-:W-:Y:S01]  /*6ed0*/  @!PT LDS RZ, [RZ] ;  /* 0x00000000fffff984 */ /* 0x000fe20000000800 */
[----:B------:R1:W-:Y:S01]  /*6ee0*/  @P1 LDGSTS.E.BYPASS.LTC128B.128 [R7+0x1880], [R4.64], !P6 ;  /* 0x0188000004071fae */ /* 0x0003e2000f101d46 */
[----:B------:R-:W-:Y:S02]  /*6ef0*/  @P0 LEA.HI.X R3, R6, c[0x0][0x254], R3, 0x1, P2 ;  /* 0x0000950006030a11 */ /* 0x000fe400010f0c03 */
[----:B------:R-:W-:Y:S01]  /*6f00*/  @P0 SHF.L.U32 R6, R241, 0x1, RZ ;  /* 0x00000001f1060819 */ /* 0x000fe200000006ff */
[----:B------:R1:W-:Y:S04]  /*6f10*/  @P1 LDGSTS.E.BYPASS.LTC128B.128 [R7+0x2480], [R4.64+0x40], !P5 ;  /* 0x0248004004071fae */ /* 0x0003e8000e901d46 */
[----:B------:R1:W-:Y:S04]  /*6f20*/  @P1 LDGSTS.E.BYPASS.LTC128B.128 [R7+0x3080], [R4.64+0x80], !P4 ;  /* 0x0308008004071fae */ /* 0x0003e8000e101d46 */
[----:B------:R1:W-:Y:S04]  /*6f30*/  @P0 LDGSTS.E.BYPASS.LTC128B.128 [R6+0x2080], [R2.64], !P6 ;  /* 0x0208000002060fae */ /* 0x0003e8000f101d46 */
[----:B------:R1:W-:Y:S04]  /*6f40*/  @P0 LDGSTS.E.BYPASS.LTC128B.128 [R6+0x2c80], [R2.64+0x40], !P5 ;  /* 0x02c8004002060fae */ /* 0x0003e8000e901d46 */
[----:B------:R1:W-:Y:S01]  /*6f50*/  @P0 LDGSTS.E.BYPASS.LTC128B.128 [R6+0x3880], [R2.64+0x80], !P4 ;  /* 0x0388008002060fae */ /* 0x0003e2000e101d46 */
[----:B------:R-:W-:Y:S03]  /*6f60*/  ISETP.GE.AND P0, PT, R242, R77, PT ;  /* 0x0000004df200720c */ /* 0x000fe60003f06270 */
[----:B------:R-:W0:Y:S01]  /*6f70*/  LDGDEPBAR ;  /* 0x00000000000079af */ /* 0x000e220000000000 */
[----:B------:R-:W-:Y:S04]  /*6f80*/  DEPBAR.LE SB0, 0x0 ;  /* 0x000080000000791a */ /* 0x000fe80000000000 */
[----:B------:R-:W-:Y:S06]  /*6f90*/  BAR.SYNC.DEFER_BLOCKING 0x0 ;  /* 0x0000000000007b1d */ /* 0x000fec0000010000 */
[----:B------:R-:W-:-:S05]  /*6fa0*/  @P0 BRA `(.L_x_201) ;  /* 0x0000023000000947 */ /* 0x000fca0003800000 */
[----:B-1----:R-:W-:Y:S01]  /*6fb0*/  IADD3 R2, P0, R134, R10, RZ ;  /* 0x0000000a86027210 */ /* 0x002fe20007f1e0ff */
[----:B------:R-:W-:Y:S01]  /*6fc0*/  IMAD.MOV.U32 R4, RZ, RZ, R102 ;  /* 0x000000ffff047224 */ /* 0x000fe200078e0066 */
[C---:B------:R-:W-:Y:S01]  /*6fd0*/  ISETP.GE.AND P1, PT, R100.reuse, c[0x0][0x1d4], PT ;  /* 0x0000750064007a0c */ /* 0x040fe20003f26270 */
[----:B------:R-:W-:Y:S01]  /*6fe0*/  IMAD.MOV.U32 R5, RZ, RZ, R125 ;  /* 0x000000ffff057224 */ /* 0x000fe200078e007d */
[C---:B------:R-:W-:Y:S01]  /*6ff0*/  IADD3 R12, R100.reuse, 0x30, RZ ;  /* 0x00000030640c7810 */ /* 0x040fe20007ffe0ff */
[----:B------:R-:W-:Y:S01]  /*7000*/  IMAD.X R3, R9, 0x1, R133, P0 ;  /* 0x0000000109037824 */ /* 0x000fe200000e0685 */
[----:B------:R-:W-:Y:S01]  /*7010*/  IADD3 R13, R100, 0x40, RZ ;  /* 0x00000040640d7810 */ /* 0x000fe20007ffe0ff */
[C---:B------:R-:W-:Y:S04]  /*7020*/  IMAD.WIDE.U32 R4, R2.reuse, c[0x0][0x208], R4 ;  /* 0x0000820002047a25 */ /* 0x040fe800078e0004 */
[----:B------:R-:W-:Y:S04]  /*7030*/  IMAD R3, R3, c[0x0][0x208], RZ ;  /* 0x0000820003037a24 */ /* 0x000fe800078e02ff */
[----:B------:R-:W1:Y:S01]  /*7040*/  @!P1 LDS.128 R8, [R234] ;  /* 0x00000000ea089984 */ /* 0x000e620000000c00 */
[----:B------:R-:W-:Y:S01]  /*7050*/  IMAD R3, R2, c[0x0][0x20c], R3 ;  /* 0x0000830002037a24 */ /* 0x000fe200078e0203 */
[C---:B------:R-:W-:Y:S03]  /*7060*/  LEA R2, P0, R4.reuse, c[0x0][0x1f8], 0x1 ;  /* 0x00007e0004027a11 */ /* 0x040fe600078008ff */
[----:B------:R-:W-:Y:S05]  /*7070*/  IMAD.IADD R3, R5, 0x1, R3 ;  /* 0x0000000105037824 */ /* 0x000fea00078e0203 */
[----:B------:R-:W-:Y:S02]  /*7080*/  LEA.HI.X R3, R4, c[0x0][0x1fc], R3, 0x1, P0 ;  /* 0x00007f0004037a11 */ /* 0x000fe400000f0c03 */
[----:B------:R-:W-:Y:S11]  /*7090*/  ISETP.GE.AND P0, PT, R26, c[0x0][0x1d4], PT ;  /* 0x000075001a007a0c */ /* 0x000ff60003f06270 */
[----:B------:R-:W-:Y:S02]  /*70a0*/  @!UPT UIADD3 URZ, URZ, URZ, URZ ;  /* 0x0000003f3f3ff290 */ /* 0x000fe4000fffe03f */
[----:B------:R-:W2:Y:S04]  /*70b0*/  @!P0 LDS.128 R4, [R235] ;  /* 0x00000000eb048984 */ /* 0x000ea80000000c00 */
[----:B-1----:R-:W-:Y:S01]  /*70c0*/  @!P1 STG.E.128 [R2.64], R8 ;  /* 0x0000000802009986 */ /* 0x002fe2000c101d06 */
[----:B------:R-:W-:Y:S11]  /*70d0*/  ISETP.GE.AND P1, PT, R27, c[0x0][0x1d4], PT ;  /* 0x000075001b007a0c */ /* 0x000ff60003f26270 */
[----:B------:R-:W-:Y:S02]  /*70e0*/  @!UPT UIADD3 URZ, URZ, URZ, URZ ;  /* 0x0000003f3f3ff290 */ /* 0x000fe4000fffe03f */
[----:B------:R-:W1:Y:S04]  /*70f0*/  @!P1 LDS.128 R8, [R234+0xc00] ;  /* 0x000c0000ea089984 */ /* 0x000e680000000c00 */
[----:B--2---:R-:W-:Y:S01]  /*7100*/  @!P0 STG.E.128 [R2.64+0x20], R4 ;  /* 0x0000200402008986 */ /* 0x004fe2000c101d06 */
[----:B------:R-:W-:Y:S02]  /*7110*/  ISETP.GE.AND P0, PT, R12, c[0x0][0x1d4], PT ;  /* 0x000075000c007a0c */ /* 0x000fe40003f06270 */
[----:B------:R-:W-:Y:S11]  /*7120*/  IADD3 R12, R100, 0x50, RZ ;  /* 0x00000050640c7810 */ /* 0x000ff60007ffe0ff */
[----:B------:R-:W2:Y:S04]  /*7130*/  @!P0 LDS.128 R4, [R235+0xc00] ;  /* 0x000c0000eb048984 */ /* 0x000ea80000000c00 */
[----:B-1----:R-:W-:Y:S01]  /*7140*/  @!P1 STG.E.128 [R2.64+0x40], R8 ;  /* 0x0000400802009986 */ /* 0x002fe2000c101d06 */
[----:B------:R-:W-:Y:S11]  /*7150*/  ISETP.GE.AND P1, PT, R13, c[0x0][0x1d4], PT ;  /* 0x000075000d007a0c */ /* 0x000ff60003f26270 */
[----:B------:R-:W-:Y:S02]  /*7160*/  @!UPT UIADD3 URZ, URZ, URZ, URZ ;  /* 0x0000003f3f3ff290 */ /* 0x000fe4000fffe03f */
[----:B------:R-:W1:Y:S04]  /*7170*/  @!P1 LDS.128 R8, [R234+0x1800] ;  /* 0x00180000ea089984 */ /* 0x000e680000000c00 */
[----:B--2---:R-:W-:Y:S01]  /*7180*/  @!P0 STG.E.128 [R2.64+0x60], R4 ;  /* 0x0000600402008986 */ /* 0x004fe2000c101d06 */
[----:B------:R-:W-:Y:S11]  /*7190*/  ISETP.GE.AND P0, PT, R12, c[0x0][0x1d4], PT ;  /* 0x000075000c007a0c */ /* 0x000ff60003f06270 */
[----:B------:R-:W-:Y:S02]  /*71a0*/  @!UPT UIADD3 URZ, URZ, URZ, URZ ;  /* 0x0000003f3f3ff290 */ /* 0x000fe4000fffe03f */
[----:B------:R-:W2:Y:S04]  /*71b0*/  @!P0 LDS.128 R4, [R235+0x1800] ;  /* 0x00180000eb048984 */ /* 0x000ea80000000c00 */
[----:B-1----:R1:W-:Y:S04]  /*71c0*/  @!P1 STG.E.128 [R2.64+0x80], R8 ;  /* 0x0000800802009986 */ /* 0x0023e8000c101d06 */
[----:B--2---:R1:W-:Y:S02]  /*71d0*/  @!P0 STG.E.128 [R2.64+0xa0], R4 ;  /* 0x0000a00402008986 */ /* 0x0043e4000c101d06 */
.L_x_201:
[----:B-1----:R-:W-:Y:S05]  /*71e0*/  BSYNC B0 ;  /* 0x0000000000007941 */ /* 0x002fea0003800000 */
.L_x_200:
[----:B------:R-:W-:Y:S01]  /*71f0*/  ISETP.GT.AND P3, PT, R32, R130, PT ;  /* 0x000000822000720c */ /* 0x000fe20003f64270 */
[----:B------:R-:W-:Y:S01]  /*7200*/  @!UPT UIADD3 URZ, URZ, URZ, URZ ;  /* 0x0000003f3f3ff290 */ /* 0x000fe2000fffe03f */
[----:B------:R-:W-:Y:S11]  /*7210*/  BSSY B0, `(.L_x_202) ;  /* 0x000001f000007945 */ /* 0x000ff60003800000 */
[----:B------:R-:W-:-:S05]  /*7220*/  @!P3 BRA `(.L_x_203) ;  /* 0x000001d00000b947 */ /* 0x000fca0003800000 */
[----:B------:R-:W-:Y:S01]  /*7230*/  IADD3 R7, -R243, 0x30, RZ ;  /* 0x00000030f3077810 */ /* 0x000fe20007ffe1ff */
[----:B------:R-:W-:Y:S01]  /*7240*/  IMAD.MOV.U32 R2, RZ, RZ, R98 ;  /* 0x000000ffff027224 */ /* 0x000fe200078e0062 */
[----:B------:R-:W-:Y:S01]  /*7250*/  IADD3 R4, R32, -0x1, RZ ;  /* 0xffffffff20047810 */ /* 0x000fe20007ffe0ff */
[----:B------:R-:W-:Y:S01]  /*7260*/  IMAD.MOV.U32 R3, RZ, RZ, R89 ;  /* 0x000000ffff037224 */ /* 0x000fe200078e0059 */
[----:B------:R-:W-:Y:S02]  /*7270*/  ISETP.GE.AND P1, PT, R7, 0x1, PT ;  /* 0x000000010700780c */ /* 0x000fe40003f26270 */
[----:B------:R-:W-:Y:S01]  /*7280*/  SHF.R.S32.HI R6, RZ, 0x1f, R4 ;  /* 0x0000001fff067819 */ /* 0x000fe20000011404 */
[----:B------:R-:W-:Y:S02]  /*7290*/  IMAD R5, R162, R4, RZ ;  /* 0x00000004a2057224 */ /* 0x000fe400078e02ff */
[-C--:B------:R-:W-:Y:S04]  /*72a0*/  IMAD.WIDE.U32 R2, R4, R144.reuse, R2 ;  /* 0x0000009004027225 */ /* 0x080fe800078e0002 */
[----:B------:R-:W-:Y:S04]  /*72b0*/  IMAD R4, R6, R144, R5 ;  /* 0x0000009006047224 */ /* 0x000fe800078e0205 */
[----:B------:R-:W-:Y:S01]  /*72c0*/  IMAD.IADD R3, R3, 0x1, R4 ;  /* 0x0000000103037824 */ /* 0x000fe200078e0204 */
[C---:B------:R-:W-:Y:S04]  /*72d0*/  @P1 LEA R4, P0, R2.reuse, c[0x0][0x220], 0x1 ;  /* 0x0000880002041a11 */ /* 0x040fe800078008ff */
[----:B------:R-:W-:Y:S02]  /*72e0*/  @P1 LEA.HI.X R5, R2, c[0x0][0x224], R3, 0x1, P0 ;  /* 0x0000890002051a11 */ /* 0x000fe400000f0c03 */
[----:B------:R-:W-:Y:S11]  /*72f0*/  ISETP.GE.AND P0, PT, R7, 0x21, PT ;  /* 0x000000210700780c */ /* 0x000ff60003f06270 */
[----:B------:R-:W-:Y:S02]  /*7300*/  @!UPT UIADD3 URZ, URZ, URZ, URZ ;  /* 0x0000003f3f3ff290 */ /* 0x000fe4000fffe03f */
[----:B------:R-:W-:Y:S05]  /*7310*/  @P0 IADD3 R6, P2, R166, R2, RZ ;  /* 0x00000002a6060210 */ /* 0x000fea0007f5e0ff */
[----:B------:R-:W-:Y:S01]  /*7320*/  @P0 IMAD.X R3, R3, 0x1, R161, P2 ;  /* 0x0000000103030824 */ /* 0x000fe200010e06a1 */
[C---:B------:R-:W-:Y:S04]  /*7330*/  @P0 LEA R2, P2, R6.reuse, c[0x0][0x220], 0x1 ;  /* 0x0000880006020a11 */ /* 0x040fe800078408ff */
[----:B------:R-:W-:Y:S01]  /*7340*/  @P0 LEA.HI.X R3, R6, c[0x0][0x224], R3, 0x1, P2 ;  /* 0x0000890006030a11 */ /* 0x000fe200010f0c03 */
[C---:B------:R-:W-:Y:S05]  /*7350*/  @P1 IMAD.SHL.U32 R6, R241.reuse, 0x2, RZ ;  /* 0x00000002f1061824 */ /* 0x040fea00078e00ff */
[----:B------:R-:W-:Y:S01]  /*7360*/  @!PT LDS RZ, [RZ] ;  /* 0x00000000fffff984 */ /* 0x000fe20000000800 */
[----:B------:R-:W-:Y:S01]  /*7370*/  @!PT LDS RZ, [RZ] ;  /* 0x00000000fffff984 */ /* 0x000fe20000000800 */
[----:B------:R-:W-:Y:S01]  /*7380*/  @!PT LDS RZ, [RZ] ;  /* 0x00000000fffff984 */ /* 0x000fe20000000800 */
[----:B------:R1:W-:Y:S04]  /*7390*/  @P1 LDGSTS.E.BYPASS.LTC128B.128 [R6+0x3c80], [R4.64], !P6 ;  /* 0x03c8000004061fae */ /* 0x0003e8000f101d46 */
[----:B------:R1:W-:Y:S04]  /*73a0*/  @P1 LDGSTS.E.BYPASS.LTC128B.128 [R6+0x4880], [R4.64+0x40], !P5 ;  /* 0x0488004004061fae */ /* 0x0003e8000e901d46 */
[----:B------:R1:W-:Y:S02]  /*73b0*/  @P1 LDGSTS.E.BYPASS.LTC128B.128 [R6+0x5480], [R4.64+0x80], !P4 ;  /* 0x0548008004061fae */ /* 0x0003e4000e101d46 */
[----:B-1----:R-:W-:Y:S05]  /*73c0*/  @P0 IMAD.SHL.U32 R4, R241, 0x2, RZ ;  /* 0x00000002f1040824 */ /* 0x002fea00078e00ff */
[----:B------:R1:W-:Y:S04]  /*73d0*/  @P0 LDGSTS.E.BYPASS.LTC128B.128 [R4+0x4480], [R2.64], !P6 ;  /* 0x0448000002040fae */ /* 0x0003e8000f101d46 */
[----:B------:R1:W-:Y:S04]  /*73e0*/  @P0 LDGSTS.E.BYPASS.LTC128B.128 [R4+0x5080], [R2.64+0x40], !P5 ;  /* 0x0508004002040fae */ /* 0x0003e8000e901d46 */
[----:B------:R1:W-:Y:S02]  /*73f0*/  @P0 LDGSTS.E.BYPASS.LTC128B.128 [R4+0x5c80], [R2.64+0x80], !P4 ;  /* 0x05c8008002040fae */ /* 0x0003e4000e101d46 */
.L_x_203:
[----:B------:R-:W-:Y:S05]  /*7400*/  BSYNC B0 ;  /* 0x0000000000007941 */ /* 0x000fea0003800000 */
.L_x_202:
[----:B------:R-:W0:Y:S01]  /*7410*/  LDGDEPBAR ;  /* 0x00000000000079af */ /* 0x000e220000000000 */
[----:B------:R-:W-:Y:S01]  /*7420*/  IADD3 R32, R32, -0x1, RZ ;  /* 0xffffffff20207810 */ /* 0x000fe20007ffe0ff */
[----:B------:R-:W-:-:S05]  /*7430*/  @P3 BRA `(.L_x_204) ;  /* 0xffffbf3000003947 */ /* 0x000fca000383ffff */
[----:B------:R-:W-:Y:S01]  /*7440*/  WARPSYNC 0xffffffff ;  /* 0xffffffff00007948 */ /* 0x000fe20003800000 */
[----:B------:R-:W-:Y:S06]  /*7450*/  BAR.SYNC.DEFER_BLOCKING 0x0 ;  /* 0x0000000000007b1d */ /* 0x000fec0000010000 */
.L_x_177:
[----:B------:R-:W-:Y:S01]  /*7460*/  ISETP.GE.AND P0, PT, R163, 0x1, PT ;  /* 0x00000001a300780c */ /* 0x000fe20003f06270 */
[----:B------:R-:W-:Y:S01]  /*7470*/  BSSY B0, `(.L_x_205) ;  /* 0x0000020000007945 */ /* 0x000fe20003800000 */
[----:B------:R-:W-:Y:S01]  /*7480*/  IMAD.IADD R9, R147, 0x1, R148 ;  /* 0x0000000193097824 */ /* 0x000fe200078e0294 */
[----:B------:R-:W-:-:S10]  /*7490*/  MOV R0, RZ ;  /* 0x000000ff00007202 */ /* 0x000fd40000000f00 */
[----:B------:R-:W-:Y:S05]  /*74a0*/  @!P0 BRA `(.L_x_206) ;  /* 0x000001c000008947 */ /* 0x000fea0003800000 */
[----:B-1----:R-:W-:Y:S01]  /*74b0*/  IABS R2, R135 ;  /* 0x0000008700027213 */ /* 0x002fe20000000000 */
[----:B------:R-:W-:Y:S01]  /*74c0*/  IMAD.MOV.U32 R4, RZ, RZ, RZ ;  /* 0x000000ffff047224 */ /* 0x000fe200078e00ff */
[----:B------:R-:W-:Y:S02]  /*74d0*/  IADD3 R6, R137, -0x1, R135 ;  /* 0xffffffff89067810 */ /* 0x000fe40007ffe087 */
[----:B------:R-:W1:Y:S02]  /*74e0*/  I2F.RP R0, R2 ;  /* 0x0000000200007306 */ /* 0x000e640000209400 */
[----:B------:R-:W-:-:S06]  /*74f0*/  IABS R8, R6 ;  /* 0x0000000600087213 */ /* 0x000fcc0000000000 */
[----:B-1----:R-:W1:Y:S02]  /*7500*/  MUFU.RCP R0, R0 ;  /* 0x0000000000007308 */ /* 0x002e640000001000 */
[----:B-1----:R-:W-:-:S06]  /*7510*/  IADD3 R0, R0, 0xffffffe, RZ ;  /* 0x0ffffffe00007810 */ /* 0x002fcc0007ffe0ff */
[----:B------:R-:W1:Y:S02]  /*7520*/  F2I.FTZ.U32.TRUNC.NTZ R5, R0 ;  /* 0x0000000000057305 */ /* 0x000e64000021f000 */
        /* <DEDUP_REMOVED lines=20> */
.L_x_206:
[----:B------:R-:W-:Y:S05]  /*7670*/  BSYNC B0 ;  /* 0x0000000000007941 */ /* 0x000fea0003800000 */
.L_x_205:
[----:B-1----:R-:W2:Y:S01]  /*7680*/  LDL R2, [R1+0x50] ;  /* 0x0000500001027983 */ /* 0x002ea20000100800 */
        /* <DEDUP_REMOVED lines=50> */
[----:B--2---:R-:W-:-:S04]  /*79b0*/  IMAD R3, R2, R0, RZ ;  /* 0x0000000002037224 */ /* 0x004fc800078e02ff */
[--C-:B------:R-:W-:Y:S01]  /*79c0*/  IMAD.IADD R2, R3, 0x1, R0.reuse ;  /* 0x0000000103027824 */ /* 0x100fe200078e0200 */
[----:B------:R1:W-:Y:S01]  /*79d0*/  STL [R1+0x8], R3 ;  /* 0x0000080301007387 */ /* 0x0003e20000100800 */
[----:B------:R-:W-:-:S03]  /*79e0*/  PRMT R0, RZ, 0x7610, R0 ;  /* 0x00007610ff007816 */ /* 0x000fc60000000000 */
[----:B------:R-:W-:-:S04]  /*79f0*/  IMNMX R210, R137, R2, PT ;  /* 0x0000000289d27217 */ /* 0x000fc80003800200 */
[----:B------:R-:W-:-:S13]  /*7a00*/  ISETP.GT.AND P0, PT, R210, R3, PT ;  /* 0x00000003d200720c */ /* 0x000fda0003f04270 */
[----:B------:R-:W-:Y:S05]  /*7a10*/  @!P0 BRA `(.L_x_207) ;  /* 0x0000c98000008947 */ /* 0x000fea0003800000 */
[----:B------:R-:W2:Y:S01]  /*7a20*/  LDL R19, [R1+0x4] ;  /* 0x0000040001137983 */ /* 0x000ea20000100800 */
[----:B------:R-:W-:-:S03]  /*7a30*/  ISETP.NE.U32.AND P0, PT, RZ, c[0x0][0x340], PT ;  /* 0x0000d000ff007a0c */ /* 0x000fc60003f05070 */
[----:B------:R-:W3:Y:S04]  /*7a40*/  LDL R17, [R1+0x14] ;  /* 0x0000140001117983 */ /* 0x000ee80000100800 */
[----:B------:R-:W4:Y:S01]  /*7a50*/  LDL R24, [R1+0x24] ;  /* 0x0000240001187983 */ /* 0x000f220000100800 */
[----:B------:R-:W-:-:S03]  /*7a60*/  ISETP.NE.AND.EX P1, PT, RZ, c[0x0][0x344], PT, P0 ;  /* 0x0000d100ff007a0c */ /* 0x000fc60003f25300 */
[----:B------:R-:W3:Y:S04]  /*7a70*/  LDL R25, [R1+0xc] ;  /* 0x00000c0001197983 */ /* 0x000ee80000100800 */
[----:B------:R-:W3:Y:S06]  /*7a80*/  LDL R18, [R1] ;  /* 0x0000000001127983 */ /* 0x000eec0000100800 */
[----:B------:R-:W-:Y:S01]  /*7a90*/  @P1 IMAD.MOV.U32 R2, RZ, RZ, 0x4 ;  /* 0x00000004ff021424 */ /* 0x000fe200078e00ff */
[----:B------:R-:W1:Y:S01]  /*7aa0*/  S2R R11, SR_TID.X ;  /* 0x00000000000b7919 */ /* 0x000e620000002100 */
[----:B------:R-:W-:Y:S01]  /*7ab0*/  SHF.R.S32.HI R0, RZ, 0x1f, R146 ;  /* 0x0000001fff007819 */ /* 0x000fe20000011492 */
[----:B------:R-:W-:-:S04]  /*7ac0*/  IMAD.MOV.U32 R6, RZ, RZ, c[0x0][0x2c4] ;  /* 0x0000b100ff067624 */ /* 0x000fc800078e00ff */
[----:B------:R-:W-:Y:S01]  /*7ad0*/  IMAD R0, R0, c[0x0][0x178], RZ ;  /* 0x00005e0000007a24 */ /* 0x000fe200078e02ff */
[----:B------:R-:W-:-:S03]  /*7ae0*/  SHF.R.S32.HI R5, RZ, 0x1f, R9 ;  /* 0x0000001fff057819 */ /* 0x000fc60000011409 */
[----:B------:R-:W-:Y:S01]  /*7af0*/  IMAD R4, R146, c[0x0][0x17c], R0 ;  /* 0x00005f0092047a24 */ /* 0x000fe200078e0200 */
[C---:B------:R-:W-:Y:S02]  /*7b00*/  IADD3 R0, P0, R243.reuse, R9, RZ ;  /* 0x00000009f3007210 */ /* 0x040fe40007f1e0ff */
[----:B------:R-:W-:Y:S02]  /*7b10*/  ISETP.NE.AND P2, PT, R6, 0x1, PT ;  /* 0x000000010600780c */ /* 0x000fe40003f45270 */
[----:B------:R-:W-:Y:S02]  /*7b20*/  LEA.HI.X.SX32 R6, R243, R5, 0x1, P0 ;  /* 0x00000005f3067211 */ /* 0x000fe400000f0eff */
[----:B-1----:R-:W-:Y:S01]  /*7b30*/  SHF.R.S32.HI R10, RZ, 0x1f, R11 ;  /* 0x0000001fff0a7819 */ /* 0x002fe2000001140b */
[----:B--2---:R-:W-:-:S05]  /*7b40*/  @P1 IMAD.WIDE R2, R19, R2, c[0x0][0x340] ;  /* 0x0000d00013021625 */ /* 0x004fca00078e0202 */
[----:B------:R1:W2:Y:S01]  /*7b50*/  @P1 LDG.E R13, [R2.64] ;  /* 0x00000006020d1981 */ /* 0x0002a2000c1e1900 */
[----:B------:R-:W-:-:S04]  /*7b60*/  LEA.HI R10, R10, R11, RZ, 0x2 ;  /* 0x0000000b0a0a7211 */ /* 0x000fc800078f10ff */
[----:B------:R-:W-:Y:S01]  /*7b70*/  LOP3.LUT R10, R10, 0xfffffffc, RZ, 0xc0, !PT ;  /* 0xfffffffc0a0a7812 */ /* 0x000fe200078ec0ff */
[----:B------:R-:W-:-:S04]  /*7b80*/  IMAD R9, R6, c[0x0][0x1e0], RZ ;  /* 0x0000780006097a24 */ /* 0x000fc800078e02ff */
[----:B------:R-:W-:Y:S01]  /*7b90*/  IMAD.IADD R10, R11, 0x1, -R10 ;  /* 0x000000010b0a7824 */ /* 0x000fe200078e0a0a */
[----:B------:R-:W-:Y:S01]  /*7ba0*/  ISETP.NE.U32.AND P0, PT, RZ, c[0x0][0x348], PT ;  /* 0x0000d200ff007a0c */ /* 0x000fe20003f05070 */
[----:B------:R-:W-:Y:S01]  /*7bb0*/  IMAD R16, R0, c[0x0][0x1e4], R9 ;  /* 0x0000790000107a24 */ /* 0x000fe200078e0209 */
[----:B------:R-:W-:Y:S02]  /*7bc0*/  MOV R5, R251 ;  /* 0x000000fb00057202 */ /* 0x000fe40000000f00 */
[----:B------:R-:W-:Y:S01]  /*7bd0*/  LEA R9, R10, R243, 0x5 ;  /* 0x000000f30a097211 */ /* 0x000fe200078e28ff */
[----:B------:R-:W-:Y:S01]  /*7be0*/  IMAD R8, R6, c[0x0][0x208], RZ ;  /* 0x0000820006087a24 */ /* 0x000fe200078e02ff */
[----:B------:R-:W-:Y:S01]  /*7bf0*/  ISETP.NE.AND.EX P0, PT, RZ, c[0x0][0x34c], PT, P0 ;  /* 0x0000d300ff007a0c */ /* 0x000fe20003f05300 */
[----:B-1----:R-:W-:-:S05]  /*7c00*/  IMAD.WIDE.U32 R2, R146, c[0x0][0x178], RZ ;  /* 0x00005e0092027a25 */ /* 0x002fca00078e00ff */
[----:B------:R-:W-:Y:S01]  /*7c10*/  IADD3 R3, R3, R4, RZ ;  /* 0x0000000403037210 */ /* 0x000fe20007ffe0ff */
[----:B------:R-:W-:Y:S02]  /*7c20*/  IMAD.MOV.U32 R4, RZ, RZ, R250 ;  /* 0x000000ffff047224 */ /* 0x000fe400078e00fa */
[----:B---3--:R-:W-:Y:S02]  /*7c30*/  IMAD R9, R17, 0x80, R9 ;  /* 0x0000008011097824 */ /* 0x008fe400078e0209 */
[----:B------:R-:W-:Y:S01]  /*7c40*/  IMAD.WIDE.U32 R6, R0, c[0x0][0x1e0], R4 ;  /* 0x0000780000067a25 */ /* 0x000fe200078e0004 */
[----:B------:R-:W-:-:S03]  /*7c50*/  ISETP.GE.AND P6, PT, R252, c[0x0][0x1d4], PT ;  /* 0x00007500fc007a0c */ /* 0x000fc60003fc6270 */
[----:B------:R-:W-:-:S04]  /*7c60*/  IMAD.WIDE.U32 R4, R0, c[0x0][0x208], R4 ;  /* 0x0000820000047a25 */ /* 0x000fc800078e0004 */
[----:B------:R-:W-:Y:S01]  /*7c70*/  IMAD R15, R0, c[0x0][0x20c], R8 ;  /* 0x00008300000f7a24 */ /* 0x000fe200078e0208 */
[----:B----4-:R-:W-:Y:S01]  /*7c80*/  SEL R0, R24, RZ, !P0 ;  /* 0x000000ff18007207 */ /* 0x010fe20004000000 */
[----:B------:R-:W-:Y:S01]  /*7c90*/  IMAD.WIDE.U32 R2, R25, c[0x0][0x1b8], R2 ;  /* 0x00006e0019027a25 */ /* 0x000fe200078e0002 */
[----:B------:R-:W-:-:S03]  /*7ca0*/  SEL R8, R19, RZ, !P0 ;  /* 0x000000ff13087207 */ /* 0x000fc60004000000 */
[----:B------:R-:W-:Y:S01]  /*7cb0*/  @P2 IMAD.HI.U32 R11, R9, c[0x0][0x2c8], RZ ;  /* 0x0000b200090b2a27 */ /* 0x000fe200078e00ff */
[----:B------:R-:W-:-:S03]  /*7cc0*/  SEL R10, RZ, 0xffffffff, P6 ;  /* 0xffffffffff0a7807 */ /* 0x000fc60003000000 */
[----:B------:R-:W-:Y:S01]  /*7cd0*/  IMAD R12, R0, c[0x0][0x1c0], RZ ;  /* 0x00007000000c7a24 */ /* 0x000fe200078e02ff */
[----:B------:R-:W-:Y:S01]  /*7ce0*/  MOV R0, R9 ;  /* 0x0000000900007202 */ /* 0x000fe20000000f00 */
[----:B------:R-:W-:Y:S01]  /*7cf0*/  IMAD R3, R25, c[0x0][0x1bc], R3 ;  /* 0x00006f0019037a24 */ /* 0x000fe200078e0203 */
[----:B------:R-:W-:Y:S02]  /*7d00*/  @P2 SHF.R.U32.HI R0, RZ, c[0x0][0x2cc], R11 ;  /* 0x0000b300ff002a19 */ /* 0x000fe4000001160b */
[----:B------:R-:W-:Y:S01]  /*7d10*/  ISETP.GE.AND P3, PT, R250, c[0x0][0x1d4], PT ;  /* 0x00007500fa007a0c */ /* 0x000fe20003f66270 */
[C---:B------:R-:W-:Y:S02]  /*7d20*/  IMAD R12, R8.reuse, c[0x0][0x1c4], R12 ;  /* 0x00007100080c7a24 */ /* 0x040fe400078e020c */
[----:B------:R-:W-:Y:S01]  /*7d30*/  IMAD.WIDE.U32 R2, R8, c[0x0][0x1c0], R2 ;  /* 0x0000700008027a25 */ /* 0x000fe200078e0002 */
[----:B------:R-:W-:Y:S02]  /*7d40*/  SHF.R.S32.HI R8, RZ, 0x1f, R0 ;  /* 0x0000001fff087819 */ /* 0x000fe40000011400 */
[----:B------:R-:W-:Y:S01]  /*7d50*/  SEL R14, RZ, 0x1, P3 ;  /* 0x00000001ff0e7807 */ /* 0x000fe20001800000 */
[----:B------:R-:W-:Y:S01]  /*7d60*/  IMAD.SHL.U32 R10, R10, 0x2, RZ ;  /* 0x000000020a0a7824 */ /* 0x000fe200078e00ff */
[----:B------:R-:W-:Y:S01]  /*7d70*/  IADD3 R3, R3, R12, RZ ;  /* 0x0000000c03037210 */ /* 0x000fe20007ffe0ff */
[----:B------:R-:W-:-:S03]  /*7d80*/  IMAD R8, R8, c[0x0][0x1b0], RZ ;  /* 0x00006c0008087a24 */ /* 0x000fc600078e02ff */
[----:B------:R-:W-:Y:S01]  /*7d90*/  LOP3.LUT R14, R10, 0x2, R14, 0xe2, !PT ;  /* 0x000000020a0e7812 */ /* 0x000fe200078ee20e */
[----:B------:R-:W-:Y:S02]  /*7da0*/  IMAD.MOV R10, RZ, RZ, -R0 ;  /* 0x000000ffff0a7224 */ /* 0x000fe400078e0a00 */
[C---:B------:R-:W-:Y:S02]  /*7db0*/  IMAD R8, R0.reuse, c[0x0][0x1b4], R8 ;  /* 0x00006d0000087a24 */ /* 0x040fe400078e0208 */
[----:B------:R-:W-:-:S04]  /*7dc0*/  IMAD.WIDE.U32 R2, R0, c[0x0][0x1b0], R2 ;  /* 0x00006c0000027a25 */ /* 0x000fc800078e0002 */
[----:B------:R-:W-:Y:S01]  /*7dd0*/  IMAD R0, R10, c[0x0][0x2c4], R9 ;  /* 0x0000b1000a007a24 */ /* 0x000fe200078e0209 */
[----:B------:R-:W-:Y:S02]  /*7de0*/  ISETP.NE.U32.AND P0, PT, RZ, c[0x0][0x350], PT ;  /* 0x0000d400ff007a0c */ /* 0x000fe40003f05070 */
[----:B------:R-:W-:Y:S02]  /*7df0*/  IADD3 R3, R3, R8, RZ ;  /* 0x0000000803037210 */ /* 0x000fe40007ffe0ff */
[----:B------:R-:W-:Y:S01]  /*7e00*/  SHF.R.S32.HI R9, RZ, 0x1f, R0 ;  /* 0x0000001fff097819 */ /* 0x000fe20000011400 */
[----:B------:R-:W-:Y:S01]  /*7e10*/  IMAD.IADD R5, R5, 0x1, R15 ;  /* 0x0000000105057824 */ /* 0x000fe200078e020f */
[----:B------:R-:W-:Y:S02]  /*7e20*/  IADD3 R7, R7, R16, RZ ;  /* 0x0000001007077210 */ /* 0x000fe40007ffe0ff */
[----:B------:R-:W-:Y:S01]  /*7e30*/  ISETP.NE.AND.EX P0, PT, RZ, c[0x0][0x354], PT, P0 ;  /* 0x0000d500ff007a0c */ /* 0x000fe20003f05300 */
[----:B------:R-:W-:-:S02]  /*7e40*/  IMAD R9, R9, c[0x0][0x1a8], RZ ;  /* 0x00006a0009097a24 */ /* 0x000fc400078e02ff */
[----:B------:R-:W-:Y:S01]  /*7e50*/  IMAD.WIDE.U32 R4, R25, c[0x0][0x210], R4 ;  /* 0x0000840019047a25 */ /* 0x000fe200078e0004 */
[----:B------:R-:W-:-:S03]  /*7e60*/  ISETP.GE.AND P5, PT, R18, c[0x0][0x1d4], PT ;  /* 0x0000750012007a0c */ /* 0x000fc60003fa6270 */
[----:B------:R-:W-:-:S04]  /*7e70*/  IMAD.WIDE.U32 R6, R25, c[0x0][0x1e8], R6 ;  /* 0x00007a0019067a25 */ /* 0x000fc800078e0006 */
[C---:B------:R-:W-:Y:S02]  /*7e80*/  IMAD R9, R0.reuse, c[0x0][0x1ac], R9 ;  /* 0x00006b0000097a24 */ /* 0x040fe400078e0209 */
[----:B------:R-:W-:Y:S01]  /*7e90*/  IMAD.WIDE.U32 R2, R0, c[0x0][0x1a8], R2 ;  /* 0x00006a0000027a25 */ /* 0x000fe200078e0002 */
[----:B------:R-:W-:-:S03]  /*7ea0*/  SEL R11, RZ, 0x4, P5 ;  /* 0x00000004ff0b7807 */ /* 0x000fc60002800000 */
[C---:B------:R-:W-:Y:S02]  /*7eb0*/  IMAD R5, R25.reuse, c[0x0][0x214], R5 ;  /* 0x0000850019057a24 */ /* 0x040fe400078e0205 */
[----:B------:R-:W-:Y:S01]  /*7ec0*/  IMAD R7, R25, c[0x0][0x1ec], R7 ;  /* 0x00007b0019077a24 */ /* 0x000fe200078e0207 */
[----:B------:R-:W-:Y:S01]  /*7ed0*/  LOP3.LUT R63, R14, R11, RZ, 0xfc, !PT ;  /* 0x0000000b0e3f7212 */ /* 0x000fe200078efcff */
[----:B------:R-:W-:Y:S01]  /*7ee0*/  IMAD.IADD R3, R3, 0x1, R9 ;  /* 0x0000000103037824 */ /* 0x000fe200078e0209 */
[----:B------:R-:W-:Y:S02]  /*7ef0*/  P2R R141, PR, RZ, 0x8 ;  /* 0x00000008ff8d7803 */ /* 0x000fe40000000000 */
[----:B------:R-:W-:Y:S02]  /*7f00*/  ISETP.GE.AND P2, PT, R250, c[0x0][0x198], PT ;  /* 0x00006600fa007a0c */ /* 0x000fe40003f46270 */
[----:B------:R-:W-:Y:S02]  /*7f10*/  ISETP.GE.AND P3, PT, R252, c[0x0][0x198], PT ;  /* 0x00006600fc007a0c */ /* 0x000fe40003f66270 */
[----:B------:R-:W-:-:S02]  /*7f20*/  ISETP.GE.AND P4, PT, R18, c[0x0][0x198], PT ;  /* 0x0000660012007a0c */ /* 0x000fc40003f86270 */
[----:B------:R-:W-:Y:S02]  /*7f30*/  IADD3 R137, R210, -0x1, RZ ;  /* 0xffffffffd2897810 */ /* 0x000fe40007ffe0ff */
[----:B------:R-:W-:Y:S02]  /*7f40*/  LEA R9, R17, R243, 0x7 ;  /* 0x000000f311097211 */ /* 0x000fe400078e38ff */
[----:B--2---:R-:W-:Y:S01]  /*7f50*/  @P1 SHF.R.S32.HI R8, RZ, 0x1f, R13 ;  /* 0x0000001fff081819 */ /* 0x004fe2000001140d */
[----:B------:R-:W-:Y:S01]  /*7f60*/  @!P1 IMAD.MOV.U32 R8, RZ, RZ, R24 ;  /* 0x000000ffff089224 */ /* 0x000fe200078e0018 */
[----:B------:R-:W-:-:S04]  /*7f70*/  @!P1 MOV R13, R19 ;  /* 0x00000013000d9202 */ /* 0x000fc80000000f00 */
[----:B------:R-:W-:Y:S02]  /*7f80*/  SEL R8, R8, RZ, !P0 ;  /* 0x000000ff08087207 */ /* 0x000fe40004000000 */
[----:B------:R-:W-:-:S03]  /*7f90*/  SEL R0, R13, RZ, !P0 ;  /* 0x000000ff0d007207 */ /* 0x000fc60004000000 */
[C---:B------:R-:W-:Y:S02]  /*7fa0*/  IMAD R10, R8.reuse, c[0x0][0x1f0], RZ ;  /* 0x00007c00080a7a24 */ /* 0x040fe400078e02ff */
[----:B------:R-:W-:Y:S02]  /*7fb0*/  IMAD R8, R8, c[0x0][0x218], RZ ;  /* 0x0000860008087a24 */ /* 0x000fe400078e02ff */
[----:B------:R-:W-:Y:S01]  /*7fc0*/  IMAD.WIDE.U32 R248, R0, c[0x0][0x218], R4 ;  /* 0x0000860000f87a25 */ /* 0x000fe200078e0004 */
[----:B------:R-:W-:-:S03]  /*7fd0*/  LEA R11, P0, R2, c[0x0][0x160], 0x1 ;  /* 0x00005800020b7a11 */ /* 0x000fc600078008ff */
[----:B------:R-:W-:-:S04]  /*7fe0*/  IMAD.WIDE.U32 R244, R0, c[0x0][0x1f0], R6 ;  /* 0x00007c0000f47a25 */ /* 0x000fc800078e0006 */
[C---:B------:R-:W-:Y:S02]  /*7ff0*/  IMAD R4, R0.reuse, c[0x0][0x1f4], R10 ;  /* 0x00007d0000047a24 */ /* 0x040fe400078e020a */
[----:B------:R-:W-:Y:S01]  /*8000*/  IMAD R0, R0, c[0x0][0x21c], R8 ;  /* 0x0000870000007a24 */ /* 0x000fe200078e0208 */
[----:B------:R-:W-:Y:S01]  /*8010*/  LEA.HI.X R10, R2, c[0x0][0x164], R3, 0x1, P0 ;  /* 0x00005900020a7a11 */ /* 0x000fe200000f0c03 */
[----:B------:R-:W-:-:S03]  /*8020*/  IMAD.IADD R246, R245, 0x1, R4 ;  /* 0x00000001f5f67824 */ /* 0x000fc600078e0204 */
[----:B------:R-:W-:Y:S01]  /*8030*/  IADD3 R247, R249, R0, RZ ;  /* 0x00000000f9f77210 */ /* 0x000fe20007ffe0ff */
[----:B------:R-:W-:Y:S05]  /*8040*/  BRA.DIV ~URZ, `(.L_x_208) ;  /* 0x00010a927f007947 */ /* 0x000fea000b800000 */
[----:B------:R1:W2:Y:S02]  /*8050*/  SHFL.IDX PT, R8, R10, RZ, 0x1c1f ;  /* 0x001c1fff0a087589 */ /* 0x0002a400000e0000 */
.L_x_336:
[----:B------:R-:W-:Y:S05]  /*8060*/  BRA.DIV ~URZ, `(.L_x_209) ;  /* 0x00010ae27f007947 */ /* 0x000fea000b800000 */
[----:B------:R3:W4:Y:S02]  /*8070*/  SHFL.IDX PT, R0, R11, RZ, 0x1c1f ;  /* 0x001c1fff0b007589 */ /* 0x00072400000e0000 */
.L_x_337:
[----:B------:R-:W-:Y:S01]  /*8080*/  IMAD R34, R149, c[0x0][0x2c4], RZ ;  /* 0x0000b10095227a24 */ /* 0x000fe200078e02ff */
[----:B------:R-:W-:Y:S04]  /*8090*/  BSSY B0, `(.L_x_210) ;  /* 0x0000013000007945 */ /* 0x000fe80003800000 */
[----:B------:R-:W-:-:S13]  /*80a0*/  ISETP.GE.AND P0, PT, R9, R34, PT ;  /* 0x000000220900720c */ /* 0x000fda0003f06270 */
[----:B------:R-:W-:Y:S05]  /*80b0*/  @P0 BRA `(.L_x_211) ;  /* 0x0000010000000947 */ /* 0x000fea0003800000 */
[----:B---3--:R-:W3:Y:S04]  /*80c0*/  LDL R2, [R1+0x3c] ;  /* 0x00003c0001027983 */ /* 0x008ee80000100800 */
[----:B----4-:R-:W4:Y:S04]  /*80d0*/  LDL R12, [R1] ;  /* 0x00000000010c7983 */ /* 0x010f280000100800 */
[----:B--2---:R-:W2:Y:S01]  /*80e0*/  LDL R13, [R1+0x38] ;  /* 0x00003800010d7983 */ /* 0x004ea20000100800 */
[----:B------:R-:W-:-:S04]  /*80f0*/  LEA R6, P0, R250, R0, 0x1 ;  /* 0x00000000fa067211 */ /* 0x000fc800078008ff */
[----:B------:R-:W-:Y:S02]  /*8100*/  LEA.HI.X R7, R250, R8, R251, 0x1, P0 ;  /* 0x00000008fa077211 */ /* 0x000fe400000f0cfb */
[----:B------:R-:W-:-:S04]  /*8110*/  LEA R4, P0, R252, R0, 0x1 ;  /* 0x00000000fc047211 */ /* 0x000fc800078008ff */
[----:B---3--:R-:W-:Y:S02]  /*8120*/  LEA.HI.X R5, R252, R8, R2, 0x1, P0 ;  /* 0x00000008fc057211 */ /* 0x008fe400000f0c02 */
[----:B----4-:R-:W-:Y:S01]  /*8130*/  LEA R2, P0, R12, R0, 0x1 ;  /* 0x000000000c027211 */ /* 0x010fe200078008ff */
[----:B------:R-:W-:-:S03]  /*8140*/  IMAD.SHL.U32 R0, R241, 0x2, RZ ;  /* 0x00000002f1007824 */ /* 0x000fc600078e00ff */
[----:B--2---:R-:W-:Y:S02]  /*8150*/  LEA.HI.X R3, R12, R8, R13, 0x1, P0 ;  /* 0x000000080c037211 */ /* 0x004fe400000f0c0d */
[----:B------:R-:W-:Y:S01]  /*8160*/  @!PT LDS RZ, [RZ] ;  /* 0x00000000fffff984 */ /* 0x000fe20000000800 */
[----:B------:R-:W-:Y:S01]  /*8170*/  @!PT LDS RZ, [RZ] ;  /* 0x00000000fffff984 */ /* 0x000fe20000000800 */
[----:B------:R-:W-:Y:S01]  /*8180*/  @!PT LDS RZ, [RZ] ;  /* 0x00000000fffff984 */ /* 0x000fe20000000800 */
[----:B------:R2:W-:Y:S04]  /*8190*/  LDGSTS.E.BYPASS.LTC128B.128 [R0+0x6080], [R6.64], !P2 ;  /* 0x0608000006007fae */ /* 0x0005e8000d101d46 */
[----:B------:R2:W-:Y:S04]  /*81a0*/  LDGSTS.E.BYPASS.LTC128B.128 [R0+0x8080], [R4.64], !P3 ;  /* 0x0808000004007fae */ /* 0x0005e8000d901d46 */
[----:B------:R2:W-:Y:S02]  /*81b0*/  LDGSTS.E.BYPASS.LTC128B.128 [R0+0xa080], [R2.64], !P4 ;  /* 0x0a08000002007fae */ /* 0x0005e4000e101d46 */
.L_x_211:
[----:B------:R-:W-:Y:S05]  /*81c0*/  BSYNC B0 ;  /* 0x0000000000007941 */ /* 0x000fea0003800000 */
.L_x_210:
[----:B------:R-:W-:Y:S05]  /*81d0*/  BRA.DIV ~URZ, `(.L_x_212) ;  /* 0x000109d27f007947 */ /* 0x000fea000b800000 */
[----:B--2---:R2:W1:Y:S04]  /*81e0*/  SHFL.IDX PT, R8, R10, 0x1, 0x1c1f ;  /* 0x003c1f000a087f89 */ /* 0x00446800000e0000 */
[----:B----4-:R2:W4:Y:S02]  /*81f0*/  SHFL.IDX PT, R0, R11, 0x1, 0x1c1f ;  /* 0x003c1f000b007f89 */ /* 0x01052400000e0000 */
.L_x_338:
[----:B------:R-:W-:Y:S01]  /*8200*/  IADD3 R2, R9, 0x20, RZ ;  /* 0x0000002009027810 */ /* 0x000fe20007ffe0ff */
[----:B------:R-:W-:Y:S03]  /*8210*/  BSSY B0, `(.L_x_213) ;  /* 0x0000013000007945 */ /* 0x000fe60003800000 */
[----:B------:R-:W-:-:S13]  /*8220*/  ISETP.GE.AND P0, PT, R2, R34, PT ;  /* 0x000000220200720c */ /* 0x000fda0003f06270 */
[----:B------:R-:W-:Y:S05]  /*8230*/  @P0 BRA `(.L_x_214) ;  /* 0x0000010000000947 */ /* 0x000fea0003800000 */
[----:B--2---:R-:W2:Y:S04]  /*8240*/  LDL R3, [R1+0x3c] ;  /* 0x00003c0001037983 */ /* 0x004ea80000100800 */
[----:B---3--:R-:W3:Y:S04]  /*8250*/  LDL R12, [R1] ;  /* 0x00000000010c7983 */ /* 0x008ee80000100800 */
[----:B----4-:R-:W4:Y:S01]  /*8260*/  LDL R13, [R1+0x38] ;  /* 0x00003800010d7983 */ /* 0x010f220000100800 */
[----:B------:R-:W-:-:S04]  /*8270*/  LEA R6, P0, R250, R0, 0x1 ;  /* 0x00000000fa067211 */ /* 0x000fc800078008ff */
[----:B-1----:R-:W-:Y:S02]  /*8280*/  LEA.HI.X R7, R250, R8, R251, 0x1, P0 ;  /* 0x00000008fa077211 */ /* 0x002fe400000f0cfb */
[----:B------:R-:W-:-:S04]  /*8290*/  LEA R4, P0, R252, R0, 0x1 ;  /* 0x00000000fc047211 */ /* 0x000fc800078008ff */
[----:B--2---:R-:W-:Y:S02]  /*82a0*/  LEA.HI.X R5, R252, R8, R3, 0x1, P0 ;  /* 0x00000008fc057211 */ /* 0x004fe400000f0c03 */
[----:B---3--:R-:W-:Y:S01]  /*82b0*/  LEA R2, P0, R12, R0, 0x1 ;  /* 0x000000000c027211 */ /* 0x008fe200078008ff */
[----:B------:R-:W-:-:S03]  /*82c0*/  IMAD.SHL.U32 R0, R241, 0x2, RZ ;  /* 0x00000002f1007824 */ /* 0x000fc600078e00ff */
[----:B----4-:R-:W-:Y:S02]  /*82d0*/  LEA.HI.X R3, R12, R8, R13, 0x1, P0 ;  /* 0x000000080c037211 */ /* 0x010fe400000f0c0d */
[----:B------:R-:W-:Y:S01]  /*82e0*/  @!PT LDS RZ, [RZ] ;  /* 0x00000000fffff984 */ /* 0x000fe20000000800 */
[----:B------:R-:W-:Y:S01]  /*82f0*/  @!PT LDS RZ, [RZ] ;  /* 0x00000000fffff984 */ /* 0x000fe20000000800 */
[----:B------:R-:W-:Y:S01]  /*8300*/  @!PT LDS RZ, [RZ] ;  /* 0x00000000fffff984 */ /* 0x000fe20000000800 */
[----:B------:R1:W-:Y:S04]  /*8310*/  LDGSTS.E.BYPASS.LTC128B.128 [R0+0x6880], [R6.64], !P2 ;  /* 0x0688000006007fae */ /* 0x0003e8000d101d46 */
[----:B------:R1:W-:Y:S04]  /*8320*/  LDGSTS.E.BYPASS.LTC128B.128 [R0+0x8880], [R4.64], !P3 ;  /* 0x0888000004007fae */ /* 0x0003e8000d901d46 */
[----:B------:R1:W-:Y:S02]  /*8330*/  LDGSTS.E.BYPASS.LTC128B.128 [R0+0xa880], [R2.64], !P4 ;  /* 0x0a88000002007fae */ /* 0x0003e4000e101d46 */
.L_x_214:
[----:B------:R-:W-:Y:S05]  /*8340*/  BSYNC B0 ;  /* 0x0000000000007941 */ /* 0x000fea0003800000 */
.L_x_213:
[----:B------:R-:W-:Y:S05]  /*8350*/  BRA.DIV ~URZ, `(.L_x_215) ;  /* 0x000109127f007947 */ /* 0x000fea000b800000 */
[----:B-1----:R1:W2:Y:S02]  /*8360*/  SHFL.IDX PT, R8, R10, 0x2, 0x1c1f ;  /* 0x005c1f000a087f89 */ /* 0x0022a400000e0000 */
.L_x_339:
[----:B------:R-:W-:Y:S05]  /*8370*/  BRA.DIV ~URZ, `(.L_x_216) ;  /* 0x000109627f007947 */ /* 0x000fea000b800000 */
[----:B----4-:R4:W1:Y:S02]  /*8380*/  SHFL.IDX PT, R0, R11, 0x2, 0x1c1f ;  /* 0x005c1f000b007f89 */ /* 0x01086400000e0000 */
.L_x_340:
[----:B------:R-:W-:Y:S01]  /*8390*/  IADD3 R2, R9, 0x40, RZ ;  /* 0x0000004009027810 */ /* 0x000fe20007ffe0ff */
[----:B------:R-:W-:Y:S03]  /*83a0*/  BSSY B0, `(.L_x_217) ;  /* 0x0000013000007945 */ /* 0x000fe60003800000 */
[----:B------:R-:W-:-:S13]  /*83b0*/  ISETP.GE.AND P0, PT, R2, R34, PT ;  /* 0x000000220200720c */ /* 0x000fda0003f06270 */
[----:B------:R-:W-:Y:S05]  /*83c0*/  @P0 BRA `(.L_x_218) ;  /* 0x0000010000000947 */ /* 0x000fea0003800000 */
[----:B---3--:R-:W3:Y:S04]  /*83d0*/  LDL R3, [R1+0x3c] ;  /* 0x00003c0001037983 */ /* 0x008ee80000100800 */
[----:B----4-:R-:W4:Y:S04]  /*83e0*/  LDL R12, [R1] ;  /* 0x00000000010c7983 */ /* 0x010f280000100800 */
[----:B--2---:R-:W2:Y:S01]  /*83f0*/  LDL R13, [R1+0x38] ;  /* 0x00003800010d7983 */ /* 0x004ea20000100800 */
[----:B-1----:R-:W-:-:S04]  /*8400*/  LEA R6, P0, R250, R0, 0x1 ;  /* 0x00000000fa067211 */ /* 0x002fc800078008ff */
        /* <DEDUP_REMOVED lines=12> */
.L_x_218:
[----:B------:R-:W-:Y:S05]  /*84d0*/  BSYNC B0 ;  /* 0x0000000000007941 */ /* 0x000fea0003800000 */
.L_x_217:
[----:B------:R-:W-:Y:S05]  /*84e0*/  BRA.DIV ~URZ, `(.L_x_219) ;  /* 0x000108527f007947 */ /* 0x000fea000b800000 */
[----:B--2---:R2:W3:Y:S04]  /*84f0*/  SHFL.IDX PT, R8, R10, 0x3, 0x1c1f ;  /* 0x007c1f000a087f89 */ /* 0x0044e800000e0000 */
[----:B-1----:R2:W1:Y:S02]  /*8500*/  SHFL.IDX PT, R0, R11, 0x3, 0x1c1f ;  /* 0x007c1f000b007f89 */ /* 0x00246400000e0000 */
.L_x_341:
[----:B--2---:R-:W2:Y:S04]  /*8510*/  LDL R4, [R1+0x3c] ;  /* 0x00003c0001047983 */ /* 0x004ea80000100800 */
[----:B----4-:R-:W4:Y:S04]  /*8520*/  LDL R211, [R1] ;  /* 0x0000000001d37983 */ /* 0x010f280000100800 */
[----:B---3--:R-:W3:Y:S01]  /*8530*/  LDL R12, [R1+0x38] ;  /* 0x00003800010c7983 */ /* 0x008ee20000100800 */
[----:B------:R-:W-:-:S04]  /*8540*/  IADD3 R2, R9, 0x60, RZ ;  /* 0x0000006009027810 */ /* 0x000fc80007ffe0ff */
[----:B------:R-:W-:Y:S01]  /*8550*/  ISETP.GE.AND P0, PT, R2, R34, PT ;  /* 0x000000220200720c */ /* 0x000fe20003f06270 */
[----:B------:R-:W-:-:S04]  /*8560*/  IMAD.MOV.U32 R65, RZ, RZ, 0x30 ;  /* 0x00000030ff417424 */ /* 0x000fc800078e00ff */
[----:B------:R-:W-:Y:S01]  /*8570*/  IMAD R65, R210, -0x30, R65 ;  /* 0xffffffd0d2417824 */ /* 0x000fe200078e0241 */
[----:B------:R-:W-:-:S03]  /*8580*/  SHF.R.S32.HI R64, RZ, 0x1f, R137 ;  /* 0x0000001fff407819 */ /* 0x000fc60000011489 */
[----:B------:R-:W-:-:S04]  /*8590*/  IMAD.IADD R140, R163, 0x1, R65 ;  /* 0x00000001a38c7824 */ /* 0x000fc800078e0241 */
[----:B-1----:R-:W-:Y:S02]  /*85a0*/  @!P0 LEA R2, P1, R250, R0, 0x1 ;  /* 0x00000000fa028211 */ /* 0x002fe400078208ff */
[----:B------:R-:W-:Y:S02]  /*85b0*/  IMNMX R11, R140, 0x30, PT ;  /* 0x000000308c0b7817 */ /* 0x000fe40003800200 */
[----:B------:R-:W-:Y:S02]  /*85c0*/  @!P0 LEA.HI.X R3, R250, R8, R251, 0x1, P1 ;  /* 0x00000008fa038211 */ /* 0x000fe400008f0cfb */
[----:B------:R-:W-:Y:S01]  /*85d0*/  @!P0 LEA R6, P1, R252, R0, 0x1 ;  /* 0x00000000fc068211 */ /* 0x000fe200078208ff */
[----:B------:R-:W-:Y:S02]  /*85e0*/  IMAD R5, R64, c[0x0][0x1e0], RZ ;  /* 0x0000780040057a24 */ /* 0x000fe400078e02ff */
[----:B------:R-:W-:Y:S02]  /*85f0*/  @!P0 IMAD.SHL.U32 R9, R241, 0x2, RZ ;  /* 0x00000002f1098824 */ /* 0x000fe400078e00ff */
[----:B------:R-:W-:-:S03]  /*8600*/  IMAD R10, R137, c[0x0][0x1e4], R5 ;  /* 0x00007900890a7a24 */ /* 0x000fc600078e0205 */
[----:B------:R-:W-:Y:S01]  /*8610*/  @!PT LDS RZ, [RZ] ;  /* 0x00000000fffff984 */ /* 0x000fe20000000800 */
[----:B------:R-:W-:Y:S01]  /*8620*/  @!PT LDS RZ, [RZ] ;  /* 0x00000000fffff984 */ /* 0x000fe20000000800 */
[----:B------:R-:W-:Y:S01]  /*8630*/  @!PT LDS RZ, [RZ] ;  /* 0x00000000fffff984 */ /* 0x000fe20000000800 */
[----:B------:R1:W-:Y:S01]  /*8640*/  @!P0 LDGSTS.E.BYPASS.LTC128B.128 [R9+0x7880], [R2.64], !P2 ;  /* 0x0788000002098fae */ /* 0x0003e2000d101d46 */
[----:B------:R-:W-:Y:S02]  /*8650*/  IMAD.MOV.U32 R138, RZ, RZ, R244 ;  /* 0x000000ffff8a7224 */ /* 0x000fe400078e00f4 */
[----:B------:R-:W-:Y:S02]  /*8660*/  IMAD.MOV.U32 R139, RZ, RZ, R246 ;  /* 0x000000ffff8b7224 */ /* 0x000fe400078e00f6 */
[----:B-1----:R-:W-:Y:S01]  /*8670*/  IMAD.WIDE.U32 R2, R137, c[0x0][0x1e0], RZ ;  /* 0x0000780089027a25 */ /* 0x002fe200078e00ff */
[----:B--2---:R-:W-:Y:S02]  /*8680*/  @!P0 LEA.HI.X R7, R252, R8, R4, 0x1, P1 ;  /* 0x00000008fc078211 */ /* 0x004fe400008f0c04 */
[----:B----4-:R-:W-:Y:S01]  /*8690*/  @!P0 LEA R4, P1, R211, R0, 0x1 ;  /* 0x00000000d3048211 */ /* 0x010fe200078208ff */
[----:B------:R-:W-:Y:S02]  /*86a0*/  IMAD.IADD R0, R11, 0x1, -R243 ;  /* 0x000000010b007824 */ /* 0x000fe400078e0af3 */
[----:B------:R1:W-:Y:S01]  /*86b0*/  @!P0 LDGSTS.E.BYPASS.LTC128B.128 [R9+0x9880], [R6.64], !P3 ;  /* 0x0988000006098fae */ /* 0x0003e2000d901d46 */
[----:B---3--:R-:W-:-:S02]  /*86c0*/  @!P0 LEA.HI.X R5, R211, R8, R12, 0x1, P1 ;  /* 0x00000008d3058211 */ /* 0x008fc400008f0c0c */
[C---:B------:R-:W-:Y:S02]  /*86d0*/  ISETP.GE.AND P1, PT, R0.reuse, 0x21, PT ;  /* 0x000000210000780c */ /* 0x040fe40003f26270 */
[----:B------:R-:W-:Y:S01]  /*86e0*/  ISETP.GE.AND P2, PT, R0, 0x1, PT ;  /* 0x000000010000780c */ /* 0x000fe20003f46270 */
[----:B------:R2:W-:Y:S01]  /*86f0*/  @!P0 LDGSTS.E.BYPASS.LTC128B.128 [R9+0xb880], [R4.64], !P4 ;  /* 0x0b88000004098fae */ /* 0x0005e2000e101d46 */
[----:B------:R-:W-:Y:S02]  /*8700*/  IMAD.IADD R0, R3, 0x1, R10 ;  /* 0x0000000103007824 */ /* 0x000fe400078e020a */
[----:B------:R-:W-:Y:S01]  /*8710*/  IMAD.MOV.U32 R8, RZ, RZ, 0x20 ;  /* 0x00000020ff087424 */ /* 0x000fe200078e00ff */
[----:B------:R-:W0:Y:S01]  /*8720*/  LDGDEPBAR ;  /* 0x00000000000079af */ /* 0x000e220000000000 */
[----:B------:R-:W-:Y:S01]  /*8730*/  WARPSYNC 0xffffffff ;  /* 0xffffffff00007948 */ /* 0x000fe20003800000 */
[----:B------:R-:W-:-:S04]  /*8740*/  IMAD.WIDE.U32 R2, R2, 0x30, R138 ;  /* 0x0000003002027825 */ /* 0x000fc800078e008a */
[----:B------:R-:W-:-:S04]  /*8750*/  IMAD R0, R0, 0x30, RZ ;  /* 0x0000003000007824 */ /* 0x000fc800078e02ff */
[----:B------:R-:W-:Y:S02]  /*8760*/  IMAD.IADD R0, R3, 0x1, R0 ;  /* 0x0000000103007824 */ /* 0x000fe400078e0200 */
[----:B-1----:R-:W-:Y:S01]  /*8770*/  IMAD.WIDE.U32 R6, R8, c[0x0][0x1e0], RZ ;  /* 0x0000780008067a25 */ /* 0x002fe200078e00ff */
[----:B------:R-:W-:Y:S04]  /*8780*/  BAR.SYNC.DEFER_BLOCKING 0x0 ;  /* 0x0000000000007b1d */ /* 0x000fe80000010000 */
[----:B------:R-:W-:Y:S01]  /*8790*/  @P1 IADD3 R3, P0, R2, R6, RZ ;  /* 0x0000000602031210 */ /* 0x000fe20007f1e0ff */
[----:B--2---:R-:W-:Y:S01]  /*87a0*/  IMAD R5, R8, c[0x0][0x1e4], RZ ;  /* 0x0000790008057a24 */ /* 0x004fe200078e02ff */
[----:B------:R-:W-:Y:S02]  /*87b0*/  @P2 LEA R4, P3, R2, c[0x0][0x1c8], 0x1 ;  /* 0x0000720002042a11 */ /* 0x000fe400078608ff */
[----:B------:R-:W-:-:S02]  /*87c0*/  ISETP.NE.AND P4, PT, R141, RZ, PT ;  /* 0x000000ff8d00720c */ /* 0x000fc40003f85270 */
[----:B------:R-:W-:Y:S02]  /*87d0*/  @P1 IADD3.X R6, R0, R7, R5, P0, !PT ;  /* 0x0000000700061210 */ /* 0x000fe400007fe405 */
[----:B------:R-:W-:Y:S02]  /*87e0*/  @P2 LEA.HI.X R5, R2, c[0x0][0x1cc], R0, 0x1, P3 ;  /* 0x0000730002052a11 */ /* 0x000fe400018f0c00 */
[----:B------:R-:W-:-:S04]  /*87f0*/  @P1 LEA R2, P0, R3, c[0x0][0x1c8], 0x1 ;  /* 0x0000720003021a11 */ /* 0x000fc800078008ff */
[----:B------:R-:W-:Y:S01]  /*8800*/  @P1 LEA.HI.X R3, R3, c[0x0][0x1cc], R6, 0x1, P0 ;  /* 0x0000730003031a11 */ /* 0x000fe200000f0c06 */
[C---:B------:R-:W-:Y:S01]  /*8810*/  @P2 IMAD.SHL.U32 R6, R241.reuse, 0x2, RZ ;  /* 0x00000002f1062824 */ /* 0x040fe200078e00ff */
[----:B------:R-:W-:Y:S01]  /*8820*/  ISETP.LT.AND P0, PT, RZ, c[0x0][0x27c], PT ;  /* 0x00009f00ff007a0c */ /* 0x000fe20003f01270 */
[----:B------:R-:W-:-:S03]  /*8830*/  @P1 IMAD.SHL.U32 R0, R241, 0x2, RZ ;  /* 0x00000002f1001824 */ /* 0x000fc600078e00ff */
        /* <DEDUP_REMOVED lines=10> */
[----:B------:R-:W-:Y:S05]  /*88e0*/  @P0 BRA `(.L_x_220) ;  /* 0x0000002000000947 */ /* 0x000fea0003800000 */
[----:B------:R-:W-:-:S04]  /*88f0*/  DEPBAR.LE SB0, 0x1 ;  /* 0x000080400000791a */ /* 0x000fc80000000000 */
[----:B------:R-:W-:Y:S05]  /*8900*/  BRA `(.L_x_221) ;  /* 0x0000584000007947 */ /* 0x000fea0003800000 */
.L_x_220:
[----:B------:R-:W2:Y:S01]  /*8910*/  LDL R66, [R1+0x14] ;  /* 0x0000140001427983 */ /* 0x000ea20000100800 */
[----:B-1---5:R-:W-:Y:S01]  /*8920*/  SHF.R.S32.HI R0, RZ, 0x1f, R136 ;  /* 0x0000001fff007819 */ /* 0x022fe20000011488 */
[----:B------:R-:W-:Y:S01]  /*8930*/  ULDC.U8 UR4, c[0x0][0x298] ;  /* 0x0000a60000047ab9 */ /* 0x000fe20000000000 */
[----:B------:R-:W-:Y:S01]  /*8940*/  IMAD.WIDE.U32 R2, R136, c[0x0][0x280], RZ ;  /* 0x0000a00088027a25 */ /* 0x000fe200078e00ff */
[----:B------:R-:W-:Y:S01]  /*8950*/  ISETP.NE.AND P2, PT, RZ, UR4, PT ;  /* 0x00000004ff007c0c */ /* 0x000fe2000bf45270 */
[----:B------:R-:W-:Y:S02]  /*8960*/  BSSY B2, `(.L_x_221) ;  /* 0x000057e000027945 */ /* 0x000fe40003800000 */
[----:B------:R-:W-:Y:S01]  /*8970*/  IMAD R6, R0, c[0x0][0x280], RZ ;  /* 0x0000a00000067a24 */ /* 0x000fe200078e02ff */
[----:B------:R-:W-:Y:S01]  /*8980*/  LEA R7, P1, R2, c[0x0][0x270], 0x1 ;  /* 0x00009c0002077a11 */ /* 0x000fe200078208ff */
[----:B------:R-:W-:Y:S02]  /*8990*/  IMAD R0, R0, c[0x0][0x290], RZ ;  /* 0x0000a40000007a24 */ /* 0x000fe400078e02ff */
[----:B------:R-:W-:-:S02]  /*89a0*/  IMAD R6, R136, c[0x0][0x284], R6 ;  /* 0x0000a10088067a24 */ /* 0x000fc400078e0206 */
[----:B------:R-:W-:-:S03]  /*89b0*/  IMAD.WIDE.U32 R4, R136, c[0x0][0x290], RZ ;  /* 0x0000a40088047a25 */ /* 0x000fc600078e00ff */
[----:B------:R-:W-:Y:S01]  /*89c0*/  IADD3 R3, R6, R3, RZ ;  /* 0x0000000306037210 */ /* 0x000fe20007ffe0ff */
[----:B------:R-:W-:Y:S01]  /*89d0*/  IMAD R0, R136, c[0x0][0x294], R0 ;  /* 0x0000a50088007a24 */ /* 0x000fe200078e0200 */
[----:B------:R-:W-:-:S04]  /*89e0*/  LEA R8, P0, R4, c[0x0][0x288], 0x1 ;  /* 0x0000a20004087a11 */ /* 0x000fc800078008ff */
[----:B------:R-:W-:Y:S02]  /*89f0*/  IADD3 R5, R0, R5, RZ ;  /* 0x0000000500057210 */ /* 0x000fe40007ffe0ff */
[----:B------:R-:W-:Y:S02]  /*8a00*/  LEA.HI.X R0, R2, c[0x0][0x274], R3, 0x1, P1 ;  /* 0x00009d0002007a11 */ /* 0x000fe400008f0c03 */
[----:B------:R-:W-:Y:S02]  /*8a10*/  LEA.HI.X R2, R4, c[0x0][0x28c], R5, 0x1, P0 ;  /* 0x0000a30004027a11 */ /* 0x000fe400000f0c05 */
[----:B--2---:R-:W-:Y:S01]  /*8a20*/  LEA R6, R66, R242, 0x7 ;  /* 0x000000f242067211 */ /* 0x004fe200078e38ff */
[----:B------:R-:W-:Y:S05]  /*8a30*/  @!P2 BRA `(.L_x_222) ;  /* 0x00002a600000a947 */ /* 0x000fea0003800000 */
[----:B------:R-:W-:Y:S01]  /*8a40*/  ISETP.GE.AND P0, PT, R6, R34, PT ;  /* 0x000000220600720c */ /* 0x000fe20003f06270 */
[----:B------:R-:W1:Y:S01]  /*8a50*/  SHFL.IDX PT, R3, R2, RZ, 0x1e1f ;  /* 0x001e1fff02037589 */ /* 0x000e6200000e0000 */
[----:B------:R-:W-:Y:S01]  /*8a60*/  BSSY B0, `(.L_x_223) ;  /* 0x000004f000007945 */ /* 0x000fe20003800000 */
[----:B------:R-:W-:Y:S01]  /*8a70*/  CS2R R28, SRZ ;  /* 0x00000000001c7805 */ /* 0x000fe2000001ff00 */
[----:B------:R-:W-:Y:S01]  /*8a80*/  CS2R R26, SRZ ;  /* 0x00000000001a7805 */ /* 0x000fe2000001ff00 */
[----:B------:R-:W2:Y:S01]  /*8a90*/  SHFL.IDX PT, R5, R0, RZ, 0x1e1f ;  /* 0x001e1fff00057589 */ /* 0x000ea200000e0000 */
[----:B------:R-:W-:Y:S01]  /*8aa0*/  CS2R R24, SRZ ;  /* 0x0000000000187805 */ /* 0x000fe2000001ff00 */
[----:B------:R-:W-:Y:S01]  /*8ab0*/  CS2R R22, SRZ ;  /* 0x0000000000167805 */ /* 0x000fe2000001ff00 */
[----:B------:R-:W-:Y:S01]  /*8ac0*/  CS2R R20, SRZ ;  /* 0x0000000000147805 */ /* 0x000fe2000001ff00 */
[----:B------:R3:W4:Y:S01]  /*8ad0*/  SHFL.IDX PT, R4, R7, RZ, 0x1e1f ;  /* 0x001e1fff07047589 */ /* 0x00072200000e0000 */
[----:B------:R-:W-:Y:S01]  /*8ae0*/  CS2R R18, SRZ ;  /* 0x0000000000127805 */ /* 0x000fe2000001ff00 */
[----:B------:R-:W-:Y:S01]  /*8af0*/  CS2R R16, SRZ ;  /* 0x0000000000107805 */ /* 0x000fe2000001ff00 */
[----:B------:R-:W-:Y:S01]  /*8b00*/  CS2R R14, SRZ ;  /* 0x00000000000e7805 */ /* 0x000fe2000001ff00 */
[----:B------:R5:W1:Y:S01]  /*8b10*/  SHFL.IDX PT, R2, R8, RZ, 0x1e1f ;  /* 0x001e1fff08027589 */ /* 0x000a6200000e0000 */
[----:B------:R-:W-:Y:S01]  /*8b20*/  CS2R R12, SRZ ;  /* 0x00000000000c7805 */ /* 0x000fe2000001ff00 */
[----:B------:R-:W-:Y:S01]  /*8b30*/  CS2R R10, SRZ ;  /* 0x00000000000a7805 */ /* 0x000fe2000001ff00 */
[----:B---3--:R-:W-:Y:S01]  /*8b40*/  CS2R R6, SRZ ;  /* 0x0000000000067805 */ /* 0x008fe2000001ff00 */
[----:B-----5:R-:W-:Y:S01]  /*8b50*/  CS2R R8, SRZ ;  /* 0x0000000000087805 */ /* 0x020fe2000001ff00 */
[----:B------:R-:W-:Y:S05]  /*8b60*/  @P0 BRA `(.L_x_224) ;  /* 0x000003e000000947 */ /* 0x000fea0003800000 */
[----:B-12-4-:R-:W2:Y:S04]  /*8b70*/  LDL R32, [R1+0x8c] ;  /* 0x00008c0001207983 */ /* 0x016ea80000100800 */
[----:B------:R-:W3:Y:S04]  /*8b80*/  LDL R31, [R1+0x88] ;  /* 0x00008800011f7983 */ /* 0x000ee80000100800 */
[----:B------:R-:W4:Y:S01]  /*8b90*/  LDL R30, [R1+0x84] ;  /* 0x00008400011e7983 */ /* 0x000f220000100800 */
[C---:B------:R-:W-:Y:S01]  /*8ba0*/  ISETP.GE.AND P1, PT, R153.reuse, c[0x0][0x27c], PT ;  /* 0x00009f0099007a0c */ /* 0x040fe20003f26270 */
[----:B------:R-:W-:Y:S01]  /*8bb0*/  IMAD.SHL.U32 R0, R153, 0x2, RZ ;  /* 0x0000000299007824 */ /* 0x000fe200078e00ff */
[----:B------:R-:W-:Y:S01]  /*8bc0*/  ISETP.GE.AND P0, PT, R155, c[0x0][0x27c], PT ;  /* 0x00009f009b007a0c */ /* 0x000fe20003f06270 */
[----:B------:R-:W3:Y:S01]  /*8bd0*/  LDL R28, [R1+0x90] ;  /* 0x00009000011c7983 */ /* 0x000ee20000100800 */
[----:B------:R-:W-:-:S09]  /*8be0*/  CS2R R22, SRZ ;  /* 0x0000000000167805 */ /* 0x000fd2000001ff00 */
[-C--:B------:R-:W-:Y:S02]  /*8bf0*/  @!P1 IADD3 R8, P2, R4, R0.reuse, RZ ;  /* 0x0000000004089210 */ /* 0x080fe40007f5e0ff */
[----:B------:R-:W-:Y:S01]  /*8c00*/  @!P1 IADD3 R6, P3, R2, R0, RZ ;  /* 0x0000000002069210 */ /* 0x000fe20007f7e0ff */
[----:B------:R-:W-:Y:S01]  /*8c10*/  CS2R R10, SRZ ;  /* 0x00000000000a7805 */ /* 0x000fe2000001ff00 */
[----:B------:R-:W-:Y:S01]  /*8c20*/  IMAD.SHL.U32 R0, R155, 0x2, RZ ;  /* 0x000000029b007824 */ /* 0x000fe200078e00ff */
[----:B------:R-:W-:Y:S01]  /*8c30*/  CS2R R24, SRZ ;  /* 0x0000000000187805 */ /* 0x000fe2000001ff00 */
[----:B------:R-:W-:Y:S01]  /*8c40*/  CS2R R12, SRZ ;  /* 0x00000000000c7805 */ /* 0x000fe2000001ff00 */
[--C-:B--2---:R-:W-:Y:S01]  /*8c50*/  @!P1 IMAD.X R9, R5, 0x1, R32.reuse, P2 ;  /* 0x0000000105099824 */ /* 0x104fe200010e0620 */
[----:B------:R-:W-:Y:S01]  /*8c60*/  ISETP.GE.AND P2, PT, R152, c[0x0][0x27c], PT ;  /* 0x00009f0098007a0c */ /* 0x000fe20003f46270 */
[----:B------:R-:W-:Y:S02]  /*8c70*/  @!P1 IMAD.X R7, R3, 0x1, R32, P3 ;  /* 0x0000000103079824 */ /* 0x000fe400018e0620 */
[----:B------:R-:W2:Y:S04]  /*8c80*/  LDL R32, [R1+0x80] ;  /* 0x0000800001207983 */ /* 0x000ea80000100800 */
[----:B------:R1:W5:Y:S04]  /*8c90*/  @!P1 LD.E.64 R22, [R8.64] ;  /* 0x0000000608169980 */ /* 0x000368000c101b00 */
[----:B------:R3:W5:Y:S01]  /*8ca0*/  @!P1 LD.E.64 R10, [R6.64] ;  /* 0x00000006060a9980 */ /* 0x000762000c101b00 */
[----:B------:R-:W-:Y:S01]  /*8cb0*/  ISETP.GE.AND P4, PT, R106, c[0x0][0x27c], PT ;  /* 0x00009f006a007a0c */ /* 0x000fe20003f86270 */
[----:B------:R-:W-:Y:S01]  /*8cc0*/  CS2R R26, SRZ ;  /* 0x00000000001a7805 */ /* 0x000fe2000001ff00 */
[----:B------:R-:W-:Y:S01]  /*8cd0*/  CS2R R14, SRZ ;  /* 0x00000000000e7805 */ /* 0x000fe2000001ff00 */
[----:B-1----:R-:W-:-:S02]  /*8ce0*/  @!P0 IADD3 R8, P3, R4, R0, RZ ;  /* 0x0000000004088210 */ /* 0x002fc40007f7e0ff */
[----:B---3--:R-:W-:-:S03]  /*8cf0*/  @!P0 IADD3 R6, P1, R2, R0, RZ ;  /* 0x0000000002068210 */ /* 0x008fc60007f3e0ff */
[--C-:B------:R-:W-:Y:S02]  /*8d00*/  @!P0 IMAD.X R9, R5, 0x1, R31.reuse, P3 ;  /* 0x0000000105098824 */ /* 0x100fe400018e061f */
[----:B------:R-:W-:Y:S02]  /*8d10*/  IMAD.SHL.U32 R0, R152, 0x2, RZ ;  /* 0x0000000298007824 */ /* 0x000fe400078e00ff */
[----:B------:R-:W-:Y:S01]  /*8d20*/  @!P0 IMAD.X R7, R3, 0x1, R31, P1 ;  /* 0x0000000103078824 */ /* 0x000fe200008e061f */
[----:B------:R-:W-:Y:S01]  /*8d30*/  ISETP.GE.AND P3, PT, R156, c[0x0][0x27c], PT ;  /* 0x00009f009c007a0c */ /* 0x000fe20003f66270 */
[----:B------:R1:W5:Y:S04]  /*8d40*/  @!P0 LD.E.64 R24, [R8.64] ;  /* 0x0000000608188980 */ /* 0x000368000c101b00 */
[----:B------:R3:W5:Y:S01]  /*8d50*/  @!P0 LD.E.64 R12, [R6.64] ;  /* 0x00000006060c8980 */ /* 0x000762000c101b00 */
[----:B------:R-:W-:Y:S01]  /*8d60*/  @!P4 IMAD.WIDE R20, R106, 0x2, R2 ;  /* 0x000000026a14c825 */ /* 0x000fe200078e0202 */
[----:B------:R-:W-:Y:S01]  /*8d70*/  CS2R R18, SRZ ;  /* 0x0000000000127805 */ /* 0x000fe2000001ff00 */
[----:B-1----:R-:W-:-:S02]  /*8d80*/  @!P2 IADD3 R8, P1, R4, R0, RZ ;  /* 0x000000000408a210 */ /* 0x002fc40007f3e0ff */
[----:B---3--:R-:W-:Y:S01]  /*8d90*/  @!P2 IADD3 R6, P0, R2, R0, RZ ;  /* 0x000000000206a210 */ /* 0x008fe20007f1e0ff */
[----:B------:R-:W-:Y:S01]  /*8da0*/  IMAD.SHL.U32 R0, R156, 0x2, RZ ;  /* 0x000000029c007824 */ /* 0x000fe200078e00ff */
[----:B----4-:R-:W-:-:S03]  /*8db0*/  @!P2 IADD3.X R9, R5, R30, RZ, P1, !PT ;  /* 0x0000001e0509a210 */ /* 0x010fc60000ffe4ff */
[----:B------:R-:W-:Y:S01]  /*8dc0*/  @!P2 IMAD.X R7, R3, 0x1, R30, P0 ;  /* 0x000000010307a824 */ /* 0x000fe200000e061e */
[----:B------:R-:W-:Y:S01]  /*8dd0*/  ISETP.GE.AND P1, PT, R154, c[0x0][0x27c], PT ;  /* 0x00009f009a007a0c */ /* 0x000fe20003f26270 */
[----:B------:R1:W5:Y:S04]  /*8de0*/  @!P2 LD.E.64 R26, [R8.64] ;  /* 0x00000006081aa980 */ /* 0x000368000c101b00 */
[----:B------:R3:W5:Y:S01]  /*8df0*/  @!P2 LD.E.64 R14, [R6.64] ;  /* 0x00000006060ea980 */ /* 0x000762000c101b00 */
[----:B------:R-:W-:-:S05]  /*8e00*/  @!P4 IMAD.WIDE R16, R106, 0x2, R4 ;  /* 0x000000026a10c825 */ /* 0x000fca00078e0204 */
[----:B------:R4:W5:Y:S01]  /*8e10*/  @!P4 LD.E.64 R18, [R16.64] ;  /* 0x000000061012c980 */ /* 0x000962000c101b00 */
[----:B-1----:R-:W-:Y:S01]  /*8e20*/  @!P3 IADD3 R8, P0, R4, R0, RZ ;  /* 0x000000000408b210 */ /* 0x002fe20007f1e0ff */
[----:B---3--:R-:W-:-:S04]  /*8e30*/  CS2R R6, SRZ ;  /* 0x0000000000067805 */ /* 0x008fc8000001ff00 */
[----:B------:R-:W-:Y:S01]  /*8e40*/  @!P3 IMAD.X R9, R5, 0x1, R28, P0 ;  /* 0x000000010509b824 */ /* 0x000fe200000e061c */
[----:B------:R-:W-:Y:S01]  /*8e50*/  @!P3 IADD3 R30, P0, R2, R0, RZ ;  /* 0x00000000021eb210 */ /* 0x000fe20007f1e0ff */
[----:B------:R-:W-:Y:S01]  /*8e60*/  IMAD.SHL.U32 R0, R154, 0x2, RZ ;  /* 0x000000029a007824 */ /* 0x000fe200078e00ff */
[----:B------:R1:W5:Y:S02]  /*8e70*/  @!P4 LD.E.64 R6, [R20.64] ;  /* 0x000000061406c980 */ /* 0x000364000c101b00 */
[----:B------:R-:W-:Y:S02]  /*8e80*/  @!P3 IADD3.X R31, R3, R28, RZ, P0, !PT ;  /* 0x0000001c031fb210 */ /* 0x000fe400007fe4ff */
[-C--:B------:R-:W-:Y:S02]  /*8e90*/  @!P1 IADD3 R4, P2, R4, R0.reuse, RZ ;  /* 0x0000000004049210 */ /* 0x080fe40007f5e0ff */
[----:B------:R-:W-:Y:S01]  /*8ea0*/  @!P1 IADD3 R2, P0, R2, R0, RZ ;  /* 0x0000000002029210 */ /* 0x000fe20007f1e0ff */
[----:B------:R-:W-:Y:S01]  /*8eb0*/  CS2R R28, SRZ ;  /* 0x00000000001c7805 */ /* 0x000fe2000001ff00 */
[----:B----4-:R-:W-:Y:S01]  /*8ec0*/  CS2R R16, SRZ ;  /* 0x0000000000107805 */ /* 0x010fe2000001ff00 */
[----:B-1----:R-:W-:-:S06]  /*8ed0*/  CS2R R20, SRZ ;  /* 0x0000000000147805 */ /* 0x002fcc000001ff00 */
[----:B------:R1:W5:Y:S02]  /*8ee0*/  @!P3 LD.E.64 R20, [R8.64] ;  /* 0x000000060814b980 */ /* 0x000364000c101b00 */
[----:B-1----:R-:W-:-:S06]  /*8ef0*/  CS2R R8, SRZ ;  /* 0x0000000000087805 */ /* 0x002fcc000001ff00 */
[----:B------:R1:W5:Y:S01]  /*8f00*/  @!P3 LD.E.64 R8, [R30.64] ;  /* 0x000000061e08b980 */ /* 0x000362000c101b00 */
[--C-:B--2---:R-:W-:Y:S02]  /*8f10*/  @!P1 IMAD.X R5, R5, 0x1, R32.reuse, P2 ;  /* 0x0000000105059824 */ /* 0x104fe400010e0620 */
[----:B------:R-:W-:-:S03]  /*8f20*/  @!P1 IMAD.X R3, R3, 0x1, R32, P0 ;  /* 0x0000000103039824 */ /* 0x000fc600000e0620 */
[----:B------:R1:W5:Y:S04]  /*8f30*/  @!P1 LD.E.64 R28, [R4.64] ;  /* 0x00000006041c9980 */ /* 0x000368000c101b00 */
[----:B------:R1:W5:Y:S02]  /*8f40*/  @!P1 LD.E.64 R16, [R2.64] ;  /* 0x0000000602109980 */ /* 0x000364000c101b00 */
.L_x_224:
[----:B-12-4-:R-:W-:Y:S05]  /*8f50*/  BSYNC B0 ;  /* 0x0000000000007941 */ /* 0x016fea0003800000 */
.L_x_223:
[--C-:B-----5:R-:W-:Y:S01]  /*8f60*/  IMAD.MOV.U32 R39, RZ, RZ, R27.reuse ;  /* 0x000000ffff277224 */ /* 0x120fe200078e001b */
[--C-:B------:R-:W-:Y:S01]  /*8f70*/  SHF.R.U64 R37, R26, 0x10, R27.reuse ;  /* 0x000000101a257819 */ /* 0x100fe2000000121b */
[----:B------:R-:W-:Y:S01]  /*8f80*/  IMAD.MOV.U32 R52, RZ, RZ, R20 ;  /* 0x000000ffff347224 */ /* 0x000fe200078e0014 */
[----:B------:R-:W-:Y:S01]  /*8f90*/  SHF.R.U32.HI R33, RZ, 0x10, R27 ;  /* 0x00000010ff217819 */ /* 0x000fe2000001161b */
[----:B------:R-:W-:Y:S01]  /*8fa0*/  IMAD.MOV.U32 R27, RZ, RZ, R8 ;  /* 0x000000ffff1b7224 */ /* 0x000fe200078e0008 */
[----:B------:R-:W-:Y:S01]  /*8fb0*/  SHF.R.U64 R45, R22, 0x10, R23 ;  /* 0x00000010162d7819 */ /* 0x000fe20000001217 */
[----:B------:R-:W-:Y:S01]  /*8fc0*/  IMAD.MOV.U32 R48, RZ, RZ, R22 ;  /* 0x000000ffff307224 */ /* 0x000fe200078e0016 */
[----:B------:R-:W-:Y:S01]  /*8fd0*/  SHF.R.U64 R41, R24, 0x10, R25 ;  /* 0x0000001018297819 */ /* 0x000fe20000001219 */
[----:B------:R-:W-:Y:S01]  /*8fe0*/  IMAD.MOV.U32 R44, RZ, RZ, R24 ;  /* 0x000000ffff2c7224 */ /* 0x000fe200078e0018 */
[----:B------:R-:W-:Y:S01]  /*8ff0*/  SHF.R.U32.HI R50, RZ, 0x10, R19 ;  /* 0x00000010ff327819 */ /* 0x000fe20000011613 */
[----:B------:R-:W-:Y:S01]  /*9000*/  IMAD.MOV.U32 R22, RZ, RZ, R11 ;  /* 0x000000ffff167224 */ /* 0x000fe200078e000b */
[----:B------:R-:W-:Y:S01]  /*9010*/  SHF.R.U64 R24, R8, 0x10, R9 ;  /* 0x0000001008187819 */ /* 0x000fe20000001209 */
[--C-:B------:R-:W-:Y:S01]  /*9020*/  IMAD.MOV.U32 R47, RZ, RZ, R23.reuse ;  /* 0x000000ffff2f7224 */ /* 0x100fe200078e0017 */
[----:B------:R-:W-:Y:S01]  /*9030*/  PRMT R27, R27, 0x5410, R52 ;  /* 0x000054101b1b7816 */ /* 0x000fe20000000034 */
[----:B------:R-:W-:Y:S01]  /*9040*/  IMAD.MOV.U32 R36, RZ, RZ, R28 ;  /* 0x000000ffff247224 */ /* 0x000fe200078e001c */
[----:B------:R-:W-:Y:S01]  /*9050*/  SHF.R.U32.HI R42, RZ, 0x10, R23 ;  /* 0x00000010ff2a7819 */ /* 0x000fe20000011617 */
[----:B------:R-:W-:Y:S01]  /*9060*/  IMAD.MOV.U32 R23, RZ, RZ, R10 ;  /* 0x000000ffff177224 */ /* 0x000fe200078e000a */
[----:B------:R-:W-:Y:S01]  /*9070*/  PRMT R24, R24, 0x5410, R50 ;  /* 0x0000541018187816 */ /* 0x000fe20000000032 */
[----:B------:R-:W-:Y:S01]  /*9080*/  IMAD.MOV.U32 R31, RZ, RZ, R6 ;  /* 0x000000ffff1f7224 */ /* 0x000fe200078e0006 */
[----:B------:R-:W-:Y:S01]  /*9090*/  PRMT R22, R22, 0x5410, R27 ;  /* 0x0000541016167816 */ /* 0x000fe2000000001b */
[----:B------:R-:W-:Y:S01]  /*90a0*/  IMAD.MOV.U32 R30, RZ, RZ, R7 ;  /* 0x000000ffff1e7224 */ /* 0x000fe200078e0007 */
[----:B------:R-:W-:Y:S01]  /*90b0*/  SHF.R.U64 R2, R10, 0x10, R11 ;  /* 0x000000100a027819 */ /* 0x000fe2000000120b */
[----:B------:R-:W-:Y:S01]  /*90c0*/  IMAD.MOV.U32 R54, RZ, RZ, R19 ;  /* 0x000000ffff367224 */ /* 0x000fe200078e0013 */
[--C-:B------:R-:W-:Y:S01]  /*90d0*/  PRMT R23, R23, 0x5410, R24.reuse ;  /* 0x0000541017177816 */ /* 0x100fe20000000018 */
[----:B------:R-:W-:Y:S01]  /*90e0*/  IMAD.MOV.U32 R51, RZ, RZ, R21 ;  /* 0x000000ffff337224 */ /* 0x000fe200078e0015 */
[----:B------:R-:W-:Y:S01]  /*90f0*/  PRMT R24, R22, 0x7610, R24 ;  /* 0x0000761016187816 */ /* 0x000fe20000000018 */
[--C-:B------:R-:W-:Y:S01]  /*9100*/  IMAD.MOV.U32 R35, RZ, RZ, R29.reuse ;  /* 0x000000ffff237224 */ /* 0x100fe200078e001d */
[----:B------:R-:W-:Y:S01]  /*9110*/  PRMT R22, R2, 0x7610, R22 ;  /* 0x0000761002167816 */ /* 0x000fe20000000016 */
[----:B------:R-:W-:Y:S01]  /*9120*/  IMAD R2, R66, -0x80, R34 ;  /* 0xffffff8042027824 */ /* 0x000fe200078e0222 */
[----:B------:R-:W-:Y:S01]  /*9130*/  SHF.R.U64 R32, R28, 0x10, R29 ;  /* 0x000000101c207819 */ /* 0x000fe2000000121d */
[----:B------:R-:W-:Y:S01]  /*9140*/  IMAD.MOV.U32 R43, RZ, RZ, R25 ;  /* 0x000000ffff2b7224 */ /* 0x000fe200078e0019 */
[----:B------:R-:W-:Y:S01]  /*9150*/  SHF.R.U64 R28, R6, 0x10, R7 ;  /* 0x00000010061c7819 */ /* 0x000fe20000001207 */
[----:B------:R-:W-:Y:S01]  /*9160*/  IMAD.MOV.U32 R6, RZ, RZ, R16 ;  /* 0x000000ffff067224 */ /* 0x000fe200078e0010 */
[----:B------:R-:W-:Y:S01]  /*9170*/  SHF.R.U64 R3, R16, 0x10, R17 ;  /* 0x0000001010037819 */ /* 0x000fe20000001211 */
[----:B------:R-:W-:Y:S01]  /*9180*/  IMAD.MOV.U32 R40, RZ, RZ, R26 ;  /* 0x000000ffff287224 */ /* 0x000fe200078e001a */
[----:B------:R-:W-:Y:S01]  /*9190*/  IMNMX R16, R2, 0x80, PT ;  /* 0x0000008002107817 */ /* 0x000fe20003800200 */
[----:B------:R-:W-:Y:S01]  /*91a0*/  IMAD.MOV.U32 R55, RZ, RZ, R18 ;  /* 0x000000ffff377224 */ /* 0x000fe200078e0012 */
[----:B------:R-:W-:Y:S01]  /*91b0*/  SHF.R.U64 R53, R18, 0x10, R19 ;  /* 0x0000001012357819 */ /* 0x000fe20000001213 */
[----:B------:R-:W-:Y:S01]  /*91c0*/  IMAD.MOV.U32 R19, RZ, RZ, R13 ;  /* 0x000000ffff137224 */ /* 0x000fe200078e000d */
[----:B------:R-:W-:Y:S01]  /*91d0*/  ISETP.GE.AND P0, PT, R242, R16, PT ;  /* 0x00000010f200720c */ /* 0x000fe20003f06270 */
[----:B------:R-:W-:Y:S01]  /*91e0*/  IMAD.MOV.U32 R26, RZ, RZ, R9 ;  /* 0x000000ffff1a7224 */ /* 0x000fe200078e0009 */
[----:B------:R-:W-:Y:S01]  /*91f0*/  SHF.R.U32.HI R38, RZ, 0x10, R25 ;  /* 0x00000010ff267819 */ /* 0x000fe20000011619 */
[----:B------:R-:W-:Y:S01]  /*9200*/  IMAD.MOV.U32 R10, RZ, RZ, R14 ;  /* 0x000000ffff0a7224 */ /* 0x000fe200078e000e */
[----:B------:R-:W-:Y:S01]  /*9210*/  SHF.R.U32.HI R29, RZ, 0x10, R29 ;  /* 0x00000010ff1d7819 */ /* 0x000fe2000001161d */
[----:B------:R-:W-:Y:S01]  /*9220*/  IMAD.MOV.U32 R5, RZ, RZ, R17 ;  /* 0x000000ffff057224 */ /* 0x000fe200078e0011 */
[----:B------:R-:W-:Y:S01]  /*9230*/  SHF.R.U32.HI R46, RZ, 0x10, R21 ;  /* 0x00000010ff2e7819 */ /* 0x000fe20000011615 */
[----:B------:R-:W-:-:S04]  /*9240*/  DEPBAR.LE SB0, 0x1 ;  /* 0x000080400000791a */ /* 0x000fc80000000000 */
[----:B------:R-:W-:Y:S01]  /*9250*/  SHF.R.U32.HI R25, RZ, 0x10, R7 ;  /* 0x00000010ff197819 */ /* 0x000fe20000011607 */
[----:B------:R-:W-:Y:S01]  /*9260*/  BSSY B1, `(.L_x_225) ;  /* 0x0000125000017945 */ /* 0x000fe20003800000 */
[----:B------:R-:W-:Y:S02]  /*9270*/  PRMT R30, R30, 0x5410, R45 ;  /* 0x000054101e1e7816 */ /* 0x000fe4000000002d */
[----:B------:R-:W-:Y:S01]  /*9280*/  SHF.R.U64 R49, R20, 0x10, R21 ;  /* 0x0000001014317819 */ /* 0x000fe20000001215 */
[----:B------:R-:W-:Y:S01]  /*9290*/  IMAD.MOV.U32 R20, RZ, RZ, R12 ;  /* 0x000000ffff147224 */ /* 0x000fe200078e000c */
[----:B------:R-:W-:Y:S01]  /*92a0*/  SHF.R.U32.HI R21, RZ, 0x10, R9 ;  /* 0x00000010ff157819 */ /* 0x000fe20000011609 */
[----:B------:R-:W-:Y:S01]  /*92b0*/  IMAD.MOV.U32 R9, RZ, RZ, R15 ;  /* 0x000000ffff097224 */ /* 0x000fe200078e000f */
[----:B------:R-:W-:Y:S02]  /*92c0*/  PRMT R29, R29, 0x5410, R51 ;  /* 0x000054101d1d7816 */ /* 0x000fe40000000033 */
[----:B------:R-:W-:-:S02]  /*92d0*/  PRMT R35, R35, 0x5410, R41 ;  /* 0x0000541023237816 */ /* 0x000fc40000000029 */
[----:B------:R-:W-:Y:S02]  /*92e0*/  SHF.R.U32.HI R18, RZ, 0x10, R11 ;  /* 0x00000010ff127819 */ /* 0x000fe4000001160b */
[----:B------:R-:W-:Y:S02]  /*92f0*/  PRMT R25, R25, 0x5410, R54 ;  /* 0x0000541019197816 */ /* 0x000fe40000000036 */
[----:B------:R-:W-:Y:S02]  /*9300*/  PRMT R28, R28, 0x5410, R46 ;  /* 0x000054101c1c7816 */ /* 0x000fe4000000002e */
[----:B------:R-:W-:Y:S02]  /*9310*/  PRMT R31, R31, 0x5410, R48 ;  /* 0x000054101f1f7816 */ /* 0x000fe40000000030 */
[----:B------:R-:W-:Y:S02]  /*9320*/  PRMT R33, R33, 0x5410, R47 ;  /* 0x0000541021217816 */ /* 0x000fe4000000002f */
[----:B------:R-:W-:-:S02]  /*9330*/  PRMT R32, R32, 0x5410, R42 ;  /* 0x0000541020207816 */ /* 0x000fc4000000002a */
[----:B------:R-:W-:Y:S02]  /*9340*/  PRMT R19, R19, 0x5410, R30 ;  /* 0x0000541013137816 */ /* 0x000fe4000000001e */
[--C-:B------:R-:W-:Y:S02]  /*9350*/  SHF.R.U64 R11, R12, 0x10, R13.reuse ;  /* 0x000000100c0b7819 */ /* 0x100fe4000000120d */
[----:B------:R-:W-:Y:S02]  /*9360*/  SHF.R.U32.HI R8, RZ, 0x10, R13 ;  /* 0x00000010ff087819 */ /* 0x000fe4000001160d */
[--C-:B------:R-:W-:Y:S02]  /*9370*/  SHF.R.U64 R7, R14, 0x10, R15.reuse ;  /* 0x000000100e077819 */ /* 0x100fe4000000120f */
[----:B------:R-:W-:Y:S02]  /*9380*/  SHF.R.U32.HI R4, RZ, 0x10, R15 ;  /* 0x00000010ff047819 */ /* 0x000fe4000001160f */
[----:B------:R-:W-:-:S02]  /*9390*/  SHF.R.U32.HI R0, RZ, 0x10, R17 ;  /* 0x00000010ff007819 */ /* 0x000fc40000011611 */
[----:B------:R-:W-:Y:S02]  /*93a0*/  PRMT R38, R38, 0x5410, R40 ;  /* 0x0000541026267816 */ /* 0x000fe40000000028 */
[----:B------:R-:W-:Y:S02]  /*93b0*/  PRMT R40, R29, 0x5410, R35 ;  /* 0x000054101d287816 */ /* 0x000fe40000000023 */
[----:B------:R-:W-:Y:S02]  /*93c0*/  PRMT R39, R33, 0x5410, R39 ;  /* 0x0000541021277816 */ /* 0x000fe40000000027 */
[----:B------:R-:W-:Y:S02]  /*93d0*/  PRMT R35, R32, 0x7610, R35 ;  /* 0x0000761020237816 */ /* 0x000fe40000000023 */
[----:B------:R-:W-:Y:S02]  /*93e0*/  PRMT R17, R31, 0x5410, R28 ;  /* 0x000054101f117816 */ /* 0x000fe4000000001c */
[----:B------:R-:W-:-:S02]  /*93f0*/  PRMT R18, R18, 0x5410, R25 ;  /* 0x0000541012127816 */ /* 0x000fc40000000019 */
        /* <DEDUP_REMOVED lines=14> */
[----:B------:R-:W-:Y:S01]  /*94e0*/  PRMT R33, R3, 0x7610, R33 ;  /* 0x0000761003217816 */ /* 0x000fe20000000021 */
[----:B------:R-:W-:Y:S06]  /*94f0*/  BAR.SYNC.DEFER_BLOCKING 0x0 ;  /* 0x0000000000007b1d */ /* 0x000fec0000010000 */
[----:B------:R-:W-:Y:S05]  /*9500*/  @P0 BRA `(.L_x_226) ;  /* 0x00000fa000000947 */ /* 0x000fea0003800000 */
[----:B------:R-:W-:Y:S01]  /*9510*/  ISETP.GE.AND P0, PT, R106, c[0x0][0x27c], PT ;  /* 0x00009f006a007a0c */ /* 0x000fe20003f06270 */
[----:B------:R-:W-:-:S12]  /*9520*/  BSSY B0, `(.L_x_227) ;  /* 0x0000028000007945 */ /* 0x000fd80003800000 */
[----:B------:R-:W-:Y:S05]  /*9530*/  @P0 BRA `(.L_x_228) ;  /* 0x0000026000000947 */ /* 0x000fea0003800000 */
[----:B------:R-:W1:Y:S01]  /*9540*/  LDS.128 R4, [R234+0x4800] ;  /* 0x00480000ea047984 */ /* 0x000e620000000c00 */
[--C-:B------:R-:W-:Y:S02]  /*9550*/  HADD2.F32 R9, -RZ, R17.reuse.H0_H0 ;  /* 0x20000011ff097230 */ /* 0x100fe40000004100 */
[----:B------:R-:W-:Y:S02]  /*9560*/  HADD2.F32 R0, -RZ, R17.H1_H1 ;  /* 0x30000011ff007230 */ /* 0x000fe40000004100 */
[----:B------:R-:W-:Y:S02]  /*9570*/  HADD2.F32 R3, -RZ, R21.H1_H1 ;  /* 0x30000015ff037230 */ /* 0x000fe40000004100 */
[----:B------:R-:W-:Y:S02]  /*9580*/  HADD2.F32 R2, -RZ, R20.H1_H1 ;  /* 0x30000014ff027230 */ /* 0x000fe40000004100 */
[--C-:B-1----:R-:W-:Y:S02]  /*9590*/  HADD2.F32 R10, -RZ, R4.reuse.H0_H0 ;  /* 0x20000004ff0a7230 */ /* 0x102fe40000004100 */
[----:B------:R-:W-:-:S02]  /*95a0*/  HADD2.F32 R8, -RZ, R4.H1_H1 ;  /* 0x30000004ff087230 */ /* 0x000fc40000004100 */
[--C-:B------:R-:W-:Y:S01]  /*95b0*/  HADD2.F32 R4, -RZ, R5.reuse.H0_H0 ;  /* 0x20000005ff047230 */ /* 0x100fe20000004100 */
[-C--:B------:R-:W-:Y:S01]  /*95c0*/  FMUL.FTZ R13, R10, R9.reuse ;  /* 0x000000090a0d7220 */ /* 0x080fe20000410000 */
[----:B------:R-:W-:Y:S01]  /*95d0*/  HADD2.F32 R5, -RZ, R5.H1_H1 ;  /* 0x30000005ff057230 */ /* 0x000fe20000004100 */
[----:B------:R-:W-:Y:S01]  /*95e0*/  FMUL.FTZ R14, R8, R9 ;  /* 0x00000009080e7220 */ /* 0x000fe20000410000 */
[--C-:B------:R-:W-:Y:S02]  /*95f0*/  HADD2.F32 R12, -RZ, R6.reuse.H0_H0 ;  /* 0x20000006ff0c7230 */ /* 0x100fe40000004100 */
[----:B------:R-:W-:Y:S01]  /*9600*/  HADD2.F32 R11, -RZ, R6.H1_H1 ;  /* 0x30000006ff0b7230 */ /* 0x000fe20000004100 */
[-C--:B------:R-:W-:Y:S01]  /*9610*/  FMUL.FTZ R9, R5, R0.reuse ;  /* 0x0000000005097220 */ /* 0x080fe20000410000 */
[--C-:B------:R-:W-:Y:S01]  /*9620*/  HADD2.F32 R6, -RZ, R7.reuse.H0_H0 ;  /* 0x20000007ff067230 */ /* 0x100fe20000004100 */
[----:B------:R-:W-:Y:S01]  /*9630*/  FMUL.FTZ R0, R4, R0 ;  /* 0x0000000004007220 */ /* 0x000fe20000410000 */
[----:B------:R-:W-:Y:S01]  /*9640*/  HADD2.F32 R7, -RZ, R7.H1_H1 ;  /* 0x30000007ff077230 */ /* 0x000fe20000004100 */
[----:B------:R-:W-:-:S02]  /*9650*/  FFMA.FTZ R15, R10, R3, -R14 ;  /* 0x000000030a0f7223 */ /* 0x000fc4000001080e */
[----:B------:R-:W-:Y:S01]  /*9660*/  FFMA.FTZ R14, R8, R3, R13 ;  /* 0x00000003080e7223 */ /* 0x000fe2000001000d */
[----:B------:R-:W-:Y:S01]  /*9670*/  HADD2.F32 R3, -RZ, R25.H1_H1 ;  /* 0x30000019ff037230 */ /* 0x000fe20000004100 */
[-C--:B------:R-:W-:Y:S01]  /*9680*/  FFMA.FTZ R13, R4, R2.reuse, -R9 ;  /* 0x00000002040d7223 */ /* 0x080fe20000010809 */
[----:B------:R-:W-:Y:S01]  /*9690*/  HADD2.F32 R4, -RZ, R19.H1_H1 ;  /* 0x30000013ff047230 */ /* 0x000fe20000004100 */
[----:B------:R-:W-:Y:S01]  /*96a0*/  FFMA.FTZ R10, R5, R2, R0 ;  /* 0x00000002050a7223 */ /* 0x000fe20000010000 */
[----:B------:R-:W-:Y:S02]  /*96b0*/  HADD2.F32 R0, -RZ, R18.H1_H1 ;  /* 0x30000012ff007230 */ /* 0x000fe40000004100 */
[----:B------:R-:W-:Y:S01]  /*96c0*/  HADD2.F32 R2, -RZ, R24.H1_H1 ;  /* 0x30000018ff027230 */ /* 0x000fe20000004100 */
[----:B------:R-:W-:Y:S02]  /*96d0*/  FMUL.FTZ R9, R11, R4 ;  /* 0x000000040b097220 */ /* 0x000fe40000410000 */
[----:B------:R-:W-:-:S02]  /*96e0*/  FMUL.FTZ R8, R7, R0 ;  /* 0x0000000007087220 */ /* 0x000fc40000410000 */
[----:B------:R-:W-:Y:S02]  /*96f0*/  FMUL.FTZ R4, R12, R4 ;  /* 0x000000040c047220 */ /* 0x000fe40000410000 */
[----:B------:R-:W-:Y:S02]  /*9700*/  FMUL.FTZ R5, R6, R0 ;  /* 0x0000000006057220 */ /* 0x000fe40000410000 */
[-C--:B------:R-:W-:Y:S02]  /*9710*/  FFMA.FTZ R9, R12, R3.reuse, -R9 ;  /* 0x000000030c097223 */ /* 0x080fe40000010809 */
[-C--:B------:R-:W-:Y:S02]  /*9720*/  FFMA.FTZ R0, R6, R2.reuse, -R8 ;  /* 0x0000000206007223 */ /* 0x080fe40000010808 */
[----:B------:R-:W-:Y:S01]  /*9730*/  FFMA.FTZ R3, R11, R3, R4 ;  /* 0x000000030b037223 */ /* 0x000fe20000010004 */
[----:B------:R-:W-:Y:S01]  /*9740*/  F2FP.PACK_AB R4, R14, R15 ;  /* 0x0000000f0e04723e */ /* 0x000fe200000000ff */
[----:B------:R-:W-:Y:S01]  /*9750*/  FFMA.FTZ R2, R7, R2, R5 ;  /* 0x0000000207027223 */ /* 0x000fe20000010005 */
[----:B------:R-:W-:-:S02]  /*9760*/  F2FP.PACK_AB R5, R10, R13 ;  /* 0x0000000d0a05723e */ /* 0x000fc400000000ff */
[----:B------:R-:W-:Y:S02]  /*9770*/  F2FP.PACK_AB R6, R3, R9 ;  /* 0x000000090306723e */ /* 0x000fe400000000ff */
[----:B------:R-:W-:-:S05]  /*9780*/  F2FP.PACK_AB R7, R2, R0 ;  /* 0x000000000207723e */ /* 0x000fca00000000ff */
[----:B------:R1:W-:Y:S02]  /*9790*/  STS.128 [R234+0x4800], R4 ;  /* 0x00480004ea007388 */ /* 0x0003e40000000c00 */
.L_x_228:
[----:B------:R-:W-:Y:S05]  /*97a0*/  BSYNC B0 ;  /* 0x0000000000007941 */ /* 0x000fea0003800000 */
.L_x_227:
[----:B------:R-:W-:Y:S01]  /*97b0*/  ISETP.GE.AND P0, PT, R156, c[0x0][0x27c], PT ;  /* 0x00009f009c007a0c */ /* 0x000fe20003f06270 */
[----:B------:R-:W-:-:S12]  /*97c0*/  BSSY B0, `(.L_x_229) ;  /* 0x0000028000007945 */ /* 0x000fd80003800000 */
[----:B------:R-:W-:Y:S05]  /*97d0*/  @P0 BRA `(.L_x_230) ;  /* 0x0000026000000947 */ /* 0x000fea0003800000 */
[----:B-1----:R-:W1:Y:S01]  /*97e0*/  LDS.128 R4, [R235+0x4800] ;  /* 0x00480000eb047984 */ /* 0x002e620000000c00 */
[----:B------:R-:W-:Y:S02]  /*97f0*/  HADD2.F32 R9, -RZ, R22.H1_H1 ;  /* 0x30000016ff097230 */ /* 0x000fe40000004100 */
        /* <DEDUP_REMOVED lines=19> */
[----:B------:R-:W-:Y:S01]  /*9930*/  HADD2.F32 R4, -RZ, R26.H0_H0 ;  /* 0x2000001aff047230 */ /* 0x000fe20000004100 */
[----:B------:R-:W-:Y:S01]  /*9940*/  FFMA.FTZ R10, R5, R2, R0 ;  /* 0x00000002050a7223 */ /* 0x000fe20000010000 */
[----:B------:R-:W-:Y:S02]  /*9950*/  HADD2.F32 R0, -RZ, R21.H0_H0 ;  /* 0x20000015ff007230 */ /* 0x000fe40000004100 */
        /* <DEDUP_REMOVED lines=14> */
.L_x_230:
[----:B------:R-:W-:Y:S05]  /*9a40*/  BSYNC B0 ;  /* 0x0000000000007941 */ /* 0x000fea0003800000 */
.L_x_229:
[----:B------:R-:W-:Y:S01]  /*9a50*/  ISETP.GE.AND P0, PT, R153, c[0x0][0x27c], PT ;  /* 0x00009f0099007a0c */ /* 0x000fe20003f06270 */
[----:B------:R-:W-:-:S12]  /*9a60*/  BSSY B0, `(.L_x_231) ;  /* 0x0000028000007945 */ /* 0x000fd80003800000 */
[----:B------:R-:W-:Y:S05]  /*9a70*/  @P0 BRA `(.L_x_232) ;  /* 0x0000026000000947 */ /* 0x000fea0003800000 */
[----:B-1----:R-:W1:Y:S01]  /*9a80*/  LDS.128 R4, [R234+0x6800] ;  /* 0x00680000ea047984 */ /* 0x002e620000000c00 */
[----:B------:R-:W-:Y:S02]  /*9a90*/  HADD2.F32 R9, -RZ, R23.H0_H0 ;  /* 0x20000017ff097230 */ /* 0x000fe40000004100 */
[----:B------:R-:W-:Y:S02]  /*9aa0*/  HADD2.F32 R0, -RZ, R22.H0_H0 ;  /* 0x20000016ff007230 */ /* 0x000fe40000004100 */
        /* <DEDUP_REMOVED lines=35> */
.L_x_232:
[----:B------:R-:W-:Y:S05]  /*9ce0*/  BSYNC B0 ;  /* 0x0000000000007941 */ /* 0x000fea0003800000 */
.L_x_231:
        /* <DEDUP_REMOVED lines=27> */
[----:B------:R-:W-:Y:S01]  /*9ea0*/  HADD2.F32 R2, -RZ, R38.H0_H0 ;  /* 0x20000026ff027230 */ /* 0x000fe20000004100 */
        /* <DEDUP_REMOVED lines=13> */
.L_x_234:
[----:B------:R-:W-:Y:S05]  /*9f80*/  BSYNC B0 ;  /* 0x0000000000007941 */ /* 0x000fea0003800000 */
.L_x_233:
[----:B------:R-:W-:Y:S01]  /*9f90*/  ISETP.GE.AND P0, PT, R152, c[0x0][0x27c], PT ;  /* 0x00009f0098007a0c */ /* 0x000fe20003f06270 */
[----:B------:R-:W-:-:S12]  /*9fa0*/  BSSY B0, `(.L_x_235) ;  /* 0x0000028000007945 */ /* 0x000fd80003800000 */
[----:B------:R-:W-:Y:S05]  /*9fb0*/  @P0 BRA `(.L_x_236) ;  /* 0x0000026000000947 */ /* 0x000fea0003800000 */
[----:B-1----:R-:W1:Y:S01]  /*9fc0*/  LDS.128 R4, [R234+0x8800] ;  /* 0x00880000ea047984 */ /* 0x002e620000000c00 */
[----:B------:R-:W-:Y:S02]  /*9fd0*/  HADD2.F32 R9, -RZ, R28.H0_H0 ;  /* 0x2000001cff097230 */ /* 0x000fe40000004100 */
[----:B------:R-:W-:Y:S02]  /*9fe0*/  HADD2.F32 R0, -RZ, R29.H0_H0 ;  /* 0x2000001dff007230 */ /* 0x000fe40000004100 */
[----:B------:R-:W-:Y:S02]  /*9ff0*/  HADD2.F32 R3, -RZ, R38.H1_H1 ;  /* 0x30000026ff037230 */ /* 0x000fe40000004100 */
[----:B------:R-:W-:Y:S02]  /*a000*/  HADD2.F32 R2, -RZ, R37.H0_H0 ;  /* 0x20000025ff027230 */ /* 0x000fe40000004100 */
        /* <DEDUP_REMOVED lines=33> */
.L_x_236:
[----:B------:R-:W-:Y:S05]  /*a220*/  BSYNC B0 ;  /* 0x0000000000007941 */ /* 0x000fea0003800000 */
.L_x_235:
[----:B------:R-:W-:-:S13]  /*a230*/  ISETP.GE.AND P0, PT, R154, c[0x0][0x27c], PT ;  /* 0x00009f009a007a0c */ /* 0x000fda0003f06270 */
[----:B------:R-:W-:Y:S05]  /*a240*/  @P0 BRA `(.L_x_226) ;  /* 0x0000026000000947 */ /* 0x000fea0003800000 */
[----:B-1----:R-:W1:Y:S01]  /*a250*/  LDS.128 R4, [R235+0x8800] ;  /* 0x00880000eb047984 */ /* 0x002e620000000c00 */
[----:B------:R-:W-:Y:S02]  /*a260*/  HADD2.F32 R9, -RZ, R32.H0_H0 ;  /* 0x20000020ff097230 */ /* 0x000fe40000004100 */
[----:B------:R-:W-:Y:S02]  /*a270*/  HADD2.F32 R0, -RZ, R33.H0_H0 ;  /* 0x20000021ff007230 */ /* 0x000fe40000004100 */
[----:B------:R-:W-:Y:S02]  /*a280*/  HADD2.F32 R3, -RZ, R36.H0_H0 ;  /* 0x20000024ff037230 */ /* 0x000fe40000004100 */
        /* <DEDUP_REMOVED lines=17> */
[--C-:B------:R-:W-:Y:S01]  /*a3a0*/  HADD2.F32 R4, -RZ, R34.reuse.H1_H1 ;  /* 0x30000022ff047230 */ /* 0x100fe20000004100 */
        /* <DEDUP_REMOVED lines=16> */
.L_x_226:
[----:B------:R-:W-:Y:S05]  /*a4b0*/  BSYNC B1 ;  /* 0x0000000000017941 */ /* 0x000fea0003800000 */
.L_x_225:
[----:B------:R-:W-:-:S04]  /*a4c0*/  IADD3 R0, R242, 0x40, RZ ;  /* 0x00000040f2007810 */ /* 0x000fc80007ffe0ff */
[----:B------:R-:W-:-:S13]  /*a4d0*/  ISETP.GE.AND P0, PT, R0, R16, PT ;  /* 0x000000100000720c */ /* 0x000fda0003f06270 */
[----:B------:R-:W-:Y:S05]  /*a4e0*/  @P0 BRA `(.L_x_237) ;  /* 0x00003c5000000947 */ /* 0x000fea0003800000 */
[----:B------:R-:W-:Y:S01]  /*a4f0*/  ISETP.GE.AND P0, PT, R106, c[0x0][0x27c], PT ;  /* 0x00009f006a007a0c */ /* 0x000fe20003f06270 */
[----:B------:R-:W-:-:S12]  /*a500*/  BSSY B0, `(.L_x_238) ;  /* 0x0000028000007945 */ /* 0x000fd80003800000 */
[----:B------:R-:W-:Y:S05]  /*a510*/  @P0 BRA `(.L_x_239) ;  /* 0x0000026000000947 */ /* 0x000fea0003800000 */
[----:B-1----:R-:W1:Y:S01]  /*a520*/  LDS.128 R4, [R234+0x5800] ;  /* 0x00580000ea047984 */ /* 0x002e620000000c00 */
[--C-:B------:R-:W-:Y:S02]  /*a530*/  HADD2.F32 R9, -RZ, R17.reuse.H0_H0 ;  /* 0x20000011ff097230 */ /* 0x100fe40000004100 */
[----:B------:R-:W-:Y:S02]  /*a540*/  HADD2.F32 R0, -RZ, R17.H1_H1 ;  /* 0x30000011ff007230 */ /* 0x000fe40000004100 */
[----:B------:R-:W-:Y:S02]  /*a550*/  HADD2.F32 R3, -RZ, R21.H1_H1 ;  /* 0x30000015ff037230 */ /* 0x000fe40000004100 */
[----:B------:R-:W-:Y:S02]  /*a560*/  HADD2.F32 R2, -RZ, R20.H1_H1 ;  /* 0x30000014ff027230 */ /* 0x000fe40000004100 */
[--C-:B-1----:R-:W-:Y:S02]  /*a570*/  HADD2.F32 R10, -RZ, R4.reuse.H0_H0 ;  /* 0x20000004ff0a7230 */ /* 0x102fe40000004100 */
[----:B------:R-:W-:-:S02]  /*a580*/  HADD2.F32 R8, -RZ, R4.H1_H1 ;  /* 0x30000004ff087230 */ /* 0x000fc40000004100 */
[--C-:B------:R-:W-:Y:S01]  /*a590*/  HADD2.F32 R4, -RZ, R5.reuse.H0_H0 ;  /* 0x20000005ff047230 */ /* 0x100fe20000004100 */
[C---:B------:R-:W-:Y:S01]  /*a5a0*/  FMUL.FTZ R13, R9.reuse, R10 ;  /* 0x0000000a090d7220 */ /* 0x040fe20000410000 */
[----:B------:R-:W-:Y:S01]  /*a5b0*/  HADD2.F32 R5, -RZ, R5.H1_H1 ;  /* 0x30000005ff057230 */ /* 0x000fe20000004100 */
[----:B------:R-:W-:Y:S01]  /*a5c0*/  FMUL.FTZ R14, R9, R8 ;  /* 0x00000008090e7220 */ /* 0x000fe20000410000 */
[--C-:B------:R-:W-:Y:S02]  /*a5d0*/  HADD2.F32 R12, -RZ, R6.reuse.H0_H0 ;  /* 0x20000006ff0c7230 */ /* 0x100fe40000004100 */
[----:B------:R-:W-:Y:S01]  /*a5e0*/  HADD2.F32 R11, -RZ, R6.H1_H1 ;  /* 0x30000006ff0b7230 */ /* 0x000fe20000004100 */
[C---:B------:R-:W-:Y:S01]  /*a5f0*/  FMUL.FTZ R9, R0.reuse, R5 ;  /* 0x0000000500097220 */ /* 0x040fe20000410000 */
[--C-:B------:R-:W-:Y:S01]  /*a600*/  HADD2.F32 R6, -RZ, R7.reuse.H0_H0 ;  /* 0x20000007ff067230 */ /* 0x100fe20000004100 */
[----:B------:R-:W-:Y:S01]  /*a610*/  FMUL.FTZ R0, R0, R4 ;  /* 0x0000000400007220 */ /* 0x000fe20000410000 */
[----:B------:R-:W-:Y:S01]  /*a620*/  HADD2.F32 R7, -RZ, R7.H1_H1 ;  /* 0x30000007ff077230 */ /* 0x000fe20000004100 */
[----:B------:R-:W-:-:S02]  /*a630*/  FFMA.FTZ R15, R3, R10, -R14 ;  /* 0x0000000a030f7223 */ /* 0x000fc4000001080e */
[----:B------:R-:W-:Y:S01]  /*a640*/  FFMA.FTZ R14, R3, R8, R13 ;  /* 0x00000008030e7223 */ /* 0x000fe2000001000d */
[----:B------:R-:W-:Y:S01]  /*a650*/  HADD2.F32 R3, -RZ, R25.H1_H1 ;  /* 0x30000019ff037230 */ /* 0x000fe20000004100 */
[C---:B------:R-:W-:Y:S01]  /*a660*/  FFMA.FTZ R13, R2.reuse, R4, -R9 ;  /* 0x00000004020d7223 */ /* 0x040fe20000010809 */
        /* <DEDUP_REMOVED lines=8> */
[C---:B------:R-:W-:Y:S02]  /*a6f0*/  FFMA.FTZ R9, R3.reuse, R12, -R9 ;  /* 0x0000000c03097223 */ /* 0x040fe40000010809 */
[----:B------:R-:W-:Y:S02]  /*a700*/  FFMA.FTZ R0, R2, R6, -R8 ;  /* 0x0000000602007223 */ /* 0x000fe40000010808 */
[----:B------:R-:W-:Y:S01]  /*a710*/  FFMA.FTZ R3, R3, R11, R4 ;  /* 0x0000000b03037223 */ /* 0x000fe20000010004 */
[----:B------:R-:W-:Y:S01]  /*a720*/  F2FP.PACK_AB R4, R14, R15 ;  /* 0x0000000f0e04723e */ /* 0x000fe200000000ff */
[----:B------:R-:W-:Y:S01]  /*a730*/  FFMA.FTZ R2, R2, R7, R5 ;  /* 0x0000000702027223 */ /* 0x000fe20000010005 */
[----:B------:R-:W-:-:S02]  /*a740*/  F2FP.PACK_AB R5, R10, R13 ;  /* 0x0000000d0a05723e */ /* 0x000fc400000000ff */
[----:B------:R-:W-:Y:S02]  /*a750*/  F2FP.PACK_AB R6, R3, R9 ;  /* 0x000000090306723e */ /* 0x000fe400000000ff */
[----:B------:R-:W-:-:S05]  /*a760*/  F2FP.PACK_AB R7, R2, R0 ;  /* 0x000000000207723e */ /* 0x000fca00000000ff */
[----:B------:R1:W-:Y:S02]  /*a770*/  STS.128 [R234+0x5800], R4 ;  /* 0x00580004ea007388 */ /* 0x0003e40000000c00 */
.L_x_239:
[----:B------:R-:W-:Y:S05]  /*a780*/  BSYNC B0 ;  /* 0x0000000000007941 */ /* 0x000fea0003800000 */
.L_x_238:
        /* <DEDUP_REMOVED lines=41> */
.L_x_241:
[----:B------:R-:W-:Y:S05]  /*aa20*/  BSYNC B0 ;  /* 0x0000000000007941 */ /* 0x000fea0003800000 */
.L_x_240:
        /* <DEDUP_REMOVED lines=41> */
.L_x_243:
[----:B------:R-:W-:Y:S05]  /*acc0*/  BSYNC B0 ;  /* 0x0000000000007941 */ /* 0x000fea0003800000 */
.L_x_242:
        /* <DEDUP_REMOVED lines=41> */
.L_x_245:
[----:B------:R-:W-:Y:S05]  /*af60*/  BSYNC B0 ;  /* 0x0000000000007941 */ /* 0x000fea0003800000 */
.L_x_244:
        /* <DEDUP_REMOVED lines=41> */
.L_x_247:
[----:B------:R-:W-:Y:S05]  /*b200*/  BSYNC B0 ;  /* 0x0000000000007941 */ /* 0x000fea0003800000 */
.L_x_246:
        /* <DEDUP_REMOVED lines=39> */
[----:B------:R1:W-:Y:S01]  /*b480*/  STS.128 [R235+0x9800], R4 ;  /* 0x00980004eb007388 */ /* 0x0003e20000000c00 */
[----:B------:R-:W-:Y:S05]  /*b490*/  BRA `(.L_x_237) ;  /* 0x00002ca000007947 */ /* 0x000fea0003800000 */
.L_x_222:
        /* <DEDUP_REMOVED lines=20> */
[----:B------:R-:W3:Y:S01]  /*b5e0*/  LDL R35, [R1+0x60] ;  /* 0x0000600001237983 */ /* 0x000ee20000100800 */
[C---:B------:R-:W-:Y:S01]  /*b5f0*/  ISETP.GE.AND P0, PT, R100.reuse, c[0x0][0x27c], PT ;  /* 0x00009f0064007a0c */ /* 0x040fe20003f06270 */
[----:B------:R-:W-:Y:S01]  /*b600*/  CS2R R22, SRZ ;  /* 0x0000000000167805 */ /* 0x000fe2000001ff00 */
[C---:B------:R-:W-:Y:S01]  /*b610*/  IADD3 R5, R100.reuse, 0x10, RZ ;  /* 0x0000001064057810 */ /* 0x040fe20007ffe0ff */
[----:B------:R-:W-:Y:S01]  /*b620*/  CS2R R20, SRZ ;  /* 0x0000000000147805 */ /* 0x000fe2000001ff00 */
[----:B------:R-:W-:Y:S01]  /*b630*/  IADD3 R4, R100, 0x20, RZ ;  /* 0x0000002064047810 */ /* 0x000fe20007ffe0ff */
[----:B------:R-:W-:Y:S01]  /*b640*/  CS2R R10, SRZ ;  /* 0x00000000000a7805 */ /* 0x000fe2000001ff00 */
[----:B------:R-:W-:Y:S01]  /*b650*/  ISETP.GE.AND P2, PT, R5, c[0x0][0x27c], PT ;  /* 0x00009f0005007a0c */ /* 0x000fe20003f46270 */
[----:B------:R-:W-:Y:S01]  /*b660*/  CS2R R8, SRZ ;  /* 0x0000000000087805 */ /* 0x000fe2000001ff00 */
[----:B------:R-:W-:Y:S01]  /*b670*/  ISETP.GE.AND P1, PT, R4, c[0x0][0x27c], PT ;  /* 0x00009f0004007a0c */ /* 0x000fe20003f26270 */
[----:B------:R-:W-:Y:S01]  /*b680*/  CS2R R26, SRZ ;  /* 0x00000000001a7805 */ /* 0x000fe2000001ff00 */
[----:B------:R-:W-:-:S03]  /*b690*/  CS2R R24, SRZ ;  /* 0x0000000000187805 */ /* 0x000fc6000001ff00 */
[C---:B------:R-:W-:Y:S01]  /*b6a0*/  @!P0 IMAD.SHL.U32 R0, R100.reuse, 0x2, RZ ;  /* 0x0000000264008824 */ /* 0x040fe200078e00ff */
[----:B------:R-:W-:-:S04]  /*b6b0*/  @!P0 SHF.L.U64.HI R5, R100, 0x1, R101 ;  /* 0x0000000164058819 */ /* 0x000fc80000010265 */
[----:B------:R-:W-:-:S05]  /*b6c0*/  @!P0 IADD3 R32, P3, R28, R0, RZ ;  /* 0x000000001c208210 */ /* 0x000fca0007f7e0ff */
[----:B------:R-:W-:Y:S01]  /*b6d0*/  @!P0 IMAD.X R33, R29, 0x1, R5, P3 ;  /* 0x000000011d218824 */ /* 0x000fe200018e0605 */
[----:B------:R-:W-:Y:S01]  /*b6e0*/  @!P0 IADD3 R30, P3, R2, R0, RZ ;  /* 0x00000000021e8210 */ /* 0x000fe20007f7e0ff */
[----:B------:R-:W-:Y:S01]  /*b6f0*/  CS2R R18, SRZ ;  /* 0x0000000000127805 */ /* 0x000fe2000001ff00 */
[----:B------:R-:W-:Y:S02]  /*b700*/  CS2R R16, SRZ ;  /* 0x0000000000107805 */ /* 0x000fe4000001ff00 */
[----:B------:R-:W-:-:S04]  /*b710*/  @!P0 IADD3.X R31, R3, R5, RZ, P3, !PT ;  /* 0x00000005031f8210 */ /* 0x000fc80001ffe4ff */
[----:B------:R1:W5:Y:S01]  /*b720*/  @!P0 LD.E.128 R16, [R32.64] ;  /* 0x0000000620108980 */ /* 0x000362000c101d00 */
[----:B--2---:R-:W-:Y:S01]  /*b730*/  @!P2 SHF.L.U32 R4, R36, 0x3, RZ ;  /* 0x000000032404a819 */ /* 0x004fe200000006ff */
[----:B---3--:R-:W-:-:S04]  /*b740*/  @!P1 IMAD.SHL.U32 R0, R35, 0x8, RZ ;  /* 0x0000000823009824 */ /* 0x008fc800078e00ff */
[----:B------:R-:W-:-:S04]  /*b750*/  @!P2 IMAD.WIDE R14, R4, 0x2, R28 ;  /* 0x00000002040ea825 */ /* 0x000fc800078e021c */
[----:B------:R-:W-:Y:S01]  /*b760*/  @!P2 IMAD.WIDE R12, R4, 0x2, R2 ;  /* 0x00000002040ca825 */ /* 0x000fe200078e0202 */
[----:B------:R2:W5:Y:S03]  /*b770*/  @!P2 LD.E.128 R20, [R14.64] ;  /* 0x000000060e14a980 */ /* 0x000566000c101d00 */
[C---:B------:R-:W-:Y:S01]  /*b780*/  @!P1 IMAD.WIDE R6, R0.reuse, 0x2, R28 ;  /* 0x0000000200069825 */ /* 0x040fe200078e021c */
[----:B------:R3:W5:Y:S01]  /*b790*/  @!P2 LD.E.128 R8, [R12.64] ;  /* 0x000000060c08a980 */ /* 0x000762000c101d00 */
[----:B------:R-:W-:Y:S02]  /*b7a0*/  CS2R R4, SRZ ;  /* 0x0000000000047805 */ /* 0x000fe4000001ff00 */
[----:B------:R-:W-:Y:S01]  /*b7b0*/  @!P1 IMAD.WIDE R2, R0, 0x2, R2 ;  /* 0x0000000200029825 */ /* 0x000fe200078e0202 */
[----:B------:R4:W5:Y:S01]  /*b7c0*/  @!P1 LD.E.128 R24, [R6.64] ;  /* 0x0000000606189980 */ /* 0x000962000c101d00 */
[----:B--2---:R-:W-:Y:S01]  /*b7d0*/  CS2R R14, SRZ ;  /* 0x00000000000e7805 */ /* 0x004fe2000001ff00 */
[----:B---3--:R-:W-:Y:S01]  /*b7e0*/  CS2R R12, SRZ ;  /* 0x00000000000c7805 */ /* 0x008fe2000001ff00 */
[----:B----4-:R-:W-:-:S05]  /*b7f0*/  CS2R R6, SRZ ;  /* 0x0000000000067805 */ /* 0x010fca000001ff00 */
[----:B------:R1:W5:Y:S04]  /*b800*/  @!P1 LD.E.128 R12, [R2.64] ;  /* 0x00000006020c9980 */ /* 0x000368000c101d00 */
[----:B------:R1:W5:Y:S02]  /*b810*/  @!P0 LD.E.128 R4, [R30.64] ;  /* 0x000000061e048980 */ /* 0x000364000c101d00 */
.L_x_249:
[----:B-12-4-:R-:W-:Y:S05]  /*b820*/  BSYNC B0 ;  /* 0x0000000000007941 */ /* 0x016fea0003800000 */
.L_x_248:
[----:B-----5:R-:W-:Y:S01]  /*b830*/  IMAD.MOV.U32 R51, RZ, RZ, R18 ;  /* 0x000000ffff337224 */ /* 0x020fe200078e0012 */
[----:B------:R-:W-:Y:S01]  /*b840*/  SHF.R.U64 R52, R16, 0x10, R17 ;  /* 0x0000001010347819 */ /* 0x000fe20000001211 */
[----:B------:R-:W-:Y:S01]  /*b850*/  IMAD.MOV.U32 R47, RZ, RZ, R20 ;  /* 0x000000ffff2f7224 */ /* 0x000fe200078e0014 */
[----:B------:R-:W-:Y:S01]  /*b860*/  SHF.R.U64 R44, R20, 0x10, R21 ;  /* 0x00000010142c7819 */ /* 0x000fe20000001215 */
[----:B------:R-:W-:Y:S01]  /*b870*/  IMAD.MOV.U32 R38, RZ, RZ, R25 ;  /* 0x000000ffff267224 */ /* 0x000fe200078e0019 */
[----:B------:R-:W-:Y:S01]  /*b880*/  SHF.R.U64 R2, R8, 0x10, R9 ;  /* 0x0000001008027819 */ /* 0x000fe20000001209 */
[----:B------:R-:W-:Y:S01]  /*b890*/  IMAD.MOV.U32 R54, RZ, RZ, R16 ;  /* 0x000000ffff367224 */ /* 0x000fe200078e0010 */
[----:B------:R-:W-:Y:S01]  /*b8a0*/  PRMT R44, R44, 0x5410, R52 ;  /* 0x000054102c2c7816 */ /* 0x000fe20000000034 */
[----:B------:R-:W-:Y:S01]  /*b8b0*/  IMAD.MOV.U32 R46, RZ, RZ, R21 ;  /* 0x000000ffff2e7224 */ /* 0x000fe200078e0015 */
[----:B------:R-:W-:Y:S01]  /*b8c0*/  PRMT R47, R47, 0x5410, R51 ;  /* 0x000054102f2f7816 */ /* 0x000fe20000000033 */
[----:B------:R-:W-:Y:S01]  /*b8d0*/  IMAD.MOV.U32 R43, RZ, RZ, R22 ;  /* 0x000000ffff2b7224 */ /* 0x000fe200078e0016 */
[----:B------:R-:W-:Y:S01]  /*b8e0*/  SHF.R.U32.HI R32, RZ, 0x10, R25 ;  /* 0x00000010ff207819 */ /* 0x000fe20000011619 */
[----:B------:R-:W-:Y:S01]  /*b8f0*/  IMAD.MOV.U32 R53, RZ, RZ, R17 ;  /* 0x000000ffff357224 */ /* 0x000fe200078e0011 */
[--C-:B------:R-:W-:Y:S01]  /*b900*/  PRMT R51, R47, 0x5410, R44.reuse ;  /* 0x000054102f337816 */ /* 0x100fe2000000002c */
[----:B------:R-:W-:Y:S01]  /*b910*/  IMAD.MOV.U32 R50, RZ, RZ, R19 ;  /* 0x000000ffff327224 */ /* 0x000fe200078e0013 */
[----:B------:R-:W-:Y:S01]  /*b920*/  PRMT R44, R2, 0x7610, R44 ;  /* 0x00007610022c7816 */ /* 0x000fe2000000002c */
[----:B------:R-:W-:Y:S01]  /*b930*/  IMAD R2, R66, -0x80, R34 ;  /* 0xffffff8042027824 */ /* 0x000fe200078e0222 */
[----:B------:R-:W-:Y:S01]  /*b940*/  PRMT R60, R38, 0x5410, R32 ;  /* 0x00005410263c7816 */ /* 0x000fe20000000020 */
[----:B------:R-:W-:Y:S01]  /*b950*/  IMAD.MOV.U32 R42, RZ, RZ, R23 ;  /* 0x000000ffff2a7224 */ /* 0x000fe200078e0017 */
[----:B------:R-:W-:Y:S01]  /*b960*/  SHF.R.U32.HI R49, RZ, 0x10, R17 ;  /* 0x00000010ff317819 */ /* 0x000fe20000011611 */
        /* <DEDUP_REMOVED lines=11> */
[--C-:B------:R-:W-:Y:S01]  /*ba20*/  SHF.R.U64 R40, R22, 0x10, R23.reuse ;  /* 0x0000001016287819 */ /* 0x100fe20000001217 */
[----:B------:R-:W-:Y:S01]  /*ba30*/  IMAD.MOV.U32 R30, RZ, RZ, R4 ;  /* 0x000000ffff1e7224 */ /* 0x000fe200078e0004 */
[----:B------:R-:W-:Y:S01]  /*ba40*/  SHF.R.U32.HI R37, RZ, 0x10, R23 ;  /* 0x00000010ff257819 */ /* 0x000fe20000011617 */
[----:B------:R-:W-:Y:S01]  /*ba50*/  IMAD.MOV.U32 R22, RZ, RZ, R8 ;  /* 0x000000ffff167224 */ /* 0x000fe200078e0008 */
[----:B------:R-:W-:Y:S01]  /*ba60*/  SHF.R.U64 R36, R24, 0x10, R25 ;  /* 0x0000001018247819 */ /* 0x000fe20000001219 */
[----:B------:R-:W-:Y:S01]  /*ba70*/  IMAD.MOV.U32 R25, RZ, RZ, R7 ;  /* 0x000000ffff197224 */ /* 0x000fe200078e0007 */
[--C-:B------:R-:W-:Y:S01]  /*ba80*/  SHF.R.U64 R31, R26, 0x10, R27.reuse ;  /* 0x000000101a1f7819 */ /* 0x100fe2000000121b */
[----:B------:R-:W-:Y:S01]  /*ba90*/  IMAD.MOV.U32 R26, RZ, RZ, R6 ;  /* 0x000000ffff1a7224 */ /* 0x000fe200078e0006 */
[----:B------:R-:W-:Y:S01]  /*baa0*/  SHF.R.U32.HI R28, RZ, 0x10, R27 ;  /* 0x00000010ff1c7819 */ /* 0x000fe2000001161b */
[----:B------:R-:W-:Y:S01]  /*bab0*/  IMAD.MOV.U32 R18, RZ, RZ, R11 ;  /* 0x000000ffff127224 */ /* 0x000fe200078e000b */
[----:B------:R-:W-:Y:S01]  /*bac0*/  SHF.R.U64 R27, R4, 0x10, R5 ;  /* 0x00000010041b7819 */ /* 0x000fe20000001205 */
[----:B------:R-:W-:-:S04]  /*bad0*/  DEPBAR.LE SB0, 0x1 ;  /* 0x000080400000791a */ /* 0x000fc80000000000 */
[----:B------:R-:W-:Y:S01]  /*bae0*/  SHF.R.U32.HI R24, RZ, 0x10, R5 ;  /* 0x00000010ff187819 */ /* 0x000fe20000011605 */
[----:B------:R-:W-:Y:S01]  /*baf0*/  IMAD.MOV.U32 R5, RZ, RZ, R15 ;  /* 0x000000ffff057224 */ /* 0x000fe200078e000f */
[----:B------:R-:W-:Y:S01]  /*bb00*/  SHF.R.U64 R23, R6, 0x10, R7 ;  /* 0x0000001006177819 */ /* 0x000fe20000001207 */
[----:B------:R-:W-:Y:S01]  /*bb10*/  IMAD.MOV.U32 R6, RZ, RZ, R14 ;  /* 0x000000ffff067224 */ /* 0x000fe200078e000e */
[----:B------:R-:W-:Y:S01]  /*bb20*/  SHF.R.U32.HI R17, RZ, 0x10, R9 ;  /* 0x00000010ff117819 */ /* 0x000fe20000011609 */
[----:B------:R-:W-:Y:S01]  /*bb30*/  IMAD.MOV.U32 R9, RZ, RZ, R13 ;  /* 0x000000ffff097224 */ /* 0x000fe200078e000d */
[----:B------:R-:W-:Y:S01]  /*bb40*/  SHF.R.U64 R16, R10, 0x10, R11 ;  /* 0x000000100a107819 */ /* 0x000fe2000000120b */
[----:B------:R-:W-:Y:S01]  /*bb50*/  IMAD.MOV.U32 R10, RZ, RZ, R12 ;  /* 0x000000ffff0a7224 */ /* 0x000fe200078e000c */
[----:B------:R-:W-:Y:S01]  /*bb60*/  SHF.R.U32.HI R20, RZ, 0x10, R7 ;  /* 0x00000010ff147819 */ /* 0x000fe20000011607 */
[----:B------:R-:W-:Y:S01]  /*bb70*/  BSSY B1, `(.L_x_250) ;  /* 0x000013c000017945 */ /* 0x000fe20003800000 */
[----:B------:R-:W-:-:S02]  /*bb80*/  PRMT R43, R43, 0x5410, R54 ;  /* 0x000054102b2b7816 */ /* 0x000fc40000000036 */
[----:B------:R-:W-:Y:S02]  /*bb90*/  PRMT R46, R46, 0x5410, R49 ;  /* 0x000054102e2e7816 */ /* 0x000fe40000000031 */
[----:B------:R-:W-:Y:S02]  /*bba0*/  SHF.R.U32.HI R8, RZ, 0x10, R11 ;  /* 0x00000010ff087819 */ /* 0x000fe4000001160b */
[--C-:B------:R-:W-:Y:S02]  /*bbb0*/  SHF.R.U64 R7, R12, 0x10, R13.reuse ;  /* 0x000000100c077819 */ /* 0x100fe4000000120d */
[----:B------:R-:W-:Y:S02]  /*bbc0*/  SHF.R.U32.HI R4, RZ, 0x10, R13 ;  /* 0x00000010ff047819 */ /* 0x000fe4000001160d */
[--C-:B------:R-:W-:Y:S02]  /*bbd0*/  SHF.R.U64 R3, R14, 0x10, R15.reuse ;  /* 0x000000100e037819 */ /* 0x100fe4000000120f */
        /* <DEDUP_REMOVED lines=24> */
[----:B------:R1:W5:Y:S04]  /*bd60*/  LDL R69, [R1+0x44] ;  /* 0x0000440001457983 */ /* 0x0003680000100800 */
[----:B------:R1:W5:Y:S04]  /*bd70*/  LDL R68, [R1+0x48] ;  /* 0x0000480001447983 */ /* 0x0003680000100800 */
[----:B------:R1:W5:Y:S01]  /*bd80*/  LDL R67, [R1+0x4c] ;  /* 0x00004c0001437983 */ /* 0x0003620000100800 */
[----:B------:R-:W-:Y:S01]  /*bd90*/  ISETP.GE.AND P0, PT, R100, c[0x0][0x27c], PT ;  /* 0x00009f0064007a0c */ /* 0x000fe20003f06270 */
[----:B------:R-:W-:-:S12]  /*bda0*/  BSSY B0, `(.L_x_252) ;  /* 0x000005e000007945 */ /* 0x000fd80003800000 */
[----:B------:R-:W-:Y:S05]  /*bdb0*/  @P0 BRA `(.L_x_253) ;  /* 0x000005c000000947 */ /* 0x000fea0003800000 */
[----:B------:R-:W2:Y:S02]  /*bdc0*/  S2R R66, SR_TID.X ;  /* 0x0000000000427919 */ /* 0x000ea40000002100 */
[----:B--2---:R-:W-:-:S04]  /*bdd0*/  LEA.HI R70, R66, R66, RZ, 0x1 ;  /* 0x0000004242467211 */ /* 0x004fc800078f08ff */
[----:B------:R-:W-:-:S04]  /*bde0*/  LOP3.LUT R70, R70, 0xfffffffe, RZ, 0xc0, !PT ;  /* 0xfffffffe46467812 */ /* 0x000fc800078ec0ff */
[----:B------:R-:W-:Y:S02]  /*bdf0*/  IADD3 R70, -R70, R66, RZ ;  /* 0x0000004246467210 */ /* 0x000fe40007ffe1ff */
[----:B------:R-:W2:Y:S01]  /*be00*/  LDL R66, [R1+0x68] ;  /* 0x0000680001427983 */ /* 0x000ea20000100800 */
[----:B------:R-:W-:Y:S01]  /*be10*/  MOV R0, c[0x0][0x27c] ;  /* 0x00009f0000007a02 */ /* 0x000fe20000000f00 */
[----:B------:R-:W-:-:S03]  /*be20*/  HADD2.F32 R13, -RZ, R43.H1_H1 ;  /* 0x3000002bff0d7230 */ /* 0x000fc60000004100 */
[----:B------:R-:W-:-:S04]  /*be30*/  LEA.HI R0, R0, R70, RZ, 0x1d ;  /* 0x0000004600007211 */ /* 0x000fc800078fe8ff */
[----:B------:R-:W-:Y:S02]  /*be40*/  SHF.R.S32.HI R3, RZ, 0x1f, R0 ;  /* 0x0000001fff037819 */ /* 0x000fe40000011400 */
[----:B------:R-:W-:Y:S02]  /*be50*/  SHF.L.U32 R2, R0, 0x3, RZ ;  /* 0x0000000300027819 */ /* 0x000fe400000006ff */
[----:B------:R-:W-:Y:S02]  /*be60*/  LEA.HI R0, R3, R0, RZ, 0x2 ;  /* 0x0000000003007211 */ /* 0x000fe400078f10ff */
[----:B-----5:R-:W-:Y:S02]  /*be70*/  LOP3.LUT R2, R69, 0x18, R2, 0xf8, !PT ;  /* 0x0000001845027812 */ /* 0x020fe400078ef802 */
[----:B------:R-:W-:Y:S02]  /*be80*/  SHF.L.U32 R0, R0, 0xa, RZ ;  /* 0x0000000a00007819 */ /* 0x000fe400000006ff */
[----:B------:R-:W-:-:S02]  /*be90*/  LOP3.LUT R2, R2, R68, RZ, 0x3c, !PT ;  /* 0x0000004402027212 */ /* 0x000fc400078e3cff */
[----:B------:R-:W-:-:S04]  /*bea0*/  LOP3.LUT R0, R0, 0x7ffff000, RZ, 0xc0, !PT ;  /* 0x7ffff00000007812 */ /* 0x000fc800078ec0ff */
[----:B------:R-:W-:Y:S01]  /*beb0*/  IADD3 R0, R2, R0, R67 ;  /* 0x0000000002007210 */ /* 0x000fe20007ffe043 */
[----:B------:R-:W-:-:S03]  /*bec0*/  HADD2.F32 R2, -RZ, R39.H0_H0 ;  /* 0x20000027ff027230 */ /* 0x000fc60000004100 */
[----:B------:R-:W-:Y:S01]  /*bed0*/  SHF.L.U32 R28, R0, 0x1, RZ ;  /* 0x00000001001c7819 */ /* 0x000fe200000006ff */
[----:B------:R-:W-:-:S04]  /*bee0*/  HADD2.F32 R0, -RZ, R39.H1_H1 ;  /* 0x30000027ff007230 */ /* 0x000fc80000004100 */
[----:B------:R-:W3:Y:S02]  /*bef0*/  LDS.128 R8, [R28+0x6080] ;  /* 0x006080001c087984 */ /* 0x000ee40000000c00 */
[--C-:B---3--:R-:W-:Y:S02]  /*bf00*/  HADD2.F32 R15, -RZ, R11.reuse.H0_H0 ;  /* 0x2000000bff0f7230 */ /* 0x108fe40000004100 */
[----:B------:R-:W-:Y:S02]  /*bf10*/  HADD2.F32 R14, -RZ, R11.H1_H1 ;  /* 0x3000000bff0e7230 */ /* 0x000fe40000004100 */
[----:B------:R-:W-:Y:S02]  /*bf20*/  HADD2.F32 R3, -RZ, R8.H1_H1 ;  /* 0x30000008ff037230 */ /* 0x000fe40000004100 */
[----:B------:R-:W-:Y:S02]  /*bf30*/  HADD2.F32 R11, -RZ, R44.H1_H1 ;  /* 0x3000002cff0b7230 */ /* 0x000fe40000004100 */
[----:B------:R-:W-:Y:S01]  /*bf40*/  HADD2.F32 R12, -RZ, R10.H1_H1 ;  /* 0x3000000aff0c7230 */ /* 0x000fe20000004100 */
[----:B------:R-:W-:Y:S01]  /*bf50*/  FMUL.FTZ R33, R3, R0 ;  /* 0x0000000003217220 */ /* 0x000fe20000410000 */
[----:B--2---:R-:W2:Y:S02]  /*bf60*/  LDS.128 R4, [R66] ;  /* 0x0000000042047984 */ /* 0x004ea40000000c00 */
[----:B--2---:R-:W-:-:S02]  /*bf70*/  HADD2.F32 R17, -RZ, R4.H0_H0 ;  /* 0x20000004ff117230 */ /* 0x004fc40000004100 */
[----:B------:R-:W-:Y:S02]  /*bf80*/  HADD2.F32 R16, -RZ, R4.H1_H1 ;  /* 0x30000004ff107230 */ /* 0x000fe40000004100 */
[----:B------:R-:W-:Y:S02]  /*bf90*/  HADD2.F32 R4, -RZ, R8.H0_H0 ;  /* 0x20000008ff047230 */ /* 0x000fe40000004100 */
[--C-:B------:R-:W-:Y:S02]  /*bfa0*/  HADD2.F32 R23, -RZ, R7.reuse.H0_H0 ;  /* 0x20000007ff177230 */ /* 0x100fe40000004100 */
[----:B------:R-:W-:Y:S01]  /*bfb0*/  HADD2.F32 R22, -RZ, R7.H1_H1 ;  /* 0x30000007ff167230 */ /* 0x000fe20000004100 */
[-C--:B------:R-:W-:Y:S01]  /*bfc0*/  FMUL.FTZ R7, R17, R2.reuse ;  /* 0x0000000211077220 */ /* 0x080fe20000410000 */
[--C-:B------:R-:W-:Y:S01]  /*bfd0*/  HADD2.F32 R19, -RZ, R5.reuse.H0_H0 ;  /* 0x20000005ff137230 */ /* 0x100fe20000004100 */
[----:B------:R-:W-:Y:S01]  /*bfe0*/  FMUL.FTZ R34, R4, R2 ;  /* 0x0000000204227220 */ /* 0x000fe20000410000 */
[----:B------:R-:W-:Y:S01]  /*bff0*/  HADD2.F32 R18, -RZ, R5.H1_H1 ;  /* 0x30000005ff127230 */ /* 0x000fe20000004100 */
[----:B------:R-:W-:Y:S01]  /*c000*/  FMUL.FTZ R2, R16, R0 ;  /* 0x0000000010027220 */ /* 0x000fe20000410000 */
[----:B------:R-:W-:Y:S01]  /*c010*/  HADD2.F32 R5, -RZ, R40.H0_H0 ;  /* 0x20000028ff057230 */ /* 0x000fe20000004100 */
[----:B------:R-:W-:Y:S01]  /*c020*/  FFMA.FTZ R37, R4, R13, R7 ;  /* 0x0000000d04257223 */ /* 0x000fe20000010007 */
[--C-:B------:R-:W-:Y:S01]  /*c030*/  HADD2.F32 R21, -RZ, R6.reuse.H0_H0 ;  /* 0x20000006ff157230 */ /* 0x100fe20000004100 */
[----:B------:R-:W-:Y:S01]  /*c040*/  FFMA.FTZ R36, R3, R11, R2 ;  /* 0x0000000b03247223 */ /* 0x000fe20000010002 */
[----:B------:R-:W-:Y:S01]  /*c050*/  HADD2.F32 R20, -RZ, R6.H1_H1 ;  /* 0x30000006ff147230 */ /* 0x000fe20000004100 */
[----:B------:R-:W-:Y:S01]  /*c060*/  FMUL.FTZ R4, R19, R5 ;  /* 0x0000000513047220 */ /* 0x000fe20000410000 */
[----:B------:R-:W-:Y:S01]  /*c070*/  HADD2.F32 R8, -RZ, R10.H0_H0 ;  /* 0x2000000aff087230 */ /* 0x000fe20000004100 */
[----:B------:R-:W-:Y:S01]  /*c080*/  FFMA.FTZ R13, R17, R13, -R34 ;  /* 0x0000000d110d7223 */ /* 0x000fe20000010822 */
[----:B------:R-:W-:-:S02]  /*c090*/  HADD2.F32 R6, -RZ, R9.H0_H0 ;  /* 0x20000009ff067230 */ /* 0x000fc40000004100 */
[----:B------:R-:W-:Y:S02]  /*c0a0*/  HADD2.F32 R10, -RZ, R45.H1_H1 ;  /* 0x3000002dff0a7230 */ /* 0x000fe40000004100 */
[----:B------:R-:W-:Y:S01]  /*c0b0*/  HADD2.F32 R2, -RZ, R40.H1_H1 ;  /* 0x30000028ff027230 */ /* 0x000fe20000004100 */
[C---:B------:R-:W-:Y:S01]  /*c0c0*/  FMUL.FTZ R31, R6.reuse, R5 ;  /* 0x00000005061f7220 */ /* 0x040fe20000410000 */
[----:B------:R-:W-:Y:S01]  /*c0d0*/  HADD2.F32 R0, -RZ, R41.H0_H0 ;  /* 0x20000029ff007230 */ /* 0x000fe20000004100 */
[----:B------:R-:W-:Y:S01]  /*c0e0*/  FFMA.FTZ R35, R6, R10, R4 ;  /* 0x0000000a06237223 */ /* 0x000fe20000010004 */
[----:B------:R-:W-:Y:S01]  /*c0f0*/  HADD2.F32 R9, -RZ, R9.H1_H1 ;  /* 0x30000009ff097230 */ /* 0x000fe20000004100 */
[----:B------:R-:W-:Y:S01]  /*c100*/  FMUL.FTZ R5, R18, R2 ;  /* 0x0000000212057220 */ /* 0x000fe20000410000 */
[----:B------:R-:W-:Y:S01]  /*c110*/  HADD2.F32 R7, -RZ, R46.H1_H1 ;  /* 0x3000002eff077230 */ /* 0x000fe20000004100 */
[----:B------:R-:W-:Y:S01]  /*c120*/  FMUL.FTZ R4, R21, R0 ;  /* 0x0000000015047220 */ /* 0x000fe20000410000 */
[----:B------:R-:W-:Y:S01]  /*c130*/  HADD2.F32 R6, -RZ, R47.H1_H1 ;  /* 0x3000002fff067230 */ /* 0x000fe20000004100 */
[C---:B------:R-:W-:Y:S01]  /*c140*/  FMUL.FTZ R29, R9.reuse, R2 ;  /* 0x00000002091d7220 */ /* 0x040fe20000410000 */
[----:B------:R-:W-:Y:S01]  /*c150*/  HADD2.F32 R3, -RZ, R41.H1_H1 ;  /* 0x30000029ff037230 */ /* 0x000fe20000004100 */
[----:B------:R-:W-:Y:S01]  /*c160*/  FFMA.FTZ R32, R9, R7, R5 ;  /* 0x0000000709207223 */ /* 0x000fe20000010005 */
[----:B------:R-:W-:Y:S01]  /*c170*/  HADD2.F32 R5, -RZ, R48.H0_H0 ;  /* 0x20000030ff057230 */ /* 0x000fe20000004100 */
[----:B------:R-:W-:Y:S01]  /*c180*/  FFMA.FTZ R30, R8, R6, R4 ;  /* 0x00000006081e7223 */ /* 0x000fe20000010004 */
[----:B------:R-:W-:Y:S01]  /*c190*/  HADD2.F32 R2, -RZ, R42.H1_H1 ;  /* 0x3000002aff027230 */ /* 0x000fe20000004100 */
[----:B------:R-:W-:-:S02]  /*c1a0*/  FMUL.FTZ R4, R20, R3 ;  /* 0x0000000314047220 */ /* 0x000fc40000410000 */
[----:B------:R-:W-:Y:S01]  /*c1b0*/  FMUL.FTZ R26, R8, R0 ;  /* 0x00000000081a7220 */ /* 0x000fe20000410000 */
[----:B------:R-:W-:Y:S01]  /*c1c0*/  HADD2.F32 R0, -RZ, R42.H0_H0 ;  /* 0x2000002aff007230 */ /* 0x000fe20000004100 */
[C---:B------:R-:W-:Y:S01]  /*c1d0*/  FFMA.FTZ R27, R12.reuse, R5, R4 ;  /* 0x000000050c1b7223 */ /* 0x040fe20000010004 */
[----:B------:R-:W-:Y:S01]  /*c1e0*/  HADD2.F32 R4, -RZ, R50.H0_H0 ;  /* 0x20000032ff047230 */ /* 0x000fe20000004100 */
[----:B------:R-:W-:Y:S01]  /*c1f0*/  FMUL.FTZ R25, R12, R3 ;  /* 0x000000030c197220 */ /* 0x000fe20000410000 */
[----:B------:R-:W-:Y:S01]  /*c200*/  HADD2.F32 R3, -RZ, R45.H0_H0 ;  /* 0x2000002dff037230 */ /* 0x000fe20000004100 */
[----:B------:R-:W-:Y:S02]  /*c210*/  FMUL.FTZ R9, R23, R2 ;  /* 0x0000000217097220 */ /* 0x000fe40000410000 */
[----:B------:R-:W-:Y:S02]  /*c220*/  FMUL.FTZ R8, R22, R0 ;  /* 0x0000000016087220 */ /* 0x000fe40000410000 */
[----:B------:R-:W-:-:S02]  /*c230*/  FMUL.FTZ R24, R15, R2 ;  /* 0x000000020f187220 */ /* 0x000fc40000410000 */
[C---:B------:R-:W-:Y:S02]  /*c240*/  FMUL.FTZ R12, R14.reuse, R0 ;  /* 0x000000000e0c7220 */ /* 0x040fe40000410000 */
[----:B------:R-:W-:Y:S02]  /*c250*/  FFMA.FTZ R15, R15, R4, R9 ;  /* 0x000000040f0f7223 */ /* 0x000fe40000010009 */
[----:B------:R-:W-:Y:S02]  /*c260*/  FFMA.FTZ R14, R14, R3, R8 ;  /* 0x000000030e0e7223 */ /* 0x000fe40000010008 */
[----:B------:R-:W-:Y:S02]  /*c270*/  FFMA.FTZ R10, R19, R10, -R31 ;  /* 0x0000000a130a7223 */ /* 0x000fe4000001081f */
[----:B------:R-:W-:Y:S02]  /*c280*/  FFMA.FTZ R9, R18, R7, -R29 ;  /* 0x0000000712097223 */ /* 0x000fe4000001081d */
[----:B------:R-:W-:-:S02]  /*c290*/  FFMA.FTZ R8, R16, R11, -R33 ;  /* 0x0000000b10087223 */ /* 0x000fc40000010821 */
[----:B------:R-:W-:Y:S01]  /*c2a0*/  FFMA.FTZ R7, R21, R6, -R26 ;  /* 0x0000000615077223 */ /* 0x000fe2000001081a */
[----:B------:R-:W-:Y:S01]  /*c2b0*/  F2FP.PACK_AB R9, R9, R10 ;  /* 0x0000000a0909723e */ /* 0x000fe200000000ff */
[----:B------:R-:W-:Y:S01]  /*c2c0*/  FFMA.FTZ R2, R20, R5, -R25 ;  /* 0x0000000514027223 */ /* 0x000fe20000010819 */
[----:B------:R-:W-:Y:S01]  /*c2d0*/  F2FP.PACK_AB R8, R8, R13 ;  /* 0x0000000d0808723e */ /* 0x000fe200000000ff */
[----:B------:R-:W-:Y:S01]  /*c2e0*/  FFMA.FTZ R0, R23, R4, -R24 ;  /* 0x0000000417007223 */ /* 0x000fe20000010818 */
[----:B------:R-:W-:Y:S01]  /*c2f0*/  F2FP.PACK_AB R4, R36, R37 ;  /* 0x000000252404723e */ /* 0x000fe200000000ff */
[----:B------:R-:W-:Y:S01]  /*c300*/  FFMA.FTZ R3, R22, R3, -R12 ;  /* 0x0000000316037223 */ /* 0x000fe2000001080c */
[----:B------:R-:W-:Y:S02]  /*c310*/  F2FP.PACK_AB R10, R2, R7 ;  /* 0x00000007020a723e */ /* 0x000fe400000000ff */
[----:B------:R-:W-:Y:S02]  /*c320*/  F2FP.PACK_AB R5, R32, R35 ;  /* 0x000000232005723e */ /* 0x000fe400000000ff */
[----:B------:R-:W-:-:S02]  /*c330*/  F2FP.PACK_AB R11, R3, R0 ;  /* 0x00000000030b723e */ /* 0x000fc400000000ff */
[----:B------:R-:W-:Y:S02]  /*c340*/  F2FP.PACK_AB R6, R27, R30 ;  /* 0x0000001e1b06723e */ /* 0x000fe400000000ff */
[----:B------:R-:W-:Y:S01]  /*c350*/  F2FP.PACK_AB R7, R14, R15 ;  /* 0x0000000f0e07723e */ /* 0x000fe200000000ff */
[----:B------:R2:W-:Y:S04]  /*c360*/  STS.128 [R66], R8 ;  /* 0x0000000842007388 */ /* 0x0005e80000000c00 */
[----:B------:R2:W-:Y:S02]  /*c370*/  STS.128 [R28+0x6080], R4 ;  /* 0x006080041c007388 */ /* 0x0005e40000000c00 */
.L_x_253:
[----:B------:R-:W-:Y:S05]  /*c380*/  BSYNC B0 ;  /* 0x0000000000007941 */ /* 0x000fea0003800000 */
.L_x_252:
[----:B------:R-:W-:Y:S01]  /*c390*/  IADD3 R0, R100, 0x10, RZ ;  /* 0x0000001064007810 */ /* 0x000fe20007ffe0ff */
[----:B------:R-:W-:Y:S03]  /*c3a0*/  BSSY B0, `(.L_x_254) ;  /* 0x000005c000007945 */ /* 0x000fe60003800000 */
[----:B------:R-:W-:-:S13]  /*c3b0*/  ISETP.GE.AND P0, PT, R0, c[0x0][0x27c], PT ;  /* 0x00009f0000007a0c */ /* 0x000fda0003f06270 */
[----:B------:R-:W-:Y:S05]  /*c3c0*/  @P0 BRA `(.L_x_255) ;  /* 0x0000059000000947 */ /* 0x000fea0003800000 */
[----:B------:R-:W3:Y:S04]  /*c3d0*/  LDL R2, [R1+0x64] ;  /* 0x0000640001027983 */ /* 0x000ee80000100800 */
[----:B--2---:R-:W2:Y:S01]  /*c3e0*/  LDL R66, [R1+0x78] ;  /* 0x0000780001427983 */ /* 0x004ea20000100800 */
[----:B------:R-:W-:Y:S01]  /*c3f0*/  MOV R0, c[0x0][0x27c] ;  /* 0x00009f0000007a02 */ /* 0x000fe20000000f00 */
[----:B------:R-:W-:-:S03]  /*c400*/  HADD2.F32 R13, -RZ, R51.H0_H0 ;  /* 0x20000033ff0d7230 */ /* 0x000fc60000004100 */
[----:B---3--:R-:W-:-:S04]  /*c410*/  LEA.HI R0, R0, R2, RZ, 0x1d ;  /* 0x0000000200007211 */ /* 0x008fc800078fe8ff */
[----:B------:R-:W-:Y:S01]  /*c420*/  SHF.R.S32.HI R2, RZ, 0x1f, R0 ;  /* 0x0000001fff027819 */ /* 0x000fe20000011400 */
[----:B--2---:R-:W2:Y:S01]  /*c430*/  LDS.128 R4, [R66] ;  /* 0x0000000042047984 */ /* 0x004ea20000000c00 */
        /* <DEDUP_REMOVED lines=9> */
[----:B------:R-:W-:-:S04]  /*c4d0*/  HADD2.F32 R0, -RZ, R44.H0_H0 ;  /* 0x2000002cff007230 */ /* 0x000fc80000004100 */
[----:B------:R-:W3:Y:S01]  /*c4e0*/  LDS.128 R8, [R28+0x6080] ;  /* 0x006080001c087984 */ /* 0x000ee20000000c00 */
[--C-:B--2---:R-:W-:Y:S02]  /*c4f0*/  HADD2.F32 R17, -RZ, R4.reuse.H0_H0 ;  /* 0x20000004ff117230 */ /* 0x104fe40000004100 */
[----:B------:R-:W-:Y:S02]  /*c500*/  HADD2.F32 R16, -RZ, R4.H1_H1 ;  /* 0x30000004ff107230 */ /* 0x000fe40000004100 */
[--C-:B------:R-:W-:Y:S02]  /*c510*/  HADD2.F32 R23, -RZ, R7.reuse.H0_H0 ;  /* 0x20000007ff177230 */ /* 0x100fe40000004100 */
[----:B------:R-:W-:Y:S01]  /*c520*/  HADD2.F32 R22, -RZ, R7.H1_H1 ;  /* 0x30000007ff167230 */ /* 0x000fe20000004100 */
[----:B------:R-:W-:Y:S01]  /*c530*/  FMUL.FTZ R7, R17, R2 ;  /* 0x0000000211077220 */ /* 0x000fe20000410000 */
[--C-:B------:R-:W-:Y:S02]  /*c540*/  HADD2.F32 R19, -RZ, R5.reuse.H0_H0 ;  /* 0x20000005ff137230 */ /* 0x100fe40000004100 */
[----:B------:R-:W-:-:S02]  /*c550*/  HADD2.F32 R18, -RZ, R5.H1_H1 ;  /* 0x30000005ff127230 */ /* 0x000fc40000004100 */
[----:B------:R-:W-:Y:S02]  /*c560*/  HADD2.F32 R5, -RZ, R46.H0_H0 ;  /* 0x2000002eff057230 */ /* 0x000fe40000004100 */
[--C-:B------:R-:W-:Y:S02]  /*c570*/  HADD2.F32 R21, -RZ, R6.reuse.H0_H0 ;  /* 0x20000006ff157230 */ /* 0x100fe40000004100 */
[----:B------:R-:W-:Y:S02]  /*c580*/  HADD2.F32 R20, -RZ, R6.H1_H1 ;  /* 0x30000006ff147230 */ /* 0x000fe40000004100 */
[--C-:B---3--:R-:W-:Y:S02]  /*c590*/  HADD2.F32 R4, -RZ, R8.reuse.H0_H0 ;  /* 0x20000008ff047230 */ /* 0x108fe40000004100 */
[--C-:B------:R-:W-:Y:S02]  /*c5a0*/  HADD2.F32 R15, -RZ, R11.reuse.H0_H0 ;  /* 0x2000000bff0f7230 */ /* 0x100fe40000004100 */
[----:B------:R-:W-:Y:S01]  /*c5b0*/  HADD2.F32 R14, -RZ, R11.H1_H1 ;  /* 0x3000000bff0e7230 */ /* 0x000fe20000004100 */
[----:B------:R-:W-:Y:S01]  /*c5c0*/  FMUL.FTZ R34, R4, R2 ;  /* 0x0000000204227220 */ /* 0x000fe20000410000 */
[----:B------:R-:W-:Y:S01]  /*c5d0*/  HADD2.F32 R3, -RZ, R8.H1_H1 ;  /* 0x30000008ff037230 */ /* 0x000fe20000004100 */
[-C--:B------:R-:W-:Y:S01]  /*c5e0*/  FMUL.FTZ R2, R16, R0.reuse ;  /* 0x0000000010027220 */ /* 0x080fe20000410000 */
[----:B------:R-:W-:Y:S01]  /*c5f0*/  HADD2.F32 R11, -RZ, R51.H1_H1 ;  /* 0x30000033ff0b7230 */ /* 0x000fe20000004100 */
[----:B------:R-:W-:Y:S01]  /*c600*/  FFMA.FTZ R37, R4, R13, R7 ;  /* 0x0000000d04257223 */ /* 0x000fe20000010007 */
[--C-:B------:R-:W-:Y:S01]  /*c610*/  HADD2.F32 R8, -RZ, R10.reuse.H0_H0 ;  /* 0x2000000aff087230 */ /* 0x100fe20000004100 */
[----:B------:R-:W-:Y:S01]  /*c620*/  FMUL.FTZ R4, R19, R5 ;  /* 0x0000000513047220 */ /* 0x000fe20000410000 */
[----:B------:R-:W-:Y:S01]  /*c630*/  HADD2.F32 R12, -RZ, R10.H1_H1 ;  /* 0x3000000aff0c7230 */ /* 0x000fe20000004100 */
[C---:B------:R-:W-:Y:S01]  /*c640*/  FFMA.FTZ R36, R3.reuse, R11, R2 ;  /* 0x0000000b03247223 */ /* 0x040fe20000010002 */
[----:B------:R-:W-:Y:S01]  /*c650*/  HADD2.F32 R6, -RZ, R9.H0_H0 ;  /* 0x20000009ff067230 */ /* 0x000fe20000004100 */
[----:B------:R-:W-:Y:S01]  /*c660*/  FMUL.FTZ R33, R3, R0 ;  /* 0x0000000003217220 */ /* 0x000fe20000410000 */
[----:B------:R-:W-:Y:S01]  /*c670*/  HADD2.F32 R10, -RZ, R52.H0_H0 ;  /* 0x20000034ff0a7230 */ /* 0x000fe20000004100 */
[----:B------:R-:W-:Y:S01]  /*c680*/  FFMA.FTZ R13, R17, R13, -R34 ;  /* 0x0000000d110d7223 */ /* 0x000fe20000010822 */
[----:B------:R-:W-:Y:S01]  /*c690*/  HADD2.F32 R2, -RZ, R47.H0_H0 ;  /* 0x2000002fff027230 */ /* 0x000fe20000004100 */
[C---:B------:R-:W-:Y:S01]  /*c6a0*/  FMUL.FTZ R31, R6.reuse, R5 ;  /* 0x00000005061f7220 */ /* 0x040fe20000410000 */
[----:B------:R-:W-:Y:S01]  /*c6b0*/  HADD2.F32 R0, -RZ, R48.H1_H1 ;  /* 0x30000030ff007230 */ /* 0x000fe20000004100 */
[----:B------:R-:W-:Y:S01]  /*c6c0*/  FFMA.FTZ R35, R6, R10, R4 ;  /* 0x0000000a06237223 */ /* 0x000fe20000010004 */
[----:B------:R-:W-:Y:S01]  /*c6d0*/  HADD2.F32 R9, -RZ, R9.H1_H1 ;  /* 0x30000009ff097230 */ /* 0x000fe20000004100 */
[----:B------:R-:W-:Y:S01]  /*c6e0*/  FMUL.FTZ R5, R18, R2 ;  /* 0x0000000212057220 */ /* 0x000fe20000410000 */
[----:B------:R-:W-:Y:S01]  /*c6f0*/  HADD2.F32 R7, -RZ, R52.H1_H1 ;  /* 0x30000034ff077230 */ /* 0x000fe20000004100 */
[----:B------:R-:W-:Y:S01]  /*c700*/  FMUL.FTZ R4, R21, R0 ;  /* 0x0000000015047220 */ /* 0x000fe20000410000 */
[----:B------:R-:W-:Y:S01]  /*c710*/  HADD2.F32 R6, -RZ, R53.H0_H0 ;  /* 0x20000035ff067230 */ /* 0x000fe20000004100 */
[C---:B------:R-:W-:Y:S01]  /*c720*/  FMUL.FTZ R29, R9.reuse, R2 ;  /* 0x00000002091d7220 */ /* 0x040fe20000410000 */
[----:B------:R-:W-:Y:S01]  /*c730*/  HADD2.F32 R3, -RZ, R49.H0_H0 ;  /* 0x20000031ff037230 */ /* 0x000fe20000004100 */
[----:B------:R-:W-:Y:S01]  /*c740*/  FFMA.FTZ R32, R9, R7, R5 ;  /* 0x0000000709207223 */ /* 0x000fe20000010005 */
[----:B------:R-:W-:Y:S01]  /*c750*/  HADD2.F32 R5, -RZ, R53.H1_H1 ;  /* 0x30000035ff057230 */ /* 0x000fe20000004100 */
[----:B------:R-:W-:Y:S01]  /*c760*/  FFMA.FTZ R30, R8, R6, R4 ;  /* 0x00000006081e7223 */ /* 0x000fe20000010004 */
[----:B------:R-:W-:Y:S01]  /*c770*/  HADD2.F32 R2, -RZ, R50.H1_H1 ;  /* 0x30000032ff027230 */ /* 0x000fe20000004100 */
[----:B------:R-:W-:-:S02]  /*c780*/  FMUL.FTZ R4, R20, R3 ;  /* 0x0000000314047220 */ /* 0x000fc40000410000 */
[----:B------:R-:W-:Y:S01]  /*c790*/  FMUL.FTZ R26, R8, R0 ;  /* 0x00000000081a7220 */ /* 0x000fe20000410000 */
[----:B------:R-:W-:Y:S01]  /*c7a0*/  HADD2.F32 R0, -RZ, R49.H1_H1 ;  /* 0x30000031ff007230 */ /* 0x000fe20000004100 */
[C---:B------:R-:W-:Y:S01]  /*c7b0*/  FFMA.FTZ R27, R12.reuse, R5, R4 ;  /* 0x000000050c1b7223 */ /* 0x040fe20000010004 */
[--C-:B------:R-:W-:Y:S01]  /*c7c0*/  HADD2.F32 R4, -RZ, R54.reuse.H1_H1 ;  /* 0x30000036ff047230 */ /* 0x100fe20000004100 */
        /* <DEDUP_REMOVED lines=25> */
.L_x_255:
[----:B------:R-:W-:Y:S05]  /*c960*/  BSYNC B0 ;  /* 0x0000000000007941 */ /* 0x000fea0003800000 */
.L_x_254:
[----:B------:R-:W-:-:S04]  /*c970*/  IADD3 R0, R100, 0x20, RZ ;  /* 0x0000002064007810 */ /* 0x000fc80007ffe0ff */
        /* <DEDUP_REMOVED lines=54> */
[----:B------:R-:W-:Y:S01]  /*cce0*/  HADD2.F32 R6, -RZ, R61.H0_H0 ;  /* 0x2000003dff067230 */ /* 0x000fe20000004100 */
[C---:B------:R-:W-:Y:S01]  /*ccf0*/  FMUL.FTZ R29, R9.reuse, R2 ;  /* 0x00000002091d7220 */ /* 0x040fe20000410000 */
[----:B------:R-:W-:Y:S01]  /*cd00*/  HADD2.F32 R3, -RZ, R57.H1_H1 ;  /* 0x30000039ff037230 */ /* 0x000fe20000004100 */
[----:B------:R-:W-:Y:S01]  /*cd10*/  FFMA.FTZ R32, R9, R7, R5 ;  /* 0x0000000709207223 */ /* 0x000fe20000010005 */
[----:B------:R-:W-:Y:S01]  /*cd20*/  HADD2.F32 R5, -RZ, R61.H1_H1 ;  /* 0x3000003dff057230 */ /* 0x000fe20000004100 */
[----:B------:R-:W-:Y:S01]  /*cd30*/  FFMA.FTZ R30, R8, R6, R4 ;  /* 0x00000006081e7223 */ /* 0x000fe20000010004 */
[----:B------:R-:W-:Y:S01]  /*cd40*/  HADD2.F32 R2, -RZ, R58.H1_H1 ;  /* 0x3000003aff027230 */ /* 0x000fe20000004100 */
[----:B------:R-:W-:-:S02]  /*cd50*/  FMUL.FTZ R4, R20, R3 ;  /* 0x0000000314047220 */ /* 0x000fc40000410000 */
[----:B------:R-:W-:Y:S01]  /*cd60*/  FMUL.FTZ R26, R8, R0 ;  /* 0x00000000081a7220 */ /* 0x000fe20000410000 */
[----:B------:R-:W-:Y:S01]  /*cd70*/  HADD2.F32 R0, -RZ, R58.H0_H0 ;  /* 0x2000003aff007230 */ /* 0x000fe20000004100 */
        /* <DEDUP_REMOVED lines=27> */
.L_x_251:
[----:B------:R-:W-:Y:S05]  /*cf30*/  BSYNC B1 ;  /* 0x0000000000017941 */ /* 0x000fea0003800000 */
.L_x_250:
[----:B------:R-:W-:-:S04]  /*cf40*/  IADD3 R0, R242, 0x40, RZ ;  /* 0x00000040f2007810 */ /* 0x000fc80007ffe0ff */
[----:B------:R-:W-:-:S13]  /*cf50*/  ISETP.GE.AND P0, PT, R0, R38, PT ;  /* 0x000000260000720c */ /* 0x000fda0003f06270 */
[----:B------:R-:W-:Y:S05]  /*cf60*/  @P0 BRA `(.L_x_237) ;  /* 0x000011d000000947 */ /* 0x000fea0003800000 */
[----:B-----5:R3:W5:Y:S04]  /*cf70*/  LDL R68, [R1+0x54] ;  /* 0x0000540001447983 */ /* 0x0207680000100800 */
[----:B------:R3:W5:Y:S04]  /*cf80*/  LDL R67, [R1+0x58] ;  /* 0x0000580001437983 */ /* 0x0007680000100800 */
[----:B--2---:R3:W5:Y:S01]  /*cf90*/  LDL R66, [R1+0x5c] ;  /* 0x00005c0001427983 */ /* 0x0047620000100800 */
[----:B------:R-:W-:Y:S01]  /*cfa0*/  ISETP.GE.AND P0, PT, R100, c[0x0][0x27c], PT ;  /* 0x00009f0064007a0c */ /* 0x000fe20003f06270 */
[----:B------:R-:W-:-:S12]  /*cfb0*/  BSSY B0, `(.L_x_256) ;  /* 0x000005e000007945 */ /* 0x000fd80003800000 */
[----:B------:R-:W-:Y:S05]  /*cfc0*/  @P0 BRA `(.L_x_257) ;  /* 0x000005c000000947 */ /* 0x000fea0003800000 */
[----:B------:R-:W2:Y:S04]  /*cfd0*/  LDL R69, [R1+0x7c] ;  /* 0x00007c0001457983 */ /* 0x000ea80000100800 */
[----:B------:R-:W4:Y:S02]  /*cfe0*/  S2R R0, SR_TID.X ;  /* 0x0000000000007919 */ /* 0x000f240000002100 */
[----:B----4-:R-:W-:-:S04]  /*cff0*/  LEA.HI R2, R0, R0, RZ, 0x1 ;  /* 0x0000000000027211 */ /* 0x010fc800078f08ff */
[----:B------:R-:W-:-:S04]  /*d000*/  LOP3.LUT R2, R2, 0xfffffffe, RZ, 0xc0, !PT ;  /* 0xfffffffe02027812 */ /* 0x000fc800078ec0ff */
[----:B------:R-:W-:Y:S02]  /*d010*/  IADD3 R2, -R2, R0, RZ ;  /* 0x0000000002027210 */ /* 0x000fe40007ffe1ff */
[----:B------:R-:W-:-:S04]  /*d020*/  MOV R0, c[0x0][0x27c] ;  /* 0x00009f0000007a02 */ /* 0x000fc80000000f00 */
        /* <DEDUP_REMOVED lines=8> */
[----:B------:R-:W-:-:S04]  /*d0b0*/  IADD3 R0, R2, R0, R66 ;  /* 0x0000000002007210 */ /* 0x000fc80007ffe042 */
[----:B------:R-:W-:-:S05]  /*d0c0*/  SHF.L.U32 R28, R0, 0x1, RZ ;  /* 0x00000001001c7819 */ /* 0x000fca00000006ff */
[----:B------:R-:W4:Y:S01]  /*d0d0*/  LDS.128 R8, [R28+0x6080] ;  /* 0x006080001c087984 */ /* 0x000f220000000c00 */
[--C-:B------:R-:W-:Y:S02]  /*d0e0*/  HADD2.F32 R2, -RZ, R39.reuse.H0_H0 ;  /* 0x20000027ff027230 */ /* 0x100fe40000004100 */
[----:B------:R-:W-:Y:S02]  /*d0f0*/  HADD2.F32 R0, -RZ, R39.H1_H1 ;  /* 0x30000027ff007230 */ /* 0x000fe40000004100 */
[----:B------:R-:W-:Y:S02]  /*d100*/  HADD2.F32 R13, -RZ, R43.H1_H1 ;  /* 0x3000002bff0d7230 */ /* 0x000fe40000004100 */
[--C-:B----4-:R-:W-:Y:S02]  /*d110*/  HADD2.F32 R15, -RZ, R11.reuse.H0_H0 ;  /* 0x2000000bff0f7230 */ /* 0x110fe40000004100 */
[----:B------:R-:W-:Y:S02]  /*d120*/  HADD2.F32 R14, -RZ, R11.H1_H1 ;  /* 0x3000000bff0e7230 */ /* 0x000fe40000004100 */
[----:B------:R-:W-:-:S02]  /*d130*/  HADD2.F32 R3, -RZ, R8.H1_H1 ;  /* 0x30000008ff037230 */ /* 0x000fc40000004100 */
[----:B------:R-:W-:Y:S02]  /*d140*/  HADD2.F32 R11, -RZ, R44.H1_H1 ;  /* 0x3000002cff0b7230 */ /* 0x000fe40000004100 */
[----:B------:R-:W-:Y:S01]  /*d150*/  HADD2.F32 R12, -RZ, R10.H1_H1 ;  /* 0x3000000aff0c7230 */ /* 0x000fe20000004100 */
[----:B------:R-:W-:Y:S01]  /*d160*/  FMUL.FTZ R33, R0, R3 ;  /* 0x0000000300217220 */ /* 0x000fe20000410000 */
[----:B--2---:R-:W2:Y:S02]  /*d170*/  LDS.128 R4, [R69] ;  /* 0x0000000045047984 */ /* 0x004ea40000000c00 */
[--C-:B--2---:R-:W-:Y:S02]  /*d180*/  HADD2.F32 R17, -RZ, R4.reuse.H0_H0 ;  /* 0x20000004ff117230 */ /* 0x104fe40000004100 */
[----:B------:R-:W-:Y:S02]  /*d190*/  HADD2.F32 R16, -RZ, R4.H1_H1 ;  /* 0x30000004ff107230 */ /* 0x000fe40000004100 */
[----:B------:R-:W-:-:S02]  /*d1a0*/  HADD2.F32 R4, -RZ, R8.H0_H0 ;  /* 0x20000008ff047230 */ /* 0x000fc40000004100 */
[--C-:B------:R-:W-:Y:S02]  /*d1b0*/  HADD2.F32 R23, -RZ, R7.reuse.H0_H0 ;  /* 0x20000007ff177230 */ /* 0x100fe40000004100 */
[----:B------:R-:W-:Y:S01]  /*d1c0*/  HADD2.F32 R22, -RZ, R7.H1_H1 ;  /* 0x30000007ff167230 */ /* 0x000fe20000004100 */
[C---:B------:R-:W-:Y:S01]  /*d1d0*/  FMUL.FTZ R7, R2.reuse, R17 ;  /* 0x0000001102077220 */ /* 0x040fe20000410000 */
        /* <DEDUP_REMOVED lines=8> */
[----:B------:R-:W-:-:S02]  /*d260*/  HADD2.F32 R20, -RZ, R6.H1_H1 ;  /* 0x30000006ff147230 */ /* 0x000fc40000004100 */
[----:B------:R-:W-:Y:S01]  /*d270*/  HADD2.F32 R8, -RZ, R10.H0_H0 ;  /* 0x2000000aff087230 */ /* 0x000fe20000004100 */
[C---:B------:R-:W-:Y:S01]  /*d280*/  FMUL.FTZ R4, R5.reuse, R19 ;  /* 0x0000001305047220 */ /* 0x040fe20000410000 */
[----:B------:R-:W-:Y:S02]  /*d290*/  HADD2.F32 R6, -RZ, R9.H0_H0 ;  /* 0x20000009ff067230 */ /* 0x000fe40000004100 */
[----:B------:R-:W-:Y:S02]  /*d2a0*/  HADD2.F32 R10, -RZ, R45.H1_H1 ;  /* 0x3000002dff0a7230 */ /* 0x000fe40000004100 */
[----:B------:R-:W-:Y:S02]  /*d2b0*/  HADD2.F32 R2, -RZ, R40.H1_H1 ;  /* 0x30000028ff027230 */ /* 0x000fe40000004100 */
[----:B------:R-:W-:Y:S01]  /*d2c0*/  HADD2.F32 R0, -RZ, R41.H0_H0 ;  /* 0x20000029ff007230 */ /* 0x000fe20000004100 */
[-C--:B------:R-:W-:Y:S01]  /*d2d0*/  FMUL.FTZ R31, R5, R6.reuse ;  /* 0x00000006051f7220 */ /* 0x080fe20000410000 */
[----:B------:R-:W-:Y:S01]  /*d2e0*/  HADD2.F32 R9, -RZ, R9.H1_H1 ;  /* 0x30000009ff097230 */ /* 0x000fe20000004100 */
[----:B------:R-:W-:Y:S01]  /*d2f0*/  FFMA.FTZ R35, R10, R6, R4 ;  /* 0x000000060a237223 */ /* 0x000fe20000010004 */
[----:B------:R-:W-:Y:S01]  /*d300*/  HADD2.F32 R7, -RZ, R46.H1_H1 ;  /* 0x3000002eff077230 */ /* 0x000fe20000004100 */
[----:B------:R-:W-:Y:S01]  /*d310*/  FMUL.FTZ R5, R2, R18 ;  /* 0x0000001202057220 */ /* 0x000fe20000410000 */
[----:B------:R-:W-:Y:S01]  /*d320*/  HADD2.F32 R6, -RZ, R47.H1_H1 ;  /* 0x3000002fff067230 */ /* 0x000fe20000004100 */
[----:B------:R-:W-:Y:S01]  /*d330*/  FMUL.FTZ R4, R0, R21 ;  /* 0x0000001500047220 */ /* 0x000fe20000410000 */
[----:B------:R-:W-:Y:S01]  /*d340*/  HADD2.F32 R3, -RZ, R41.H1_H1 ;  /* 0x30000029ff037230 */ /* 0x000fe20000004100 */
[----:B------:R-:W-:Y:S01]  /*d350*/  FFMA.FTZ R32, R7, R9, R5 ;  /* 0x0000000907207223 */ /* 0x000fe20000010005 */
[----:B------:R-:W-:Y:S01]  /*d360*/  HADD2.F32 R5, -RZ, R48.H0_H0 ;  /* 0x20000030ff057230 */ /* 0x000fe20000004100 */
[----:B------:R-:W-:-:S02]  /*d370*/  FFMA.FTZ R30, R6, R8, R4 ;  /* 0x00000008061e7223 */ /* 0x000fc40000010004 */
[----:B------:R-:W-:Y:S01]  /*d380*/  FMUL.FTZ R29, R2, R9 ;  /* 0x00000009021d7220 */ /* 0x000fe20000410000 */
[--C-:B------:R-:W-:Y:S01]  /*d390*/  HADD2.F32 R2, -RZ, R42.reuse.H1_H1 ;  /* 0x3000002aff027230 */ /* 0x100fe20000004100 */
[----:B------:R-:W-:Y:S02]  /*d3a0*/  FMUL.FTZ R4, R3, R20 ;  /* 0x0000001403047220 */ /* 0x000fe40000410000 */
[----:B------:R-:W-:Y:S01]  /*d3b0*/  FMUL.FTZ R26, R0, R8 ;  /* 0x00000008001a7220 */ /* 0x000fe20000410000 */
[----:B------:R-:W-:Y:S01]  /*d3c0*/  HADD2.F32 R0, -RZ, R42.H0_H0 ;  /* 0x2000002aff007230 */ /* 0x000fe20000004100 */
[-C--:B------:R-:W-:Y:S01]  /*d3d0*/  FFMA.FTZ R27, R5, R12.reuse, R4 ;  /* 0x0000000c051b7223 */ /* 0x080fe20000010004 */
[----:B------:R-:W-:Y:S01]  /*d3e0*/  HADD2.F32 R4, -RZ, R50.H0_H0 ;  /* 0x20000032ff047230 */ /* 0x000fe20000004100 */
[----:B------:R-:W-:Y:S01]  /*d3f0*/  FMUL.FTZ R25, R3, R12 ;  /* 0x0000000c03197220 */ /* 0x000fe20000410000 */
[----:B------:R-:W-:Y:S01]  /*d400*/  HADD2.F32 R3, -RZ, R45.H0_H0 ;  /* 0x2000002dff037230 */ /* 0x000fe20000004100 */
[----:B------:R-:W-:-:S02]  /*d410*/  FMUL.FTZ R9, R2, R23 ;  /* 0x0000001702097220 */ /* 0x000fc40000410000 */
[----:B------:R-:W-:Y:S02]  /*d420*/  FMUL.FTZ R8, R0, R22 ;  /* 0x0000001600087220 */ /* 0x000fe40000410000 */
[-C--:B------:R-:W-:Y:S02]  /*d430*/  FMUL.FTZ R24, R2, R15.reuse ;  /* 0x0000000f02187220 */ /* 0x080fe40000410000 */
[-C--:B------:R-:W-:Y:S02]  /*d440*/  FMUL.FTZ R12, R0, R14.reuse ;  /* 0x0000000e000c7220 */ /* 0x080fe40000410000 */
[----:B------:R-:W-:Y:S02]  /*d450*/  FFMA.FTZ R15, R4, R15, R9 ;  /* 0x0000000f040f7223 */ /* 0x000fe40000010009 */
[----:B------:R-:W-:Y:S02]  /*d460*/  FFMA.FTZ R14, R3, R14, R8 ;  /* 0x0000000e030e7223 */ /* 0x000fe40000010008 */
[----:B------:R-:W-:-:S02]  /*d470*/  FFMA.FTZ R10, R10, R19, -R31 ;  /* 0x000000130a0a7223 */ /* 0x000fc4000001081f */
[----:B------:R-:W-:Y:S02]  /*d480*/  FFMA.FTZ R9, R7, R18, -R29 ;  /* 0x0000001207097223 */ /* 0x000fe4000001081d */
[----:B------:R-:W-:Y:S02]  /*d490*/  FFMA.FTZ R13, R13, R17, -R34 ;  /* 0x000000110d0d7223 */ /* 0x000fe40000010822 */
[----:B------:R-:W-:Y:S02]  /*d4a0*/  FFMA.FTZ R8, R11, R16, -R33 ;  /* 0x000000100b087223 */ /* 0x000fe40000010821 */
[----:B------:R-:W-:Y:S02]  /*d4b0*/  FFMA.FTZ R7, R6, R21, -R26 ;  /* 0x0000001506077223 */ /* 0x000fe4000001081a */
[----:B------:R-:W-:Y:S02]  /*d4c0*/  FFMA.FTZ R2, R5, R20, -R25 ;  /* 0x0000001405027223 */ /* 0x000fe40000010819 */
[----:B------:R-:W-:-:S02]  /*d4d0*/  FFMA.FTZ R0, R4, R23, -R24 ;  /* 0x0000001704007223 */ /* 0x000fc40000010818 */
[----:B------:R-:W-:Y:S01]  /*d4e0*/  FFMA.FTZ R3, R3, R22, -R12 ;  /* 0x0000001603037223 */ /* 0x000fe2000001080c */
[----:B------:R-:W-:Y:S02]  /*d4f0*/  F2FP.PACK_AB R9, R9, R10 ;  /* 0x0000000a0909723e */ /* 0x000fe400000000ff */
[----:B------:R-:W-:Y:S02]  /*d500*/  F2FP.PACK_AB R8, R8, R13 ;  /* 0x0000000d0808723e */ /* 0x000fe400000000ff */
[----:B------:R-:W-:Y:S02]  /*d510*/  F2FP.PACK_AB R10, R2, R7 ;  /* 0x00000007020a723e */ /* 0x000fe400000000ff */
[----:B------:R-:W-:Y:S02]  /*d520*/  F2FP.PACK_AB R11, R3, R0 ;  /* 0x00000000030b723e */ /* 0x000fe400000000ff */
[----:B------:R-:W-:Y:S02]  /*d530*/  F2FP.PACK_AB R4, R36, R37 ;  /* 0x000000252404723e */ /* 0x000fe400000000ff */
[----:B------:R-:W-:-:S02]  /*d540*/  F2FP.PACK_AB R5, R32, R35 ;  /* 0x000000232005723e */ /* 0x000fc400000000ff */
[----:B------:R-:W-:Y:S02]  /*d550*/  F2FP.PACK_AB R6, R27, R30 ;  /* 0x0000001e1b06723e */ /* 0x000fe400000000ff */
[----:B------:R-:W-:Y:S01]  /*d560*/  F2FP.PACK_AB R7, R14, R15 ;  /* 0x0000000f0e07723e */ /* 0x000fe200000000ff */
[----:B------:R2:W-:Y:S04]  /*d570*/  STS.128 [R69], R8 ;  /* 0x0000000845007388 */ /* 0x0005e80000000c00 */
[----:B------:R2:W-:Y:S02]  /*d580*/  STS.128 [R28+0x6080], R4 ;  /* 0x006080041c007388 */ /* 0x0005e40000000c00 */
.L_x_257:
[----:B------:R-:W-:Y:S05]  /*d590*/  BSYNC B0 ;  /* 0x0000000000007941 */ /* 0x000fea0003800000 */
.L_x_256:
[----:B------:R-:W-:Y:S01]  /*d5a0*/  IADD3 R0, R100, 0x10, RZ ;  /* 0x0000001064007810 */ /* 0x000fe20007ffe0ff */
[----:B------:R-:W-:Y:S03]  /*d5b0*/  BSSY B0, `(.L_x_258) ;  /* 0x000005c000007945 */ /* 0x000fe60003800000 */
[----:B------:R-:W-:-:S13]  /*d5c0*/  ISETP.GE.AND P0, PT, R0, c[0x0][0x27c], PT ;  /* 0x00009f0000007a0c */ /* 0x000fda0003f06270 */
[----:B------:R-:W-:Y:S05]  /*d5d0*/  @P0 BRA `(.L_x_259) ;  /* 0x0000059000000947 */ /* 0x000fea0003800000 */
[----:B------:R-:W4:Y:S04]  /*d5e0*/  LDL R2, [R1+0x64] ;  /* 0x0000640001027983 */ /* 0x000f280000100800 */
[----:B--2---:R-:W2:Y:S01]  /*d5f0*/  LDL R38, [R1+0x74] ;  /* 0x0000740001267983 */ /* 0x004ea20000100800 */
[----:B------:R-:W-:Y:S01]  /*d600*/  MOV R0, c[0x0][0x27c] ;  /* 0x00009f0000007a02 */ /* 0x000fe20000000f00 */
[----:B------:R-:W-:-:S03]  /*d610*/  HADD2.F32 R13, -RZ, R51.H0_H0 ;  /* 0x20000033ff0d7230 */ /* 0x000fc60000004100 */
[----:B----4-:R-:W-:-:S04]  /*d620*/  LEA.HI R0, R0, R2, RZ, 0x1d ;  /* 0x0000000200007211 */ /* 0x010fc800078fe8ff */
        /* <DEDUP_REMOVED lines=12> */
[----:B------:R-:W4:Y:S01]  /*d6f0*/  LDS.128 R8, [R28+0x6080] ;  /* 0x006080001c087984 */ /* 0x000f220000000c00 */
        /* <DEDUP_REMOVED lines=10> */
[--C-:B----4-:R-:W-:Y:S02]  /*d7a0*/  HADD2.F32 R4, -RZ, R8.reuse.H0_H0 ;  /* 0x20000008ff047230 */ /* 0x110fe40000004100 */
[--C-:B------:R-:W-:Y:S02]  /*d7b0*/  HADD2.F32 R15, -RZ, R11.reuse.H0_H0 ;  /* 0x2000000bff0f7230 */ /* 0x100fe40000004100 */
[----:B------:R-:W-:Y:S01]  /*d7c0*/  HADD2.F32 R14, -RZ, R11.H1_H1 ;  /* 0x3000000bff0e7230 */ /* 0x000fe20000004100 */
[----:B------:R-:W-:Y:S01]  /*d7d0*/  FMUL.FTZ R34, R2, R4 ;  /* 0x0000000402227220 */ /* 0x000fe20000410000 */
[----:B------:R-:W-:Y:S01]  /*d7e0*/  HADD2.F32 R3, -RZ, R8.H1_H1 ;  /* 0x30000008ff037230 */ /* 0x000fe20000004100 */
[C---:B------:R-:W-:Y:S01]  /*d7f0*/  FMUL.FTZ R2, R0.reuse, R16 ;  /* 0x0000001000027220 */ /* 0x040fe20000410000 */
[----:B------:R-:W-:Y:S01]  /*d800*/  HADD2.F32 R11, -RZ, R51.H1_H1 ;  /* 0x30000033ff0b7230 */ /* 0x000fe20000004100 */
[----:B------:R-:W-:Y:S01]  /*d810*/  FFMA.FTZ R37, R13, R4, R7 ;  /* 0x000000040d257223 */ /* 0x000fe20000010007 */
[--C-:B------:R-:W-:Y:S01]  /*d820*/  HADD2.F32 R8, -RZ, R10.reuse.H0_H0 ;  /* 0x2000000aff087230 */ /* 0x100fe20000004100 */
[----:B------:R-:W-:Y:S01]  /*d830*/  FMUL.FTZ R4, R5, R19 ;  /* 0x0000001305047220 */ /* 0x000fe20000410000 */
[----:B------:R-:W-:Y:S01]  /*d840*/  HADD2.F32 R12, -RZ, R10.H1_H1 ;  /* 0x3000000aff0c7230 */ /* 0x000fe20000004100 */
[-C--:B------:R-:W-:Y:S01]  /*d850*/  FFMA.FTZ R36, R11, R3.reuse, R2 ;  /* 0x000000030b247223 */ /* 0x080fe20000010002 */
[----:B------:R-:W-:Y:S01]  /*d860*/  HADD2.F32 R6, -RZ, R9.H0_H0 ;  /* 0x20000009ff067230 */ /* 0x000fe20000004100 */
[----:B------:R-:W-:Y:S01]  /*d870*/  FMUL.FTZ R33, R0, R3 ;  /* 0x0000000300217220 */ /* 0x000fe20000410000 */
[----:B------:R-:W-:Y:S01]  /*d880*/  HADD2.F32 R10, -RZ, R52.H0_H0 ;  /* 0x20000034ff0a7230 */ /* 0x000fe20000004100 */
[----:B------:R-:W-:Y:S01]  /*d890*/  FFMA.FTZ R13, R13, R17, -R34 ;  /* 0x000000110d0d7223 */ /* 0x000fe20000010822 */
        /* <DEDUP_REMOVED lines=8> */
[----:B------:R-:W-:Y:S01]  /*d920*/  HADD2.F32 R6, -RZ, R53.H0_H0 ;  /* 0x20000035ff067230 */ /* 0x000fe20000004100 */
[-C--:B------:R-:W-:Y:S01]  /*d930*/  FMUL.FTZ R29, R2, R9.reuse ;  /* 0x00000009021d7220 */ /* 0x080fe20000410000 */
        /* <DEDUP_REMOVED lines=8> */
[-C--:B------:R-:W-:Y:S01]  /*d9c0*/  FFMA.FTZ R27, R5, R12.reuse, R4 ;  /* 0x0000000c051b7223 */ /* 0x080fe20000010004 */
[--C-:B------:R-:W-:Y:S01]  /*d9d0*/  HADD2.F32 R4, -RZ, R54.reuse.H1_H1 ;  /* 0x30000036ff047230 */ /* 0x100fe20000004100 */
[----:B------:R-:W-:Y:S01]  /*d9e0*/  FMUL.FTZ R25, R3, R12 ;  /* 0x0000000c03197220 */ /* 0x000fe20000410000 */
[----:B------:R-:W-:Y:S01]  /*d9f0*/  HADD2.F32 R3, -RZ, R54.H0_H0 ;  /* 0x20000036ff037230 */ /* 0x000fe20000004100 */
[----:B------:R-:W-:Y:S02]  /*da00*/  FMUL.FTZ R9, R2, R23 ;  /* 0x0000001702097220 */ /* 0x000fe40000410000 */
[----:B------:R-:W-:Y:S02]  /*da10*/  FMUL.FTZ R8, R0, R22 ;  /* 0x0000001600087220 */ /* 0x000fe40000410000 */
[----:B------:R-:W-:-:S02]  /*da20*/  FMUL.FTZ R24, R2, R15 ;  /* 0x0000000f02187220 */ /* 0x000fc40000410000 */
[-C--:B------:R-:W-:Y:S02]  /*da30*/  FMUL.FTZ R12, R0, R14.reuse ;  /* 0x0000000e000c7220 */ /* 0x080fe40000410000 */
        /* <DEDUP_REMOVED lines=19> */
.L_x_259:
[----:B------:R-:W-:Y:S05]  /*db70*/  BSYNC B0 ;  /* 0x0000000000007941 */ /* 0x000fea0003800000 */
.L_x_258:
[----:B------:R-:W-:-:S04]  /*db80*/  IADD3 R0, R100, 0x20, RZ ;  /* 0x0000002064007810 */ /* 0x000fc80007ffe0ff */
        /* <DEDUP_REMOVED lines=46> */
[----:B------:R-:W-:Y:S01]  /*de70*/  HADD2.F32 R2, -RZ, R56.H1_H1 ;  /* 0x30000038ff027230 */ /* 0x000fe20000004100 */
[-C--:B------:R-:W-:Y:S01]  /*de80*/  FMUL.FTZ R31, R5, R6.reuse ;  /* 0x00000006051f7220 */ /* 0x080fe20000410000 */
[----:B------:R-:W-:Y:S01]  /*de90*/  HADD2.F32 R0, -RZ, R57.H0_H0 ;  /* 0x20000039ff007230 */ /* 0x000fe20000004100 */
[----:B------:R-:W-:Y:S01]  /*dea0*/  FFMA.FTZ R35, R10, R6, R4 ;  /* 0x000000060a237223 */ /* 0x000fe20000010004 */
[----:B------:R-:W-:Y:S01]  /*deb0*/  HADD2.F32 R9, -RZ, R9.H1_H1 ;  /* 0x30000009ff097230 */ /* 0x000fe20000004100 */
[----:B------:R-:W-:Y:S01]  /*dec0*/  FMUL.FTZ R5, R2, R18 ;  /* 0x0000001202057220 */ /* 0x000fe20000410000 */
[----:B------:R-:W-:Y:S01]  /*ded0*/  HADD2.F32 R7, -RZ, R60.H1_H1 ;  /* 0x3000003cff077230 */ /* 0x000fe20000004100 */
[----:B------:R-:W-:Y:S01]  /*dee0*/  FMUL.FTZ R4, R0, R21 ;  /* 0x0000001500047220 */ /* 0x000fe20000410000 */
[----:B------:R-:W-:Y:S01]  /*def0*/  HADD2.F32 R6, -RZ, R61.H0_H0 ;  /* 0x2000003dff067230 */ /* 0x000fe20000004100 */
[-C--:B------:R-:W-:Y:S01]  /*df00*/  FMUL.FTZ R29, R2, R9.reuse ;  /* 0x00000009021d7220 */ /* 0x080fe20000410000 */
        /* <DEDUP_REMOVED lines=35> */
.L_x_237:
[----:B------:R-:W-:Y:S05]  /*e140*/  BSYNC B2 ;  /* 0x0000000000027941 */ /* 0x000fea0003800000 */
.L_x_221:
[----:B-1----:R-:W-:Y:S01]  /*e150*/  IMAD R0, R64, c[0x0][0x208], RZ ;  /* 0x0000820040007a24 */ /* 0x002fe200078e02ff */
[----:B------:R-:W4:Y:S01]  /*e160*/  LDL R233, [R1+0x8] ;  /* 0x0000080001e97983 */ /* 0x000f220000100800 */
[----:B------:R-:W-:Y:S01]  /*e170*/  IMAD.WIDE.U32 R2, R137, c[0x0][0x208], RZ ;  /* 0x0000820089027a25 */ /* 0x000fe200078e00ff */
[----:B--2---:R-:W-:Y:S01]  /*e180*/  MOV R4, R248 ;  /* 0x000000f800047202 */ /* 0x004fe20000000f00 */
[----:B------:R-:W-:-:S04]  /*e190*/  DEPBAR.LE SB0, 0x0 ;  /* 0x000080000000791a */ /* 0x000fc80000000000 */
[----:B------:R-:W-:Y:S01]  /*e1a0*/  IMAD R0, R137, c[0x0][0x20c], R0 ;  /* 0x0000830089007a24 */ /* 0x000fe200078e0200 */
[----:B------:R-:W-:Y:S01]  /*e1b0*/  MOV R5, R247 ;  /* 0x000000f700057202 */ /* 0x000fe20000000f00 */
[----:B------:R-:W1:Y:S04]  /*e1c0*/  S2R R232, SR_TID.X ;  /* 0x0000000000e87919 */ /* 0x000e680000002100 */
[----:B------:R-:W-:Y:S01]  /*e1d0*/  BAR.SYNC.DEFER_BLOCKING 0x0 ;  /* 0x0000000000007b1d */ /* 0x000fe20000010000 */
[----:B------:R-:W-:Y:S01]  /*e1e0*/  IADD3 R0, R3, R0, RZ ;  /* 0x0000000003007210 */ /* 0x000fe20007ffe0ff */
[----:B------:R-:W-:Y:S01]  /*e1f0*/  IMAD.WIDE.U32 R4, R2, 0x30, R4 ;  /* 0x0000003002047825 */ /* 0x000fe200078e0004 */
[----:B------:R-:W-:Y:S02]  /*e200*/  LOP3.LUT P2, RZ, R63, 0x1, RZ, 0xc0, !PT ;  /* 0x000000013fff7812 */ /* 0x000fe4000784c0ff */
[----:B------:R-:W-:Y:S01]  /*e210*/  SHF.L.U32 R199, R241, 0x1, RZ ;  /* 0x00000001f1c77819 */ /* 0x000fe200000006ff */
[----:B------:R-:W-:Y:S01]  /*e220*/  IMAD R3, R0, 0x30, RZ ;  /* 0x0000003000037824 */ /* 0x000fe200078e02ff */
[----:B------:R-:W-:Y:S01]  /*e230*/  LEA R2, P0, R4, c[0x0][0x1f8], 0x1 ;  /* 0x00007e0004027a11 */ /* 0x000fe200078008ff */
[----:B------:R-:W-:Y:S01]  /*e240*/  BSSY B0, `(.L_x_260) ;  /* 0x0000108000007945 */ /* 0x000fe20003800000 */
[----:B------:R-:W-:-:S02]  /*e250*/  IADD3 R0, R65, R163, -R243 ;  /* 0x000000a341007210 */ /* 0x000fc40007ffe8f3 */
[----:B------:R-:W-:Y:S02]  /*e260*/  IADD3 R3, R5, R3, RZ ;  /* 0x0000000305037210 */ /* 0x000fe40007ffe0ff */
[----:B------:R-:W-:Y:S02]  /*e270*/  LOP3.LUT P3, RZ, R63, 0x2, RZ, 0xc0, !PT ;  /* 0x000000023fff7812 */ /* 0x000fe4000786c0ff */
[----:B------:R-:W-:Y:S02]  /*e280*/  LEA.HI.X R3, R4, c[0x0][0x1fc], R3, 0x1, P0 ;  /* 0x00007f0004037a11 */ /* 0x000fe400000f0c03 */
[----:B------:R-:W-:Y:S02]  /*e290*/  ISETP.LT.OR P0, PT, R0, 0x1, !P2 ;  /* 0x000000010000780c */ /* 0x000fe40005701670 */
[----:B-1----:R-:W-:Y:S01]  /*e2a0*/  ISETP.GT.AND P4, PT, R232, 0x3f, PT ;  /* 0x0000003fe800780c */ /* 0x002fe20003f84270 */
[----:B------:R-:W-:Y:S04]  /*e2b0*/  LDSM.16.M88.4 R8, [R188] ;  /* 0x00000000bc08783b */ /* 0x000fe80000000200 */
[----:B------:R-:W-:Y:S04]  /*e2c0*/  LDSM.16.M88.4 R4, [R188+0x1000] ;  /* 0x00100000bc04783b */ /* 0x000fe80000000200 */
[----:B------:R-:W1:Y:S04]  /*e2d0*/  LDSM.16.M88.4 R16, [R157] ;  /* 0x000000009d10783b */ /* 0x000e680000000200 */
[----:B------:R-:W-:-:S02]  /*e2e0*/  @!P4 MOV R13, c[0x0][0x208] ;  /* 0x00008200000dca02 */ /* 0x000fc40000000f00 */
[----:B------:R-:W-:Y:S01]  /*e2f0*/  @!P4 MOV R14, c[0x0][0x20c] ;  /* 0x00008300000eca02 */ /* 0x000fe20000000f00 */
[----:B------:R-:W2:Y:S01]  /*e300*/  LDSM.16.M88.4 R20, [R157+0x400] ;  /* 0x000400009d14783b */ /* 0x000ea20000000200 */
[----:B------:R-:W-:-:S03]  /*e310*/  @!P4 ISETP.LT.OR P2, PT, R0, 0x21, !P2 ;  /* 0x000000210000c80c */ /* 0x000fc60005741670 */
[----:B------:R-:W3:Y:S04]  /*e320*/  LDSM.16.M88.4 R44, [R157+0x800] ;  /* 0x000800009d2c783b */ /* 0x000ee80000000200 */
[----:B------:R-:W-:Y:S04]  /*e330*/  LDSM.16.M88.4 R40, [R189] ;  /* 0x00000000bd28783b */ /* 0x000fe80000000200 */
[----:B------:R-:W-:Y:S04]  /*e340*/  LDSM.16.M88.4 R32, [R189+0x1000] ;  /* 0x00100000bd20783b */ /* 0x000fe80000000200 */
[----:B------:R-:W3:Y:S04]  /*e350*/  LDSM.16.M88.4 R48, [R190] ;  /* 0x00000000be30783b */ /* 0x000ee80000000200 */
[----:B------:R-:W-:Y:S04]  /*e360*/  LDSM.16.M88.4 R76, [R198] ;  /* 0x00000000c64c783b */ /* 0x000fe80000000200 */
[----:B------:R-:W-:Y:S04]  /*e370*/  LDSM.16.M88.4 R88, [R197] ;  /* 0x00000000c558783b */ /* 0x000fe80000000200 */
[----:B------:R-:W-:Y:S01]  /*e380*/  @!PT LDS RZ, [RZ] ;  /* 0x00000000fffff984 */ /* 0x000fe20000000800 */
[----:B------:R-:W-:Y:S01]  /*e390*/  @!PT LDS RZ, [RZ] ;  /* 0x00000000fffff984 */ /* 0x000fe20000000800 */
[----:B------:R-:W-:Y:S01]  /*e3a0*/  @!PT LDS RZ, [RZ] ;  /* 0x00000000fffff984 */ /* 0x000fe20000000800 */
[----:B------:R3:W-:Y:S01]  /*e3b0*/  LDGSTS.E.BYPASS.LTC128B.128 [R199+0x1880], [R2.64], !P0 ;  /* 0x0188000002c77fae */ /* 0x0007e2000c101d46 */
[----:B------:R-:W-:Y:S01]  /*e3c0*/  ISETP.LT.OR P0, PT, R0, 0x1, !P3 ;  /* 0x000000010000780c */ /* 0x000fe20005f01670 */
[-C--:B-1----:R-:W-:Y:S11]  /*e3d0*/  HMMA.16816.F32 R24, R8, R16.reuse, RZ ;  /* 0x000000100818723c */ /* 0x082ff600000018ff */
[----:B------:R-:W-:Y:S01]  /*e3e0*/  @!UPT UIADD3 URZ, URZ, URZ, URZ ;  /* 0x0000003f3f3ff290 */ /* 0x000fe2000fffe03f */
[----:B------:R1:W-:Y:S01]  /*e3f0*/  LDGSTS.E.BYPASS.LTC128B.128 [R199+0x2480], [R2.64+0x40], !P0 ;  /* 0x0248004002c77fae */ /* 0x0003e2000c101d46 */
[C---:B------:R-:W-:Y:S01]  /*e400*/  @!P4 LEA R12, P0, R13.reuse, R2, 0x6 ;  /* 0x000000020d0cc211 */ /* 0x040fe200078030ff */
[----:B------:R-:W-:Y:S03]  /*e410*/  HMMA.16816.F32 R52, R4, R16, RZ ;  /* 0x000000100434723c */ /* 0x000fe600000018ff */
[----:B------:R-:W-:Y:S02]  /*e420*/  @!P4 LEA.HI.X R13, R13, R3, R14, 0x6, P0 ;  /* 0x000000030d0dc211 */ /* 0x000fe400000f340e */
[----:B------:R-:W-:-:S03]  /*e430*/  LOP3.LUT P0, RZ, R63, 0x4, RZ, 0xc0, !PT ;  /* 0x000000043fff7812 */ /* 0x000fc6000780c0ff */
[----:B--2---:R-:W-:Y:S01]  /*e440*/  HMMA.16816.F32 R80, R4, R20, RZ ;  /* 0x000000140450723c */ /* 0x004fe200000018ff */
[C---:B------:R-:W-:Y:S02]  /*e450*/  ISETP.LT.OR P1, PT, R0.reuse, 0x1, !P0 ;  /* 0x000000010000780c */ /* 0x040fe40004721670 */
[----:B------:R-:W-:-:S05]  /*e460*/  @!P4 ISETP.LT.OR P0, PT, R0, 0x21, !P0 ;  /* 0x000000210000c80c */ /* 0x000fca0004701670 */
[C---:B-----5:R-:W-:Y:S06]  /*e470*/  HMMA.16816.F32 R68, R4.reuse, R22, RZ ;  /* 0x000000160444723c */ /* 0x060fec00000018ff */
[----:B------:R1:W-:Y:S01]  /*e480*/  LDGSTS.E.BYPASS.LTC128B.128 [R199+0x3080], [R2.64+0x80], !P1 ;  /* 0x0308008002c77fae */ /* 0x0003e2000c901d46 */
[----:B------:R-:W-:Y:S01]  /*e490*/  @!P4 ISETP.LT.OR P1, PT, R0, 0x21, !P3 ;  /* 0x000000210000c80c */ /* 0x000fe20005f21670 */
[C---:B---3--:R-:W-:Y:S02]  /*e4a0*/  HMMA.16816.F32 R64, R4.reuse, R44, RZ ;  /* 0x0000002c0440723c */ /* 0x048fe400000018ff */
[----:B------:R2:W-:Y:S06]  /*e4b0*/  @!P4 LDGSTS.E.BYPASS.LTC128B.128 [R199+0x2080], [R12.64], !P2 ;  /* 0x020800000cc7cfae */ /* 0x0005ec000d101d46 */
[----:B------:R-:W-:Y:S04]  /*e4c0*/  HMMA.16816.F32 R84, R4, R46, RZ ;  /* 0x0000002e0454723c */ /* 0x000fe800000018ff */
[----:B------:R2:W-:Y:S04]  /*e4d0*/  @!P4 LDGSTS.E.BYPASS.LTC128B.128 [R199+0x2c80], [R12.64+0x40], !P1 ;  /* 0x02c800400cc7cfae */ /* 0x0005e8000c901d46 */
[----:B------:R2:W-:Y:S01]  /*e4e0*/  @!P4 LDGSTS.E.BYPASS.LTC128B.128 [R199+0x3880], [R12.64+0x80], !P0 ;  /* 0x038800800cc7cfae */ /* 0x0005e2000c101d46 */
[C---:B------:R-:W-:Y:S03]  /*e4f0*/  HMMA.16816.F32 R72, R8.reuse, R18, RZ ;  /* 0x000000120848723c */ /* 0x040fe600000018ff */
[----:B------:R-:W-:Y:S04]  /*e500*/  LDSM.16.M88.4 R60, [R157+0xc00] ;  /* 0x000c00009d3c783b */ /* 0x000fe80000000200 */
[----:B------:R-:W3:Y:S01]  /*e510*/  LDSM.16.M88.4 R36, [R188+0x2000] ;  /* 0x00200000bc24783b */ /* 0x000ee20000000200 */
[C---:B------:R-:W-:Y:S03]  /*e520*/  HMMA.16816.F32 R96, R8.reuse, R20, RZ ;  /* 0x000000140860723c */ /* 0x040fe600000018ff */
[----:B------:R-:W1:Y:S04]  /*e530*/  LDSM.16.M88.4 R28, [R188+0x3000] ;  /* 0x00300000bc1c783b */ /* 0x000e680000000200 */
[----:B------:R-:W-:Y:S01]  /*e540*/  LDSM.16.M88.4 R56, [R196] ;  /* 0x00000000c438783b */ /* 0x000fe20000000200 */
[C---:B------:R-:W-:Y:S03]  /*e550*/  HMMA.16816.F32 R112, R8.reuse, R22, RZ ;  /* 0x000000160870723c */ /* 0x040fe600000018ff */
[----:B------:R-:W-:Y:S04]  /*e560*/  LDSM.16.M88.4 R20, [R189+0x3000] ;  /* 0x00300000bd14783b */ /* 0x000fe80000000200 */
[----:B------:R-:W0:Y:S01]  /*e570*/  LDGDEPBAR ;  /* 0x00000000000079af */ /* 0x000e220000000000 */
[----:B------:R-:W-:Y:S08]  /*e580*/  HMMA.16816.F32 R120, R8, R44, RZ ;  /* 0x0000002c0878723c */ /* 0x000ff000000018ff */
[----:B--2---:R-:W-:Y:S01]  /*e590*/  HMMA.16816.F32 R12, R4, R18, RZ ;  /* 0x00000012040c723c */ /* 0x004fe200000018ff */
[----:B------:R-:W-:Y:S07]  /*e5a0*/  LDSM.16.M88.4 R16, [R188+0x4000] ;  /* 0x00400000bc10783b */ /* 0x000fee0000000200 */
[----:B------:R-:W-:Y:S01]  /*e5b0*/  HMMA.16816.F32 R4, R40, R48, R24 ;  /* 0x000000302804723c */ /* 0x000fe20000001818 */
[----:B------:R-:W2:Y:S07]  /*e5c0*/  LDSM.16.M88.4 R24, [R189+0x2000] ;  /* 0x00200000bd18783b */ /* 0x000eae0000000200 */
[----:B------:R-:W-:Y:S01]  /*e5d0*/  HMMA.16816.F32 R116, R8, R46, RZ ;  /* 0x0000002e0874723c */ /* 0x000fe200000018ff */
[----:B------:R-:W-:Y:S07]  /*e5e0*/  LDSM.16.M88.4 R44, [R193] ;  /* 0x00000000c12c783b */ /* 0x000fee0000000200 */
[----:B------:R-:W-:Y:S01]  /*e5f0*/  HMMA.16816.F32 R8, R32, R48, R52 ;  /* 0x000000302008723c */ /* 0x000fe20000001834 */
[----:B------:R-:W2:Y:S07]  /*e600*/  LDSM.16.M88.4 R52, [R157+0x1800] ;  /* 0x001800009d34783b */ /* 0x000eae0000000200 */
[----:B---3--:R-:W-:Y:S08]  /*e610*/  HMMA.16816.F32 R4, R36, R60, R4 ;  /* 0x0000003c2404723c */ /* 0x008ff00000001804 */
[-C--:B------:R-:W-:Y:S01]  /*e620*/  HMMA.16816.F32 R92, R32, R50.reuse, R12 ;  /* 0x00000032205c723c */ /* 0x080fe2000000180c */
[----:B------:R-:W3:Y:S07]  /*e630*/  LDSM.16.M88.4 R12, [R188+0x5000] ;  /* 0x00500000bc0c783b */ /* 0x000eee0000000200 */
[----:B------:R-:W-:Y:S08]  /*e640*/  HMMA.16816.F32 R72, R40, R50, R72 ;  /* 0x000000322848723c */ /* 0x000ff00000001848 */
[----:B-1----:R-:W-:Y:S01]  /*e650*/  HMMA.16816.F32 R48, R28, R60, R8 ;  /* 0x0000003c1c30723c */ /* 0x002fe20000001808 */
[----:B------:R-:W1:Y:S07]  /*e660*/  LDSM.16.M88.4 R8, [R189+0x4000] ;  /* 0x00400000bd08783b */ /* 0x000e6e0000000200 */
[----:B------:R-:W-:Y:S08]  /*e670*/  HMMA.16816.F32 R128, R32, R88, R64 ;  /* 0x000000582080723c */ /* 0x000ff00000001840 */
[----:B--2---:R-:W-:Y:S01]  /*e680*/  HMMA.16816.F32 R64, R24, R56, R4 ;  /* 0x000000381840723c */ /* 0x004fe20000001804 */
[----:B------:R-:W-:Y:S07]  /*e690*/  LDSM.16.M88.4 R4, [R189+0x5000] ;  /* 0x00500000bd04783b */ /* 0x000fee0000000200 */
[C---:B------:R-:W-:Y:S08]  /*e6a0*/  HMMA.16816.F32 R108, R32.reuse, R76, R80 ;  /* 0x0000004c206c723c */ /* 0x040ff00000001850 */
[C---:B------:R-:W-:Y:S08]  /*e6b0*/  HMMA.16816.F32 R124, R32.reuse, R78, R68 ;  /* 0x0000004e207c723c */ /* 0x040ff00000001844 */
[----:B------:R-:W-:Y:S08]  /*e6c0*/  HMMA.16816.F32 R132, R32, R90, R84 ;  /* 0x0000005a2084723c */ /* 0x000ff00000001854 */
[----:B------:R-:W-:Y:S01]  /*e6d0*/  HMMA.16816.F32 R32, R20, R56, R48 ;  /* 0x000000381420723c */ /* 0x000fe20000001830 */
[----:B------:R-:W2:Y:S07]  /*e6e0*/  LDSM.16.M88.4 R48, [R157+0x1000] ;  /* 0x001000009d30783b */ /* 0x000eae0000000200 */
[----:B------:R-:W-:Y:S08]  /*e6f0*/  HMMA.16816.F32 R72, R36, R62, R72 ;  /* 0x0000003e2448723c */ /* 0x000ff00000001848 */
[C---:B------:R-:W-:Y:S08]  /*e700*/  HMMA.16816.F32 R84, R40.reuse, R76, R96 ;  /* 0x0000004c2854723c */ /* 0x040ff00000001860 */
[----:B------:R-:W-:Y:S01]  /*e710*/  HMMA.16816.F32 R96, R40, R78, R112 ;  /* 0x0000004e2860723c */ /* 0x000fe20000001870 */
[----:B----4-:R-:W-:-:S07]  /*e720*/  ISETP.GT.AND P0, PT, R137, R233, PT ;  /* 0x000000e98900720c */ /* 0x010fce0003f04270 */
[----:B------:R-:W-:Y:S01]  /*e730*/  HMMA.16816.F32 R76, R28, R62, R92 ;  /* 0x0000003e1c4c723c */ /* 0x000fe2000000185c */
[----:B------:R-:W4:Y:S07]  /*e740*/  LDSM.16.M88.4 R60, [R195] ;  /* 0x00000000c33c783b */ /* 0x000f2e0000000200 */
[-C--:B------:R-:W-:Y:S08]  /*e750*/  HMMA.16816.F32 R68, R16, R52.reuse, R64 ;  /* 0x000000341044723c */ /* 0x080ff00000001840 */
[----:B---3--:R-:W-:Y:S08]  /*e760*/  HMMA.16816.F32 R32, R12, R52, R32 ;  /* 0x000000340c20723c */ /* 0x008ff00000001820 */
[-C--:B------:R-:W-:Y:S08]  /*e770*/  HMMA.16816.F32 R64, R24, R58.reuse, R72 ;  /* 0x0000003a1840723c */ /* 0x080ff00000001848 */
[----:B------:R-:W-:Y:S08]  /*e780*/  HMMA.16816.F32 R72, R20, R58, R76 ;  /* 0x0000003a1448723c */ /* 0x000ff0000000184c */
[----:B-1----:R-:W-:Y:S08]  /*e790*/  HMMA.16816.F32 R80, R8, R44, R68 ;  /* 0x0000002c0850723c */ /* 0x002ff00000001844 */
[----:B--2---:R-:W-:Y:S08]  /*e7a0*/  HMMA.16816.F32 R68, R36, R48, R84 ;  /* 0x000000302444723c */ /* 0x004ff00000001854 */
[----:B------:R-:W-:Y:S01]  /*e7b0*/  HMMA.16816.F32 R76, R4, R44, R32 ;  /* 0x0000002c044c723c */ /* 0x000fe20000001820 */
[----:B------:R-:W1:Y:S07]  /*e7c0*/  LDSM.16.M88.4 R32, [R157+0x1c00] ;  /* 0x001c00009d20783b */ /* 0x000e6e0000000200 */
[----:B------:R-:W-:Y:S01]  /*e7d0*/  HMMA.16816.F32 R56, R16, R54, R64 ;  /* 0x000000361038723c */ /* 0x000fe20000001840 */
[----:B------:R-:W-:-:S04]  /*e7e0*/  FMUL.FTZ R0, R80, c[0x0][0x320] ;  /* 0x0000c80050007a20 */ /* 0x000fc80000410000 */
[----:B------:R2:W3:Y:S03]  /*e7f0*/  MUFU.TANH R112, R0 ;  /* 0x0000000000707308 */ /* 0x0004e60000002400 */
[C---:B------:R-:W-:Y:S08]  /*e800*/  HMMA.16816.F32 R92, R40.reuse, R88, R120 ;  /* 0x00000058285c723c */ /* 0x040ff00000001878 */
[----:B------:R-:W-:Y:S01]  /*e810*/  HMMA.16816.F32 R116, R40, R90, R116 ;  /* 0x0000005a2874723c */ /* 0x000fe20000001874 */
[----:B--2---:R-:W-:-:S07]  /*e820*/  FMUL.FTZ R0, R81, c[0x0][0x320] ;  /* 0x0000c80051007a20 */ /* 0x004fce0000410000 */
[----:B------:R-:W-:Y:S08]  /*e830*/  HMMA.16816.F32 R52, R12, R54, R72 ;  /* 0x000000360c34723c */ /* 0x000ff00000001848 */
[----:B------:R-:W-:Y:S01]  /*e840*/  HMMA.16816.F32 R40, R28, R48, R108 ;  /* 0x000000301c28723c */ /* 0x000fe2000000186c */
[----:B------:R2:W1:Y:S07]  /*e850*/  MUFU.TANH R111, R0 ;  /* 0x00000000006f7308 */ /* 0x00046e0000002400 */
[----:B----4-:R-:W-:Y:S08]  /*e860*/  HMMA.16816.F32 R64, R24, R60, R68 ;  /* 0x0000003c1840723c */ /* 0x010ff00000001844 */
[----:B------:R-:W-:Y:S01]  /*e870*/  HMMA.16816.F32 R72, R8, R46, R56 ;  /* 0x0000002e0848723c */ /* 0x000fe20000001838 */
[----:B--2---:R-:W-:Y:S01]  /*e880*/  FMUL.FTZ R0, R82, c[0x0][0x320] ;  /* 0x0000c80052007a20 */ /* 0x004fe20000410000 */
[----:B------:R-:W2:Y:S03]  /*e890*/  LDSM.16.M88.4 R56, [R192] ;  /* 0x00000000c038783b */ /* 0x000ea60000000200 */
[----:B------:R4:W2:Y:S03]  /*e8a0*/  MUFU.TANH R110, R0 ;  /* 0x00000000006e7308 */ /* 0x0008a60000002400 */
[----:B------:R-:W-:Y:S08]  /*e8b0*/  HMMA.16816.F32 R40, R20, R60, R40 ;  /* 0x0000003c1428723c */ /* 0x000ff00000001828 */
[----:B-1----:R-:W-:Y:S01]  /*e8c0*/  HMMA.16816.F32 R64, R16, R32, R64 ;  /* 0x000000201040723c */ /* 0x002fe20000001840 */
[----:B----4-:R-:W-:-:S07]  /*e8d0*/  FMUL.FTZ R0, R83, c[0x0][0x320] ;  /* 0x0000c80053007a20 */ /* 0x010fce0000410000 */
[----:B------:R-:W-:Y:S01]  /*e8e0*/  HMMA.16816.F32 R80, R4, R46, R52 ;  /* 0x0000002e0450723c */ /* 0x000fe20000001834 */
[----:B------:R1:W4:Y:S01]  /*e8f0*/  MUFU.TANH R109, R0 ;  /* 0x00000000006d7308 */ /* 0x0003220000002400 */
[----:B------:R-:W2:Y:S06]  /*e900*/  LDSM.16.M88.4 R52, [R157+0x1400] ;  /* 0x001400009d34783b */ /* 0x000eac0000000200 */
[-C--:B------:R-:W-:Y:S08]  /*e910*/  HMMA.16816.F32 R44, R36, R50.reuse, R96 ;  /* 0x00000032242c723c */ /* 0x080ff00000001860 */
[----:B------:R-:W-:Y:S01]  /*e920*/  HMMA.16816.F32 R68, R28, R50, R124 ;  /* 0x000000321c44723c */ /* 0x000fe2000000187c */
[----:B-1----:R-:W-:-:S04]  /*e930*/  FMUL.FTZ R0, R76, c[0x0][0x320] ;  /* 0x0000c8004c007a20 */ /* 0x002fc80000410000 */
[----:B------:R1:W1:Y:S03]  /*e940*/  MUFU.TANH R108, R0 ;  /* 0x00000000006c7308 */ /* 0x0002660000002400 */
[----:B------:R-:W-:Y:S08]  /*e950*/  HMMA.16816.F32 R40, R12, R32, R40 ;  /* 0x000000200c28723c */ /* 0x000ff00000001828 */
[----:B------:R-:W-:Y:S01]  /*e960*/  HMMA.16816.F32 R48, R24, R62, R44 ;  /* 0x0000003e1830723c */ /* 0x000fe2000000182c */
[----:B------:R-:W3:Y:S01]  /*e970*/  LDSM.16.M88.4 R44, [R194] ;  /* 0x00000000c22c783b */ /* 0x000ee20000000200 */
[----:B-1----:R-:W-:-:S04]  /*e980*/  FMUL.FTZ R0, R77, c[0x0][0x320] ;  /* 0x0000c8004d007a20 */ /* 0x002fc80000410000 */
[----:B------:R1:W1:Y:S10]  /*e990*/  MUFU.TANH R103, R0 ;  /* 0x0000000000677308 */ /* 0x0002740000002400 */
[----:B--2---:R-:W-:Y:S01]  /*e9a0*/  HMMA.16816.F32 R84, R4, R56, R40 ;  /* 0x000000380454723c */ /* 0x004fe20000001828 */
[----:B------:R-:W2:Y:S07]  /*e9b0*/  LDSM.16.M88.4 R40, [R157+0x2000] ;  /* 0x002000009d28783b */ /* 0x000eae0000000200 */
[----:B------:R-:W-:Y:S01]  /*e9c0*/  HMMA.16816.F32 R48, R16, R34, R48 ;  /* 0x000000221030723c */ /* 0x000fe20000001830 */
[----:B-1----:R-:W-:-:S04]  /*e9d0*/  FMUL.FTZ R0, R78, c[0x0][0x320] ;  /* 0x0000c8004e007a20 */ /* 0x002fc80000410000 */
[----:B------:R1:W1:Y:S02]  /*e9e0*/  MUFU.TANH R102, R0 ;  /* 0x0000000000667308 */ /* 0x0002640000002400 */
[----:B-1----:R-:W-:Y:S02]  /*e9f0*/  FMUL.FTZ R0, R79, c[0x0][0x320] ;  /* 0x0000c8004f007a20 */ /* 0x002fe40000410000 */
[----:B------:R-:W-:Y:S04]  /*ea00*/  HMMA.16816.F32 R76, R8, R56, R64 ;  /* 0x00000038084c723c */ /* 0x000fe80000001840 */
[----:B------:R1:W1:Y:S04]  /*ea10*/  MUFU.TANH R96, R0 ;  /* 0x0000000000607308 */ /* 0x0002680000002400 */
[----:B------:R-:W-:Y:S08]  /*ea20*/  HMMA.16816.F32 R64, R20, R62, R68 ;  /* 0x0000003e1440723c */ /* 0x000ff00000001844 */
[----:B------:R-:W-:Y:S01]  /*ea30*/  HMMA.16816.F32 R60, R36, R52, R92 ;  /* 0x00000034243c723c */ /* 0x000fe2000000185c */
[----:B-1----:R-:W-:-:S04]  /*ea40*/  FMUL.FTZ R0, R72, c[0x0][0x320] ;  /* 0x0000c80048007a20 */ /* 0x002fc80000410000 */
[----:B------:R1:W1:Y:S03]  /*ea50*/  MUFU.TANH R98, R0 ;  /* 0x0000000000627308 */ /* 0x0002660000002400 */
[----:B------:R-:W-:Y:S08]  /*ea60*/  HMMA.16816.F32 R36, R36, R54, R116 ;  /* 0x000000362424723c */ /* 0x000ff00000001874 */
[----:B------:R-:W-:Y:S01]  /*ea70*/  HMMA.16816.F32 R68, R12, R34, R64 ;  /* 0x000000220c44723c */ /* 0x000fe20000001840 */
[----:B------:R-:W2:Y:S01]  /*ea80*/  LDSM.16.M88.4 R32, [R191] ;  /* 0x00000000bf20783b */ /* 0x000ea20000000200 */
[----:B------:R-:W-:-:S04]  /*ea90*/  DEPBAR.LE SB0, 0x0 ;  /* 0x000080000000791a */ /* 0x000fc80000000000 */
[----:B-1----:R-:W-:Y:S02]  /*eaa0*/  FMUL.FTZ R0, R73, c[0x0][0x320] ;  /* 0x0000c80049007a20 */ /* 0x002fe40000410000 */
[C---:B---3--:R-:W-:Y:S02]  /*eab0*/  HMMA.16816.F32 R60, R24.reuse, R44, R60 ;  /* 0x0000002c183c723c */ /* 0x048fe4000000183c */
[----:B------:R1:W3:Y:S06]  /*eac0*/  MUFU.TANH R97, R0 ;  /* 0x0000000000617308 */ /* 0x0002ec0000002400 */
[----:B------:R-:W-:Y:S08]  /*ead0*/  HMMA.16816.F32 R24, R24, R46, R36 ;  /* 0x0000002e1818723c */ /* 0x000ff00000001824 */
[----:B------:R-:W-:Y:S01]  /*eae0*/  HMMA.16816.F32 R68, R4, R58, R68 ;  /* 0x0000003a0444723c */ /* 0x000fe20000001844 */
[----:B-1----:R-:W-:-:S04]  /*eaf0*/  FMUL.FTZ R0, R74, c[0x0][0x320] ;  /* 0x0000c8004a007a20 */ /* 0x002fc80000410000 */
[----:B------:R1:W1:Y:S02]  /*eb00*/  MUFU.TANH R90, R0 ;  /* 0x00000000005a7308 */ /* 0x0002640000002400 */
[----:B-1----:R-:W-:Y:S02]  /*eb10*/  FMUL.FTZ R0, R75, c[0x0][0x320] ;  /* 0x0000c8004b007a20 */ /* 0x002fe40000410000 */
[C---:B------:R-:W-:Y:S04]  /*eb20*/  HMMA.16816.F32 R72, R28.reuse, R52, R128 ;  /* 0x000000341c48723c */ /* 0x040fe80000001880 */
[----:B------:R1:W1:Y:S04]  /*eb30*/  MUFU.TANH R91, R0 ;  /* 0x00000000005b7308 */ /* 0x0002680000002400 */
[----:B------:R-:W-:Y:S01]  /*eb40*/  HMMA.16816.F32 R28, R28, R54, R132 ;  /* 0x000000361c1c723c */ /* 0x000fe20000001884 */
[----:B-1----:R-:W-:-:S04]  /*eb50*/  FMUL.FTZ R0, R80, c[0x0][0x320] ;  /* 0x0000c80050007a20 */ /* 0x002fc80000410000 */
[----:B------:R1:W1:Y:S11]  /*eb60*/  MUFU.TANH R89, R0 ;  /* 0x0000000000597308 */ /* 0x0002760000002400 */
[C---:B------:R-:W-:Y:S08]  /*eb70*/  HMMA.16816.F32 R64, R20.reuse, R44, R72 ;  /* 0x0000002c1440723c */ /* 0x040ff00000001848 */
[----:B------:R-:W-:Y:S01]  /*eb80*/  HMMA.16816.F32 R44, R20, R46, R28 ;  /* 0x0000002e142c723c */ /* 0x000fe2000000181c */
[----:B-1----:R-:W-:-:S04]  /*eb90*/  FMUL.FTZ R0, R81, c[0x0][0x320] ;  /* 0x0000c80051007a20 */ /* 0x002fc80000410000 */
[----:B------:R1:W1:Y:S11]  /*eba0*/  MUFU.TANH R88, R0 ;  /* 0x0000000000587308 */ /* 0x0002760000002400 */
[C---:B--2---:R-:W-:Y:S08]  /*ebb0*/  HMMA.16816.F32 R36, R12.reuse, R40, R64 ;  /* 0x000000280c24723c */ /* 0x044ff00000001840 */
[----:B------:R-:W-:Y:S01]  /*ebc0*/  HMMA.16816.F32 R12, R12, R42, R44 ;  /* 0x0000002a0c0c723c */ /* 0x000fe2000000182c */
[----:B-1----:R-:W-:-:S04]  /*ebd0*/  FMUL.FTZ R0, R82, c[0x0][0x320] ;  /* 0x0000c80052007a20 */ /* 0x002fc80000410000 */
[----:B------:R1:W2:Y:S11]  /*ebe0*/  MUFU.TANH R81, R0 ;  /* 0x0000000000517308 */ /* 0x0002b60000002400 */
[----:B------:R-:W-:Y:S01]  /*ebf0*/  HMMA.16816.F32 R20, R4, R32, R36 ;  /* 0x000000200414723c */ /* 0x000fe20000001824 */
[----:B-1----:R-:W-:-:S07]  /*ec00*/  FMUL.FTZ R0, R83, c[0x0][0x320] ;  /* 0x0000c80053007a20 */ /* 0x002fce0000410000 */
[----:B------:R-:W-:Y:S01]  /*ec10*/  HMMA.16816.F32 R4, R4, R34, R12 ;  /* 0x000000220404723c */ /* 0x000fe2000000180c */
[----:B------:R1:W1:Y:S02]  /*ec20*/  MUFU.TANH R82, R0 ;  /* 0x0000000000527308 */ /* 0x0002640000002400 */
[----:B-1----:R-:W-:-:S06]  /*ec30*/  FMUL.FTZ R0, R76, c[0x0][0x320] ;  /* 0x0000c8004c007a20 */ /* 0x002fcc0000410000 */
[----:B------:R1:W1:Y:S02]  /*ec40*/  MUFU.TANH R83, R0 ;  /* 0x0000000000537308 */ /* 0x0002640000002400 */
[----:B-1----:R-:W-:-:S06]  /*ec50*/  FMUL.FTZ R0, R77, c[0x0][0x320] ;  /* 0x0000c8004d007a20 */ /* 0x002fcc0000410000 */
[----:B------:R1:W1:Y:S02]  /*ec60*/  MUFU.TANH R168, R0 ;  /* 0x0000000000a87308 */ /* 0x0002640000002400 */
[----:B-1----:R-:W-:-:S06]  /*ec70*/  FMUL.FTZ R0, R78, c[0x0][0x320] ;  /* 0x0000c8004e007a20 */ /* 0x002fcc0000410000 */
[----:B------:R1:W1:Y:S02]  /*ec80*/  MUFU.TANH R80, R0 ;  /* 0x0000000000507308 */ /* 0x0002640000002400 */
[----:B-1----:R-:W-:Y:S02]  /*ec90*/  FMUL.FTZ R0, R79, c[0x0][0x320] ;  /* 0x0000c8004f007a20 */ /* 0x002fe40000410000 */
[----:B------:R-:W-:Y:S04]  /*eca0*/  HMMA.16816.F32 R76, R8, R58, R48 ;  /* 0x0000003a084c723c */ /* 0x000fe80000001830 */
[----:B------:R1:W1:Y:S04]  /*ecb0*/  MUFU.TANH R169, R0 ;  /* 0x0000000000a97308 */ /* 0x0002680000002400 */
[C---:B------:R-:W-:Y:S08]  /*ecc0*/  HMMA.16816.F32 R48, R16.reuse, R40, R60 ;  /* 0x000000281030723c */ /* 0x040ff0000000183c */
[----:B------:R-:W-:Y:S01]  /*ecd0*/  HMMA.16816.F32 R16, R16, R42, R24 ;  /* 0x0000002a1010723c */ /* 0x000fe20000001818 */
[----:B-1----:R-:W-:-:S04]  /*ece0*/  FMUL.FTZ R0, R84, c[0x0][0x320] ;  /* 0x0000c80054007a20 */ /* 0x002fc80000410000 */
[----:B------:R1:W1:Y:S11]  /*ecf0*/  MUFU.TANH R53, R0 ;  /* 0x0000000000357308 */ /* 0x0002760000002400 */
        /* <DEDUP_REMOVED lines=64> */
[----:B------:R-:W-:Y:S01]  /*f100*/  ISETP.NE.AND P4, PT, R141, RZ, PT ;  /* 0x000000ff8d00720c */ /* 0x000fe20003f85270 */
        /* <DEDUP_REMOVED lines=27> */
.L_x_261:
[----:B--234-:R-:W-:Y:S05]  /*f2c0*/  BSYNC B0 ;  /* 0x0000000000007941 */ /* 0x01cfea0003800000 */
.L_x_260:
        /* <DEDUP_REMOVED lines=24> */
[----:B------:R-:W-:Y:S01]  /*f450*/  FSEL R20, R53, -INF , P6 ;  /* 0xff80000035147808 */ /* 0x000fe20003000000 */
[----:B------:R-:W-:Y:S01]  /*f460*/  LDSM.16.MT88.4 R112, [R159+0xc00] ;  /* 0x000c00009f70783b */ /* 0x000fe20000004200 */
[----:B------:R-:W-:Y:S02]  /*f470*/  ISETP.GT.AND P2, PT, R0, 0x11, PT ;  /* 0x000000110000780c */ /* 0x000fe40003f44270 */
        /* <DEDUP_REMOVED lines=40> */
[----:B------:R-:W-:Y:S01]  /*f700*/  FSEL R9, R28, -INF , P6 ;  /* 0xff8000001c097808 */ /* 0x000fe20003000000 */
[----:B------:R-:W-:Y:S01]  /*f710*/  LDSM.16.MT88.4 R96, [R159+0x1c00] ;  /* 0x001c00009f60783b */ /* 0x000fe20000004200 */
[----:B------:R-:W-:-:S02]  /*f720*/  FSEL R127, R25, -INF , P3 ;  /* 0xff800000197f7808 */ /* 0x000fc40001800000 */
[----:B------:R-:W-:Y:S02]  /*f730*/  FSEL R126, R23, -INF , P2 ;  /* 0xff800000177e7808 */ /* 0x000fe40001000000 */
[----:B------:R-:W-:Y:S02]  /*f740*/  FSEL R135, R22, -INF , P1 ;  /* 0xff80000016877808 */ /* 0x000fe40000800000 */
[----:B------:R-:W-:Y:S02]  /*f750*/  FSEL R133, R21, -INF , P0 ;  /* 0xff80000015857808 */ /* 0x000fe40000000000 */
[----:B-1----:R-:W-:-:S05]  /*f760*/  FMNMX.FTZ R2, R2, R3, !PT ;  /* 0x0000000302027209 */ /* 0x002fca0007810000 */
[----:B------:R-:W1:Y:S02]  /*f770*/  SHFL.BFLY PT, R3, R2, 0x1, 0x1f ;  /* 0x0c201f0002037f89 */ /* 0x000e6400000e0000 */
        /* <DEDUP_REMOVED lines=8> */
[----:B------:R-:W-:-:S04]  /*f800*/  FMNMX.FTZ R2, R11, R2, !PT ;  /* 0x000000020b027209 */ /* 0x000fc80007810000 */
        /* <DEDUP_REMOVED lines=17> */
[----:B------:R-:W-:Y:S02]  /*f920*/  ISETP.GT.AND P4, PT, R0, 0x11, PT ;  /* 0x000000110000780c */ /* 0x000fe40003f84270 */
[----:B------:R-:W-:-:S04]  /*f930*/  FMNMX.FTZ R0, R77, R92, !PT ;  /* 0x0000005c4d007209 */ /* 0x000fc80007810000 */
[----:B------:R-:W-:Y:S01]  /*f940*/  FMNMX.FTZ R0, R79, R0, !PT ;  /* 0x000000004f007209 */ /* 0x000fe20007810000 */
[----:B-1----:R-:W-:-:S03]  /*f950*/  FFMA.FTZ R2, R5, c[0x0][0x2d0], -R12 ;  /* 0x0000b40005027a23 */ /* 0x002fc6000001080c */
[----:B------:R-:W-:Y:S01]  /*f960*/  FMNMX.FTZ R0, R78, R0, !PT ;  /* 0x000000004e007209 */ /* 0x000fe20007810000 */
[----:B------:R1:W2:Y:S03]  /*f970*/  MUFU.EX2 R136, R2 ;  /* 0x0000000200887308 */ /* 0x0002a60000000800 */
[----:B------:R-:W-:Y:S01]  /*f980*/  FMNMX.FTZ R0, R76, R0, !PT ;  /* 0x000000004c007209 */ /* 0x000fe20007810000 */
        /* <DEDUP_REMOVED lines=8> */
[----:B-1----:R-:W-:-:S06]  /*fa10*/  FFMA.FTZ R2, R15, c[0x0][0x2d0], -R3 ;  /* 0x0000b4000f027a23 */ /* 0x002fcc0000010803 */
[----:B------:R1:W2:Y:S02]  /*fa20*/  MUFU.EX2 R132, R2 ;  /* 0x0000000200847308 */ /* 0x0002a40000000800 */
[----:B-1----:R-:W-:Y:S01]  /*fa30*/  FFMA.FTZ R2, R13, c[0x0][0x2d0], -R3 ;  /* 0x0000b4000d027a23 */ /* 0x002fe20000010803 */
[----:B--2---:R-:W-:Y:S02]  /*fa40*/  F2FP.PACK_AB R5, R132, R134 ;  /* 0x000000868405723e */ /* 0x004fe400000000ff */
[----:B------:R-:W-:-:S03]  /*fa50*/  FSEL R13, R165, -INF , P5 ;  /* 0xff800000a50d7808 */ /* 0x000fc60002800000 */
        /* <DEDUP_REMOVED lines=12> */
[----:B-1----:R-:W-:-:S07]  /*fb20*/  FFMA.FTZ R2, R18, c[0x0][0x2d0], -R12 ;  /* 0x0000b40012027a23 */ /* 0x002fce000001080c */
[C---:B------:R-:W-:Y:S01]  /*fb30*/  HMMA.16816.F32 R40, R4.reuse, R116, RZ ;  /* 0x000000740428723c */ /* 0x040fe200000018ff */
[----:B------:R1:W-:Y:S07]  /*fb40*/  MUFU.EX2 R208, R2 ;  /* 0x0000000200d07308 */ /* 0x0003ee0000000800 */
[C---:B------:R-:W-:Y:S08]  /*fb50*/  HMMA.16816.F32 R36, R4.reuse, R120, RZ ;  /* 0x000000780424723c */ /* 0x040ff000000018ff */
[----:B------:R-:W-:Y:S01]  /*fb60*/  HMMA.16816.F32 R32, R4, R70, RZ ;  /* 0x000000460420723c */ /* 0x000fe200000018ff */
[----:B-1----:R-:W-:-:S04]  /*fb70*/  FFMA.FTZ R2, R17, c[0x0][0x2d0], -R12 ;  /* 0x0000b40011027a23 */ /* 0x002fc8000001080c */
[----:B------:R1:W-:Y:S03]  /*fb80*/  MUFU.EX2 R209, R2 ;  /* 0x0000000200d17308 */ /* 0x0003e60000000800 */
[C---:B------:R-:W-:Y:S08]  /*fb90*/  HMMA.16816.F32 R28, R4.reuse, R74, RZ ;  /* 0x0000004a041c723c */ /* 0x040ff000000018ff */
[----:B------:R-:W-:Y:S01]  /*fba0*/  HMMA.16816.F32 R24, R4, R90, RZ ;  /* 0x0000005a0418723c */ /* 0x000fe200000018ff */
[----:B-1----:R-:W-:-:S07]  /*fbb0*/  FFMA.FTZ R2, R16, c[0x0][0x2d0], -R3 ;  /* 0x0000b40010027a23 */ /* 0x002fce0000010803 */
[C---:B------:R-:W-:Y:S01]  /*fbc0*/  HMMA.16816.F32 R20, R4.reuse, R114, RZ ;  /* 0x000000720414723c */ /* 0x040fe200000018ff */
[----:B------:R1:W-:Y:S07]  /*fbd0*/  MUFU.EX2 R170, R2 ;  /* 0x0000000200aa7308 */ /* 0x0003ee0000000800 */
[----:B------:R-:W-:Y:S01]  /*fbe0*/  HMMA.16816.F32 R16, R4, R118, RZ ;  /* 0x000000760410723c */ /* 0x000fe200000018ff */
[----:B-1----:R-:W-:-:S04]  /*fbf0*/  FFMA.FTZ R2, R10, c[0x0][0x2d0], -R3 ;  /* 0x0000b4000a027a23 */ /* 0x002fc80000010803 */
[----:B------:R1:W3:Y:S02]  /*fc00*/  MUFU.EX2 R200, R2 ;  /* 0x0000000200c87308 */ /* 0x0002e40000000800 */
[----:B-1----:R-:W-:-:S06]  /*fc10*/  FFMA.FTZ R2, R9, c[0x0][0x2d0], -R3 ;  /* 0x0000b40009027a23 */ /* 0x002fcc0000010803 */
[----:B------:R1:W-:Y:S02]  /*fc20*/  MUFU.EX2 R202, R2 ;  /* 0x0000000200ca7308 */ /* 0x0003e40000000800 */
[----:B-1----:R-:W-:Y:S02]  /*fc30*/  FFMA.FTZ R2, R8, c[0x0][0x2d0], -R3 ;  /* 0x0000b40008027a23 */ /* 0x002fe40000010803 */
[----:B------:R-:W-:Y:S04]  /*fc40*/  HMMA.16816.F32 R8, R4, R122, RZ ;  /* 0x0000007a0408723c */ /* 0x000fe800000018ff */
[----:B------:R-:W1:Y:S03]  /*fc50*/  MUFU.EX2 R203, R2 ;  /* 0x0000000200cb7308 */ /* 0x000e660000000800 */
[----:B--2---:R-:W-:-:S02]  /*fc60*/  F2FP.PACK_AB R4, R206, R204 ;  /* 0x000000ccce04723e */ /* 0x004fc400000000ff */
[----:B---3--:R-:W-:Y:S02]  /*fc70*/  F2FP.PACK_AB R5, R200, R170 ;  /* 0x000000aac805723e */ /* 0x008fe400000000ff */
[----:B------:R-:W-:Y:S02]  /*fc80*/  F2FP.PACK_AB R6, R209, R208 ;  /* 0x000000d0d106723e */ /* 0x000fe400000000ff */
[----:B-1----:R-:W-:Y:S02]  /*fc90*/  F2FP.PACK_AB R7, R203, R202 ;  /* 0x000000cacb07723e */ /* 0x002fe400000000ff */
[----:B------:R-:W-:-:S04]  /*fca0*/  FMNMX.FTZ R2, R95, R125, !PT ;  /* 0x0000007d5f027209 */ /* 0x000fc80007810000 */
[----:B------:R-:W-:Y:S01]  /*fcb0*/  FMNMX.FTZ R2, R124, R2, !PT ;  /* 0x000000027c027209 */ /* 0x000fe20007810000 */
[----:B------:R-:W-:Y:S03]  /*fcc0*/  HMMA.16816.F32 R144, R4, R80, R44 ;  /* 0x000000500490723c */ /* 0x000fe6000000182c */
[----:B------:R-:W-:-:S04]  /*fcd0*/  FMNMX.FTZ R2, R94, R2, !PT ;  /* 0x000000025e027209 */ /* 0x000fc80007810000 */
[----:B------:R-:W-:Y:S01]  /*fce0*/  FMNMX.FTZ R2, R93, R2, !PT ;  /* 0x000000025d027209 */ /* 0x000fe20007810000 */
[C---:B------:R-:W-:Y:S07]  /*fcf0*/  HMMA.16816.F32 R220, R4.reuse, R98, R8 ;  /* 0x0000006204dc723c */ /* 0x040fee0000001808 */
[----:B------:R-:W-:Y:S01]  /*fd00*/  FSEL R9, R168, -INF , P4 ;  /* 0xff800000a8097808 */ /* 0x000fe20002000000 */
[----:B------:R-:W-:Y:S01]  /*fd10*/  HMMA.16816.F32 R148, R4, R64, R56 ;  /* 0x000000400494723c */ /* 0x000fe20000001838 */
[----:B------:R-:W-:-:S02]  /*fd20*/  FSEL R11, R164, -INF , P5 ;  /* 0xff800000a40b7808 */ /* 0x000fc40002800000 */
[----:B------:R-:W-:Y:S02]  /*fd30*/  FMNMX.FTZ R0, R9, R0, !PT ;  /* 0x0000000009007209 */ /* 0x000fe40007810000 */
[----:B------:R-:W-:Y:S02]  /*fd40*/  FSEL R10, R169, -INF , P4 ;  /* 0xff800000a90a7808 */ /* 0x000fe40002000000 */
[----:B------:R-:W-:Y:S01]  /*fd50*/  FSEL R8, R166, -INF , P6 ;  /* 0xff800000a6087808 */ /* 0x000fe20003000000 */
[----:B------:R-:W-:Y:S01]  /*fd60*/  IMAD.MOV.U32 R175, RZ, RZ, R144 ;  /* 0x000000ffffaf7224 */ /* 0x000fe200078e0090 */
[----:B------:R-:W-:Y:S01]  /*fd70*/  HMMA.16816.F32 R212, R4, R60, R52 ;  /* 0x0000003c04d4723c */ /* 0x000fe20000001834 */
[----:B------:R-:W-:Y:S01]  /*fd80*/  IMAD.MOV.U32 R174, RZ, RZ, R145 ;  /* 0x000000ffffae7224 */ /* 0x000fe200078e0091 */
[----:B------:R-:W-:Y:S01]  /*fd90*/  FMNMX.FTZ R2, R10, R2, !PT ;  /* 0x000000020a027209 */ /* 0x000fe20007810000 */
[----:B------:R-:W-:Y:S02]  /*fda0*/  IMAD.MOV.U32 R173, RZ, RZ, R146 ;  /* 0x000000ffffad7224 */ /* 0x000fe400078e0092 */
[----:B------:R-:W-:Y:S01]  /*fdb0*/  IMAD.MOV.U32 R172, RZ, RZ, R147 ;  /* 0x000000ffffac7224 */ /* 0x000fe200078e0093 */
[----:B------:R-:W-:-:S02]  /*fdc0*/  FMNMX.FTZ R2, R8, R2, !PT ;  /* 0x0000000208027209 */ /* 0x000fc40007810000 */
[----:B------:R-:W-:Y:S02]  /*fdd0*/  HMMA.16816.F32 R216, R4, R84, R48 ;  /* 0x0000005404d8723c */ /* 0x000fe40000001830 */
[----:B------:R-:W-:-:S06]  /*fde0*/  FMNMX.FTZ R2, R13, R2, !PT ;  /* 0x000000020d027209 */ /* 0x000fcc0007810000 */
[C---:B------:R-:W-:Y:S08]  /*fdf0*/  HMMA.16816.F32 R44, R4.reuse, R108, R40 ;  /* 0x0000006c042c723c */ /* 0x040ff00000001828 */
[C---:B------:R-:W-:Y:S07]  /*fe00*/  HMMA.16816.F32 R236, R4.reuse, R96, R36 ;  /* 0x0000006004ec723c */ /* 0x040fee0000001824 */
[----:B------:R-:W-:Y:S01]  /*fe10*/  FSEL R37, R131, -INF , P3 ;  /* 0xff80000083257808 */ /* 0x000fe20001800000 */
[----:B------:R-:W-:Y:S01]  /*fe20*/  HMMA.16816.F32 R56, R4, R66, R32 ;  /* 0x000000420438723c */ /* 0x000fe20000001820 */
[----:B------:R-:W-:-:S06]  /*fe30*/  FSEL R36, R130, -INF , P2 ;  /* 0xff80000082247808 */ /* 0x000fcc0001000000 */
[----:B------:R-:W-:Y:S01]  /*fe40*/  FSEL R35, R105, -INF , P1 ;  /* 0xff80000069237808 */ /* 0x000fe20000800000 */
[C---:B------:R-:W-:Y:S01]  /*fe50*/  HMMA.16816.F32 R144, R4.reuse, R62, R28 ;  /* 0x0000003e0490723c */ /* 0x040fe2000000181c */
[----:B------:R-:W-:Y:S01]  /*fe60*/  FSEL R34, R104, -INF , P0 ;  /* 0xff80000068227808 */ /* 0x000fe20000000000 */
[----:B------:R-:W-:Y:S02]  /*fe70*/  IMAD.MOV.U32 R15, RZ, RZ, R46 ;  /* 0x000000ffff0f7224 */ /* 0x000fe400078e002e */
[----:B------:R-:W-:Y:S02]  /*fe80*/  IMAD.MOV.U32 R14, RZ, RZ, R47 ;  /* 0x000000ffff0e7224 */ /* 0x000fe400078e002f */
[----:B------:R-:W-:Y:S01]  /*fe90*/  IMAD.MOV.U32 R41, RZ, RZ, R44 ;  /* 0x000000ffff297224 */ /* 0x000fe200078e002c */
[----:B------:R-:W-:Y:S01]  /*fea0*/  FSEL R31, R143, -INF , P3 ;  /* 0xff8000008f1f7808 */ /* 0x000fe20001800000 */
[----:B------:R-:W-:Y:S01]  /*feb0*/  HMMA.16816.F32 R160, R4, R86, R24 ;  /* 0x0000005604a0723c */ /* 0x000fe20000001818 */
[----:B------:R-:W-:Y:S01]  /*fec0*/  FSEL R30, R142, -INF , P2 ;  /* 0xff8000008e1e7808 */ /* 0x000fe20001000000 */
[----:B------:R-:W-:Y:S01]  /*fed0*/  IMAD.MOV.U32 R40, RZ, RZ, R45 ;  /* 0x000000ffff287224 */ /* 0x000fe200078e002d */
[----:B------:R-:W-:-:S02]  /*fee0*/  FMNMX.FTZ R2, R31, R2, !PT ;  /* 0x000000021f027209 */ /* 0x000fc40007810000 */
[----:B------:R-:W-:Y:S02]  /*fef0*/  FSEL R29, R128, -INF , P1 ;  /* 0xff800000801d7808 */ /* 0x000fe40000800000 */
[----:B------:R-:W-:Y:S01]  /*ff00*/  FMNMX.FTZ R2, R30, R2, !PT ;  /* 0x000000021e027209 */ /* 0x000fe20007810000 */
[----:B------:R-:W-:Y:S01]  /*ff10*/  HMMA.16816.F32 R228, R4, R82, R20 ;  /* 0x0000005204e4723c */ /* 0x000fe20000001814 */
[----:B------:R-:W-:Y:S02]  /*ff20*/  FSEL R28, R129, -INF , P0 ;  /* 0xff800000811c7808 */ /* 0x000fe40000000000 */
[----:B------:R-:W-:-:S05]  /*ff30*/  FMNMX.FTZ R2, R29, R2, !PT ;  /* 0x000000021d027209 */ /* 0x000fca0007810000 */
[----:B------:R-:W-:Y:S07]  /*ff40*/  HMMA.16816.F32 R224, R4, R110, R16 ;  /* 0x0000006e04e0723c */ /* 0x000fee0000001810 */
[----:B------:R-:W-:-:S04]  /*ff50*/  FSEL R7, R167, -INF , P6 ;  /* 0xff800000a7077808 */ /* 0x000fc80003000000 */
[----:B------:R-:W-:-:S04]  /*ff60*/  FMNMX.FTZ R0, R7, R0, !PT ;  /* 0x0000000007007209 */ /* 0x000fc80007810000 */
[----:B------:R-:W-:-:S04]  /*ff70*/  FMNMX.FTZ R0, R11, R0, !PT ;  /* 0x000000000b007209 */ /* 0x000fc80007810000 */
[----:B------:R-:W-:-:S04]  /*ff80*/  FMNMX.FTZ R0, R37, R0, !PT ;  /* 0x0000000025007209 */ /* 0x000fc80007810000 */
[----:B------:R-:W-:-:S04]  /*ff90*/  FMNMX.FTZ R0, R36, R0, !PT ;  /* 0x0000000024007209 */ /* 0x000fc80007810000 */
[----:B------:R-:W-:-:S04]  /*ffa0*/  FMNMX.FTZ R0, R35, R0, !PT ;  /* 0x0000000023007209 */ /* 0x000fc80007810000 */
[----:B------:R-:W-:-:S05]  /*ffb0*/  FMNMX.FTZ R0, R34, R0, !PT ;  /* 0x0000000022007209 */ /* 0x000fca0007810000 */
[----:B------:R-:W1:Y:S02]  /*ffc0*/  SHFL.BFLY PT, R4, R0, 0x2, 0x1f ;  /* 0x0c401f0000047f89 */ /* 0x000e6400000e0000 */
[----:B-1----:R-:W-:Y:S02]  /*ffd0*/  FMNMX.FTZ R0, R0, R4, !PT ;  /* 0x0000000400007209 */ /* 0x002fe40007810000 */
[----:B------:R-:W-:-:S03]  /*ffe0*/  FMNMX.FTZ R4, R28, R2, !PT ;  /* 0x000000021c047209 */ /* 0x000fc60007810000 */
[----:B------:R-:W1:Y:S04]  /*fff0*/  SHFL.BFLY PT, R5, R0, 0x1, 0x1f ;  /* 0x0c201f0000057f89 */ /* 0x000e6800000e0000 */
[----:B------:R-:W2:Y:S01]  /*10000*/  SHFL.BFLY PT, R6, R4, 0x2, 0x1f ;  /* 0x0c401f0004067f89 */ /* 0x000ea200000e0000 */
[----:B-1----:R-:W-:Y:S02]  /*10010*/  FMNMX.FTZ R105, R0, R5, !PT ;  /* 0x0000000500697209 */ /* 0x002fe40007810000 */
[----:B--2---:R-:W-:-:S03]  /*10020*/  FMNMX.FTZ R0, R4, R6, !PT ;  /* 0x0000000604007209 */ /* 0x004fc60007810000 */
[C---:B------:R-:W-:Y:S01]  /*10030*/  FMUL.FTZ R2, R105.reuse, c[0x0][0x2d0] ;  /* 0x0000b40069027a20 */ /* 0x040fe20000410000 */
[----:B------:R-:W-:Y:S01]  /*10040*/  FSETP.NEU.FTZ.AND P0, PT, R105, -INF , PT ;  /* 0xff8000006900780b */ /* 0x000fe20003f1d000 */
[----:B------:R-:W1:Y:S03]  /*10050*/  SHFL.BFLY PT, R5, R0, 0x1, 0x1f ;  /* 0x0c201f0000057f89 */ /* 0x000e6600000e0000 */
[----:B------:R-:W-:-:S05]  /*10060*/  FSEL R2, R2, RZ, P0 ;  /* 0x000000ff02027208 */ /* 0x000fca0000000000 */
[----:B------:R-:W-:Y:S02]  /*10070*/  FFMA.FTZ R4, R77, c[0x0][0x2d0], -R2 ;  /* 0x0000b4004d047a23 */ /* 0x000fe40000010802 */
[----:B------:R-:W-:Y:S02]  /*10080*/  IMAD.MOV.U32 R77, RZ, RZ, R40 ;  /* 0x000000ffff4d7224 */ /* 0x000fe400078e0028 */
[----:B------:R2:W-:Y:S01]  /*10090*/  MUFU.EX2 R33, R4 ;  /* 0x0000000400217308 */ /* 0x0005e20000000800 */
[----:B-1----:R-:W-:Y:S01]  /*100a0*/  FMNMX.FTZ R104, R0, R5, !PT ;  /* 0x0000000500687209 */ /* 0x002fe20007810000 */
[--C-:B------:R-:W-:Y:S02]  /*100b0*/  FFMA.FTZ R0, R9, c[0x0][0x2d0], -R2.reuse ;  /* 0x0000b40009007a23 */ /* 0x100fe40000010802 */
[----:B--2---:R-:W-:Y:S01]  /*100c0*/  FFMA.FTZ R4, R92, c[0x0][0x2d0], -R2 ;  /* 0x0000b4005c047a23 */ /* 0x004fe20000010802 */
[----:B------:R-:W-:-:S03]  /*100d0*/  FSETP.NEU.FTZ.AND P0, PT, R104, -INF , PT ;  /* 0xff8000006800780b */ /* 0x000fc60003f1d000 */
[----:B------:R1:W-:Y:S08]  /*100e0*/  MUFU.EX2 R166, R0 ;  /* 0x0000000000a67308 */ /* 0x0003f00000000800 */
[----:B------:R2:W-:Y:S01]  /*100f0*/  MUFU.EX2 R32, R4 ;  /* 0x0000000400207308 */ /* 0x0005e20000000800 */
[----:B-1----:R-:W-:-:S05]  /*10100*/  FMUL.FTZ R0, R104, c[0x0][0x2d0] ;  /* 0x0000b40068007a20 */ /* 0x002fca0000410000 */
[----:B------:R-:W-:Y:S01]  /*10110*/  FSEL R0, R0, RZ, P0 ;  /* 0x000000ff00007208 */ /* 0x000fe20000000000 */
[----:B--2---:R-:W-:Y:S02]  /*10120*/  FFMA.FTZ R4, R79, c[0x0][0x2d0], -R2 ;  /* 0x0000b4004f047a23 */ /* 0x004fe40000010802 */
[----:B------:R-:W-:Y:S02]  /*10130*/  IMAD.MOV.U32 R79, RZ, RZ, R14 ;  /* 0x000000ffff4f7224 */ /* 0x000fe400078e000e */
[----:B------:R1:W-:Y:S02]  /*10140*/  MUFU.EX2 R164, R4 ;  /* 0x0000000400a47308 */ /* 0x0003e40000000800 */
[----:B-1----:R-:W-:Y:S02]  /*10150*/  FFMA.FTZ R4, R78, c[0x0][0x2d0], -R2 ;  /* 0x0000b4004e047a23 */ /* 0x002fe40000010802 */
[----:B------:R-:W-:-:S04]  /*10160*/  IMAD.MOV.U32 R78, RZ, RZ, R15 ;  /* 0x000000ffff4e7224 */ /* 0x000fc800078e000f */
[----:B------:R1:W-:Y:S02]  /*10170*/  MUFU.EX2 R165, R4 ;  /* 0x0000000400a57308 */ /* 0x0003e40000000800 */
[----:B-1----:R-:W-:Y:S02]  /*10180*/  FFMA.FTZ R4, R76, c[0x0][0x2d0], -R2 ;  /* 0x0000b4004c047a23 */ /* 0x002fe40000010802 */
[----:B------:R-:W-:-:S04]  /*10190*/  IMAD.MOV.U32 R76, RZ, RZ, R41 ;  /* 0x000000ffff4c7224 */ /* 0x000fc800078e0029 */
[----:B------:R1:W-:Y:S02]  /*101a0*/  MUFU.EX2 R167, R4 ;  /* 0x0000000400a77308 */ /* 0x0003e40000000800 */
[----:B-1----:R-:W-:-:S06]  /*101b0*/  FFMA.FTZ R4, R7, c[0x0][0x2d0], -R2 ;  /* 0x0000b40007047a23 */ /* 0x002fcc0000010802 */
        /* <DEDUP_REMOVED lines=16> */
[----:B-1----:R-:W-:Y:S01]  /*102c0*/  FFMA.FTZ R4, R10, c[0x0][0x2d0], -R0 ;  /* 0x0000b4000a047a23 */ /* 0x002fe20000010800 */
[----:B------:R-:W-:-:S05]  /*102d0*/  F2FP.PACK_AB R10, R165, R164 ;  /* 0x000000a4a50a723e */ /* 0x000fca00000000ff */
[----:B------:R1:W2:Y:S02]  /*102e0*/  MUFU.EX2 R49, R4 ;  /* 0x0000000400317308 */ /* 0x0002a40000000800 */
[----:B-1----:R-:W-:Y:S01]  /*102f0*/  FFMA.FTZ R4, R8, c[0x0][0x2d0], -R0 ;  /* 0x0000b40008047a23 */ /* 0x002fe20000010800 */
[----:B------:R-:W-:Y:S02]  /*10300*/  F2FP.PACK_AB R8, R32, R33 ;  /* 0x000000212008723e */ /* 0x000fe400000000ff */
[----:B--2---:R-:W-:-:S03]  /*10310*/  F2FP.PACK_AB R5, R49, R48 ;  /* 0x000000303105723e */ /* 0x004fc600000000ff */
[----:B------:R1:W-:Y:S02]  /*10320*/  MUFU.EX2 R51, R4 ;  /* 0x0000000400337308 */ /* 0x0003e40000000800 */
[C---:B------:R-:W-:Y:S07]  /*10330*/  HMMA.16816.F32 R20, R8.reuse, R68, RZ ;  /* 0x000000440814723c */ /* 0x040fee00000018ff */
[----:B------:R-:W-:Y:S01]  /*10340*/  IMAD.MOV.U32 R68, RZ, RZ, R175 ;  /* 0x000000ffff447224 */ /* 0x000fe200078e00af */
[----:B------:R-:W-:Y:S01]  /*10350*/  HMMA.16816.F32 R16, R8, R72, RZ ;  /* 0x000000480810723c */ /* 0x000fe200000018ff */
[----:B------:R-:W-:-:S02]  /*10360*/  IMAD.MOV.U32 R69, RZ, RZ, R174 ;  /* 0x000000ffff457224 */ /* 0x000fc400078e00ae */
[----:B-1----:R-:W-:-:S04]  /*10370*/  FFMA.FTZ R4, R13, c[0x0][0x2d0], -R0 ;  /* 0x0000b4000d047a23 */ /* 0x002fc80000010800 */
[----:B------:R1:W2:Y:S01]  /*10380*/  MUFU.EX2 R50, R4 ;  /* 0x0000000400327308 */ /* 0x0002a20000000800 */
[----:B------:R-:W-:Y:S01]  /*10390*/  HMMA.16816.F32 R24, R8, R90, RZ ;  /* 0x0000005a0818723c */ /* 0x000fe200000018ff */
[----:B-1----:R-:W-:Y:S02]  /*103a0*/  F2FP.PACK_AB R4, R166, R167 ;  /* 0x000000a7a604723e */ /* 0x002fe400000000ff */
[----:B--2---:R-:W-:-:S07]  /*103b0*/  F2FP.PACK_AB R7, R50, R51 ;  /* 0x000000333207723e */ /* 0x004fce00000000ff */
[C---:B------:R-:W-:Y:S08]  /*103c0*/  HMMA.16816.F32 R128, R4.reuse, R64, R20 ;  /* 0x000000400480723c */ /* 0x040ff00000001814 */
[----:B------:R-:W-:Y:S08]  /*103d0*/  HMMA.16816.F32 R44, R4, R60, R16 ;  /* 0x0000003c042c723c */ /* 0x000ff00000001810 */
[C---:B------:R-:W-:Y:S08]  /*103e0*/  HMMA.16816.F32 R20, R8.reuse, R88, RZ ;  /* 0x000000580814723c */ /* 0x040ff000000018ff */
[----:B------:R-:W-:Y:S08]  /*103f0*/  HMMA.16816.F32 R16, R8, R112, RZ ;  /* 0x000000700810723c */ /* 0x000ff000000018ff */
[C---:B------:R-:W-:Y:S08]  /*10400*/  HMMA.16816.F32 R24, R4.reuse, R86, R24 ;  /* 0x000000560418723c */ /* 0x040ff00000001818 */
[C---:B------:R-:W-:Y:S08]  /*10410*/  HMMA.16816.F32 R52, R4.reuse, R84, R20 ;  /* 0x000000540434723c */ /* 0x040ff00000001814 */
[----:B------:R-:W-:Y:S08]  /*10420*/  HMMA.16816.F32 R184, R4, R80, R16 ;  /* 0x0000005004b8723c */ /* 0x000ff00000001810 */
[C---:B------:R-:W-:Y:S08]  /*10430*/  HMMA.16816.F32 R20, R8.reuse, R116, RZ ;  /* 0x000000740814723c */ /* 0x040ff000000018ff */
[----:B------:R-:W-:Y:S11]  /*10440*/  HMMA.16816.F32 R16, R8, R120, RZ ;  /* 0x000000780810723c */ /* 0x000ff600000018ff */
[----:B------:R-:W-:Y:S05]  /*10450*/  @!UPT UIADD3 URZ, URZ, URZ, URZ ;  /* 0x0000003f3f3ff290 */ /* 0x000fea000fffe03f */
[C---:B------:R-:W-:Y:S08]  /*10460*/  HMMA.16816.F32 R176, R4.reuse, R108, R20 ;  /* 0x0000006c04b0723c */ /* 0x040ff00000001814 */
[----:B------:R-:W-:Y:S08]  /*10470*/  HMMA.16816.F32 R180, R4, R96, R16 ;  /* 0x0000006004b4723c */ /* 0x000ff00000001810 */
[C---:B------:R-:W-:Y:S07]  /*10480*/  HMMA.16816.F32 R20, R8.reuse, R70, RZ ;  /* 0x000000460814723c */ /* 0x040fee00000018ff */
[----:B------:R-:W-:Y:S01]  /*10490*/  IMAD.MOV.U32 R70, RZ, RZ, R173 ;  /* 0x000000ffff467224 */ /* 0x000fe200078e00ad */
[----:B------:R-:W-:Y:S01]  /*104a0*/  HMMA.16816.F32 R16, R8, R74, RZ ;  /* 0x0000004a0810723c */ /* 0x000fe200000018ff */
[----:B------:R-:W-:Y:S11]  /*104b0*/  IMAD.MOV.U32 R71, RZ, RZ, R172 ;  /* 0x000000ffff477224 */ /* 0x000ff600078e00ac */
[----:B------:R-:W-:Y:S04]  /*104c0*/  @!UPT UIADD3 URZ, URZ, URZ, URZ ;  /* 0x0000003f3f3ff290 */ /* 0x000fe8000fffe03f */
[C---:B------:R-:W-:Y:S08]  /*104d0*/  HMMA.16816.F32 R64, R4.reuse, R66, R20 ;  /* 0x000000420440723c */ /* 0x040ff00000001814 */
[----:B------:R-:W-:Y:S08]  /*104e0*/  HMMA.16816.F32 R60, R4, R62, R16 ;  /* 0x0000003e043c723c */ /* 0x000ff00000001810 */
[C---:B------:R-:W-:Y:S08]  /*104f0*/  HMMA.16816.F32 R20, R8.reuse, R114, RZ ;  /* 0x000000720814723c */ /* 0x040ff000000018ff */
[C---:B------:R-:W-:Y:S01]  /*10500*/  HMMA.16816.F32 R16, R8.reuse, R118, RZ ;  /* 0x000000760810723c */ /* 0x040fe200000018ff */
[----:B------:R-:W1:Y:S07]  /*10510*/  LDSM.16.MT88.4 R116, [R159+0x800] ;  /* 0x000800009f74783b */ /* 0x000e6e0000004200 */
[----:B------:R-:W-:Y:S08]  /*10520*/  HMMA.16816.F32 R8, R8, R122, RZ ;  /* 0x0000007a0808723c */ /* 0x000ff000000018ff */
[C---:B------:R-:W-:Y:S01]  /*10530*/  HMMA.16816.F32 R40, R4.reuse, R82, R20 ;  /* 0x000000520428723c */ /* 0x040fe20000001814 */
[----:B------:R-:W-:Y:S07]  /*10540*/  LDSM.16.MT88.4 R80, [R158+0x2000] ;  /* 0x002000009e50783b */ /* 0x000fee0000004200 */
[C---:B------:R-:W-:Y:S01]  /*10550*/  HMMA.16816.F32 R84, R4.reuse, R110, R16 ;  /* 0x0000006e0454723c */ /* 0x040fe20000001810 */
[----:B------:R-:W2:Y:S07]  /*10560*/  LDSM.16.MT88.4 R108, [R158+0x1400] ;  /* 0x001400009e6c783b */ /* 0x000eae0000004200 */
[----:B------:R-:W-:Y:S07]  /*10570*/  HMMA.16816.F32 R172, R4, R98, R8 ;  /* 0x0000006204ac723c */ /* 0x000fee0000001808 */
[----:B------:R-:W-:-:S04]  /*10580*/  FFMA.FTZ R4, R37, c[0x0][0x2d0], -R2 ;  /* 0x0000b40025047a23 */ /* 0x000fc80000010802 */
[----:B------:R3:W-:Y:S02]  /*10590*/  MUFU.EX2 R20, R4 ;  /* 0x0000000400147308 */ /* 0x0007e40000000800 */
[----:B---3--:R-:W-:-:S06]  /*105a0*/  FFMA.FTZ R4, R36, c[0x0][0x2d0], -R2 ;  /* 0x0000b40024047a23 */ /* 0x008fcc0000010802 */
[----:B------:R3:W4:Y:S02]  /*105b0*/  MUFU.EX2 R21, R4 ;  /* 0x0000000400157308 */ /* 0x0007240000000800 */
[--C-:B---3--:R-:W-:Y:S01]  /*105c0*/  FFMA.FTZ R4, R35, c[0x0][0x2d0], -R2.reuse ;  /* 0x0000b40023047a23 */ /* 0x108fe20000010802 */
[----:B----4-:R-:W-:Y:S01]  /*105d0*/  F2FP.PACK_AB R96, R21, R20 ;  /* 0x000000141560723e */ /* 0x010fe200000000ff */
[----:B------:R-:W-:-:S04]  /*105e0*/  FFMA.FTZ R2, R34, c[0x0][0x2d0], -R2 ;  /* 0x0000b40022027a23 */ /* 0x000fc80000010802 */
[----:B------:R3:W-:Y:S08]  /*105f0*/  MUFU.EX2 R22, R4 ;  /* 0x0000000400167308 */ /* 0x0007f00000000800 */
[----:B------:R4:W5:Y:S01]  /*10600*/  MUFU.EX2 R23, R2 ;  /* 0x0000000200177308 */ /* 0x0009620000000800 */
[----:B---3--:R-:W-:Y:S01]  /*10610*/  LDSM.16.MT88.4 R4, [R159+0x2000] ;  /* 0x002000009f04783b */ /* 0x008fe20000004200 */
[----:B----4-:R-:W-:Y:S01]  /*10620*/  FFMA.FTZ R2, R31, c[0x0][0x2d0], -R0 ;  /* 0x0000b4001f027a23 */ /* 0x010fe20000010800 */
[----:B-----5:R-:W-:-:S05]  /*10630*/  F2FP.PACK_AB R98, R23, R22 ;  /* 0x000000161762723e */ /* 0x020fca00000000ff */
[----:B------:R3:W-:Y:S02]  /*10640*/  MUFU.EX2 R13, R2 ;  /* 0x00000002000d7308 */ /* 0x0007e40000000800 */
[----:B---3--:R-:W-:-:S06]  /*10650*/  FFMA.FTZ R2, R30, c[0x0][0x2d0], -R0 ;  /* 0x0000b4001e027a23 */ /* 0x008fcc0000010800 */
[----:B------:R3:W4:Y:S02]  /*10660*/  MUFU.EX2 R17, R2 ;  /* 0x0000000200117308 */ /* 0x0007240000000800 */
[--C-:B---3--:R-:W-:Y:S01]  /*10670*/  FFMA.FTZ R2, R29, c[0x0][0x2d0], -R0.reuse ;  /* 0x0000b4001d027a23 */ /* 0x108fe20000010800 */
[----:B----4-:R-:W-:Y:S01]  /*10680*/  F2FP.PACK_AB R97, R17, R13 ;  /* 0x0000000d1161723e */ /* 0x010fe200000000ff */
[----:B------:R-:W-:-:S04]  /*10690*/  FFMA.FTZ R0, R28, c[0x0][0x2d0], -R0 ;  /* 0x0000b4001c007a23 */ /* 0x000fc80000010800 */
[----:B------:R-:W-:Y:S01]  /*106a0*/  MUFU.EX2 R18, R2 ;  /* 0x0000000200127308 */ /* 0x000fe20000000800 */
[----:B------:R-:W-:Y:S02]  /*106b0*/  FADD.FTZ R28, R134, R132 ;  /* 0x00000084861c7221 */ /* 0x000fe40000010000 */
[----:B------:R-:W-:-:S05]  /*106c0*/  FADD.FTZ R29, R33, R32 ;  /* 0x00000020211d7221 */ /* 0x000fca0000010000 */
[----:B------:R3:W4:Y:S02]  /*106d0*/  MUFU.EX2 R19, R0 ;  /* 0x0000000000137308 */ /* 0x0007240000000800 */
[----:B---3--:R-:W-:Y:S01]  /*106e0*/  FFMA.FTZ R0, R141, c[0x0][0x2d0], -R12 ;  /* 0x0000b4008d007a23 */ /* 0x008fe2000001080c */
[----:B----4-:R-:W-:-:S05]  /*106f0*/  F2FP.PACK_AB R99, R19, R18 ;  /* 0x000000121363723e */ /* 0x010fca00000000ff */
[----:B------:R3:W-:Y:S02]  /*10700*/  MUFU.EX2 R11, R0 ;  /* 0x00000000000b7308 */ /* 0x0007e40000000800 */
[C---:B-1----:R-:W-:Y:S08]  /*10710*/  HMMA.16816.F32 R120, R96.reuse, R116, R44 ;  /* 0x000000746078723c */ /* 0x042ff0000000182c */
[----:B--2---:R-:W-:Y:S01]  /*10720*/  HMMA.16816.F32 R112, R96, R108, R52 ;  /* 0x0000006c6070723c */ /* 0x004fe20000001834 */
[----:B---3--:R-:W-:-:S04]  /*10730*/  FFMA.FTZ R0, R140, c[0x0][0x2d0], -R12 ;  /* 0x0000b4008c007a23 */ /* 0x008fc8000001080c */
[----:B------:R1:W2:Y:S02]  /*10740*/  MUFU.EX2 R10, R0 ;  /* 0x00000000000a7308 */ /* 0x0002a40000000800 */
[----:B-1----:R-:W-:Y:S01]  /*10750*/  FFMA.FTZ R0, R139, c[0x0][0x2d0], -R12 ;  /* 0x0000b4008b007a23 */ /* 0x002fe2000001080c */
[----:B--2---:R-:W-:-:S05]  /*10760*/  F2FP.PACK_AB R92, R10, R11 ;  /* 0x0000000b0a5c723e */ /* 0x004fca00000000ff */
[----:B------:R1:W-:Y:S02]  /*10770*/  MUFU.EX2 R9, R0 ;  /* 0x0000000000097308 */ /* 0x0003e40000000800 */
[----:B-1----:R-:W-:Y:S02]  /*10780*/  FFMA.FTZ R0, R138, c[0x0][0x2d0], -R12 ;  /* 0x0000b4008a007a23 */ /* 0x002fe4000001080c */
[----:B------:R-:W-:-:S04]  /*10790*/  FADD.FTZ R12, R15, R14 ;  /* 0x0000000e0f0c7221 */ /* 0x000fc80000010000 */
[----:B------:R1:W2:Y:S01]  /*107a0*/  MUFU.EX2 R16, R0 ;  /* 0x0000000000107308 */ /* 0x0002a20000000800 */
[----:B------:R-:W-:Y:S02]  /*107b0*/  FADD.FTZ R15, R137, R136 ;  /* 0x00000088890f7221 */ /* 0x000fe40000010000 */
[----:B------:R-:W-:Y:S02]  /*107c0*/  FADD.FTZ R14, R164, R29 ;  /* 0x0000001da40e7221 */ /* 0x000fe40000010000 */
[----:B------:R-:W-:Y:S02]  /*107d0*/  FADD.FTZ R12, R38, R12 ;  /* 0x0000000c260c7221 */ /* 0x000fe40000010000 */
[----:B-1----:R-:W-:Y:S01]  /*107e0*/  FFMA.FTZ R0, R127, c[0x0][0x2d0], -R3 ;  /* 0x0000b4007f007a23 */ /* 0x002fe20000010803 */
[----:B--2---:R-:W-:-:S03]  /*107f0*/  F2FP.PACK_AB R94, R16, R9 ;  /* 0x00000009105e723e */ /* 0x004fc600000000ff */
[----:B------:R1:W-:Y:S02]  /*10800*/  MUFU.EX2 R8, R0 ;  /* 0x0000000000087308 */ /* 0x0003e40000000800 */
[--C-:B-1----:R-:W-:Y:S02]  /*10810*/  FFMA.FTZ R0, R126, c[0x0][0x2d0], -R3.reuse ;  /* 0x0000b4007e007a23 */ /* 0x102fe40000010803 */
[----:B------:R-:W1:Y:S04]  /*10820*/  LDSM.16.MT88.4 R124, [R158+0x800] ;  /* 0x000800009e7c783b */ /* 0x000e680000004200 */
[----:B------:R2:W3:Y:S02]  /*10830*/  MUFU.EX2 R2, R0 ;  /* 0x0000000000027308 */ /* 0x0004e40000000800 */
[--C-:B--2---:R-:W-:Y:S01]  /*10840*/  FFMA.FTZ R0, R135, c[0x0][0x2d0], -R3.reuse ;  /* 0x0000b40087007a23 */ /* 0x104fe20000010803 */
[----:B---3--:R-:W-:Y:S01]  /*10850*/  F2FP.PACK_AB R93, R2, R8 ;  /* 0x00000008025d723e */ /* 0x008fe200000000ff */
[----:B------:R-:W-:-:S04]  /*10860*/  FFMA.FTZ R3, R133, c[0x0][0x2d0], -R3 ;  /* 0x0000b40085037a23 */ /* 0x000fc80000010803 */
[----:B------:R-:W-:Y:S08]  /*10870*/  MUFU.EX2 R0, R0 ;  /* 0x0000000000007308 */ /* 0x000ff00000000800 */
[----:B------:R-:W2:Y:S01]  /*10880*/  MUFU.EX2 R3, R3 ;  /* 0x0000000300037308 */ /* 0x000ea20000000800 */
[----:B-1----:R-:W-:Y:S01]  /*10890*/  HMMA.16816.F32 R128, R96, R124, R128 ;  /* 0x0000007c6080723c */ /* 0x002fe20000001880 */
[----:B--2---:R-:W-:-:S07]  /*108a0*/  F2FP.PACK_AB R95, R3, R0 ;  /* 0x00000000035f723e */ /* 0x004fce00000000ff */
[C---:B------:R-:W-:Y:S08]  /*108b0*/  HMMA.16816.F32 R132, R92.reuse, R124, R148 ;  /* 0x0000007c5c84723c */ /* 0x040ff00000001894 */
[-C--:B------:R-:W-:Y:S08]  /*108c0*/  HMMA.16816.F32 R136, R92, R126.reuse, R56 ;  /* 0x0000007e5c88723c */ /* 0x080ff00000001838 */
[----:B------:R-:W-:Y:S01]  /*108d0*/  HMMA.16816.F32 R124, R96, R126, R64 ;  /* 0x0000007e607c723c */ /* 0x000fe20000001840 */
[----:B------:R-:W1:Y:S07]  /*108e0*/  LDSM.16.MT88.4 R64, [R159+0x1400] ;  /* 0x001400009f40783b */ /* 0x000e6e0000004200 */
[C---:B------:R-:W-:Y:S08]  /*108f0*/  HMMA.16816.F32 R72, R92.reuse, R80, R76 ;  /* 0x000000505c48723c */ /* 0x040ff0000000184c */
[C---:B------:R-:W-:Y:S08]  /*10900*/  HMMA.16816.F32 R76, R92.reuse, R82, R224 ;  /* 0x000000525c4c723c */ /* 0x040ff000000018e0 */
[C---:B------:R-:W-:Y:S08]  /*10910*/  HMMA.16816.F32 R88, R92.reuse, R4, R236 ;  /* 0x000000045c58723c */ /* 0x040ff000000018ec */
[C---:B------:R-:W-:Y:S07]  /*10920*/  HMMA.16816.F32 R140, R92.reuse, R116, R212 ;  /* 0x000000745c8c723c */ /* 0x040fee00000018d4 */
[----:B------:R-:W-:Y:S01]  /*10930*/  IADD3 R212, R210, -0x2, RZ ;  /* 0xfffffffed2d47810 */ /* 0x000fe20007ffe0ff */
[----:B------:R-:W-:Y:S03]  /*10940*/  HMMA.16816.F32 R144, R92, R118, R144 ;  /* 0x000000765c90723c */ /* 0x000fe60000001890 */
[----:B------:R-:W-:-:S05]  /*10950*/  ISETP.GE.AND P0, PT, R212, R233, PT ;  /* 0x000000e9d400720c */ /* 0x000fca0003f06270 */
[----:B-1----:R-:W-:Y:S08]  /*10960*/  HMMA.16816.F32 R56, R92, R64, R68 ;  /* 0x000000405c38723c */ /* 0x002ff00000001844 */
[C---:B------:R-:W-:Y:S08]  /*10970*/  HMMA.16816.F32 R68, R96.reuse, R80, R176 ;  /* 0x000000506044723c */ /* 0x040ff000000018b0 */
[C---:B------:R-:W-:Y:S08]  /*10980*/  HMMA.16816.F32 R80, R96.reuse, R82, R84 ;  /* 0x000000526050723c */ /* 0x040ff00000001854 */
[C---:B------:R-:W-:Y:S07]  /*10990*/  HMMA.16816.F32 R84, R96.reuse, R4, R180 ;  /* 0x000000046054723c */ /* 0x040fee00000018b4 */
        /* <DEDUP_REMOVED lines=11> */
[C---:B------:R-:W-:Y:S08]  /*10a50*/  HMMA.16816.F32 R160, R92.reuse, R110, R160 ;  /* 0x0000006e5ca0723c */ /* 0x040ff000000018a0 */
[----:B------:R-:W-:Y:S08]  /*10a60*/  HMMA.16816.F32 R60, R92, R66, R228 ;  /* 0x000000425c3c723c */ /* 0x000ff000000018e4 */
[C---:B------:R-:W-:Y:S08]  /*10a70*/  HMMA.16816.F32 R52, R96.reuse, R64, R184 ;  /* 0x000000406034723c */ /* 0x040ff000000018b8 */
[C---:B------:R-:W-:Y:S08]  /*10a80*/  HMMA.16816.F32 R108, R96.reuse, R110, R24 ;  /* 0x0000006e606c723c */ /* 0x040ff00000001818 */
[----:B------:R-:W-:Y:S08]  /*10a90*/  HMMA.16816.F32 R64, R96, R66, R40 ;  /* 0x000000426040723c */ /* 0x000ff00000001828 */
[-C--:B------:R-:W-:Y:S08]  /*10aa0*/  HMMA.16816.F32 R92, R92, R6.reuse, R220 ;  /* 0x000000065c5c723c */ /* 0x080ff000000018dc */
[----:B------:R-:W-:Y:S07]  /*10ab0*/  HMMA.16816.F32 R96, R96, R6, R172 ;  /* 0x000000066060723c */ /* 0x000fee00000018ac */
[----:B------:R-:W-:-:S02]  /*10ac0*/  FADD.FTZ R6, R48, R14 ;  /* 0x0000000e30067221 */ /* 0x000fc40000010000 */
[----:B------:R-:W-:Y:S02]  /*10ad0*/  FADD.FTZ R7, R204, R12 ;  /* 0x0000000ccc077221 */ /* 0x000fe40000010000 */
[----:B------:R-:W-:Y:S02]  /*10ae0*/  FADD.FTZ R6, R49, R6 ;  /* 0x0000000631067221 */ /* 0x000fe40000010000 */
[----:B------:R-:W-:Y:S02]  /*10af0*/  FADD.FTZ R7, R206, R7 ;  /* 0x00000007ce077221 */ /* 0x000fe40000010000 */
[----:B------:R-:W-:Y:S02]  /*10b00*/  FADD.FTZ R12, R200, R5 ;  /* 0x00000005c80c7221 */ /* 0x000fe40000010000 */
[----:B------:R-:W-:Y:S02]  /*10b10*/  FADD.FTZ R5, R168, R4 ;  /* 0x00000004a8057221 */ /* 0x000fe40000010000 */
        /* <DEDUP_REMOVED lines=22> */
[----:B------:R-:W-:Y:S01]  /*10c80*/  FADD.FTZ R238, R3, R2 ;  /* 0x0000000203ee7221 */ /* 0x000fe20000010000 */
[----:B------:R-:W-:Y:S05]  /*10c90*/  @!P0 BRA `(.L_x_262) ;  /* 0x00002da000008947 */ /* 0x000fea0003800000 */
[----:B------:R-:W-:Y:S02]  /*10ca0*/  ISETP.GT.AND P0, PT, R232, 0x3f, PT ;  /* 0x0000003fe800780c */ /* 0x000fe40003f04270 */
[----:B------:R-:W-:Y:S02]  /*10cb0*/  ISETP.GE.AND P5, PT, R211, c[0x0][0x1d4], PT ;  /* 0x00007500d3007a0c */ /* 0x000fe40003fa6270 */
[----:B------:R-:W-:-:S02]  /*10cc0*/  ISETP.GE.AND P4, PT, R252, c[0x0][0x1d4], PT ;  /* 0x00007500fc007a0c */ /* 0x000fc40003f86270 */
[----:B------:R-:W-:Y:S02]  /*10cd0*/  ISETP.GE.AND P3, PT, R250, c[0x0][0x1d4], PT ;  /* 0x00007500fa007a0c */ /* 0x000fe40003f66270 */
.L_x_265:
        /* <DEDUP_REMOVED lines=140> */
[----:B---3--:R-:W-:Y:S09]  /*115a0*/  FMUL.FTZ R3, R18, c[0x0][0x320] ;  /* 0x0000c80012037a20 */ /* 0x008ff20000410000 */
[----:B------:R-:W3:Y:S01]  /*115b0*/  MUFU.TANH R175, R3 ;  /* 0x0000000300af7308 */ /* 0x000ee20000002400 */
[----:B-1----:R-:W-:Y:S09]  /*115c0*/  FMUL.FTZ R0, R6, c[0x0][0x320] ;  /* 0x0000c80006007a20 */ /* 0x002ff20000410000 */
[----:B------:R1:W1:Y:S01]  /*115d0*/  MUFU.TANH R201, R0 ;  /* 0x0000000000c97308 */ /* 0x0002620000002400 */
[----:B-----5:R-:W-:Y:S09]  /*115e0*/  FMUL.FTZ R2, R19, c[0x0][0x320] ;  /* 0x0000c80013027a20 */ /* 0x020ff20000410000 */
[----:B------:R-:W2:Y:S01]  /*115f0*/  MUFU.TANH R181, R2 ;  /* 0x0000000200b57308 */ /* 0x000ea20000002400 */
[----:B-1----:R-:W-:Y:S02]  /*11600*/  FMUL.FTZ R0, R7, c[0x0][0x320] ;  /* 0x0000c80007007a20 */ /* 0x002fe40000410000 */
[----:B------:R-:W1:Y:S07]  /*11610*/  LDSM.16.M88.4 R4, [R192] ;  /* 0x00000000c004783b */ /* 0x000e6e0000000200 */
[----:B------:R5:W1:Y:S02]  /*11620*/  MUFU.TANH R202, R0 ;  /* 0x0000000000ca7308 */ /* 0x000a640000002400 */
[----:B-----5:R-:W-:Y:S02]  /*11630*/  FMUL.FTZ R0, R8, c[0x0][0x320] ;  /* 0x0000c80008007a20 */ /* 0x020fe40000410000 */
[----:B------:R-:W-:Y:S06]  /*11640*/  FMUL.FTZ R8, R17, c[0x0][0x320] ;  /* 0x0000c80011087a20 */ /* 0x000fec0000410000 */
[----:B------:R5:W2:Y:S10]  /*11650*/  MUFU.TANH R211, R0 ;  /* 0x0000000000d37308 */ /* 0x000ab40000002400 */
[----:B------:R2:W2:Y:S01]  /*11660*/  MUFU.TANH R180, R8 ;  /* 0x0000000800b47308 */ /* 0x0004a20000002400 */
[-C--:B-1----:R-:W-:Y:S08]  /*11670*/  HMMA.16816.F32 R20, R168, R4.reuse, R20 ;  /* 0x00000004a814723c */ /* 0x082ff00000001814 */
[C---:B------:R-:W-:Y:S04]  /*11680*/  HMMA.16816.F32 R24, R176.reuse, R4, R24 ;  /* 0x00000004b018723c */ /* 0x040fe80000001818 */
[----:B-----5:R-:W-:Y:S04]  /*11690*/  FMUL.FTZ R0, R9, c[0x0][0x320] ;  /* 0x0000c80009007a20 */ /* 0x020fe80000410000 */
[-C--:B------:R-:W-:Y:S01]  /*116a0*/  HMMA.16816.F32 R28, R176, R6.reuse, R28 ;  /* 0x00000006b01c723c */ /* 0x080fe2000000181c */
[----:B------:R1:W1:Y:S01]  /*116b0*/  MUFU.TANH R209, R0 ;  /* 0x0000000000d17308 */ /* 0x0002620000002400 */
[----:B--2---:R-:W2:Y:S06]  /*116c0*/  LDSM.16.M88.4 R8, [R191] ;  /* 0x00000000bf08783b */ /* 0x004eac0000000200 */
[C---:B------:R-:W-:Y:S01]  /*116d0*/  HMMA.16816.F32 R32, R168.reuse, R6, R32 ;  /* 0x00000006a820723c */ /* 0x040fe20000001820 */
[----:B------:R-:W-:Y:S04]  /*116e0*/  DEPBAR.LE SB0, 0x0 ;  /* 0x000080000000791a */ /* 0x000fe80000000000 */
[----:B------:R-:W-:Y:S03]  /*116f0*/  BAR.SYNC.DEFER_BLOCKING 0x0 ;  /* 0x0000000000007b1d */ /* 0x000fe60000010000 */
[----:B------:R-:W-:Y:S04]  /*11700*/  FMUL.FTZ R3, R27, c[0x0][0x320] ;  /* 0x0000c8001b037a20 */ /* 0x000fe80000410000 */
[----:B------:R-:W-:Y:S01]  /*11710*/  FMUL.FTZ R4, R26, c[0x0][0x320] ;  /* 0x0000c8001a047a20 */ /* 0x000fe20000410000 */
[----:B------:R5:W2:Y:S03]  /*11720*/  MUFU.TANH R172, R3 ;  /* 0x0000000300ac7308 */ /* 0x000aa60000002400 */
[----:B------:R-:W-:Y:S02]  /*11730*/  FMUL.FTZ R2, R28, c[0x0][0x320] ;  /* 0x0000c8001c027a20 */ /* 0x000fe40000410000 */
[----:B-1----:R-:W-:Y:S05]  /*11740*/  FMUL.FTZ R0, R12, c[0x0][0x320] ;  /* 0x0000c8000c007a20 */ /* 0x002fea0000410000 */
[----:B------:R1:W1:Y:S10]  /*11750*/  MUFU.TANH R204, R0 ;  /* 0x0000000000cc7308 */ /* 0x0002740000002400 */
[----:B------:R3:W3:Y:S01]  /*11760*/  MUFU.TANH R167, R2 ;  /* 0x0000000200a77308 */ /* 0x0006e20000002400 */
[----:B-----5:R-:W-:Y:S01]  /*11770*/  FMUL.FTZ R3, R34, c[0x0][0x320] ;  /* 0x0000c80022037a20 */ /* 0x020fe20000410000 */
[-C--:B--2---:R-:W-:Y:S08]  /*11780*/  HMMA.16816.F32 R36, R168, R8.reuse, R36 ;  /* 0x00000008a824723c */ /* 0x084ff00000001824 */
[----:B------:R2:W2:Y:S01]  /*11790*/  MUFU.TANH R174, R4 ;  /* 0x0000000400ae7308 */ /* 0x0004a20000002400 */
[----:B-1----:R-:W-:Y:S01]  /*117a0*/  FMUL.FTZ R0, R13, c[0x0][0x320] ;  /* 0x0000c8000d007a20 */ /* 0x002fe20000410000 */
[C---:B------:R-:W-:Y:S08]  /*117b0*/  HMMA.16816.F32 R40, R176.reuse, R8, R40 ;  /* 0x00000008b028723c */ /* 0x040ff00000001828 */
[----:B------:R1:W1:Y:S01]  /*117c0*/  MUFU.TANH R205, R0 ;  /* 0x0000000000cd7308 */ /* 0x0002620000002400 */
[----:B------:R-:W-:Y:S01]  /*117d0*/  MOV R8, R103 ;  /* 0x0000006700087202 */ /* 0x000fe20000000f00 */
[-C--:B------:R-:W-:Y:S03]  /*117e0*/  HMMA.16816.F32 R44, R176, R10.reuse, R44 ;  /* 0x0000000ab02c723c */ /* 0x080fe6000000182c */
[----:B---3--:R-:W-:Y:S05]  /*117f0*/  FMUL.FTZ R2, R35, c[0x0][0x320] ;  /* 0x0000c80023027a20 */ /* 0x008fea0000410000 */
[----:B------:R3:W3:Y:S01]  /*11800*/  MUFU.TANH R28, R2 ;  /* 0x00000002001c7308 */ /* 0x0006e20000002400 */
[----:B------:R-:W-:Y:S04]  /*11810*/  HMMA.16816.F32 R48, R168, R10, R48 ;  /* 0x0000000aa830723c */ /* 0x000fe80000001830 */
[----:B--2---:R-:W-:Y:S02]  /*11820*/  FMUL.FTZ R4, R33, c[0x0][0x320] ;  /* 0x0000c80021047a20 */ /* 0x004fe40000410000 */
[----:B-1----:R-:W-:Y:S04]  /*11830*/  FMUL.FTZ R0, R14, c[0x0][0x320] ;  /* 0x0000c8000e007a20 */ /* 0x002fe80000410000 */
[----:B------:R1:W2:Y:S11]  /*11840*/  MUFU.TANH R208, R0 ;  /* 0x0000000000d07308 */ /* 0x0002b60000002400 */
[----:B------:R-:W-:Y:S03]  /*11850*/  @!UPT UIADD3 URZ, URZ, URZ, URZ ;  /* 0x0000003f3f3ff290 */ /* 0x000fe6000fffe03f */
[----:B---3--:R-:W-:Y:S02]  /*11860*/  FMUL.FTZ R2, R49, c[0x0][0x320] ;  /* 0x0000c80031027a20 */ /* 0x008fe40000410000 */
[----:B-1----:R-:W-:Y:S04]  /*11870*/  FMUL.FTZ R0, R15, c[0x0][0x320] ;  /* 0x0000c8000f007a20 */ /* 0x002fe80000410000 */
[----:B------:R1:W3:Y:S02]  /*11880*/  MUFU.TANH R207, R0 ;  /* 0x0000000000cf7308 */ /* 0x0002e40000002400 */
[----:B-1----:R-:W-:Y:S08]  /*11890*/  FMUL.FTZ R0, R16, c[0x0][0x320] ;  /* 0x0000c80010007a20 */ /* 0x002ff00000410000 */
[----:B------:R-:W1:Y:S10]  /*118a0*/  MUFU.TANH R16, R2 ;  /* 0x0000000200107308 */ /* 0x000e740000002400 */
[----:B------:R5:W1:Y:S02]  /*118b0*/  MUFU.TANH R187, R0 ;  /* 0x0000000000bb7308 */ /* 0x000a640000002400 */
[----:B-----5:R-:W-:Y:S08]  /*118c0*/  FMUL.FTZ R0, R20, c[0x0][0x320] ;  /* 0x0000c80014007a20 */ /* 0x020ff00000410000 */
        /* <DEDUP_REMOVED lines=12> */
[----:B------:R5:W1:Y:S10]  /*11990*/  MUFU.TANH R29, R3 ;  /* 0x00000003001d7308 */ /* 0x000a740000002400 */
[----:B------:R1:W1:Y:S01]  /*119a0*/  MUFU.TANH R165, R0 ;  /* 0x0000000000a57308 */ /* 0x0002620000002400 */
[----:B-----5:R-:W-:Y:S09]  /*119b0*/  FMUL.FTZ R3, R48, c[0x0][0x320] ;  /* 0x0000c80030037a20 */ /* 0x020ff20000410000 */
[----:B------:R-:W2:Y:S01]  /*119c0*/  MUFU.TANH R17, R3 ;  /* 0x0000000300117308 */ /* 0x000ea20000002400 */
[----:B-1----:R-:W-:Y:S09]  /*119d0*/  FMUL.FTZ R0, R30, c[0x0][0x320] ;  /* 0x0000c8001e007a20 */ /* 0x002ff20000410000 */
[----:B------:R1:W1:Y:S10]  /*119e0*/  MUFU.TANH R166, R0 ;  /* 0x0000000000a67308 */ /* 0x0002740000002400 */
[----:B------:R5:W2:Y:S01]  /*119f0*/  MUFU.TANH R30, R4 ;  /* 0x00000004001e7308 */ /* 0x000aa20000002400 */
[----:B-1----:R-:W-:Y:S09]  /*11a00*/  FMUL.FTZ R0, R31, c[0x0][0x320] ;  /* 0x0000c8001f007a20 */ /* 0x002ff20000410000 */
[----:B------:R1:W1:Y:S01]  /*11a10*/  MUFU.TANH R164, R0 ;  /* 0x0000000000a47308 */ /* 0x0002620000002400 */
[----:B-----5:R-:W-:Y:S01]  /*11a20*/  MOV R4, R104 ;  /* 0x0000006800047202 */ /* 0x020fe20000000f00 */
        /* <DEDUP_REMOVED lines=32> */
[----:B--234-:R-:W-:Y:S04]  /*11c30*/  IADD3 R7, -R243, 0x30, RZ ;  /* 0x00000030f3077810 */ /* 0x01cfe80007ffe1ff */
[----:B------:R-:W-:Y:S11]  /*11c40*/  ISETP.GE.AND P1, PT, R7, 0x1, PT ;  /* 0x000000010700780c */ /* 0x000ff60003f26270 */
[----:B------:R-:W-:Y:S02]  /*11c50*/  @!UPT UIADD3 URZ, URZ, URZ, URZ ;  /* 0x0000003f3f3ff290 */ /* 0x000fe4000fffe03f */
[----:B------:R-:W-:Y:S04]  /*11c60*/  @P1 IADD3 R2, R212, -0x1, RZ ;  /* 0xffffffffd4021810 */ /* 0x000fe80007ffe0ff */
[----:B------:R-:W-:Y:S01]  /*11c70*/  @P1 SHF.R.S32.HI R3, RZ, 0x1f, R2 ;  /* 0x0000001fff031819 */ /* 0x000fe20000011402 */
[C---:B------:R-:W-:Y:S04]  /*11c80*/  @P1 IMAD.WIDE.U32 R10, R2.reuse, c[0x0][0x1e0], RZ ;  /* 0x00007800020a1a25 */ /* 0x040fe800078e00ff */
[----:B------:R-:W-:Y:S04]  /*11c90*/  @P1 IMAD R3, R3, c[0x0][0x1e0], RZ ;  /* 0x0000780003031a24 */ /* 0x000fe800078e02ff */
[----:B------:R-:W-:Y:S01]  /*11ca0*/  @P1 IMAD R2, R2, c[0x0][0x1e4], R3 ;  /* 0x0000790002021a24 */ /* 0x000fe200078e0203 */
[----:B------:R-:W-:Y:S03]  /*11cb0*/  @P1 MOV R3, R246 ;  /* 0x000000f600031202 */ /* 0x000fe60000000f00 */
[----:B------:R-:W-:Y:S02]  /*11cc0*/  @P1 IMAD.IADD R9, R11, 0x1, R2 ;  /* 0x000000010b091824 */ /* 0x000fe400078e0202 */
[----:B------:R-:W-:Y:S02]  /*11cd0*/  @P1 IMAD.MOV.U32 R2, RZ, RZ, R244 ;  /* 0x000000ffff021224 */ /* 0x000fe400078e00f4 */
[----:B------:R-:W-:Y:S02]  /*11ce0*/  @P1 IMAD R9, R9, 0x30, RZ ;  /* 0x0000003009091824 */ /* 0x000fe400078e02ff */
[----:B------:R-:W-:Y:S04]  /*11cf0*/  @P1 IMAD.WIDE.U32 R2, R10, 0x30, R2 ;  /* 0x000000300a021825 */ /* 0x000fe800078e0002 */
[----:B------:R-:W-:Y:S01]  /*11d00*/  @P1 IMAD.IADD R3, R3, 0x1, R9 ;  /* 0x0000000103031824 */ /* 0x000fe200078e0209 */
[C---:B------:R-:W-:Y:S04]  /*11d10*/  @P1 LEA R10, P0, R2.reuse, c[0x0][0x1c8], 0x1 ;  /* 0x00007200020a1a11 */ /* 0x040fe800078008ff */
[----:B------:R-:W-:Y:S02]  /*11d20*/  @P1 LEA.HI.X R11, R2, c[0x0][0x1cc], R3, 0x1, P0 ;  /* 0x00007300020b1a11 */ /* 0x000fe400000f0c03 */
[----:B------:R-:W-:Y:S03]  /*11d30*/  ISETP.GE.AND P0, PT, R7, 0x21, PT ;  /* 0x000000210700780c */ /* 0x000fe60003f06270 */
[----:B------:R-:W-:Y:S01]  /*11d40*/  @!PT LDS RZ, [RZ] ;  /* 0x00000000fffff984 */ /* 0x000fe20000000800 */
[----:B------:R-:W-:Y:S01]  /*11d50*/  @!PT LDS RZ, [RZ] ;  /* 0x00000000fffff984 */ /* 0x000fe20000000800 */
[----:B------:R-:W-:Y:S01]  /*11d60*/  @!PT LDS RZ, [RZ] ;  /* 0x00000000fffff984 */ /* 0x000fe20000000800 */
[----:B------:R1:W-:Y:S05]  /*11d70*/  @P1 LDGSTS.E.BYPASS.LTC128B.128 [R199+0x3c80], [R10.64], !P3 ;  /* 0x03c800000ac71fae */ /* 0x0003ea000d901d46 */
[----:B------:R1:W-:Y:S05]  /*11d80*/  @P1 LDGSTS.E.BYPASS.LTC128B.128 [R199+0x4880], [R10.64+0x40], !P4 ;  /* 0x048800400ac71fae */ /* 0x0003ea000e101d46 */
[----:B------:R1:W-:Y:S01]  /*11d90*/  @P1 LDGSTS.E.BYPASS.LTC128B.128 [R199+0x5480], [R10.64+0x80], !P5 ;  /* 0x054800800ac71fae */ /* 0x0003e2000e901d46 */
[----:B------:R-:W-:Y:S01]  /*11da0*/  @P0 IADD3 R2, R212, -0x1, RZ ;  /* 0xffffffffd4020810 */ /* 0x000fe20007ffe0ff */
[----:B------:R-:W-:Y:S01]  /*11db0*/  @P0 IMAD.MOV.U32 R7, RZ, RZ, c[0x0][0x1e0] ;  /* 0x00007800ff070624 */ /* 0x000fe200078e00ff */
[----:B------:R-:W-:Y:S02]  /*11dc0*/  @P0 MOV R9, 0x5 ;  /* 0x0000000500090802 */ /* 0x000fe40000000f00 */
[----:B------:R-:W-:Y:S01]  /*11dd0*/  @P0 SHF.R.S32.HI R3, RZ, 0x1f, R2 ;  /* 0x0000001fff030819 */ /* 0x000fe20000011402 */
[C---:B------:R-:W-:Y:S01]  /*11de0*/  @P0 IMAD.SHL.U32 R12, R7.reuse, 0x20, RZ ;  /* 0x00000020070c0824 */ /* 0x040fe200078e00ff */
[----:B------:R-:W-:Y:S03]  /*11df0*/  @P0 SHF.L.U64.HI R13, R7, R9, c[0x0][0x1e4] ;  /* 0x00007900070d0619 */ /* 0x000fe60000010209 */
[----:B------:R-:W-:Y:S04]  /*11e00*/  @P0 IMAD R3, R3, c[0x0][0x1e0], RZ ;  /* 0x0000780003030a24 */ /* 0x000fe800078e02ff */
[C---:B------:R-:W-:Y:S02]  /*11e10*/  @P0 IMAD R7, R2.reuse, c[0x0][0x1e4], R3 ;  /* 0x0000790002070a24 */ /* 0x040fe400078e0203 */
[----:B------:R-:W-:Y:S05]  /*11e20*/  @P0 IMAD.WIDE.U32 R2, R2, c[0x0][0x1e0], RZ ;  /* 0x0000780002020a25 */ /* 0x000fea00078e00ff */
[----:B------:R-:W-:Y:S01]  /*11e30*/  @P0 IADD3 R7, R3, R7, RZ ;  /* 0x0000000703070210 */ /* 0x000fe20007ffe0ff */
[----:B------:R-:W-:Y:S04]  /*11e40*/  @P0 IMAD.WIDE.U32 R2, R2, 0x30, R12 ;  /* 0x0000003002020825 */ /* 0x000fe800078e000c */
[----:B------:R-:W-:Y:S01]  /*11e50*/  @P0 IMAD R9, R7, 0x30, RZ ;  /* 0x0000003007090824 */ /* 0x000fe200078e02ff */
[----:B------:R-:W-:Y:S04]  /*11e60*/  @P0 IADD3 R7, P6, R244, R2, RZ ;  /* 0x00000002f4070210 */ /* 0x000fe80007fde0ff */
[----:B------:R-:W-:Y:S02]  /*11e70*/  @P0 IADD3.X R3, R246, R9, R3, P6, !PT ;  /* 0x00000009f6030210 */ /* 0x000fe400037fe403 */
[C---:B------:R-:W-:Y:S04]  /*11e80*/  @P0 LEA R2, P6, R7.reuse, c[0x0][0x1c8], 0x1 ;  /* 0x0000720007020a11 */ /* 0x040fe800078c08ff */
[----:B------:R-:W-:Y:S05]  /*11e90*/  @P0 LEA.HI.X R3, R7, c[0x0][0x1cc], R3, 0x1, P6 ;  /* 0x0000730007030a11 */ /* 0x000fea00030f0c03 */
[----:B------:R1:W-:Y:S05]  /*11ea0*/  @P0 LDGSTS.E.BYPASS.LTC128B.128 [R199+0x4480], [R2.64], !P3 ;  /* 0x0448000002c70fae */ /* 0x0003ea000d901d46 */
[----:B------:R1:W-:Y:S05]  /*11eb0*/  @P0 LDGSTS.E.BYPASS.LTC128B.128 [R199+0x5080], [R2.64+0x40], !P4 ;  /* 0x0508004002c70fae */ /* 0x0003ea000e101d46 */
[----:B------:R1:W-:Y:S02]  /*11ec0*/  @P0 LDGSTS.E.BYPASS.LTC128B.128 [R199+0x5c80], [R2.64+0x80], !P5 ;  /* 0x05c8008002c70fae */ /* 0x0003e4000e901d46 */
.L_x_264:
[----:B--234-:R-:W-:Y:S05]  /*11ed0*/  BSYNC B0 ;  /* 0x0000000000007941 */ /* 0x01cfea0003800000 */
.L_x_263:
[----:B-1----:R-:W-:Y:S01]  /*11ee0*/  FMNMX.FTZ R2, R200, R105, !PT ;  /* 0x00000069c8027209 */ /* 0x002fe20007810000 */
        /* <DEDUP_REMOVED lines=24> */
[----:B------:R-:W-:Y:S01]  /*12070*/  FMNMX.FTZ R7, R204, R7, !PT ;  /* 0x00000007cc077209 */ /* 0x000fe20007810000 */
[----:B------:R-:W-:Y:S01]  /*12080*/  SHFL.BFLY PT, R9, R2, 0x2, 0x1f ;  /* 0x0c401f0002097f89 */ /* 0x000fe200000e0000 */
[----:B------:R-:W-:Y:S02]  /*12090*/  FMNMX.FTZ R3, R15, R3, !PT ;  /* 0x000000030f037209 */ /* 0x000fe40007810000 */
[----:B------:R-:W-:Y:S02]  /*120a0*/  FMNMX.FTZ R7, R205, R7, !PT ;  /* 0x00000007cd077209 */ /* 0x000fe40007810000 */
[----:B------:R-:W-:Y:S02]  /*120b0*/  FMNMX.FTZ R3, R14, R3, !PT ;  /* 0x000000030e037209 */ /* 0x000fe40007810000 */
[----:B------:R-:W-:Y:S02]  /*120c0*/  FMNMX.FTZ R7, R182, R7, !PT ;  /* 0x00000007b6077209 */ /* 0x000fe40007810000 */
[----:B------:R-:W-:Y:S01]  /*120d0*/  IADD3 R212, R212, -0x1, RZ ;  /* 0xffffffffd4d47810 */ /* 0x000fe20007ffe0ff */
[----:B------:R-:W1:Y:S01]  /*120e0*/  SHFL.BFLY PT, R10, R3, 0x2, 0x1f ;  /* 0x0c401f00030a7f89 */ /* 0x000e6200000e0000 */
        /* <DEDUP_REMOVED lines=8> */
[----:B------:R-:W-:Y:S02]  /*12170*/  FMNMX.FTZ R9, R206, R102, !PT ;  /* 0x00000066ce097209 */ /* 0x000fe40007810000 */
[----:B------:R-:W-:Y:S01]  /*12180*/  FMNMX.FTZ R10, R18, R7, !PT ;  /* 0x00000007120a7209 */ /* 0x000fe20007810000 */
[----:B------:R-:W1:Y:S01]  /*12190*/  SHFL.BFLY PT, R11, R2, 0x1, 0x1f ;  /* 0x0c201f00020b7f89 */ /* 0x000e6200000e0000 */
[----:B------:R-:W-:Y:S04]  /*121a0*/  FMNMX.FTZ R9, R210, R9, !PT ;  /* 0x00000009d2097209 */ /* 0x000fe80007810000 */
[----:B------:R-:W-:Y:S03]  /*121b0*/  FMNMX.FTZ R9, R208, R9, !PT ;  /* 0x00000009d0097209 */ /* 0x000fe60007810000 */
[----:B------:R-:W2:Y:S01]  /*121c0*/  SHFL.BFLY PT, R13, R10, 0x2, 0x1f ;  /* 0x0c401f000a0d7f89 */ /* 0x000ea200000e0000 */
[----:B------:R-:W-:Y:S04]  /*121d0*/  FMNMX.FTZ R9, R207, R9, !PT ;  /* 0x00000009cf097209 */ /* 0x000fe80007810000 */
[----:B------:R-:W-:Y:S04]  /*121e0*/  FMNMX.FTZ R9, R174, R9, !PT ;  /* 0x00000009ae097209 */ /* 0x000fe80007810000 */
[----:B------:R-:W-:Y:S02]  /*121f0*/  FMNMX.FTZ R7, R172, R9, !PT ;  /* 0x00000009ac077209 */ /* 0x000fe40007810000 */
[----:B------:R-:W3:Y:S02]  /*12200*/  SHFL.BFLY PT, R9, R3, 0x1, 0x1f ;  /* 0x0c201f0003097f89 */ /* 0x000ee400000e0000 */
[----:B------:R-:W-:Y:S02]  /*12210*/  FMNMX.FTZ R7, R166, R7, !PT ;  /* 0x00000007a6077209 */ /* 0x000fe40007810000 */
[----:B-1----:R-:W-:Y:S02]  /*12220*/  FMNMX.FTZ R105, R2, R11, !PT ;  /* 0x0000000b02697209 */ /* 0x002fe40007810000 */
[----:B------:R-:W-:Y:S03]  /*12230*/  FMNMX.FTZ R2, R164, R7, !PT ;  /* 0x00000007a4027209 */ /* 0x000fe60007810000 */
[C---:B------:R-:W-:Y:S01]  /*12240*/  FADD.FTZ R0, -R105.reuse, R0 ;  /* 0x0000000069007221 */ /* 0x040fe20000010100 */
[----:B------:R-:W-:Y:S01]  /*12250*/  FMNMX.FTZ R7, R22, R2, !PT ;  /* 0x0000000216077209 */ /* 0x000fe20007810000 */
[----:B------:R-:W-:Y:S01]  /*12260*/  FMUL.FTZ R12, R105, c[0x0][0x2d0] ;  /* 0x0000b400690c7a20 */ /* 0x000fe20000410000 */
[----:B--2---:R-:W-:Y:S01]  /*12270*/  FMNMX.FTZ R10, R10, R13, !PT ;  /* 0x0000000d0a0a7209 */ /* 0x004fe20007810000 */
[----:B------:R-:W-:Y:S01]  /*12280*/  FMUL.FTZ R2, R0, c[0x0][0x2d0] ;  /* 0x0000b40000027a20 */ /* 0x000fe20000410000 */
[----:B------:R-:W-:Y:S01]  /*12290*/  FMNMX.FTZ R0, R20, R7, !PT ;  /* 0x0000000714007209 */ /* 0x000fe20007810000 */
[--C-:B------:R-:W-:Y:S02]  /*122a0*/  FFMA.FTZ R13, R203, c[0x0][0x2d0], -R12.reuse ;  /* 0x0000b400cb0d7a23 */ /* 0x100fe4000001080c */
[----:B------:R1:W2:Y:S01]  /*122b0*/  MUFU.EX2 R7, R2 ;  /* 0x0000000200077308 */ /* 0x0002a20000000800 */
[----:B------:R-:W-:Y:S01]  /*122c0*/  FMNMX.FTZ R0, R6, R0, !PT ;  /* 0x0000000006007209 */ /* 0x000fe20007810000 */
[--C-:B------:R-:W-:Y:S02]  /*122d0*/  FFMA.FTZ R203, R26, c[0x0][0x2d0], -R12.reuse ;  /* 0x0000b4001acb7a23 */ /* 0x100fe4000001080c */
[--C-:B------:R-:W-:Y:S01]  /*122e0*/  FFMA.FTZ R179, R186, c[0x0][0x2d0], -R12.reuse ;  /* 0x0000b400bab37a23 */ /* 0x100fe2000001080c */
[----:B------:R-:W-:Y:S01]  /*122f0*/  FMNMX.FTZ R0, R5, R0, !PT ;  /* 0x0000000005007209 */ /* 0x000fe20007810000 */
[--C-:B------:R-:W-:Y:S01]  /*12300*/  FFMA.FTZ R176, R185, c[0x0][0x2d0], -R12.reuse ;  /* 0x0000b400b9b07a23 */ /* 0x100fe2000001080c */
[----:B---3--:R-:W-:Y:S01]  /*12310*/  FMNMX.FTZ R104, R3, R9, !PT ;  /* 0x0000000903687209 */ /* 0x008fe20007810000 */
[--C-:B------:R-:W-:Y:S02]  /*12320*/  FFMA.FTZ R171, R31, c[0x0][0x2d0], -R12.reuse ;  /* 0x0000b4001fab7a23 */ /* 0x100fe4000001080c */
[----:B------:R-:W3:Y:S01]  /*12330*/  SHFL.BFLY PT, R3, R0, 0x2, 0x1f ;  /* 0x0c401f0000037f89 */ /* 0x000ee200000e0000 */
[----:B------:R-:W-:Y:S01]  /*12340*/  MUFU.EX2 R230, R13 ;  /* 0x0000000d00e67308 */ /* 0x000fe20000000800 */
[----:B------:R-:W-:Y:S02]  /*12350*/  FMUL.FTZ R11, R104, c[0x0][0x2d0] ;  /* 0x0000b400680b7a20 */ /* 0x000fe40000410000 */
[--C-:B------:R-:W-:Y:S02]  /*12360*/  FFMA.FTZ R170, R30, c[0x0][0x2d0], -R12.reuse ;  /* 0x0000b4001eaa7a23 */ /* 0x100fe4000001080c */
[--C-:B------:R-:W-:Y:S02]  /*12370*/  FFMA.FTZ R186, R24, c[0x0][0x2d0], -R11.reuse ;  /* 0x0000b40018ba7a23 */ /* 0x100fe4000001080b */
[--C-:B------:R-:W-:Y:S02]  /*12380*/  FFMA.FTZ R169, R184, c[0x0][0x2d0], -R11.reuse ;  /* 0x0000b400b8a97a23 */ /* 0x100fe4000001080b */
[--C-:B------:R-:W-:Y:S01]  /*12390*/  FFMA.FTZ R168, R183, c[0x0][0x2d0], -R11.reuse ;  /* 0x0000b400b7a87a23 */ /* 0x100fe2000001080b */
[----:B------:R-:W-:Y:S01]  /*123a0*/  MUFU.EX2 R226, R176 ;  /* 0x000000b000e27308 */ /* 0x000fe20000000800 */
[--C-:B------:R-:W-:Y:S02]  /*123b0*/  FFMA.FTZ R185, R15, c[0x0][0x2d0], -R11.reuse ;  /* 0x0000b4000fb97a23 */ /* 0x100fe4000001080b */
[----:B-1----:R-:W-:Y:S02]  /*123c0*/  FFMA.FTZ R2, R200, c[0x0][0x2d0], -R12 ;  /* 0x0000b400c8027a23 */ /* 0x002fe4000001080c */
[--C-:B------:R-:W-:Y:S02]  /*123d0*/  FFMA.FTZ R184, R14, c[0x0][0x2d0], -R11.reuse ;  /* 0x0000b4000eb87a23 */ /* 0x100fe4000001080b */
[C---:B--2---:R-:W-:Y:S02]  /*123e0*/  FMUL.FTZ R48, R7.reuse, R108 ;  /* 0x0000006c07307220 */ /* 0x044fe40000410000 */
[C---:B------:R-:W-:Y:S01]  /*123f0*/  FMUL.FTZ R49, R7.reuse, R109 ;  /* 0x0000006d07317220 */ /* 0x040fe20000410000 */
[----:B------:R-:W1:Y:S01]  /*12400*/  MUFU.EX2 R41, R2 ;  /* 0x0000000200297308 */ /* 0x000e620000000800 */
[C---:B------:R-:W-:Y:S01]  /*12410*/  FMUL.FTZ R32, R7.reuse, R116 ;  /* 0x0000007407207220 */ /* 0x040fe20000410000 */
[----:B---3--:R-:W-:Y:S01]  /*12420*/  FMNMX.FTZ R0, R0, R3, !PT ;  /* 0x0000000300007209 */ /* 0x008fe20007810000 */
[C---:B------:R-:W-:Y:S02]  /*12430*/  FMUL.FTZ R33, R7.reuse, R117 ;  /* 0x0000007507217220 */ /* 0x040fe40000410000 */
[C---:B------:R-:W-:Y:S02]  /*12440*/  FMUL.FTZ R36, R7.reuse, R112 ;  /* 0x0000007007247220 */ /* 0x040fe40000410000 */
[----:B------:R-:W2:Y:S01]  /*12450*/  SHFL.BFLY PT, R3, R0, 0x1, 0x1f ;  /* 0x0c201f0000037f89 */ /* 0x000ea200000e0000 */
[C---:B------:R-:W-:Y:S02]  /*12460*/  FMUL.FTZ R37, R7.reuse, R113 ;  /* 0x0000007107257220 */ /* 0x040fe40000410000 */
[----:B------:R-:W-:Y:S01]  /*12470*/  MUFU.EX2 R224, R168 ;  /* 0x000000a800e07308 */ /* 0x000fe20000000800 */
[C---:B------:R-:W-:Y:S02]  /*12480*/  FMUL.FTZ R52, R7.reuse, R52 ;  /* 0x0000003407347220 */ /* 0x040fe40000410000 */
[C---:B------:R-:W-:Y:S02]  /*12490*/  FMUL.FTZ R53, R7.reuse, R53 ;  /* 0x0000003507357220 */ /* 0x040fe40000410000 */
[C---:B------:R-:W-:Y:S02]  /*124a0*/  FMUL.FTZ R64, R7.reuse, R64 ;  /* 0x0000004007407220 */ /* 0x040fe40000410000 */
[C---:B------:R-:W-:Y:S02]  /*124b0*/  FMUL.FTZ R65, R7.reuse, R65 ;  /* 0x0000004107417220 */ /* 0x040fe40000410000 */
[C---:B------:R-:W-:Y:S01]  /*124c0*/  FMUL.FTZ R68, R7.reuse, R68 ;  /* 0x0000004407447220 */ /* 0x040fe20000410000 */
[----:B------:R-:W-:Y:S01]  /*124d0*/  MUFU.EX2 R227, R171 ;  /* 0x000000ab00e37308 */ /* 0x000fe20000000800 */
[C---:B------:R-:W-:Y:S02]  /*124e0*/  FMUL.FTZ R69, R7.reuse, R69 ;  /* 0x0000004507457220 */ /* 0x040fe40000410000 */
[C---:B------:R-:W-:Y:S01]  /*124f0*/  FMUL.FTZ R80, R7.reuse, R80 ;  /* 0x0000005007507220 */ /* 0x040fe20000410000 */
[----:B-1----:R-:W-:Y:S01]  /*12500*/  F2FP.PACK_AB R108, R230, R41 ;  /* 0x00000029e66c723e */ /* 0x002fe200000000ff */
[----:B------:R-:W-:Y:S02]  /*12510*/  FADD.FTZ R2, -R104, R4 ;  /* 0x0000000468027221 */ /* 0x000fe40000010100 */
[----:B------:R-:W1:Y:S01]  /*12520*/  SHFL.BFLY PT, R4, R10, 0x1, 0x1f ;  /* 0x0c201f000a047f89 */ /* 0x000e6200000e0000 */
[----:B------:R-:W-:Y:S02]  /*12530*/  FMUL.FTZ R81, R7, R81 ;  /* 0x0000005107517220 */ /* 0x000fe40000410000 */
[----:B------:R-:W-:Y:S01]  /*12540*/  FMUL.FTZ R2, R2, c[0x0][0x2d0] ;  /* 0x0000b40002027a20 */ /* 0x000fe20000410000 */
[----:B------:R-:W-:Y:S01]  /*12550*/  MUFU.EX2 R229, R170 ;  /* 0x000000aa00e57308 */ /* 0x000fe20000000800 */
[----:B--2---:R-:W-:Y:S01]  /*12560*/  FMNMX.FTZ R3, R0, R3, !PT ;  /* 0x0000000300037209 */ /* 0x004fe20007810000 */
[--C-:B------:R-:W-:Y:S02]  /*12570*/  FFMA.FTZ R0, R181, c[0x0][0x2d0], -R11.reuse ;  /* 0x0000b400b5007a23 */ /* 0x100fe4000001080b */
[C---:B------:R-:W-:Y:S02]  /*12580*/  FMUL.FTZ R84, R7.reuse, R84 ;  /* 0x0000005407547220 */ /* 0x040fe40000410000 */
[C---:B------:R-:W-:Y:S02]  /*12590*/  FMUL.FTZ R85, R7.reuse, R85 ;  /* 0x0000005507557220 */ /* 0x040fe40000410000 */
[C---:B------:R-:W-:Y:S02]  /*125a0*/  FMUL.FTZ R96, R7.reuse, R96 ;  /* 0x0000006007607220 */ /* 0x040fe40000410000 */
[----:B------:R2:W3:Y:S01]  /*125b0*/  MUFU.EX2 R9, R2 ;  /* 0x0000000200097308 */ /* 0x0004e20000000800 */
[----:B------:R-:W-:Y:S01]  /*125c0*/  FMUL.FTZ R97, R7, R97 ;  /* 0x0000006107617220 */ /* 0x000fe20000410000 */
[----:B-1----:R-:W-:Y:S01]  /*125d0*/  FMNMX.FTZ R103, R10, R4, !PT ;  /* 0x000000040a677209 */ /* 0x002fe20007810000 */
[--C-:B------:R-:W-:Y:S07]  /*125e0*/  FFMA.FTZ R4, R187, c[0x0][0x2d0], -R12.reuse ;  /* 0x0000b400bb047a23 */ /* 0x100fee000001080c */
[----:B------:R1:W-:Y:S01]  /*125f0*/  MUFU.EX2 R239, R0 ;  /* 0x0000000000ef7308 */ /* 0x0003e20000000800 */
[--C-:B------:R-:W-:Y:S09]  /*12600*/  FFMA.FTZ R187, R25, c[0x0][0x2d0], -R11.reuse ;  /* 0x0000b40019bb7a23 */ /* 0x100ff2000001080b */
[----:B------:R4:W-:Y:S01]  /*12610*/  MUFU.EX2 R228, R4 ;  /* 0x0000000400e47308 */ /* 0x0009e20000000800 */
[--C-:B--2---:R-:W-:Y:S02]  /*12620*/  FFMA.FTZ R2, R201, c[0x0][0x2d0], -R11.reuse ;  /* 0x0000b400c9027a23 */ /* 0x104fe4000001080b */
[----:B------:R-:W-:Y:S02]  /*12630*/  FFMA.FTZ R201, R16, c[0x0][0x2d0], -R12 ;  /* 0x0000b40010c97a23 */ /* 0x000fe4000001080c */
[----:B------:R-:W-:Y:S02]  /*12640*/  FMUL.FTZ R16, R7, R124 ;  /* 0x0000007c07107220 */ /* 0x000fe40000410000 */
[C---:B---3--:R-:W-:Y:S03]  /*12650*/  FMUL.FTZ R50, R9.reuse, R110 ;  /* 0x0000006e09327220 */ /* 0x048fe60000410000 */
[----:B------:R2:W3:Y:S01]  /*12660*/  MUFU.EX2 R40, R2 ;  /* 0x0000000200287308 */ /* 0x0004e20000000800 */
[C---:B------:R-:W-:Y:S02]  /*12670*/  FMUL.FTZ R51, R9.reuse, R111 ;  /* 0x0000006f09337220 */ /* 0x040fe40000410000 */
[----:B------:R-:W-:Y:S02]  /*12680*/  FMUL.FTZ R34, R9, R118 ;  /* 0x0000007609227220 */ /* 0x000fe40000410000 */
[----:B-1----:R-:W-:Y:S02]  /*12690*/  FADD.FTZ R0, -R3, R102 ;  /* 0x0000006603007221 */ /* 0x002fe40000010100 */
[C---:B------:R-:W-:Y:S02]  /*126a0*/  FMUL.FTZ R35, R9.reuse, R119 ;  /* 0x0000007709237220 */ /* 0x040fe40000410000 */
[----:B------:R-:W-:Y:S01]  /*126b0*/  FMUL.FTZ R0, R0, c[0x0][0x2d0] ;  /* 0x0000b40000007a20 */ /* 0x000fe20000410000 */
[----:B------:R-:W-:Y:S01]  /*126c0*/  LDSM.16.MT88.4 R116, [R158+0xc00] ;  /* 0x000c00009e74783b */ /* 0x000fe20000004200 */
[C---:B------:R-:W-:Y:S01]  /*126d0*/  FMUL.FTZ R38, R9.reuse, R114 ;  /* 0x0000007209267220 */ /* 0x040fe20000410000 */
[----:B------:R-:W-:Y:S01]  /*126e0*/  MUFU.EX2 R203, R203 ;  /* 0x000000cb00cb7308 */ /* 0x000fe20000000800 */
[C---:B------:R-:W-:Y:S02]  /*126f0*/  FMUL.FTZ R39, R9.reuse, R115 ;  /* 0x0000007309277220 */ /* 0x040fe40000410000 */
[--C-:B----4-:R-:W-:Y:S02]  /*12700*/  FFMA.FTZ R4, R180, c[0x0][0x2d0], -R12.reuse ;  /* 0x0000b400b4047a23 */ /* 0x110fe4000001080c */
[--C-:B------:R-:W-:Y:S02]  /*12710*/  FFMA.FTZ R180, R28, c[0x0][0x2d0], -R11.reuse ;  /* 0x0000b4001cb47a23 */ /* 0x100fe4000001080b */
[C---:B------:R-:W-:Y:S02]  /*12720*/  FMUL.FTZ R54, R9.reuse, R54 ;  /* 0x0000003609367220 */ /* 0x040fe40000410000 */
[C---:B------:R-:W-:Y:S01]  /*12730*/  FMUL.FTZ R55, R9.reuse, R55 ;  /* 0x0000003709377220 */ /* 0x040fe20000410000 */
[----:B------:R-:W1:Y:S01]  /*12740*/  MUFU.EX2 R240, R4 ;  /* 0x0000000400f07308 */ /* 0x000e620000000800 */
[----:B------:R-:W-:Y:S02]  /*12750*/  FMUL.FTZ R66, R9, R66 ;  /* 0x0000004209427220 */ /* 0x000fe40000410000 */
[--C-:B--2---:R-:W-:Y:S02]  /*12760*/  FFMA.FTZ R2, R202, c[0x0][0x2d0], -R11.reuse ;  /* 0x0000b400ca027a23 */ /* 0x104fe4000001080b */
[----:B------:R-:W-:Y:S02]  /*12770*/  FFMA.FTZ R202, R17, c[0x0][0x2d0], -R12 ;  /* 0x0000b40011ca7a23 */ /* 0x000fe4000001080c */
[----:B---3--:R-:W-:Y:S02]  /*12780*/  FFMA.FTZ R102, R9, R214, R40 ;  /* 0x000000d609667223 */ /* 0x008fe40000010028 */
[----:B------:R-:W-:Y:S01]  /*12790*/  FMUL.FTZ R17, R7, R125 ;  /* 0x0000007d07117220 */ /* 0x000fe20000410000 */
[----:B------:R2:W3:Y:S01]  /*127a0*/  MUFU.EX2 R225, R2 ;  /* 0x0000000200e17308 */ /* 0x0004e20000000800 */
[C---:B------:R-:W-:Y:S02]  /*127b0*/  FMUL.FTZ R67, R9.reuse, R67 ;  /* 0x0000004309437220 */ /* 0x040fe40000410000 */
[C---:B------:R-:W-:Y:S02]  /*127c0*/  FMUL.FTZ R70, R9.reuse, R70 ;  /* 0x0000004609467220 */ /* 0x040fe40000410000 */
[C---:B------:R-:W-:Y:S02]  /*127d0*/  FMUL.FTZ R71, R9.reuse, R71 ;  /* 0x0000004709477220 */ /* 0x040fe40000410000 */
[C---:B------:R-:W-:Y:S02]  /*127e0*/  FMUL.FTZ R82, R9.reuse, R82 ;  /* 0x0000005209527220 */ /* 0x040fe40000410000 */
[C---:B------:R-:W-:Y:S01]  /*127f0*/  FMUL.FTZ R83, R9.reuse, R83 ;  /* 0x0000005309537220 */ /* 0x040fe20000410000 */
[----:B------:R-:W-:Y:S01]  /*12800*/  MUFU.EX2 R0, R0 ;  /* 0x0000000000007308 */ /* 0x000fe20000000800 */
[C---:B------:R-:W-:Y:S02]  /*12810*/  FMUL.FTZ R86, R9.reuse, R86 ;  /* 0x0000005609567220 */ /* 0x040fe40000410000 */
[----:B------:R-:W-:Y:S01]  /*12820*/  FMUL.FTZ R87, R9, R87 ;  /* 0x0000005709577220 */ /* 0x000fe20000410000 */
[----:B-1----:R-:W-:Y:S01]  /*12830*/  F2FP.PACK_AB R110, R240, R228 ;  /* 0x000000e4f06e723e */ /* 0x002fe200000000ff */
[--C-:B------:R-:W-:Y:S02]  /*12840*/  FFMA.FTZ R4, R175, c[0x0][0x2d0], -R11.reuse ;  /* 0x0000b400af047a23 */ /* 0x100fe4000001080b */
[----:B------:R-:W-:Y:S02]  /*12850*/  FFMA.FTZ R175, R29, c[0x0][0x2d0], -R11 ;  /* 0x0000b4001daf7a23 */ /* 0x000fe4000001080b */
[C---:B------:R-:W-:Y:S01]  /*12860*/  FMUL.FTZ R98, R9.reuse, R98 ;  /* 0x0000006209627220 */ /* 0x040fe20000410000 */
[----:B------:R1:W4:Y:S01]  /*12870*/  MUFU.EX2 R223, R4 ;  /* 0x0000000400df7308 */ /* 0x0003220000000800 */
[----:B------:R-:W-:Y:S02]  /*12880*/  FMUL.FTZ R99, R9, R99 ;  /* 0x0000006309637220 */ /* 0x000fe40000410000 */
[----:B--2---:R-:W-:Y:S01]  /*12890*/  FADD.FTZ R2, -R103, R8 ;  /* 0x0000000867027221 */ /* 0x004fe20000010100 */
[----:B---3--:R-:W-:Y:S01]  /*128a0*/  F2FP.PACK_AB R109, R225, R40 ;  /* 0x00000028e16d723e */ /* 0x008fe200000000ff */
[----:B------:R-:W-:Y:S02]  /*128b0*/  FMUL.FTZ R8, R103, c[0x0][0x2d0] ;  /* 0x0000b40067087a20 */ /* 0x000fe40000410000 */
[----:B------:R-:W-:Y:S02]  /*128c0*/  FMUL.FTZ R2, R2, c[0x0][0x2d0] ;  /* 0x0000b40002027a20 */ /* 0x000fe40000410000 */
[--C-:B------:R-:W-:Y:S01]  /*128d0*/  FFMA.FTZ R10, R204, c[0x0][0x2d0], -R8.reuse ;  /* 0x0000b400cc0a7a23 */ /* 0x100fe20000010808 */
[----:B------:R-:W-:Y:S01]  /*128e0*/  MUFU.EX2 R222, R175 ;  /* 0x000000af00de7308 */ /* 0x000fe20000000800 */
[----:B------:R-:W-:Y:S02]  /*128f0*/  FFMA.FTZ R13, R205, c[0x0][0x2d0], -R8 ;  /* 0x0000b400cd0d7a23 */ /* 0x000fe40000010808 */
[----:B------:R-:W-:Y:S02]  /*12900*/  FFMA.FTZ R205, R27, c[0x0][0x2d0], -R12 ;  /* 0x0000b4001bcd7a23 */ /* 0x000fe4000001080c */
[----:B------:R-:W2:Y:S01]  /*12910*/  LDSM.16.MT88.4 R24, [R158] ;  /* 0x000000009e18783b */ /* 0x000ea20000004200 */
[--C-:B------:R-:W-:Y:S02]  /*12920*/  FFMA.FTZ R183, R23, c[0x0][0x2d0], -R8.reuse ;  /* 0x0000b40017b77a23 */ /* 0x100fe40000010808 */
[--C-:B------:R-:W-:Y:S02]  /*12930*/  FFMA.FTZ R181, R21, c[0x0][0x2d0], -R8.reuse ;  /* 0x0000b40015b57a23 */ /* 0x100fe40000010808 */
[----:B------:R-:W-:Y:S01]  /*12940*/  MUFU.EX2 R236, R10 ;  /* 0x0000000a00ec7308 */ /* 0x000fe20000000800 */
[--C-:B------:R-:W-:Y:S02]  /*12950*/  FFMA.FTZ R200, R19, c[0x0][0x2d0], -R8.reuse ;  /* 0x0000b40013c87a23 */ /* 0x100fe40000010808 */
[--C-:B-1----:R-:W-:Y:S01]  /*12960*/  FFMA.FTZ R4, R211, c[0x0][0x2d0], -R8.reuse ;  /* 0x0000b400d3047a23 */ /* 0x102fe20000010808 */
[----:B----4-:R-:W-:Y:S01]  /*12970*/  F2FP.PACK_AB R111, R239, R223 ;  /* 0x000000dfef6f723e */ /* 0x010fe200000000ff */
[--C-:B------:R-:W-:Y:S02]  /*12980*/  FFMA.FTZ R178, R173, c[0x0][0x2d0], -R8.reuse ;  /* 0x0000b400adb27a23 */ /* 0x100fe40000010808 */
[--C-:B------:R-:W-:Y:S02]  /*12990*/  FFMA.FTZ R173, R165, c[0x0][0x2d0], -R8.reuse ;  /* 0x0000b400a5ad7a23 */ /* 0x100fe40000010808 */
[--C-:B------:R-:W-:Y:S01]  /*129a0*/  FFMA.FTZ R177, R167, c[0x0][0x2d0], -R8.reuse ;  /* 0x0000b400a7b17a23 */ /* 0x100fe20000010808 */
[----:B------:R1:W-:Y:S01]  /*129b0*/  MUFU.EX2 R216, R4 ;  /* 0x0000000400d87308 */ /* 0x0003e20000000800 */
[--C-:B------:R-:W-:Y:S02]  /*129c0*/  FFMA.FTZ R182, R182, c[0x0][0x2d0], -R8.reuse ;  /* 0x0000b400b6b67a23 */ /* 0x100fe40000010808 */
[----:B------:R-:W-:Y:S02]  /*129d0*/  FMUL.FTZ R21, R7, R121 ;  /* 0x0000007907157220 */ /* 0x000fe40000410000 */
[C---:B------:R-:W-:Y:S02]  /*129e0*/  FMUL.FTZ R19, R9.reuse, R127 ;  /* 0x0000007f09137220 */ /* 0x040fe40000410000 */
[----:B------:R-:W-:Y:S02]  /*129f0*/  FMUL.FTZ R23, R9, R123 ;  /* 0x0000007b09177220 */ /* 0x000fe40000410000 */
[C---:B------:R-:W-:Y:S01]  /*12a00*/  FMUL.FTZ R14, R0.reuse, R138 ;  /* 0x0000008a000e7220 */ /* 0x040fe20000410000 */
[----:B------:R-:W3:Y:S01]  /*12a10*/  MUFU.EX2 R233, R13 ;  /* 0x0000000d00e97308 */ /* 0x000ee20000000800 */
[C---:B------:R-:W-:Y:S02]  /*12a20*/  FMUL.FTZ R15, R0.reuse, R139 ;  /* 0x0000008b000f7220 */ /* 0x040fe40000410000 */
[C---:B------:R-:W-:Y:S02]  /*12a30*/  FMUL.FTZ R30, R0.reuse, R146 ;  /* 0x00000092001e7220 */ /* 0x040fe40000410000 */
[C---:B------:R-:W-:Y:S02]  /*12a40*/  FMUL.FTZ R31, R0.reuse, R147 ;  /* 0x00000093001f7220 */ /* 0x040fe40000410000 */
[C---:B------:R-:W-:Y:S02]  /*12a50*/  FMUL.FTZ R46, R0.reuse, R162 ;  /* 0x000000a2002e7220 */ /* 0x040fe40000410000 */
[C---:B------:R-:W-:Y:S01]  /*12a60*/  FMUL.FTZ R47, R0.reuse, R163 ;  /* 0x000000a3002f7220 */ /* 0x040fe20000410000 */
[----:B------:R-:W4:Y:S01]  /*12a70*/  MUFU.EX2 R2, R2 ;  /* 0x0000000200027308 */ /* 0x000f220000000800 */
[C---:B------:R-:W-:Y:S02]  /*12a80*/  FMUL.FTZ R58, R0.reuse, R58 ;  /* 0x0000003a003a7220 */ /* 0x040fe40000410000 */
[C---:B------:R-:W-:Y:S02]  /*12a90*/  FMUL.FTZ R59, R0.reuse, R59 ;  /* 0x0000003b003b7220 */ /* 0x040fe40000410000 */
[----:B-1----:R-:W-:Y:S02]  /*12aa0*/  FFMA.FTZ R4, R209, c[0x0][0x2d0], -R8 ;  /* 0x0000b400d1047a23 */ /* 0x002fe40000010808 */
[C---:B------:R-:W-:Y:S02]  /*12ab0*/  FMUL.FTZ R62, R0.reuse, R62 ;  /* 0x0000003e003e7220 */ /* 0x040fe40000410000 */
[C---:B------:R-:W-:Y:S01]  /*12ac0*/  FMUL.FTZ R63, R0.reuse, R63 ;  /* 0x0000003f003f7220 */ /* 0x040fe20000410000 */
[----:B------:R-:W1:Y:S01]  /*12ad0*/  MUFU.EX2 R220, R4 ;  /* 0x0000000400dc7308 */ /* 0x000e620000000800 */
[C---:B------:R-:W-:Y:S02]  /*12ae0*/  FMUL.FTZ R74, R0.reuse, R74 ;  /* 0x0000004a004a7220 */ /* 0x040fe40000410000 */
[C---:B------:R-:W-:Y:S01]  /*12af0*/  FMUL.FTZ R75, R0.reuse, R75 ;  /* 0x0000004b004b7220 */ /* 0x040fe20000410000 */
[----:B---3--:R-:W-:Y:S01]  /*12b00*/  F2FP.PACK_AB R114, R233, R236 ;  /* 0x000000ece972723e */ /* 0x008fe200000000ff */
[C---:B------:R-:W-:Y:S02]  /*12b10*/  FMUL.FTZ R78, R0.reuse, R78 ;  /* 0x0000004e004e7220 */ /* 0x040fe40000410000 */
[C---:B------:R-:W-:Y:S02]  /*12b20*/  FMUL.FTZ R79, R0.reuse, R79 ;  /* 0x0000004f004f7220 */ /* 0x040fe40000410000 */
[C---:B------:R-:W-:Y:S01]  /*12b30*/  FMUL.FTZ R90, R0.reuse, R90 ;  /* 0x0000005a005a7220 */ /* 0x040fe20000410000 */
[----:B------:R-:W-:Y:S01]  /*12b40*/  MUFU.EX2 R221, R180 ;  /* 0x000000b400dd7308 */ /* 0x000fe20000000800 */
[C---:B------:R-:W-:Y:S02]  /*12b50*/  FMUL.FTZ R91, R0.reuse, R91 ;  /* 0x0000005b005b7220 */ /* 0x040fe40000410000 */
[----:B------:R-:W-:Y:S02]  /*12b60*/  FMUL.FTZ R94, R0, R94 ;  /* 0x0000005e005e7220 */ /* 0x000fe40000410000 */
[C---:B----4-:R-:W-:Y:S02]  /*12b70*/  FMUL.FTZ R13, R2.reuse, R137 ;  /* 0x00000089020d7220 */ /* 0x050fe40000410000 */
[C---:B------:R-:W-:Y:S02]  /*12b80*/  FMUL.FTZ R28, R2.reuse, R144 ;  /* 0x00000090021c7220 */ /* 0x040fe40000410000 */
[C---:B------:R-:W-:Y:S01]  /*12b90*/  FMUL.FTZ R29, R2.reuse, R145 ;  /* 0x00000091021d7220 */ /* 0x040fe20000410000 */
[----:B------:R-:W-:Y:S01]  /*12ba0*/  MUFU.EX2 R218, R177 ;  /* 0x000000b100da7308 */ /* 0x000fe20000000800 */
[C---:B------:R-:W-:Y:S02]  /*12bb0*/  FMUL.FTZ R44, R2.reuse, R160 ;  /* 0x000000a0022c7220 */ /* 0x040fe40000410000 */
[----:B------:R-:W-:Y:S01]  /*12bc0*/  FMUL.FTZ R45, R2, R161 ;  /* 0x000000a1022d7220 */ /* 0x000fe20000410000 */
[----:B-1----:R-:W-:Y:S01]  /*12bd0*/  F2FP.PACK_AB R112, R220, R216 ;  /* 0x000000d8dc70723e */ /* 0x002fe200000000ff */
[----:B------:R-:W-:Y:S02]  /*12be0*/  FMUL.FTZ R4, R3, c[0x0][0x2d0] ;  /* 0x0000b40003047a20 */ /* 0x000fe40000410000 */
[----:B------:R-:W-:Y:S02]  /*12bf0*/  FMUL.FTZ R56, R2, R56 ;  /* 0x0000003802387220 */ /* 0x000fe40000410000 */
[----:B------:R-:W-:Y:S01]  /*12c00*/  FFMA.FTZ R12, R206, c[0x0][0x2d0], -R4 ;  /* 0x0000b400ce0c7a23 */ /* 0x000fe20000010804 */
[----:B------:R-:W-:Y:S01]  /*12c10*/  MUFU.EX2 R219, R173 ;  /* 0x000000ad00db7308 */ /* 0x000fe20000000800 */
[----:B------:R-:W-:Y:S02]  /*12c20*/  FFMA.FTZ R206, R18, c[0x0][0x2d0], -R8 ;  /* 0x0000b40012ce7a23 */ /* 0x000fe40000010808 */
[--C-:B------:R-:W-:Y:S02]  /*12c30*/  FFMA.FTZ R10, R210, c[0x0][0x2d0], -R4.reuse ;  /* 0x0000b400d20a7a23 */ /* 0x100fe40000010804 */
[--C-:B------:R-:W-:Y:S02]  /*12c40*/  FFMA.FTZ R8, R208, c[0x0][0x2d0], -R4.reuse ;  /* 0x0000b400d0087a23 */ /* 0x100fe40000010804 */
[--C-:B------:R-:W-:Y:S02]  /*12c50*/  FFMA.FTZ R11, R207, c[0x0][0x2d0], -R4.reuse ;  /* 0x0000b400cf0b7a23 */ /* 0x100fe40000010804 */
[--C-:B------:R-:W-:Y:S01]  /*12c60*/  FFMA.FTZ R167, R174, c[0x0][0x2d0], -R4.reuse ;  /* 0x0000b400aea77a23 */ /* 0x100fe20000010804 */
[----:B------:R-:W-:Y:S01]  /*12c70*/  MUFU.EX2 R209, R12 ;  /* 0x0000000c00d17308 */ /* 0x000fe20000000800 */
[--C-:B------:R-:W-:Y:S02]  /*12c80*/  FFMA.FTZ R174, R20, c[0x0][0x2d0], -R4.reuse ;  /* 0x0000b40014ae7a23 */ /* 0x100fe40000010804 */
[--C-:B------:R-:W-:Y:S02]  /*12c90*/  FFMA.FTZ R165, R172, c[0x0][0x2d0], -R4.reuse ;  /* 0x0000b400aca57a23 */ /* 0x100fe40000010804 */
[--C-:B------:R-:W-:Y:S02]  /*12ca0*/  FFMA.FTZ R172, R22, c[0x0][0x2d0], -R4.reuse ;  /* 0x0000b40016ac7a23 */ /* 0x100fe40000010804 */
[--C-:B------:R-:W-:Y:S02]  /*12cb0*/  FFMA.FTZ R166, R166, c[0x0][0x2d0], -R4.reuse ;  /* 0x0000b400a6a67a23 */ /* 0x100fe40000010804 */
[--C-:B------:R-:W-:Y:S01]  /*12cc0*/  FFMA.FTZ R164, R164, c[0x0][0x2d0], -R4.reuse ;  /* 0x0000b400a4a47a23 */ /* 0x100fe20000010804 */
[----:B------:R-:W1:Y:S01]  /*12cd0*/  MUFU.EX2 R208, R10 ;  /* 0x0000000a00d07308 */ /* 0x000e620000000800 */
[--C-:B------:R-:W-:Y:S02]  /*12ce0*/  FFMA.FTZ R204, R6, c[0x0][0x2d0], -R4.reuse ;  /* 0x0000b40006cc7a23 */ /* 0x100fe40000010804 */
[----:B------:R-:W-:Y:S02]  /*12cf0*/  FFMA.FTZ R207, R5, c[0x0][0x2d0], -R4 ;  /* 0x0000b40005cf7a23 */ /* 0x000fe40000010804 */
[C---:B------:R-:W-:Y:S02]  /*12d00*/  FMUL.FTZ R4, R7.reuse, R128 ;  /* 0x0000008007047220 */ /* 0x040fe40000410000 */
[C---:B------:R-:W-:Y:S02]  /*12d10*/  FFMA.FTZ R128, R7.reuse, R213, R41 ;  /* 0x000000d507807223 */ /* 0x040fe40000010029 */
[----:B------:R-:W3:Y:S01]  /*12d20*/  LDSM.16.MT88.4 R40, [R159] ;  /* 0x000000009f28783b */ /* 0x000ee20000004200 */
[----:B------:R4:W-:Y:S01]  /*12d30*/  MUFU.EX2 R232, R8 ;  /* 0x0000000800e87308 */ /* 0x0009e20000000800 */
[C---:B------:R-:W-:Y:S02]  /*12d40*/  FMUL.FTZ R20, R7.reuse, R120 ;  /* 0x0000007807147220 */ /* 0x040fe40000410000 */
[----:B------:R-:W-:Y:S02]  /*12d50*/  FMUL.FTZ R5, R7, R129 ;  /* 0x0000008107057220 */ /* 0x000fe40000410000 */
[C---:B------:R-:W-:Y:S02]  /*12d60*/  FMUL.FTZ R6, R9.reuse, R130 ;  /* 0x0000008209067220 */ /* 0x040fe40000410000 */
[C---:B------:R-:W-:Y:S02]  /*12d70*/  FMUL.FTZ R7, R9.reuse, R131 ;  /* 0x0000008309077220 */ /* 0x040fe40000410000 */
[C---:B------:R-:W-:Y:S01]  /*12d80*/  FMUL.FTZ R18, R9.reuse, R126 ;  /* 0x0000007e09127220 */ /* 0x040fe20000410000 */
[----:B------:R-:W5:Y:S01]  /*12d90*/  MUFU.EX2 R231, R11 ;  /* 0x0000000b00e77308 */ /* 0x000f620000000800 */
[----:B------:R-:W-:Y:S01]  /*12da0*/  LDSM.16.MT88.4 R124, [R158+0x1000] ;  /* 0x001000009e7c783b */ /* 0x000fe20000004200 */
[----:B------:R-:W-:Y:S02]  /*12db0*/  FMUL.FTZ R22, R9, R122 ;  /* 0x0000007a09167220 */ /* 0x000fe40000410000 */
[-C--:B--2---:R-:W-:Y:S05]  /*12dc0*/  HMMA.16816.F32 R4, R108, R24.reuse, R4 ;  /* 0x000000186c04723c */ /* 0x084fea0000001804 */
[----:B-1----:R-:W-:Y:S01]  /*12dd0*/  F2FP.PACK_AB R113, R208, R209 ;  /* 0x000000d1d071723e */ /* 0x002fe200000000ff */
[----:B------:R-:W-:Y:S01]  /*12de0*/  FMUL.FTZ R9, R2, R133 ;  /* 0x0000008502097220 */ /* 0x000fe20000410000 */
[----:B------:R-:W-:Y:S01]  /*12df0*/  LDSM.16.MT88.4 R120, [R159+0x400] ;  /* 0x000400009f78783b */ /* 0x000fe20000004200 */
[----:B------:R-:W-:Y:S01]  /*12e00*/  FMUL.FTZ R10, R0, R134 ;  /* 0x00000086000a7220 */ /* 0x000fe20000410000 */
[----:B------:R-:W-:Y:S03]  /*12e10*/  MUFU.EX2 R131, R179 ;  /* 0x000000b300837308 */ /* 0x000fe60000000800 */
[C---:B----4-:R-:W-:Y:S02]  /*12e20*/  FMUL.FTZ R8, R2.reuse, R132 ;  /* 0x0000008402087220 */ /* 0x050fe40000410000 */
[C---:B------:R-:W-:Y:S02]  /*12e30*/  FMUL.FTZ R12, R2.reuse, R136 ;  /* 0x00000088020c7220 */ /* 0x040fe40000410000 */
[C---:B------:R-:W-:Y:S02]  /*12e40*/  FMUL.FTZ R57, R2.reuse, R57 ;  /* 0x0000003902397220 */ /* 0x040fe40000410000 */
[----:B------:R-:W-:Y:S01]  /*12e50*/  FMUL.FTZ R60, R2, R60 ;  /* 0x0000003c023c7220 */ /* 0x000fe20000410000 */
[----:B------:R-:W-:Y:S01]  /*12e60*/  MUFU.EX2 R130, R169 ;  /* 0x000000a900827308 */ /* 0x000fe20000000800 */
[----:B-----5:R-:W-:Y:S01]  /*12e70*/  F2FP.PACK_AB R115, R231, R232 ;  /* 0x000000e8e773723e */ /* 0x020fe200000000ff */
[----:B------:R-:W-:Y:S02]  /*12e80*/  FMUL.FTZ R11, R0, R135 ;  /* 0x00000087000b7220 */ /* 0x000fe40000410000 */
[C---:B------:R-:W-:Y:S02]  /*12e90*/  FMUL.FTZ R61, R2.reuse, R61 ;  /* 0x0000003d023d7220 */ /* 0x040fe40000410000 */
[C---:B------:R-:W-:Y:S02]  /*12ea0*/  FMUL.FTZ R72, R2.reuse, R72 ;  /* 0x0000004802487220 */ /* 0x040fe40000410000 */
[C---:B------:R-:W-:Y:S01]  /*12eb0*/  FMUL.FTZ R73, R2.reuse, R73 ;  /* 0x0000004902497220 */ /* 0x040fe20000410000 */
[C---:B------:R-:W-:Y:S01]  /*12ec0*/  HMMA.16816.F32 R8, R112.reuse, R24, R8 ;  /* 0x000000187008723c */ /* 0x040fe20000001808 */
[----:B------:R-:W-:Y:S03]  /*12ed0*/  MUFU.EX2 R211, R167 ;  /* 0x000000a700d37308 */ /* 0x000fe60000000800 */
[C---:B------:R-:W-:Y:S02]  /*12ee0*/  FMUL.FTZ R76, R2.reuse, R76 ;  /* 0x0000004c024c7220 */ /* 0x040fe40000410000 */
[C---:B------:R-:W-:Y:S02]  /*12ef0*/  FMUL.FTZ R77, R2.reuse, R77 ;  /* 0x0000004d024d7220 */ /* 0x040fe40000410000 */
[-C--:B------:R-:W-:Y:S03]  /*12f00*/  HMMA.16816.F32 R12, R112, R26.reuse, R12 ;  /* 0x0000001a700c723c */ /* 0x080fe6000000180c */
[----:B------:R-:W-:Y:S01]  /*12f10*/  MUFU.EX2 R214, R165 ;  /* 0x000000a500d67308 */ /* 0x000fe20000000800 */
[C---:B------:R-:W-:Y:S02]  /*12f20*/  FMUL.FTZ R24, R2.reuse, R140 ;  /* 0x0000008c02187220 */ /* 0x040fe40000410000 */
[C---:B------:R-:W-:Y:S02]  /*12f30*/  FMUL.FTZ R25, R2.reuse, R141 ;  /* 0x0000008d02197220 */ /* 0x040fe40000410000 */
[C---:B------:R-:W-:Y:S04]  /*12f40*/  HMMA.16816.F32 R16, R108.reuse, R26, R16 ;  /* 0x0000001a6c10723c */ /* 0x040fe80000001810 */
[C---:B------:R-:W-:Y:S01]  /*12f50*/  FMUL.FTZ R88, R2.reuse, R88 ;  /* 0x0000005802587220 */ /* 0x040fe20000410000 */
[----:B------:R-:W-:Y:S01]  /*12f60*/  MUFU.EX2 R217, R166 ;  /* 0x000000a600d97308 */ /* 0x000fe20000000800 */
[----:B------:R-:W-:Y:S02]  /*12f70*/  FMUL.FTZ R89, R2, R89 ;  /* 0x0000005902597220 */ /* 0x000fe40000410000 */
[-C--:B---3--:R-:W-:Y:S04]  /*12f80*/  HMMA.16816.F32 R20, R108, R40.reuse, R20 ;  /* 0x000000286c14723c */ /* 0x088fe80000001814 */
[C---:B------:R-:W-:Y:S02]  /*12f90*/  FMUL.FTZ R26, R0.reuse, R142 ;  /* 0x0000008e001a7220 */ /* 0x040fe40000410000 */
[----:B------:R-:W-:Y:S01]  /*12fa0*/  FMUL.FTZ R27, R0, R143 ;  /* 0x0000008f001b7220 */ /* 0x000fe20000410000 */
[----:B------:R-:W-:Y:S01]  /*12fb0*/  MUFU.EX2 R213, R164 ;  /* 0x000000a400d57308 */ /* 0x000fe20000000800 */
[C---:B------:R-:W-:Y:S04]  /*12fc0*/  FMUL.FTZ R92, R2.reuse, R92 ;  /* 0x0000005c025c7220 */ /* 0x040fe80000410000 */
[----:B------:R-:W-:Y:S01]  /*12fd0*/  FMUL.FTZ R93, R2, R93 ;  /* 0x0000005d025d7220 */ /* 0x000fe20000410000 */
[C---:B------:R-:W-:Y:S04]  /*12fe0*/  HMMA.16816.F32 R24, R112.reuse, R40, R24 ;  /* 0x000000287018723c */ /* 0x040fe80000001818 */
[----:B------:R-:W-:Y:S01]  /*12ff0*/  FMUL.FTZ R95, R0, R95 ;  /* 0x0000005f005f7220 */ /* 0x000fe20000410000 */
[----:B------:R-:W-:Y:S01]  /*13000*/  MUFU.EX2 R210, R182 ;  /* 0x000000b600d27308 */ /* 0x000fe20000000800 */
[----:B------:R-:W-:Y:S02]  /*13010*/  FADD.FTZ R102, R225, R102 ;  /* 0x00000066e1667221 */ /* 0x000fe40000010000 */
[-C--:B------:R-:W-:Y:S04]  /*13020*/  HMMA.16816.F32 R28, R112, R42.reuse, R28 ;  /* 0x0000002a701c723c */ /* 0x080fe8000000181c */
[C---:B------:R-:W-:Y:S02]  /*13030*/  FMUL.FTZ R40, R2.reuse, R148 ;  /* 0x0000009402287220 */ /* 0x040fe40000410000 */
[C---:B------:R-:W-:Y:S01]  /*13040*/  FMUL.FTZ R41, R2.reuse, R149 ;  /* 0x0000009502297220 */ /* 0x040fe20000410000 */
[----:B------:R-:W-:Y:S01]  /*13050*/  MUFU.EX2 R215, R178 ;  /* 0x000000b200d77308 */ /* 0x000fe20000000800 */
[C---:B------:R-:W-:Y:S04]  /*13060*/  HMMA.16816.F32 R32, R108.reuse, R42, R32 ;  /* 0x0000002a6c20723c */ /* 0x040fe80000001820 */
[----:B------:R-:W-:Y:S03]  /*13070*/  FFMA.FTZ R2, R2, R237, R216 ;  /* 0x000000ed02027223 */ /* 0x000fe600000100d8 */
[C---:B------:R-:W-:Y:S01]  /*13080*/  FMUL.FTZ R42, R0.reuse, R150 ;  /* 0x00000096002a7220 */ /* 0x040fe20000410000 */
[-C--:B------:R-:W-:Y:S01]  /*13090*/  HMMA.16816.F32 R36, R108, R116.reuse, R36 ;  /* 0x000000746c24723c */ /* 0x080fe20000001824 */
[----:B------:R-:W1:Y:S03]  /*130a0*/  MUFU.EX2 R180, R205 ;  /* 0x000000cd00b47308 */ /* 0x000e660000000800 */
[----:B------:R-:W-:Y:S02]  /*130b0*/  FMUL.FTZ R43, R0, R151 ;  /* 0x00000097002b7220 */ /* 0x000fe40000410000 */
[----:B------:R-:W-:Y:S02]  /*130c0*/  FADD.FTZ R129, R220, R2 ;  /* 0x00000002dc817221 */ /* 0x000fe40000010000 */
[----:B------:R-:W-:Y:S03]  /*130d0*/  FADD.FTZ R2, R223, R102 ;  /* 0x00000066df027221 */ /* 0x000fe60000010000 */
[C---:B------:R-:W-:Y:S01]  /*130e0*/  HMMA.16816.F32 R40, R112.reuse, R116, R40 ;  /* 0x000000747028723c */ /* 0x040fe20000001828 */
[----:B------:R-:W-:Y:S03]  /*130f0*/  MUFU.EX2 R182, R187 ;  /* 0x000000bb00b67308 */ /* 0x000fe60000000800 */
[----:B------:R-:W-:Y:S02]  /*13100*/  FADD.FTZ R2, R239, R2 ;  /* 0x00000002ef027221 */ /* 0x000fe40000010000 */
[----:B------:R-:W-:Y:S02]  /*13110*/  FFMA.FTZ R0, R0, R238, R209 ;  /* 0x000000ee00007223 */ /* 0x000fe400000100d1 */
[-C--:B------:R-:W-:Y:S03]  /*13120*/  HMMA.16816.F32 R44, R112, R118.reuse, R44 ;  /* 0x00000076702c723c */ /* 0x080fe6000000182c */
[----:B------:R-:W2:Y:S01]  /*13130*/  MUFU.EX2 R186, R186 ;  /* 0x000000ba00ba7308 */ /* 0x000ea20000000800 */
[----:B------:R-:W-:Y:S01]  /*13140*/  FADD.FTZ R0, R208, R0 ;  /* 0x00000000d0007221 */ /* 0x000fe20000010000 */
[----:B-1----:R-:W-:Y:S03]  /*13150*/  F2FP.PACK_AB R164, R203, R180 ;  /* 0x000000b4cba4723e */ /* 0x002fe600000000ff */
[C---:B------:R-:W-:Y:S01]  /*13160*/  HMMA.16816.F32 R48, R108.reuse, R118, R48 ;  /* 0x000000766c30723c */ /* 0x040fe20000001830 */
[----:B------:R-:W1:Y:S03]  /*13170*/  LDSM.16.MT88.4 R116, [R159+0xc00] ;  /* 0x000c00009f74783b */ /* 0x000e660000004200 */
[----:B------:R-:W-:Y:S01]  /*13180*/  FADD.FTZ R0, R232, R0 ;  /* 0x00000000e8007221 */ /* 0x000fe20000010000 */
[----:B------:R-:W-:Y:S10]  /*13190*/  MUFU.EX2 R187, R202 ;  /* 0x000000ca00bb7308 */ /* 0x000ff40000000800 */
[----:B------:R-:W3:Y:S01]  /*131a0*/  MUFU.EX2 R201, R201 ;  /* 0x000000c900c97308 */ /* 0x000ee20000000800 */
[----:B--2---:R-:W-:Y:S09]  /*131b0*/  F2FP.PACK_AB R165, R186, R182 ;  /* 0x000000b6baa5723e */ /* 0x004ff200000000ff */
[----:B------:R-:W-:Y:S10]  /*131c0*/  MUFU.EX2 R185, R185 ;  /* 0x000000b900b97308 */ /* 0x000ff40000000800 */
[----:B------:R-:W2:Y:S01]  /*131d0*/  MUFU.EX2 R184, R184 ;  /* 0x000000b800b87308 */ /* 0x000ea20000000800 */
[----:B---3--:R-:W-:Y:S01]  /*131e0*/  F2FP.PACK_AB R166, R201, R187 ;  /* 0x000000bbc9a6723e */ /* 0x008fe200000000ff */
[-C--:B-1----:R-:W-:Y:S08]  /*131f0*/  HMMA.16816.F32 R52, R108, R116.reuse, R52 ;  /* 0x000000746c34723c */ /* 0x082ff00000001834 */
[----:B------:R1:W-:Y:S01]  /*13200*/  MUFU.EX2 R179, R172 ;  /* 0x000000ac00b37308 */ /* 0x0003e20000000800 */
[C---:B------:R-:W-:Y:S09]  /*13210*/  HMMA.16816.F32 R56, R112.reuse, R116, R56 ;  /* 0x000000747038723c */ /* 0x040ff20000001838 */
[----:B------:R-:W-:Y:S01]  /*13220*/  MUFU.EX2 R183, R183 ;  /* 0x000000b700b77308 */ /* 0x000fe20000000800 */
[-C--:B------:R-:W-:Y:S03]  /*13230*/  HMMA.16816.F32 R60, R112, R118.reuse, R60 ;  /* 0x00000076703c723c */ /* 0x080fe6000000183c */
[----:B--2---:R-:W-:Y:S05]  /*13240*/  F2FP.PACK_AB R167, R184, R185 ;  /* 0x000000b9b8a7723e */ /* 0x004fea00000000ff */
[C---:B------:R-:W-:Y:S01]  /*13250*/  HMMA.16816.F32 R64, R108.reuse, R118, R64 ;  /* 0x000000766c40723c */ /* 0x040fe20000001840 */
[----:B------:R-:W2:Y:S01]  /*13260*/  LDSM.16.MT88.4 R116, [R158+0x1800] ;  /* 0x001800009e74783b */ /* 0x000ea20000004200 */
[----:B------:R-:W3:Y:S02]  /*13270*/  MUFU.EX2 R181, R181 ;  /* 0x000000b500b57308 */ /* 0x000ee40000000800 */
[----:B-1----:R-:W-:Y:S02]  /*13280*/  FADD.FTZ R172, R231, R0 ;  /* 0x00000000e7ac7221 */ /* 0x002fe40000010000 */
[----:B------:R-:W-:Y:S06]  /*13290*/  FADD.FTZ R0, R130, R2 ;  /* 0x0000000282007221 */ /* 0x000fec0000010000 */
[----:B------:R-:W1:Y:S01]  /*132a0*/  MUFU.EX2 R178, R174 ;  /* 0x000000ae00b27308 */ /* 0x000e620000000800 */
[----:B------:R-:W-:Y:S09]  /*132b0*/  FADD.FTZ R0, R224, R0 ;  /* 0x00000000e0007221 */ /* 0x000ff20000010000 */
[----:B------:R-:W-:Y:S01]  /*132c0*/  MUFU.EX2 R177, R200 ;  /* 0x000000c800b17308 */ /* 0x000fe20000000800 */
[----:B---3--:R-:W-:Y:S09]  /*132d0*/  F2FP.PACK_AB R168, R181, R183 ;  /* 0x000000b7b5a8723e */ /* 0x008ff200000000ff */
[----:B------:R-:W3:Y:S01]  /*132e0*/  MUFU.EX2 R176, R206 ;  /* 0x000000ce00b07308 */ /* 0x000ee20000000800 */
[----:B-1----:R-:W-:Y:S01]  /*132f0*/  F2FP.PACK_AB R169, R178, R179 ;  /* 0x000000b3b2a9723e */ /* 0x002fe200000000ff */
[-C--:B--2---:R-:W-:Y:S08]  /*13300*/  HMMA.16816.F32 R68, R108, R116.reuse, R68 ;  /* 0x000000746c44723c */ /* 0x084ff00000001844 */
[----:B------:R-:W-:Y:S01]  /*13310*/  MUFU.EX2 R175, R204 ;  /* 0x000000cc00af7308 */ /* 0x000fe20000000800 */
[C---:B------:R-:W-:Y:S09]  /*13320*/  HMMA.16816.F32 R72, R112.reuse, R116, R72 ;  /* 0x000000747048723c */ /* 0x040ff20000001848 */
[----:B------:R-:W1:Y:S03]  /*13330*/  MUFU.EX2 R174, R207 ;  /* 0x000000cf00ae7308 */ /* 0x000e660000000800 */
[----:B---3--:R-:W-:Y:S01]  /*13340*/  F2FP.PACK_AB R170, R176, R177 ;  /* 0x000000b1b0aa723e */ /* 0x008fe200000000ff */
[-C--:B------:R-:W-:Y:S08]  /*13350*/  HMMA.16816.F32 R76, R112, R118.reuse, R76 ;  /* 0x00000076704c723c */ /* 0x080ff0000000184c */
[C---:B------:R-:W-:Y:S01]  /*13360*/  HMMA.16816.F32 R80, R108.reuse, R118, R80 ;  /* 0x000000766c50723c */ /* 0x040fe20000001850 */
[----:B------:R-:W2:Y:S03]  /*13370*/  LDSM.16.MT88.4 R116, [R159+0x1800] ;  /* 0x001800009f74783b */ /* 0x000ea60000004200 */
[----:B-1----:R-:W-:Y:S04]  /*13380*/  F2FP.PACK_AB R171, R174, R175 ;  /* 0x000000afaeab723e */ /* 0x002fe800000000ff */
[-C--:B--2---:R-:W-:Y:S08]  /*13390*/  HMMA.16816.F32 R84, R108, R116.reuse, R84 ;  /* 0x000000746c54723c */ /* 0x084ff00000001854 */
[C---:B------:R-:W-:Y:S07]  /*133a0*/  HMMA.16816.F32 R88, R112.reuse, R116, R88 ;  /* 0x000000747058723c */ /* 0x040fee0000001858 */
[----:B------:R-:W-:Y:S01]  /*133b0*/  F2FP.PACK_AB R117, R214, R211 ;  /* 0x000000d3d675723e */ /* 0x000fe200000000ff */
[-C--:B------:R-:W-:Y:S01]  /*133c0*/  HMMA.16816.F32 R92, R112, R118.reuse, R92 ;  /* 0x00000076705c723c */ /* 0x080fe2000000185c */
[----:B------:R-:W1:Y:S03]  /*133d0*/  LDSM.16.MT88.4 R112, [R158+0x400] ;  /* 0x000400009e70783b */ /* 0x000e660000004200 */
[----:B------:R-:W-:Y:S04]  /*133e0*/  FADD.FTZ R116, R230, R128 ;  /* 0x00000080e6747221 */ /* 0x000fe80000010000 */
[----:B------:R-:W-:Y:S04]  /*133f0*/  HMMA.16816.F32 R96, R108, R118, R96 ;  /* 0x000000766c60723c */ /* 0x000fe80000001860 */
[----:B------:R-:W-:Y:S01]  /*13400*/  FADD.FTZ R128, R228, R116 ;  /* 0x00000074e4807221 */ /* 0x000fe20000010000 */
[----:B------:R-:W-:Y:S02]  /*13410*/  F2FP.PACK_AB R116, R215, R210 ;  /* 0x000000d2d774723e */ /* 0x000fe400000000ff */
[----:B------:R-:W-:Y:S01]  /*13420*/  F2FP.PACK_AB R108, R226, R131 ;  /* 0x00000083e26c723e */ /* 0x000fe200000000ff */
[----:B------:R-:W-:Y:S01]  /*13430*/  FADD.FTZ R102, R240, R128 ;  /* 0x00000080f0667221 */ /* 0x000fe20000010000 */
[----:B------:R-:W-:Y:S03]  /*13440*/  F2FP.PACK_AB R109, R224, R130 ;  /* 0x00000082e06d723e */ /* 0x000fe600000000ff */
[----:B------:R-:W-:Y:S01]  /*13450*/  F2FP.PACK_AB R110, R229, R227 ;  /* 0x000000e3e56e723e */ /* 0x000fe200000000ff */
[----:B------:R-:W-:Y:S01]  /*13460*/  FADD.FTZ R102, R131, R102 ;  /* 0x0000006683667221 */ /* 0x000fe20000010000 */
[----:B------:R-:W-:Y:S02]  /*13470*/  F2FP.PACK_AB R111, R221, R222 ;  /* 0x000000dedd6f723e */ /* 0x000fe400000000ff */
[----:B------:R-:W-:Y:S01]  /*13480*/  F2FP.PACK_AB R118, R219, R218 ;  /* 0x000000dadb76723e */ /* 0x000fe200000000ff */
[----:B------:R-:W-:Y:S01]  /*13490*/  FADD.FTZ R2, R226, R102 ;  /* 0x00000066e2027221 */ /* 0x000fe20000010000 */
[----:B------:R-:W-:Y:S02]  /*134a0*/  F2FP.PACK_AB R119, R213, R217 ;  /* 0x000000d9d577723e */ /* 0x000fe400000000ff */
[----:B------:R-:W-:Y:S01]  /*134b0*/  MOV R102, R3 ;  /* 0x0000000300667202 */ /* 0x000fe20000000f00 */
[-C--:B-1----:R-:W-:Y:S08]  /*134c0*/  HMMA.16816.F32 R4, R108, R112.reuse, R4 ;  /* 0x000000706c04723c */ /* 0x082ff00000001804 */
[C---:B------:R-:W-:Y:S08]  /*134d0*/  HMMA.16816.F32 R8, R116.reuse, R112, R8 ;  /* 0x000000707408723c */ /* 0x040ff00000001808 */
[-C--:B------:R-:W-:Y:S08]  /*134e0*/  HMMA.16816.F32 R12, R116, R114.reuse, R12 ;  /* 0x00000072740c723c */ /* 0x080ff0000000180c */
[C---:B------:R-:W-:Y:S01]  /*134f0*/  HMMA.16816.F32 R16, R108.reuse, R114, R16 ;  /* 0x000000726c10723c */ /* 0x040fe20000001810 */
[----:B------:R-:W1:Y:S07]  /*13500*/  LDSM.16.MT88.4 R112, [R159+0x1000] ;  /* 0x001000009f70783b */ /* 0x000e6e0000004200 */
[-C--:B------:R-:W-:Y:S08]  /*13510*/  HMMA.16816.F32 R20, R108, R120.reuse, R20 ;  /* 0x000000786c14723c */ /* 0x080ff00000001814 */
[C---:B------:R-:W-:Y:S08]  /*13520*/  HMMA.16816.F32 R24, R116.reuse, R120, R24 ;  /* 0x000000787418723c */ /* 0x040ff00000001818 */
[-C--:B------:R-:W-:Y:S08]  /*13530*/  HMMA.16816.F32 R28, R116, R122.reuse, R28 ;  /* 0x0000007a741c723c */ /* 0x080ff0000000181c */
[C---:B------:R-:W-:Y:S01]  /*13540*/  HMMA.16816.F32 R32, R108.reuse, R122, R32 ;  /* 0x0000007a6c20723c */ /* 0x040fe20000001820 */
[----:B------:R-:W2:Y:S07]  /*13550*/  LDSM.16.MT88.4 R120, [R158+0x1c00] ;  /* 0x001c00009e78783b */ /* 0x000eae0000004200 */
[-C--:B------:R-:W-:Y:S08]  /*13560*/  HMMA.16816.F32 R36, R108, R124.reuse, R36 ;  /* 0x0000007c6c24723c */ /* 0x080ff00000001824 */
[C---:B------:R-:W-:Y:S08]  /*13570*/  HMMA.16816.F32 R40, R116.reuse, R124, R40 ;  /* 0x0000007c7428723c */ /* 0x040ff00000001828 */
[-C--:B------:R-:W-:Y:S08]  /*13580*/  HMMA.16816.F32 R44, R116, R126.reuse, R44 ;  /* 0x0000007e742c723c */ /* 0x080ff0000000182c */
[C---:B------:R-:W-:Y:S01]  /*13590*/  HMMA.16816.F32 R48, R108.reuse, R126, R48 ;  /* 0x0000007e6c30723c */ /* 0x040fe20000001830 */
[----:B------:R-:W3:Y:S07]  /*135a0*/  LDSM.16.MT88.4 R124, [R159+0x1c00] ;  /* 0x001c00009f7c783b */ /* 0x000eee0000004200 */
        /* <DEDUP_REMOVED lines=8> */
[C---:B------:R-:W-:Y:S08]  /*13630*/  HMMA.16816.F32 R80, R108.reuse, R122, R80 ;  /* 0x0000007a6c50723c */ /* 0x040ff00000001850 */
[-C--:B---3--:R-:W-:Y:S08]  /*13640*/  HMMA.16816.F32 R84, R108, R124.reuse, R84 ;  /* 0x0000007c6c54723c */ /* 0x088ff00000001854 */
[C---:B------:R-:W-:Y:S08]  /*13650*/  HMMA.16816.F32 R88, R116.reuse, R124, R88 ;  /* 0x0000007c7458723c */ /* 0x040ff00000001858 */
[-C--:B------:R-:W-:Y:S07]  /*13660*/  HMMA.16816.F32 R92, R116, R126.reuse, R92 ;  /* 0x0000007e745c723c */ /* 0x080fee000000185c */
[----:B------:R-:W-:Y:S01]  /*13670*/  FADD.FTZ R116, R236, R129 ;  /* 0x00000081ec747221 */ /* 0x000fe20000010000 */
[----:B------:R-:W-:Y:S01]  /*13680*/  HMMA.16816.F32 R96, R108, R126, R96 ;  /* 0x0000007e6c60723c */ /* 0x000fe20000001860 */
[----:B------:R-:W-:Y:S03]  /*13690*/  LDSM.16.MT88.4 R108, [R158+0x1400] ;  /* 0x001400009e6c783b */ /* 0x000fe60000004200 */
[----:B------:R-:W-:Y:S04]  /*136a0*/  FADD.FTZ R173, R233, R116 ;  /* 0x00000074e9ad7221 */ /* 0x000fe80000010000 */
[-C--:B-1----:R-:W-:Y:S01]  /*136b0*/  HMMA.16816.F32 R128, R164, R112.reuse, R4 ;  /* 0x00000070a480723c */ /* 0x082fe20000001804 */
[----:B------:R-:W1:Y:S07]  /*136c0*/  LDSM.16.MT88.4 R116, [R159+0x800] ;  /* 0x000800009f74783b */ /* 0x000e6e0000004200 */
[C---:B------:R-:W-:Y:S01]  /*136d0*/  HMMA.16816.F32 R132, R168.reuse, R112, R8 ;  /* 0x00000070a884723c */ /* 0x040fe20000001808 */
[----:B------:R-:W2:Y:S07]  /*136e0*/  LDSM.16.MT88.4 R4, [R159+0x1400] ;  /* 0x001400009f04783b */ /* 0x000eae0000004200 */
[-C--:B------:R-:W-:Y:S01]  /*136f0*/  HMMA.16816.F32 R136, R168, R114.reuse, R12 ;  /* 0x00000072a888723c */ /* 0x080fe2000000180c */
[----:B------:R-:W3:Y:S07]  /*13700*/  LDSM.16.MT88.4 R8, [R158+0x2000] ;  /* 0x002000009e08783b */ /* 0x000eee0000004200 */
[C---:B------:R-:W-:Y:S01]  /*13710*/  HMMA.16816.F32 R124, R164.reuse, R114, R16 ;  /* 0x00000072a47c723c */ /* 0x040fe20000001810 */
[----:B------:R-:W4:Y:S07]  /*13720*/  LDSM.16.MT88.4 R12, [R159+0x2000] ;  /* 0x002000009f0c783b */ /* 0x000f2e0000004200 */
[-C--:B-1----:R-:W-:Y:S08]  /*13730*/  HMMA.16816.F32 R120, R164, R116.reuse, R20 ;  /* 0x00000074a478723c */ /* 0x082ff00000001814 */
[C---:B------:R-:W-:Y:S08]  /*13740*/  HMMA.16816.F32 R140, R168.reuse, R116, R24 ;  /* 0x00000074a88c723c */ /* 0x040ff00000001818 */
[-C--:B------:R-:W-:Y:S08]  /*13750*/  HMMA.16816.F32 R144, R168, R118.reuse, R28 ;  /* 0x00000076a890723c */ /* 0x080ff0000000181c */
[C---:B------:R-:W-:Y:S08]  /*13760*/  HMMA.16816.F32 R116, R164.reuse, R118, R32 ;  /* 0x00000076a474723c */ /* 0x040ff00000001820 */
[-C--:B------:R-:W-:Y:S08]  /*13770*/  HMMA.16816.F32 R112, R164, R108.reuse, R36 ;  /* 0x0000006ca470723c */ /* 0x080ff00000001824 */
[C---:B------:R-:W-:Y:S08]  /*13780*/  HMMA.16816.F32 R148, R168.reuse, R108, R40 ;  /* 0x0000006ca894723c */ /* 0x040ff00000001828 */
[-C--:B------:R-:W-:Y:S08]  /*13790*/  HMMA.16816.F32 R160, R168, R110.reuse, R44 ;  /* 0x0000006ea8a0723c */ /* 0x080ff0000000182c */
[C---:B------:R-:W-:Y:S08]  /*137a0*/  HMMA.16816.F32 R108, R164.reuse, R110, R48 ;  /* 0x0000006ea46c723c */ /* 0x040ff00000001830 */
[-C--:B--2---:R-:W-:Y:S08]  /*137b0*/  HMMA.16816.F32 R52, R164, R4.reuse, R52 ;  /* 0x00000004a434723c */ /* 0x084ff00000001834 */
[C---:B------:R-:W-:Y:S07]  /*137c0*/  HMMA.16816.F32 R56, R168.reuse, R4, R56 ;  /* 0x00000004a838723c */ /* 0x040fee0000001838 */
[----:B------:R-:W-:Y:S01]  /*137d0*/  FADD.FTZ R5, R210, R173 ;  /* 0x000000add2057221 */ /* 0x000fe20000010000 */
[-C--:B------:R-:W-:Y:S04]  /*137e0*/  HMMA.16816.F32 R60, R168, R6.reuse, R60 ;  /* 0x00000006a83c723c */ /* 0x080fe8000000183c */
[----:B------:R-:W-:Y:S04]  /*137f0*/  FADD.FTZ R4, R211, R172 ;  /* 0x000000acd3047221 */ /* 0x000fe80000010000 */
[C---:B------:R-:W-:Y:S07]  /*13800*/  HMMA.16816.F32 R64, R164.reuse, R6, R64 ;  /* 0x00000006a440723c */ /* 0x040fee0000001840 */
[----:B------:R-:W-:Y:S01]  /*13810*/  FADD.FTZ R7, R214, R4 ;  /* 0x00000004d6077221 */ /* 0x000fe20000010000 */
[-C--:B---3--:R-:W-:Y:S04]  /*13820*/  HMMA.16816.F32 R68, R164, R8.reuse, R68 ;  /* 0x00000008a444723c */ /* 0x088fe80000001844 */
[----:B------:R-:W-:Y:S04]  /*13830*/  FADD.FTZ R6, R222, R0 ;  /* 0x00000000de067221 */ /* 0x000fe80000010000 */
[C---:B------:R-:W-:Y:S04]  /*13840*/  HMMA.16816.F32 R72, R168.reuse, R8, R72 ;  /* 0x00000008a848723c */ /* 0x040fe80000001848 */
[----:B------:R-:W-:Y:S03]  /*13850*/  FADD.FTZ R6, R221, R6 ;  /* 0x00000006dd067221 */ /* 0x000fe60000010000 */
[----:B------:R-:W-:Y:S01]  /*13860*/  FADD.FTZ R8, R215, R5 ;  /* 0x00000005d7087221 */ /* 0x000fe20000010000 */
[-C--:B------:R-:W-:Y:S04]  /*13870*/  HMMA.16816.F32 R76, R168, R10.reuse, R76 ;  /* 0x0000000aa84c723c */ /* 0x080fe8000000184c */
[----:B------:R-:W-:Y:S02]  /*13880*/  FADD.FTZ R5, R227, R2 ;  /* 0x00000002e3057221 */ /* 0x000fe40000010000 */
[----:B------:R-:W-:Y:S02]  /*13890*/  FADD.FTZ R4, R218, R8 ;  /* 0x00000008da047221 */ /* 0x000fe40000010000 */
[C---:B------:R-:W-:Y:S04]  /*138a0*/  HMMA.16816.F32 R80, R164.reuse, R10, R80 ;  /* 0x0000000aa450723c */ /* 0x040fe80000001850 */
[----:B------:R-:W-:Y:S02]  /*138b0*/  FADD.FTZ R2, R217, R7 ;  /* 0x00000007d9027221 */ /* 0x000fe40000010000 */
[----:B------:R-:W-:Y:S02]  /*138c0*/  FADD.FTZ R0, R229, R5 ;  /* 0x00000005e5007221 */ /* 0x000fe40000010000 */
[----:B------:R-:W-:Y:S01]  /*138d0*/  FADD.FTZ R4, R219, R4 ;  /* 0x00000004db047221 */ /* 0x000fe20000010000 */
[-C--:B----4-:R-:W-:Y:S03]  /*138e0*/  HMMA.16816.F32 R84, R164, R12.reuse, R84 ;  /* 0x0000000ca454723c */ /* 0x090fe60000001854 */
        /* <DEDUP_REMOVED lines=19> */
[----:B------:R-:W-:Y:S01]  /*13a20*/  FADD.FTZ R238, R174, R0 ;  /* 0x00000000aeee7221 */ /* 0x000fe20000010000 */
[----:B------:R-:W-:-:S05]  /*13a30*/  @P2 BRA `(.L_x_265) ;  /* 0xffffd2a000002947 */ /* 0x000fca000383ffff */
.L_x_262:
        /* <DEDUP_REMOVED lines=16> */
.L_x_342:
        /* <DEDUP_REMOVED lines=51> */
[----:B---3--:R-:W-:Y:S01]  /*13e70*/  @P1 FMUL.FTZ R6, R0, 0.69314718246459960938 ;  /* 0x3f31721800061820 */ /* 0x008fe20000410000 */
[----:B------:R-:W-:Y:S01]  /*13e80*/  MOV R0, RZ ;  /* 0x000000ff00007202 */ /* 0x000fe20000000f00 */
[C---:B------:R-:W-:Y:S02]  /*13e90*/  FMUL.FTZ R127, R3.reuse, R55 ;  /* 0x00000037037f7220 */ /* 0x040fe40000410000 */
[C---:B------:R-:W-:Y:S02]  /*13ea0*/  FMUL.FTZ R172, R3.reuse, R130 ;  /* 0x0000008203ac7220 */ /* 0x040fe40000410000 */
[C---:B------:R-:W-:Y:S01]  /*13eb0*/  FMUL.FTZ R173, R3.reuse, R131 ;  /* 0x0000008303ad7220 */ /* 0x040fe20000410000 */
[----:B------:R-:W1:Y:S01]  /*13ec0*/  @P0 MUFU.RCP R0, R4 ;  /* 0x0000000400000308 */ /* 0x000e620000001000 */
[----:B------:R-:W-:-:S02]  /*13ed0*/  FMUL.FTZ R110, R3, R86 ;  /* 0x00000056036e7220 */ /* 0x000fc40000410000 */
[C---:B------:R-:W-:Y:S02]  /*13ee0*/  FMUL.FTZ R111, R3.reuse, R87 ;  /* 0x00000057036f7220 */ /* 0x040fe40000410000 */
[C---:B------:R-:W-:Y:S02]  /*13ef0*/  FMUL.FTZ R52, R2.reuse, R56 ;  /* 0x0000003802347220 */ /* 0x040fe40000410000 */
[C---:B------:R-:W-:Y:S02]  /*13f00*/  FMUL.FTZ R53, R2.reuse, R57 ;  /* 0x0000003902357220 */ /* 0x040fe40000410000 */
[C---:B------:R-:W-:Y:S02]  /*13f10*/  FMUL.FTZ R54, R2.reuse, R60 ;  /* 0x0000003c02367220 */ /* 0x040fe40000410000 */
[----:B------:R-:W-:Y:S02]  /*13f20*/  FMUL.FTZ R55, R2, R61 ;  /* 0x0000003d02377220 */ /* 0x000fe40000410000 */
        /* <DEDUP_REMOVED lines=11> */
[----:B------:R-:W-:Y:S01]  /*13fe0*/  FMUL.FTZ R87, R3, R99 ;  /* 0x0000006303577220 */ /* 0x000fe20000410000 */
[----:B------:R-:W-:Y:S01]  /*13ff0*/  @P3 MOV R3, 0x3f317218 ;  /* 0x3f31721800033802 */ /* 0x000fe20000000f00 */
        /* <DEDUP_REMOVED lines=19> */
[----:B------:R-:W-:Y:S02]  /*14130*/  FMUL.FTZ R37, R2, R93 ;  /* 0x0000005d02257220 */ /* 0x000fe40000410000 */
[----:B------:R2:W3:Y:S01]  /*14140*/  @P0 MUFU.LG2 R2, R4 ;  /* 0x0000000400020308 */ /* 0x0004e20000000c00 */
[----:B------:R-:W-:Y:S02]  /*14150*/  @P3 FMUL.FTZ R9, R7, 0.69314718246459960938 ;  /* 0x3f31721807093820 */ /* 0x000fe40000410000 */
[----:B------:R-:W-:Y:S02]  /*14160*/  @P3 FMUL.FTZ R7, R3, c[0x0][0x2d0] ;  /* 0x0000b40003073a20 */ /* 0x000fe40000410000 */
[----:B------:R-:W-:Y:S02]  /*14170*/  @P1 FMUL.FTZ R3, R10, c[0x0][0x2d0] ;  /* 0x0000b4000a031a20 */ /* 0x000fe40000410000 */
[----:B------:R-:W-:Y:S02]  /*14180*/  @P2 FMUL.FTZ R5, R5, c[0x0][0x2d0] ;  /* 0x0000b40005052a20 */ /* 0x000fe40000410000 */
[----:B------:R-:W-:Y:S01]  /*14190*/  @P1 FFMA.FTZ R23, R3, R103, R6 ;  /* 0x0000006703171223 */ /* 0x000fe20000010006 */
[----:B------:R-:W-:Y:S01]  /*141a0*/  @P0 MOV R3, 0x3f317218 ;  /* 0x3f31721800030802 */ /* 0x000fe20000000f00 */
[----:B-1----:R-:W-:-:S02]  /*141b0*/  FMUL.FTZ R82, R0, R58 ;  /* 0x0000003a00527220 */ /* 0x002fc40000410000 */
[----:B------:R-:W-:Y:S02]  /*141c0*/  FMUL.FTZ R83, R0, R59 ;  /* 0x0000003b00537220 */ /* 0x000fe40000410000 */
[----:B------:R-:W-:Y:S01]  /*141d0*/  @P0 FMUL.FTZ R3, R3, c[0x0][0x2d0] ;  /* 0x0000b40003030a20 */ /* 0x000fe20000410000 */
[----:B--2---:R-:W-:Y:S01]  /*141e0*/  MOV R4, 0x1 ;  /* 0x0000000100047802 */ /* 0x004fe20000000f00 */
[----:B---3--:R-:W-:Y:S02]  /*141f0*/  @P0 FMUL.FTZ R2, R2, 0.69314718246459960938 ;  /* 0x3f31721802020820 */ /* 0x008fe40000410000 */
        /* <DEDUP_REMOVED lines=25> */
[----:B------:R-:W-:Y:S02]  /*14390*/  @P0 FFMA.FTZ R20, R3, R102, R2 ;  /* 0x0000006603140223 */ /* 0x000fe40000010002 */
.L_x_207:
[----:B------:R2:W5:Y:S04]  /*143a0*/  LDL R6, [R1+0x10] ;  /* 0x0000100001067983 */ /* 0x0005680000100800 */
[----:B------:R-:W3:Y:S01]  /*143b0*/  S2R R2, SR_TID.X ;  /* 0x0000000000027919 */ /* 0x000ee20000002100 */
[----:B------:R-:W-:Y:S01]  /*143c0*/  BSSY B0, `(.L_x_267) ;  /* 0x0000011000007945 */ /* 0x000fe20003800000 */
[----:B---3--:R-:W-:-:S13]  /*143d0*/  LOP3.LUT P0, RZ, R2, 0x7f, RZ, 0xc0, !PT ;  /* 0x0000007f02ff7812 */ /* 0x008fda000780c0ff */
[----:B------:R-:W-:Y:S05]  /*143e0*/  @P0 BRA `(.L_x_268) ;  /* 0x000000e000000947 */ /* 0x000fea0003800000 */
[----:B--2---:R-:W2:Y:S01]  /*143f0*/  S2R R4, SR_LANEID ;  /* 0x0000000000047919 */ /* 0x004ea20000000000 */
[----:B------:R-:W-:Y:S01]  /*14400*/  VOTEU.ANY UR4, UPT, PT ;  /* 0x0000000000047886 */ /* 0x000fe200038e0100 */
[----:B------:R-:W-:Y:S01]  /*14410*/  IMAD.MOV.U32 R5, RZ, RZ, c[0x0][0x564] ;  /* 0x00015900ff057624 */ /* 0x000fe200078e00ff */
[----:B-1----:R-:W2:Y:S08]  /*14420*/  FLO.U32 R3, UR4 ;  /* 0x0000000400037d00 */ /* 0x002eb000080e0000 */
        /* <DEDUP_REMOVED lines=10> */
.L_x_268:
[----:B--2---:R-:W-:Y:S05]  /*144d0*/  BSYNC B0 ;  /* 0x0000000000007941 */ /* 0x004fea0003800000 */
.L_x_267:
        /* <DEDUP_REMOVED lines=16> */
[----:B------:R-:W-:Y:S01]  /*145e0*/  F2FP.PACK_AB R4, R81, R80 ;  /* 0x000000505104723e */ /* 0x000fe200000000ff */
[----:B------:R-:W4:Y:S01]  /*145f0*/  LDL.LU R11, [R1+0x18] ;  /* 0x00001800010b7983 */ /* 0x000f220000300800 */
[----:B------:R-:W-:Y:S02]  /*14600*/  F2FP.PACK_AB R5, R77, R76 ;  /* 0x0000004c4d05723e */ /* 0x000fe400000000ff */
[----:B------:R-:W-:-:S04]  /*14610*/  ISETP.NE.U32.AND P0, PT, RZ, c[0x0][0x508], PT ;  /* 0x00014200ff007a0c */ /* 0x000fc80003f05070 */
[----:B------:R-:W-:Y:S02]  /*14620*/  ISETP.NE.AND.EX P1, PT, RZ, c[0x0][0x50c], PT, P0 ;  /* 0x00014300ff007a0c */ /* 0x000fe40003f25300 */
[----:B------:R-:W-:-:S04]  /*14630*/  ISETP.NE.U32.AND P2, PT, RZ, c[0x0][0x500], PT ;  /* 0x00014000ff007a0c */ /* 0x000fc80003f45070 */
[----:B------:R-:W-:Y:S01]  /*14640*/  ISETP.NE.AND.EX P2, PT, RZ, c[0x0][0x504], PT, P2 ;  /* 0x00014100ff007a0c */ /* 0x000fe20003f45320 */
        /* <DEDUP_REMOVED lines=75> */
[----:B-1----:R-:W-:Y:S02]  /*14b00*/  F2FP.PACK_AB R3, R171, R170 ;  /* 0x000000aaab03723e */ /* 0x002fe400000000ff */
        /* <DEDUP_REMOVED lines=9> */
[----:B------:R-:W-:Y:S04]  /*14ba0*/  STS [R6+0x5080], R2 ;  /* 0x0050800206007388 */ /* 0x000fe80000000800 */
[----:B------:R2:W-:Y:S01]  /*14bb0*/  STS [R6+0x5280], R0 ;  /* 0x0052800006007388 */ /* 0x0005e20000000800 */
[----:B-1----:R-:W-:Y:S02]  /*14bc0*/  F2FP.PACK_AB R3, R37, R36 ;  /* 0x000000242503723e */ /* 0x002fe400000000ff */
[----:B--2---:R-:W-:-:S03]  /*14bd0*/  F2FP.PACK_AB R0, R39, R38 ;  /* 0x000000262700723e */ /* 0x004fc600000000ff */
[----:B------:R-:W-:Y:S04]  /*14be0*/  STS [R12+0x5000], R3 ;  /* 0x005000030c007388 */ /* 0x000fe80000000800 */
[----:B------:R1:W-:Y:S04]  /*14bf0*/  STS [R12+0x5200], R0 ;  /* 0x005200000c007388 */ /* 0x0003e80000000800 */
[----:B------:R-:W-:Y:S01]  /*14c00*/  BAR.SYNC.DEFER_BLOCKING 0x1, 0x80 ;  /* 0x0042000000007b1d */ /* 0x000fe20000010000 */
[----:B------:R-:W-:Y:S01]  /*14c10*/  @P1 LEA R4, P0, R9, c[0x0][0x508], 0x2 ;  /* 0x0001420009041a11 */ /* 0x000fe200078010ff */
[----:B------:R-:W-:-:S02]  /*14c20*/  IMAD.MOV.U32 R6, RZ, RZ, 0x4 ;  /* 0x00000004ff067424 */ /* 0x000fc400078e00ff */
[----:B------:R-:W-:Y:S01]  /*14c30*/  IMAD.MOV.U32 R10, RZ, RZ, c[0x0][0x388] ;  /* 0x0000e200ff0a7624 */ /* 0x000fe200078e00ff */
[C---:B------:R-:W-:Y:S01]  /*14c40*/  @P1 LEA.HI.X R5, R9.reuse, c[0x0][0x50c], R8, 0x2, P0 ;  /* 0x0001430009051a11 */ /* 0x040fe200000f1408 */
[----:B------:R-:W-:Y:S02]  /*14c50*/  IMAD.MOV.U32 R2, RZ, RZ, RZ ;  /* 0x000000ffff027224 */ /* 0x000fe400078e00ff */
[----:B------:R-:W-:Y:S02]  /*14c60*/  IMAD.WIDE R6, R9, R6, c[0x0][0x500] ;  /* 0x0001400009067625 */ /* 0x000fe400078e0206 */
[----:B------:R2:W5:Y:S04]  /*14c70*/  @P1 LDG.E R10, [R4.64] ;  /* 0x00000006040a1981 */ /* 0x000568000c1e1900 */
[----:B------:R2:W5:Y:S01]  /*14c80*/  @P2 LDG.E R2, [R6.64] ;  /* 0x0000000606022981 */ /* 0x000562000c1e1900 */
[----:B------:R-:W-:-:S04]  /*14c90*/  ISETP.NE.AND P0, PT, R11, RZ, PT ;  /* 0x000000ff0b00720c */ /* 0x000fc80003f05270 */
[----:B-1----:R-:W-:Y:S01]  /*14ca0*/  SEL R0, R11, c[0x0][0x3d4], P0 ;  /* 0x0000f5000b007a07 */ /* 0x002fe20000000000 */
[----:B------:R-:W-:Y:S05]  /*14cb0*/  @P1 BRA `(.L_x_271) ;  /* 0x0000004000001947 */ /* 0x000fea0003800000 */
[----:B------:R-:W-:Y:S05]  /*14cc0*/  @!P2 BRA `(.L_x_271) ;  /* 0x000000300000a947 */ /* 0x000fea0003800000 */
[----:B-----5:R1:W3:Y:S04]  /*14cd0*/  LDG.E R10, [R6.64] ;  /* 0x00000006060a7981 */ /* 0x0202e8000c1e1900 */
[----:B-12---:R-:W3:Y:S02]  /*14ce0*/  LDG.E R6, [R6.64+0x4] ;  /* 0x0000040606067981 */ /* 0x006ee4000c1e1900 */
[----:B---3--:R-:W-:Y:S02]  /*14cf0*/  IADD3 R10, -R10, R6, RZ ;  /* 0x000000060a0a7210 */ /* 0x008fe40007ffe1ff */
.L_x_271:
[----:B------:R-:W3:Y:S04]  /*14d00*/  LDL R3, [R1+0x9c] ;  /* 0x00009c0001037983 */ /* 0x000ee80000100800 */
[----:B------:R-:W3:Y:S04]  /*14d10*/  LDL R75, [R1+0x14] ;  /* 0x00001400014b7983 */ /* 0x000ee80000100800 */
[----:B------:R-:W4:Y:S04]  /*14d20*/  LDL R24, [R1+0xc] ;  /* 0x00000c0001187983 */ /* 0x000f280000100800 */
[----:B--2---:R-:W2:Y:S04]  /*14d30*/  LDL R13, [R1+0x50] ;  /* 0x00005000010d7983 */ /* 0x004ea80000100800 */
[----:B------:R-:W2:Y:S04]  /*14d40*/  LDL R26, [R1+0x98] ;  /* 0x00009800011a7983 */ /* 0x000ea80000100800 */
[----:B------:R-:W2:Y:S01]  /*14d50*/  LDL.LU R25, [R1+0x40] ;  /* 0x0000400001197983 */ /* 0x000ea20000300800 */
[----:B------:R-:W-:Y:S01]  /*14d60*/  IMAD.MOV.U32 R11, RZ, RZ, 0x368 ;  /* 0x00000368ff0b7424 */ /* 0x000fe200078e00ff */
[----:B------:R-:W-:-:S04]  /*14d70*/  ISETP.GT.AND P2, PT, R0, 0x1, PT ;  /* 0x000000010000780c */ /* 0x000fc80003f44270 */
[----:B------:R-:W-:-:S04]  /*14d80*/  SEL R11, R11, 0x328, P2 ;  /* 0x000003280b0b7807 */ /* 0x000fc80001000000 */
[----:B------:R-:W1:Y:S08]  /*14d90*/  LDC.64 R6, c[0x0][R11+0x170] ;  /* 0x00005c000b067b82 */ /* 0x000e700000000a00 */
[----:B------:R-:W4:Y:S08]  /*14da0*/  LDC.64 R14, c[0x0][R11+0x168] ;  /* 0x00005a000b0e7b82 */ /* 0x000f300000000a00 */
[----:B------:R1:W2:Y:S08]  /*14db0*/  LDC.64 R18, c[0x0][R11+0x178] ;  /* 0x00005e000b127b82 */ /* 0x0002b00000000a00 */
[----:B------:R1:W2:Y:S01]  /*14dc0*/  LDC.64 R16, c[0x0][R11+0x160] ;  /* 0x000058000b107b82 */ /* 0x0002a20000000a00 */
[----:B------:R-:W-:Y:S01]  /*14dd0*/  ISETP.NE.U32.AND P0, PT, RZ, c[0x0][0x500], PT ;  /* 0x00014000ff007a0c */ /* 0x000fe20003f05070 */
[----:B------:R-:W-:-:S03]  /*14de0*/  IMAD.MOV.U32 R0, RZ, RZ, c[0x0][0x4e8] ;  /* 0x00013a00ff007624 */ /* 0x000fc600078e00ff */
[----:B------:R-:W-:Y:S02]  /*14df0*/  ISETP.NE.AND.EX P0, PT, RZ, c[0x0][0x504], PT, P0 ;  /* 0x00014100ff007a0c */ /* 0x000fe40003f05300 */
[----:B------:R-:W-:Y:S02]  /*14e00*/  ISETP.NE.AND P5, PT, R0, 0x1, PT ;  /* 0x000000010000780c */ /* 0x000fe40003fa5270 */
[----:B------:R-:W-:Y:S02]  /*14e10*/  SEL R0, R9, RZ, !P0 ;  /* 0x000000ff09007207 */ /* 0x000fe40004000000 */
[----:B------:R-:W-:Y:S01]  /*14e20*/  SEL R5, R8, RZ, !P0 ;  /* 0x000000ff08057207 */ /* 0x000fe20004000000 */
[----:B------:R-:W2:Y:S02]  /*14e30*/  S2R R27, SR_TID.X ;  /* 0x00000000001b7919 */ /* 0x000ea40000002100 */
[----:B-1----:R-:W-:-:S04]  /*14e40*/  IMAD R4, R7, R0, RZ ;  /* 0x0000000007047224 */ /* 0x002fc800078e02ff */
[C---:B------:R-:W-:Y:S02]  /*14e50*/  IMAD R12, R6.reuse, R5, R4 ;  /* 0x00000005060c7224 */ /* 0x040fe400078e0204 */
[----:B------:R-:W-:-:S04]  /*14e60*/  IMAD.WIDE.U32 R6, R6, R0, RZ ;  /* 0x0000000006067225 */ /* 0x000fc800078e00ff */
[----:B------:R-:W-:Y:S02]  /*14e70*/  IMAD.IADD R12, R7, 0x1, R12 ;  /* 0x00000001070c7824 */ /* 0x000fe400078e020c */
[----:B---3--:R-:W-:-:S04]  /*14e80*/  IMAD R3, R75, 0x80, R3 ;  /* 0x000000804b037824 */ /* 0x008fc800078e0203 */
[----:B------:R-:W-:-:S04]  /*14e90*/  @P5 IMAD.HI.U32 R5, R3, c[0x0][0x4ec], RZ ;  /* 0x00013b0003055a27 */ /* 0x000fc800078e00ff */
[----:B----4-:R-:W-:-:S04]  /*14ea0*/  IMAD.WIDE.U32 R8, R14, R24, RZ ;  /* 0x000000180e087225 */ /* 0x010fc800078e00ff */
[----:B------:R-:W-:Y:S01]  /*14eb0*/  IMAD.MOV.U32 R4, RZ, RZ, R3 ;  /* 0x000000ffff047224 */ /* 0x000fe200078e0003 */
[----:B------:R-:W-:Y:S01]  /*14ec0*/  @P5 SHF.R.U32.HI R4, RZ, c[0x0][0x4f0], R5 ;  /* 0x00013c00ff045a19 */ /* 0x000fe20000011605 */
[----:B------:R-:W-:Y:S01]  /*14ed0*/  IMAD R11, R15, R24, RZ ;  /* 0x000000180f0b7224 */ /* 0x000fe200078e02ff */
[----:B--2---:R-:W-:Y:S02]  /*14ee0*/  SEL R5, R13, RZ, P2 ;  /* 0x000000ff0d057207 */ /* 0x004fe40001000000 */
[--C-:B-----5:R-:W-:Y:S01]  /*14ef0*/  IADD3 R13, P1, P0, R6, R8, R2.reuse ;  /* 0x00000008060d7210 */ /* 0x120fe2000783e002 */
[----:B------:R-:W-:Y:S01]  /*14f00*/  IMAD.IADD R8, R9, 0x1, R11 ;  /* 0x0000000109087824 */ /* 0x000fe200078e020b */
[----:B------:R-:W-:Y:S01]  /*14f10*/  SHF.R.S32.HI R14, RZ, 0x1f, R2 ;  /* 0x0000001fff0e7819 */ /* 0x000fe20000011402 */
[----:B------:R-:W-:Y:S02]  /*14f20*/  IMAD.MOV R9, RZ, RZ, -R4 ;  /* 0x000000ffff097224 */ /* 0x000fe400078e0a04 */
[----:B------:R-:W-:-:S02]  /*14f30*/  IMAD R11, R19, R5, RZ ;  /* 0x00000005130b7224 */ /* 0x000fc400078e02ff */
        /* <DEDUP_REMOVED lines=13> */
[----:B------:R-:W-:Y:S01]  /*15010*/  IMAD.MOV.U32 R7, RZ, RZ, c[0x0][0x4ac] ;  /* 0x00012b00ff077624 */ /* 0x000fe200078e00ff */
[----:B------:R-:W-:Y:S01]  /*15020*/  SHF.R.S32.HI R15, RZ, 0x1f, R27 ;  /* 0x0000001fff0f7819 */ /* 0x000fe2000001141b */
[----:B------:R-:W-:Y:S01]  /*15030*/  IMAD.IADD R5, R5, 0x1, R8 ;  /* 0x0000000105057824 */ /* 0x000fe200078e0208 */
[C---:B------:R-:W-:Y:S02]  /*15040*/  LEA R6, P0, R4.reuse, R6, 0x2 ;  /* 0x0000000604067211 */ /* 0x040fe400078010ff */
[----:B------:R-:W-:Y:S02]  /*15050*/  SEL R7, R7, c[0x0][0x454], P2 ;  /* 0x0001150007077a07 */ /* 0x000fe40001000000 */
[----:B------:R-:W-:Y:S02]  /*15060*/  LEA.HI R15, R15, R27, RZ, 0x5 ;  /* 0x0000001b0f0f7211 */ /* 0x000fe400078f28ff */
[----:B------:R-:W-:Y:S02]  /*15070*/  LEA.HI.X R5, R4, R7, R5, 0x2, P0 ;  /* 0x0000000704057211 */ /* 0x000fe400000f1405 */
[----:B------:R-:W-:Y:S01]  /*15080*/  LOP3.LUT R15, R15, 0xffffffe0, RZ, 0xc0, !PT ;  /* 0xffffffe00f0f7812 */ /* 0x000fe200078ec0ff */
[----:B------:R-:W-:Y:S01]  /*15090*/  IMAD R4, R10, c[0x0][0x4e8], RZ ;  /* 0x00013a000a047a24 */ /* 0x000fe200078e02ff */
[----:B------:R-:W-:Y:S04]  /*150a0*/  SHFL.IDX PT, R12, R6, RZ, 0x1c1f ;  /* 0x001c1fff060c7589 */ /* 0x000fe800000e0000 */
[----:B------:R-:W1:Y:S01]  /*150b0*/  SHFL.IDX PT, R13, R5, RZ, 0x1c1f ;  /* 0x001c1fff050d7589 */ /* 0x000e6200000e0000 */
[----:B------:R-:W-:-:S03]  /*150c0*/  IMAD.IADD R15, R27, 0x1, -R15 ;  /* 0x000000011b0f7824 */ /* 0x000fc600078e0a0f */
[----:B------:R-:W-:Y:S04]  /*150d0*/  SHFL.IDX PT, R10, R6, 0x1, 0x1c1f ;  /* 0x003c1f00060a7f89 */ /* 0x000fe800000e0000 */
[----:B------:R-:W2:Y:S04]  /*150e0*/  SHFL.IDX PT, R11, R5, 0x1, 0x1c1f ;  /* 0x003c1f00050b7f89 */ /* 0x000ea800000e0000 */
[----:B------:R-:W-:Y:S04]  /*150f0*/  SHFL.IDX PT, R9, R5, 0x2, 0x1c1f ;  /* 0x005c1f0005097f89 */ /* 0x000fe800000e0000 */
[----:B------:R3:W-:Y:S01]  /*15100*/  SHFL.IDX PT, R7, R5, 0x3, 0x1c1f ;  /* 0x007c1f0005077f89 */ /* 0x0007e200000e0000 */
[----:B------:R-:W-:-:S03]  /*15110*/  LOP3.LUT P0, RZ, R15, 0x3, RZ, 0xc0, !PT ;  /* 0x000000030fff7812 */ /* 0x000fc6000780c0ff */
[----:B------:R-:W4:Y:S01]  /*15120*/  SHFL.IDX PT, R8, R6, 0x2, 0x1c1f ;  /* 0x005c1f0006087f89 */ /* 0x000f2200000e0000 */
[----:B---3--:R-:W-:-:S05]  /*15130*/  IMAD R5, R75, 0x80, R26 ;  /* 0x000000804b057824 */ /* 0x008fca00078e021a */
[C---:B------:R-:W-:Y:S02]  /*15140*/  IADD3 R17, R5.reuse, 0x8, RZ ;  /* 0x0000000805117810 */ /* 0x040fe40007ffe0ff */
[CC--:B------:R-:W-:Y:S02]  /*15150*/  ISETP.GE.OR P4, PT, R5.reuse, R4.reuse, P0 ;  /* 0x000000040500720c */ /* 0x0c0fe40000786670 */
[----:B------:R-:W-:Y:S02]  /*15160*/  IADD3 R16, R5, 0x40, RZ ;  /* 0x0000004005107810 */ /* 0x000fe40007ffe0ff */
[-C--:B------:R-:W-:Y:S02]  /*15170*/  ISETP.GE.OR P3, PT, R17, R4.reuse, P0 ;  /* 0x000000041100720c */ /* 0x080fe40000766670 */
[----:B------:R-:W-:Y:S02]  /*15180*/  ISETP.GE.OR P1, PT, R16, R4, P0 ;  /* 0x000000041000720c */ /* 0x000fe40000726670 */
[----:B------:R-:W-:-:S05]  /*15190*/  IADD3 R15, R5, 0x48, RZ ;  /* 0x00000048050f7810 */ /* 0x000fca0007ffe0ff */
[----:B-1----:R-:W-:Y:S04]  /*151a0*/  @!P4 ST.E [R12.64], R21 ;  /* 0x000000150c00c985 */ /* 0x002fe8000c101906 */
[----:B--2---:R-:W-:Y:S01]  /*151b0*/  @!P3 ST.E [R10.64], R22 ;  /* 0x000000160a00b985 */ /* 0x004fe2000c101906 */
[----:B------:R-:W-:-:S03]  /*151c0*/  ISETP.GE.AND P3, PT, R16, R4, PT ;  /* 0x000000041000720c */ /* 0x000fc60003f66270 */
[----:B----4-:R-:W-:Y:S01]  /*151d0*/  @!P1 ST.E [R8.64], R23 ;  /* 0x0000001708009985 */ /* 0x010fe2000c101906 */
[----:B------:R-:W-:Y:S02]  /*151e0*/  ISETP.GE.AND P1, PT, R15, R4, PT ;  /* 0x000000040f00720c */ /* 0x000fe40003f26270 */
[----:B------:R-:W-:-:S04]  /*151f0*/  LOP3.LUT R25, R25, 0xfffffffd, RZ, 0xc0, !PT ;  /* 0xfffffffd19197812 */ /* 0x000fc800078ec0ff */
[----:B------:R-:W-:-:S04]  /*15200*/  LOP3.LUT R25, R25, 0xfffffffe, RZ, 0xc0, !PT ;  /* 0xfffffffe19197812 */ /* 0x000fc800078ec0ff */
[----:B------:R-:W-:Y:S01]  /*15210*/  @P3 LOP3.LUT R25, R25, 0x1, RZ, 0xfc, !PT ;  /* 0x0000000119193812 */ /* 0x000fe200078efcff */
[----:B------:R-:W1:Y:S03]  /*15220*/  SHFL.IDX PT, R6, R6, 0x3, 0x1c1f ;  /* 0x007c1f0006067f89 */ /* 0x000e6600000e0000 */
[----:B------:R-:W-:-:S05]  /*15230*/  @P1 LOP3.LUT R25, R25, 0x2, RZ, 0xfc, !PT ;  /* 0x0000000219191812 */ /* 0x000fca00078efcff */
[----:B------:R2:W-:Y:S01]  /*15240*/  STL [R1+0x40], R25 ;  /* 0x0000401901007387 */ /* 0x0005e20000100800 */
[-C--:B------:R-:W-:Y:S02]  /*15250*/  ISETP.GE.OR P0, PT, R15, R4.reuse, P0 ;  /* 0x000000040f00720c */ /* 0x080fe40000706670 */
[----:B------:R-:W-:-:S11]  /*15260*/  ISETP.GE.AND P6, PT, R17, R4, PT ;  /* 0x000000041100720c */ /* 0x000fd60003fc6270 */
[----:B-1----:R2:W-:Y:S01]  /*15270*/  @!P0 ST.E [R6.64], R20 ;  /* 0x0000001406008985 */ /* 0x0025e2000c101906 */
[----:B------:R-:W-:Y:S01]  /*15280*/  ISETP.GE.AND P0, PT, R5, R4, PT ;  /* 0x000000040500720c */ /* 0x000fe20003f06270 */
[----:B------:R-:W-:Y:S05]  /*15290*/  @P2 BRA `(.L_x_272) ;  /* 0x000008f000002947 */ /* 0x000fea0003800000 */
[----:B------:R-:W1:Y:S01]  /*152a0*/  S2R R26, SR_TID.X ;  /* 0x00000000001a7919 */ /* 0x000e620000002100 */
[----:B------:R-:W-:Y:S01]  /*152b0*/  IMAD R14, R14, c[0x0][0x3a0], RZ ;  /* 0x0000e8000e0e7a24 */ /* 0x000fe200078e02ff */
[----:B------:R-:W-:Y:S01]  /*152c0*/  LEA R11, R75, R243, 0x7 ;  /* 0x000000f34b0b7211 */ /* 0x000fe200078e38ff */
[----:B--2---:R-:W-:-:S04]  /*152d0*/  IMAD.WIDE.U32 R6, R2, c[0x0][0x3a0], RZ ;  /* 0x0000e80002067a25 */ /* 0x004fc800078e00ff */
[----:B------:R-:W-:-:S05]  /*152e0*/  IMAD R2, R2, c[0x0][0x3a4], R14 ;  /* 0x0000e90002027a24 */ /* 0x000fca00078e020e */
[----:B------:R-:W-:Y:S02]  /*152f0*/  IADD3 R3, R7, R2, RZ ;  /* 0x0000000207037210 */ /* 0x000fe40007ffe0ff */
[----:B------:R-:W-:-:S05]  /*15300*/  MOV R2, R6 ;  /* 0x0000000600027202 */ /* 0x000fca0000000f00 */
[----:B------:R-:W-:Y:S01]  /*15310*/  IMAD.WIDE.U32 R6, R24, c[0x0][0x3e8], R2 ;  /* 0x0000fa0018067a25 */ /* 0x000fe200078e0002 */
[----:B------:R-:W-:-:S03]  /*15320*/  SHF.R.S32.HI R3, RZ, 0x1f, R0 ;  /* 0x0000001fff037819 */ /* 0x000fc60000011400 */
[----:B------:R-:W-:Y:S01]  /*15330*/  IMAD R7, R24, c[0x0][0x3ec], R7 ;  /* 0x0000fb0018077a24 */ /* 0x000fe200078e0207 */
[----:B-1----:R-:W-:Y:S01]  /*15340*/  SHF.R.S32.HI R25, RZ, 0x1f, R26 ;  /* 0x0000001fff197819 */ /* 0x002fe2000001141a */
[----:B------:R-:W-:Y:S01]  /*15350*/  IMAD R8, R3, c[0x0][0x3f0], RZ ;  /* 0x0000fc0003087a24 */ /* 0x000fe200078e02ff */
[----:B------:R-:W-:Y:S01]  /*15360*/  SHF.L.U32 R3, R241, 0x1, RZ ;  /* 0x00000001f1037819 */ /* 0x000fe200000006ff */
[----:B------:R-:W-:Y:S01]  /*15370*/  IMAD.WIDE.U32 R6, R0, c[0x0][0x3f0], R6 ;  /* 0x0000fc0000067a25 */ /* 0x000fe200078e0006 */
[----:B------:R-:W-:-:S03]  /*15380*/  LEA.HI R25, R25, R26, RZ, 0x2 ;  /* 0x0000001a19197211 */ /* 0x000fc600078f10ff */
[----:B------:R-:W1:Y:S01]  /*15390*/  LDS.128 R36, [R3+0x880] ;  /* 0x0008800003247984 */ /* 0x000e620000000c00 */
[----:B------:R-:W-:-:S03]  /*153a0*/  LOP3.LUT R25, R25, 0xfffffffc, RZ, 0xc0, !PT ;  /* 0xfffffffc19197812 */ /* 0x000fc600078ec0ff */
[----:B------:R-:W2:Y:S01]  /*153b0*/  LDS.128 R48, [R3+0x1080] ;  /* 0x0010800003307984 */ /* 0x000ea20000000c00 */
[----:B------:R-:W-:-:S03]  /*153c0*/  IADD3 R25, -R25, R26, RZ ;  /* 0x0000001a19197210 */ /* 0x000fc60007ffe1ff */
[----:B------:R-:W3:Y:S01]  /*153d0*/  LDS.128 R60, [R3+0x1880] ;  /* 0x00188000033c7984 */ /* 0x000ee20000000c00 */
[----:B------:R-:W-:-:S03]  /*153e0*/  LEA R5, R25, R243, 0x5 ;  /* 0x000000f319057211 */ /* 0x000fc600078e28ff */
[----:B------:R-:W4:Y:S01]  /*153f0*/  LDS.128 R24, [R3+0x80] ;  /* 0x0000800003187984 */ /* 0x000f220000000c00 */
[----:B------:R-:W-:-:S03]  /*15400*/  LEA R5, R75, R5, 0x7 ;  /* 0x000000054b057211 */ /* 0x000fc600078e38ff */
[----:B------:R-:W1:Y:S02]  /*15410*/  LDS.128 R20, [R3+0x2080] ;  /* 0x0020800003147984 */ /* 0x000e640000000c00 */
[----:B------:R-:W-:Y:S02]  /*15420*/  @P5 IMAD.HI.U32 R9, R5, c[0x0][0x4ec], RZ ;  /* 0x00013b0005095a27 */ /* 0x000fe400078e00ff */
[----:B------:R-:W1:Y:S02]  /*15430*/  LDS.128 R32, [R3+0x2880] ;  /* 0x0028800003207984 */ /* 0x000e640000000c00 */
[----:B------:R-:W-:Y:S01]  /*15440*/  IMAD.MOV.U32 R2, RZ, RZ, R5 ;  /* 0x000000ffff027224 */ /* 0x000fe200078e0005 */
[----:B------:R-:W-:Y:S01]  /*15450*/  @P5 SHF.R.U32.HI R2, RZ, c[0x0][0x4f0], R9 ;  /* 0x00013c00ff025a19 */ /* 0x000fe20000011609 */
[----:B------:R-:W-:Y:S01]  /*15460*/  IMAD R9, R0, c[0x0][0x3f4], R8 ;  /* 0x0000fd0000097a24 */ /* 0x000fe200078e0208 */
[----:B------:R-:W1:Y:S02]  /*15470*/  LDS.128 R44, [R3+0x3080] ;  /* 0x00308000032c7984 */ /* 0x000e640000000c00 */
[----:B------:R-:W-:Y:S01]  /*15480*/  SHF.R.S32.HI R8, RZ, 0x1f, R2 ;  /* 0x0000001fff087819 */ /* 0x000fe20000011402 */
[----:B------:R-:W-:Y:S01]  /*15490*/  IMAD.IADD R7, R7, 0x1, R9 ;  /* 0x0000000107077824 */ /* 0x000fe200078e0209 */
[----:B------:R-:W-:Y:S01]  /*154a0*/  IADD3 R0, -R2, RZ, RZ ;  /* 0x000000ff02007210 */ /* 0x000fe20007ffe1ff */
[----:B------:R-:W1:Y:S04]  /*154b0*/  LDS.128 R56, [R3+0x3880] ;  /* 0x0038800003387984 */ /* 0x000e680000000c00 */
[----:B------:R-:W1:Y:S01]  /*154c0*/  LDS.128 R16, [R3+0x4080] ;  /* 0x0040800003107984 */ /* 0x000e620000000c00 */
[----:B------:R-:W-:-:S03]  /*154d0*/  IMAD R0, R0, c[0x0][0x4e8], R5 ;  /* 0x00013a0000007a24 */ /* 0x000fc600078e0205 */
[----:B------:R-:W1:Y:S02]  /*154e0*/  LDS.128 R28, [R3+0x4880] ;  /* 0x00488000031c7984 */ /* 0x000e640000000c00 */
[----:B------:R-:W-:Y:S02]  /*154f0*/  SHF.R.S32.HI R5, RZ, 0x1f, R0 ;  /* 0x0000001fff057819 */ /* 0x000fe40000011400 */
[----:B------:R-:W1:Y:S03]  /*15500*/  LDS.128 R40, [R3+0x5080] ;  /* 0x0050800003287984 */ /* 0x000e660000000c00 */
[----:B------:R-:W-:Y:S01]  /*15510*/  IMAD R5, R5, c[0x0][0x3d8], RZ ;  /* 0x0000f60005057a24 */ /* 0x000fe200078e02ff */
[----:B------:R5:W1:Y:S02]  /*15520*/  LDS.128 R52, [R3+0x5880] ;  /* 0x0058800003347984 */ /* 0x000a640000000c00 */
[----:B-----5:R-:W-:-:S04]  /*15530*/  IMAD R3, R8, c[0x0][0x3e0], RZ ;  /* 0x0000f80008037a24 */ /* 0x020fc800078e02ff */
[C---:B------:R-:W-:Y:S02]  /*15540*/  IMAD R8, R2.reuse, c[0x0][0x3e4], R3 ;  /* 0x0000f90002087a24 */ /* 0x040fe400078e0203 */
[----:B------:R-:W-:-:S05]  /*15550*/  IMAD.WIDE.U32 R2, R2, c[0x0][0x3e0], R6 ;  /* 0x0000f80002027a25 */ /* 0x000fca00078e0006 */
[----:B------:R-:W-:-:S05]  /*15560*/  IADD3 R3, R3, R8, RZ ;  /* 0x0000000803037210 */ /* 0x000fca0007ffe0ff */
[----:B------:R-:W-:-:S04]  /*15570*/  IMAD.WIDE.U32 R2, R0, c[0x0][0x3d8], R2 ;  /* 0x0000f60000027a25 */ /* 0x000fc800078e0002 */
[----:B------:R-:W-:Y:S01]  /*15580*/  IMAD R0, R0, c[0x0][0x3dc], R5 ;  /* 0x0000f70000007a24 */ /* 0x000fe200078e0205 */
[----:B------:R-:W-:-:S04]  /*15590*/  LEA R13, P0, R2, c[0x0][0x380], 0x1 ;  /* 0x0000e000020d7a11 */ /* 0x000fc800078008ff */
[----:B------:R-:W-:-:S04]  /*155a0*/  IADD3 R0, R3, R0, RZ ;  /* 0x0000000003007210 */ /* 0x000fc80007ffe0ff */
[----:B------:R-:W-:Y:S01]  /*155b0*/  LEA.HI.X R12, R2, c[0x0][0x384], R0, 0x1, P0 ;  /* 0x0000e100020c7a11 */ /* 0x000fe200000f0c00 */
[----:B------:R-:W-:Y:S05]  /*155c0*/  BRA.DIV ~URZ, `(.L_x_273) ;  /* 0x00003ae27f007947 */ /* 0x000fea000b800000 */
[----:B-1234-:R1:W2:Y:S02]  /*155d0*/  SHFL.IDX PT, R10, R12, RZ, 0x1c1f ;  /* 0x001c1fff0c0a7589 */ /* 0x01e2a400000e0000 */
.L_x_343:
[----:B------:R-:W-:Y:S05]  /*155e0*/  BRA.DIV ~URZ, `(.L_x_274) ;  /* 0x00003b327f007947 */ /* 0x000fea000b800000 */
[----:B------:R3:W4:Y:S02]  /*155f0*/  SHFL.IDX PT, R0, R13, RZ, 0x1c1f ;  /* 0x001c1fff0d007589 */ /* 0x00072400000e0000 */
.L_x_344:
        /* <DEDUP_REMOVED lines=18> */
.L_x_276:
[----:B------:R-:W-:Y:S05]  /*15720*/  BSYNC B0 ;  /* 0x0000000000007941 */ /* 0x000fea0003800000 */
.L_x_275:
[----:B------:R-:W-:Y:S05]  /*15730*/  BRA.DIV ~URZ, `(.L_x_277) ;  /* 0x00003a427f007947 */ /* 0x000fea000b800000 */
[----:B--2---:R2:W1:Y:S04]  /*15740*/  SHFL.IDX PT, R10, R12, 0x1, 0x1c1f ;  /* 0x003c1f000c0a7f89 */ /* 0x00446800000e0000 */
[----:B----4-:R2:W4:Y:S02]  /*15750*/  SHFL.IDX PT, R0, R13, 0x1, 0x1c1f ;  /* 0x003c1f000d007f89 */ /* 0x01052400000e0000 */
.L_x_345:
        /* <DEDUP_REMOVED lines=19> */
.L_x_279:
[----:B------:R-:W-:Y:S05]  /*15890*/  BSYNC B0 ;  /* 0x0000000000007941 */ /* 0x000fea0003800000 */
.L_x_278:
[----:B------:R-:W-:Y:S05]  /*158a0*/  BRA.DIV ~URZ, `(.L_x_280) ;  /* 0x000039927f007947 */ /* 0x000fea000b800000 */
[----:B-1----:R1:W2:Y:S02]  /*158b0*/  SHFL.IDX PT, R10, R12, 0x2, 0x1c1f ;  /* 0x005c1f000c0a7f89 */ /* 0x0022a400000e0000 */
.L_x_346:
[----:B------:R-:W-:Y:S05]  /*158c0*/  BRA.DIV ~URZ, `(.L_x_281) ;  /* 0x000039e27f007947 */ /* 0x000fea000b800000 */
[----:B----4-:R4:W1:Y:S02]  /*158d0*/  SHFL.IDX PT, R0, R13, 0x2, 0x1c1f ;  /* 0x005c1f000d007f89 */ /* 0x01086400000e0000 */
.L_x_347:
        /* <DEDUP_REMOVED lines=19> */
.L_x_283:
[----:B------:R-:W-:Y:S05]  /*15a10*/  BSYNC B0 ;  /* 0x0000000000007941 */ /* 0x000fea0003800000 */
.L_x_282:
[----:B------:R-:W-:Y:S05]  /*15a20*/  BRA.DIV ~URZ, `(.L_x_284) ;  /* 0x000038e27f007947 */ /* 0x000fea000b800000 */
[----:B-1----:R1:W3:Y:S04]  /*15a30*/  SHFL.IDX PT, R6, R12, 0x3, 0x1c1f ;  /* 0x007c1f000c067f89 */ /* 0x0022e800000e0000 */
[----:B------:R1:W4:Y:S02]  /*15a40*/  SHFL.IDX PT, R0, R13, 0x3, 0x1c1f ;  /* 0x007c1f000d007f89 */ /* 0x00032400000e0000 */
.L_x_348:
        /* <DEDUP_REMOVED lines=20> */
.L_x_272:
[----:B--2---:R-:W2:Y:S04]  /*15b90*/  LDL.LU R6, [R1+0xc] ;  /* 0x00000c0001067983 */ /* 0x004ea80000300800 */
[----:B------:R-:W3:Y:S01]  /*15ba0*/  LDL.LU R7, [R1+0x50] ;  /* 0x0000500001077983 */ /* 0x000ee20000300800 */
[----:B------:R-:W-:Y:S02]  /*15bb0*/  IMAD R14, R14, c[0x0][0x408], RZ ;  /* 0x000102000e0e7a24 */ /* 0x000fe400078e02ff */
[----:B------:R-:W-:-:S04]  /*15bc0*/  IMAD.WIDE.U32 R4, R2, c[0x0][0x408], RZ ;  /* 0x0001020002047a25 */ /* 0x000fc800078e00ff */
[----:B------:R-:W-:-:S05]  /*15bd0*/  IMAD R2, R2, c[0x0][0x40c], R14 ;  /* 0x0001030002027a24 */ /* 0x000fca00078e020e */
[----:B------:R-:W-:Y:S02]  /*15be0*/  IADD3 R5, R5, R2, RZ ;  /* 0x0000000205057210 */ /* 0x000fe40007ffe0ff */
[----:B------:R-:W-:-:S05]  /*15bf0*/  SHF.R.S32.HI R2, RZ, 0x1f, R0 ;  /* 0x0000001fff027819 */ /* 0x000fca0000011400 */
[----:B------:R-:W-:-:S04]  /*15c00*/  IMAD R2, R2, c[0x0][0x440], RZ ;  /* 0x0001100002027a24 */ /* 0x000fc800078e02ff */
[----:B------:R-:W-:Y:S02]  /*15c10*/  IMAD R2, R0, c[0x0][0x444], R2 ;  /* 0x0001110000027a24 */ /* 0x000fe400078e0202 */
[----:B--2---:R-:W-:-:S04]  /*15c20*/  IMAD.WIDE.U32 R4, R6, c[0x0][0x438], R4 ;  /* 0x00010e0006047a25 */ /* 0x004fc800078e0004 */
[----:B------:R-:W-:Y:S02]  /*15c30*/  IMAD R5, R6, c[0x0][0x43c], R5 ;  /* 0x00010f0006057a24 */ /* 0x000fe400078e0205 */
[----:B------:R-:W-:-:S04]  /*15c40*/  @P5 IMAD.HI.U32 R6, R3, c[0x0][0x4ec], RZ ;  /* 0x00013b0003065a27 */ /* 0x000fc800078e00ff */
        /* <DEDUP_REMOVED lines=22> */
.L_x_349:
[----:B------:R-:W-:Y:S05]  /*15db0*/  BRA.DIV ~URZ, `(.L_x_287) ;  /* 0x000036827f007947 */ /* 0x000fea000b800000 */
[----:B------:R3:W4:Y:S02]  /*15dc0*/  SHFL.IDX PT, R0, R24, RZ, 0x1c1f ;  /* 0x001c1fff18007589 */ /* 0x00072400000e0000 */
.L_x_350:
[----:B------:R-:W5:Y:S01]  /*15dd0*/  LDL R5, [R1+0x20] ;  /* 0x0000200001057983 */ /* 0x000f620000100800 */
[----:B------:R-:W-:Y:S01]  /*15de0*/  BSSY B0, `(.L_x_288) ;  /* 0x0000049000007945 */ /* 0x000fe20003800000 */
[C---:B-----5:R-:W-:Y:S02]  /*15df0*/  IADD3 R16, R5.reuse, 0x18, RZ ;  /* 0x0000001805107810 */ /* 0x060fe40007ffe0ff */
[C---:B------:R-:W-:Y:S02]  /*15e00*/  IADD3 R15, R5.reuse, 0x20, RZ ;  /* 0x00000020050f7810 */ /* 0x040fe40007ffe0ff */
[C---:B------:R-:W-:Y:S02]  /*15e10*/  IADD3 R14, R5.reuse, 0x28, RZ ;  /* 0x00000028050e7810 */ /* 0x040fe40007ffe0ff */
[C---:B------:R-:W-:Y:S02]  /*15e20*/  IADD3 R13, R5.reuse, 0x30, RZ ;  /* 0x00000030050d7810 */ /* 0x040fe40007ffe0ff */
[----:B------:R-:W-:-:S02]  /*15e30*/  IADD3 R12, R5, 0x38, RZ ;  /* 0x00000038050c7810 */ /* 0x000fc40007ffe0ff */
[C---:B------:R-:W-:Y:S02]  /*15e40*/  IADD3 R11, R5.reuse, 0x40, RZ ;  /* 0x00000040050b7810 */ /* 0x040fe40007ffe0ff */
[C---:B------:R-:W-:Y:S02]  /*15e50*/  IADD3 R10, R5.reuse, 0x48, RZ ;  /* 0x00000048050a7810 */ /* 0x040fe40007ffe0ff */
[C---:B------:R-:W-:Y:S02]  /*15e60*/  IADD3 R9, R5.reuse, 0x50, RZ ;  /* 0x0000005005097810 */ /* 0x040fe40007ffe0ff */
[C---:B------:R-:W-:Y:S02]  /*15e70*/  IADD3 R8, R5.reuse, 0x58, RZ ;  /* 0x0000005805087810 */ /* 0x040fe40007ffe0ff */
[C---:B------:R-:W-:Y:S02]  /*15e80*/  IADD3 R7, R5.reuse, 0x8, RZ ;  /* 0x0000000805077810 */ /* 0x040fe40007ffe0ff */
[----:B------:R-:W-:-:S02]  /*15e90*/  IADD3 R6, R5, 0x10, RZ ;  /* 0x0000001005067810 */ /* 0x000fc40007ffe0ff */
[----:B------:R-:W-:Y:S02]  /*15ea0*/  SHF.R.S32.HI R28, RZ, 0x1f, R15 ;  /* 0x0000001fff1c7819 */ /* 0x000fe4000001140f */
[----:B------:R-:W-:Y:S02]  /*15eb0*/  SHF.R.S32.HI R29, RZ, 0x1f, R14 ;  /* 0x0000001fff1d7819 */ /* 0x000fe4000001140e */
[----:B------:R-:W-:Y:S02]  /*15ec0*/  SHF.R.S32.HI R31, RZ, 0x1f, R13 ;  /* 0x0000001fff1f7819 */ /* 0x000fe4000001140d */
[----:B------:R-:W-:Y:S02]  /*15ed0*/  SHF.R.S32.HI R30, RZ, 0x1f, R12 ;  /* 0x0000001fff1e7819 */ /* 0x000fe4000001140c */
[----:B------:R-:W-:Y:S02]  /*15ee0*/  SHF.R.S32.HI R32, RZ, 0x1f, R11 ;  /* 0x0000001fff207819 */ /* 0x000fe4000001140b */
[----:B------:R-:W-:-:S02]  /*15ef0*/  SHF.R.S32.HI R33, RZ, 0x1f, R10 ;  /* 0x0000001fff217819 */ /* 0x000fc4000001140a */
[----:B------:R-:W-:Y:S02]  /*15f00*/  SHF.R.S32.HI R34, RZ, 0x1f, R9 ;  /* 0x0000001fff227819 */ /* 0x000fe40000011409 */
[----:B------:R-:W-:Y:S02]  /*15f10*/  SHF.R.S32.HI R35, RZ, 0x1f, R8 ;  /* 0x0000001fff237819 */ /* 0x000fe40000011408 */
[----:B------:R-:W-:Y:S02]  /*15f20*/  SHF.R.S32.HI R26, RZ, 0x1f, R7 ;  /* 0x0000001fff1a7819 */ /* 0x000fe40000011407 */
[----:B------:R-:W-:Y:S02]  /*15f30*/  SHF.R.S32.HI R25, RZ, 0x1f, R6 ;  /* 0x0000001fff197819 */ /* 0x000fe40000011406 */
[----:B------:R-:W-:Y:S01]  /*15f40*/  SHF.R.S32.HI R27, RZ, 0x1f, R16 ;  /* 0x0000001fff1b7819 */ /* 0x000fe20000011410 */
[----:B------:R-:W-:Y:S05]  /*15f50*/  @P0 BRA `(.L_x_289) ;  /* 0x0000031000000947 */ /* 0x000fea0003800000 */
[----:B------:R-:W-:Y:S02]  /*15f60*/  ISETP.GE.AND P0, PT, R5, c[0x0][0x3c8], PT ;  /* 0x0000f20005007a0c */ /* 0x000fe40003f06270 */
[----:B------:R-:W-:-:S02]  /*15f70*/  ISETP.GE.AND P1, PT, R7, c[0x0][0x3c8], PT ;  /* 0x0000f20007007a0c */ /* 0x000fc40003f26270 */
[----:B------:R-:W-:Y:S02]  /*15f80*/  ISETP.GE.AND P3, PT, R6, c[0x0][0x3c8], PT ;  /* 0x0000f20006007a0c */ /* 0x000fe40003f66270 */
[----:B------:R-:W-:-:S07]  /*15f90*/  ISETP.GE.AND P4, PT, R16, c[0x0][0x3c8], PT ;  /* 0x0000f20010007a0c */ /* 0x000fce0003f86270 */
[----:B----4-:R-:W-:Y:S02]  /*15fa0*/  @!P0 IMAD.MOV.U32 R2, RZ, RZ, R0 ;  /* 0x000000ffff028224 */ /* 0x010fe400078e0000 */
[----:B--2---:R-:W-:-:S04]  /*15fb0*/  @!P0 IMAD.MOV.U32 R3, RZ, RZ, R4 ;  /* 0x000000ffff038224 */ /* 0x004fc800078e0004 */
[----:B------:R-:W-:Y:S01]  /*15fc0*/  @!P0 IMAD.WIDE R18, R5, 0x4, R2 ;  /* 0x0000000405128825 */ /* 0x000fe200078e0202 */
[----:B------:R-:W-:-:S04]  /*15fd0*/  @!P1 LEA R2, P2, R7, R0, 0x2 ;  /* 0x0000000007029211 */ /* 0x000fc800078410ff */
[----:B------:R-:W-:Y:S01]  /*15fe0*/  @!P1 LEA.HI.X R3, R7, R4, R26, 0x2, P2 ;  /* 0x0000000407039211 */ /* 0x000fe200010f141a */
[----:B------:R2:W-:Y:S01]  /*15ff0*/  @!P0 ST.E.64 [R18.64], R128 ;  /* 0x0000008012008985 */ /* 0x0005e2000c101b06 */
[----:B------:R-:W-:-:S03]  /*16000*/  ISETP.GE.AND P2, PT, R14, c[0x0][0x3c8], PT ;  /* 0x0000f2000e007a0c */ /* 0x000fc60003f46270 */
[----:B------:R4:W-:Y:S01]  /*16010*/  @!P1 ST.E.64 [R2.64], R124 ;  /* 0x0000007c02009985 */ /* 0x0009e2000c101b06 */
[----:B------:R-:W-:Y:S02]  /*16020*/  ISETP.GE.AND P1, PT, R15, c[0x0][0x3c8], PT ;  /* 0x0000f2000f007a0c */ /* 0x000fe40003f26270 */
[----:B--2---:R-:W-:-:S04]  /*16030*/  @!P3 LEA R18, P0, R6, R0, 0x2 ;  /* 0x000000000612b211 */ /* 0x004fc800078010ff */
[----:B------:R-:W-:Y:S02]  /*16040*/  @!P3 LEA.HI.X R19, R6, R4, R25, 0x2, P0 ;  /* 0x000000040613b211 */ /* 0x000fe400000f1419 */
[----:B----4-:R-:W-:-:S03]  /*16050*/  @!P4 LEA R2, P0, R16, R0, 0x2 ;  /* 0x000000001002c211 */ /* 0x010fc600078010ff */
[----:B------:R2:W-:Y:S01]  /*16060*/  @!P3 ST.E.64 [R18.64], R120 ;  /* 0x000000781200b985 */ /* 0x0005e2000c101b06 */
[----:B------:R-:W-:Y:S02]  /*16070*/  @!P4 LEA.HI.X R3, R16, R4, R27, 0x2, P0 ;  /* 0x000000041003c211 */ /* 0x000fe400000f141b */
[----:B------:R-:W-:-:S03]  /*16080*/  ISETP.GE.AND P3, PT, R11, c[0x0][0x3c8], PT ;  /* 0x0000f2000b007a0c */ /* 0x000fc60003f66270 */
[----:B------:R4:W-:Y:S01]  /*16090*/  @!P4 ST.E.64 [R2.64], R116 ;  /* 0x000000740200c985 */ /* 0x0009e2000c101b06 */
[----:B------:R-:W-:Y:S02]  /*160a0*/  ISETP.GE.AND P4, PT, R13, c[0x0][0x3c8], PT ;  /* 0x0000f2000d007a0c */ /* 0x000fe40003f86270 */
[----:B--2---:R-:W-:-:S04]  /*160b0*/  @!P1 LEA R18, P0, R15, R0, 0x2 ;  /* 0x000000000f129211 */ /* 0x004fc800078010ff */
[----:B------:R-:W-:Y:S02]  /*160c0*/  @!P1 LEA.HI.X R19, R15, R4, R28, 0x2, P0 ;  /* 0x000000040f139211 */ /* 0x000fe400000f141c */
[----:B----4-:R-:W-:-:S03]  /*160d0*/  @!P2 LEA R2, P0, R14, R0, 0x2 ;  /* 0x000000000e02a211 */ /* 0x010fc600078010ff */
[----:B------:R2:W-:Y:S01]  /*160e0*/  @!P1 ST.E.64 [R18.64], R112 ;  /* 0x0000007012009985 */ /* 0x0005e2000c101b06 */
[----:B------:R-:W-:Y:S02]  /*160f0*/  ISETP.GE.AND P1, PT, R12, c[0x0][0x3c8], PT ;  /* 0x0000f2000c007a0c */ /* 0x000fe40003f26270 */
[----:B------:R-:W-:Y:S02]  /*16100*/  @!P2 LEA.HI.X R3, R14, R4, R29, 0x2, P0 ;  /* 0x000000040e03a211 */ /* 0x000fe400000f141d */
[----:B------:R-:W-:-:S03]  /*16110*/  @!P4 LEA R20, P0, R13, R0, 0x2 ;  /* 0x000000000d14c211 */ /* 0x000fc600078010ff */
        /* <DEDUP_REMOVED lines=11> */
[----:B-----5:R-:W-:-:S03]  /*161d0*/  @!P4 LEA R20, P0, R10, R0, 0x2 ;  /* 0x000000000a14c211 */ /* 0x020fc600078010ff */
[----:B------:R4:W-:Y:S01]  /*161e0*/  @!P3 ST.E.64 [R2.64], R108 ;  /* 0x0000006c0200b985 */ /* 0x0009e2000c101b06 */
[----:B------:R-:W-:-:S05]  /*161f0*/  @!P4 LEA.HI.X R21, R10, R4, R33, 0x2, P0 ;  /* 0x000000040a15c211 */ /* 0x000fca00000f1421 */
[----:B------:R1:W-:Y:S01]  /*16200*/  @!P4 ST.E.64 [R20.64], R178 ;  /* 0x000000b21400c985 */ /* 0x0003e2000c101b06 */
[----:B--2---:R-:W-:-:S04]  /*16210*/  @!P2 LEA R18, P0, R9, R0, 0x2 ;  /* 0x000000000912a211 */ /* 0x004fc800078010ff */
[----:B------:R-:W-:Y:S02]  /*16220*/  @!P2 LEA.HI.X R19, R9, R4, R34, 0x2, P0 ;  /* 0x000000040913a211 */ /* 0x000fe400000f1422 */
[----:B----4-:R-:W-:-:S03]  /*16230*/  @!P1 LEA R2, P0, R8, R0, 0x2 ;  /* 0x0000000008029211 */ /* 0x010fc600078010ff */
[----:B------:R1:W-:Y:S01]  /*16240*/  @!P2 ST.E.64 [R18.64], R170 ;  /* 0x000000aa1200a985 */ /* 0x0003e2000c101b06 */
[----:B------:R-:W-:-:S05]  /*16250*/  @!P1 LEA.HI.X R3, R8, R4, R35, 0x2, P0 ;  /* 0x0000000408039211 */ /* 0x000fca00000f1423 */
[----:B------:R1:W-:Y:S04]  /*16260*/  @!P1 ST.E.64 [R2.64], R96 ;  /* 0x0000006002009985 */ /* 0x0003e8000c101b06 */
.L_x_289:
[----:B------:R-:W-:Y:S05]  /*16270*/  BSYNC B0 ;  /* 0x0000000000007941 */ /* 0x000fea0003800000 */
.L_x_288:
[----:B------:R-:W-:Y:S05]  /*16280*/  BRA.DIV ~URZ, `(.L_x_290) ;  /* 0x000032127f007947 */ /* 0x000fea000b800000 */
[----:B--2---:R2:W1:Y:S04]  /*16290*/  SHFL.IDX PT, R4, R17, 0x1, 0x1c1f ;  /* 0x003c1f0011047f89 */ /* 0x00446800000e0000 */
[----:B----4-:R2:W4:Y:S02]  /*162a0*/  SHFL.IDX PT, R0, R24, 0x1, 0x1c1f ;  /* 0x003c1f0018007f89 */ /* 0x01052400000e0000 */
.L_x_351:
[----:B------:R-:W-:Y:S01]  /*162b0*/  BSSY B0, `(.L_x_291) ;  /* 0x0000034000007945 */ /* 0x000fe20003800000 */
[----:B------:R-:W-:Y:S05]  /*162c0*/  @P6 BRA `(.L_x_292) ;  /* 0x0000032000006947 */ /* 0x000fea0003800000 */
[----:B------:R-:W5:Y:S01]  /*162d0*/  LDL R5, [R1+0x20] ;  /* 0x0000200001057983 */ /* 0x000f620000100800 */
[----:B------:R-:W-:Y:S02]  /*162e0*/  ISETP.GE.AND P0, PT, R7, c[0x0][0x3c8], PT ;  /* 0x0000f20007007a0c */ /* 0x000fe40003f06270 */
[----:B------:R-:W-:Y:S02]  /*162f0*/  ISETP.GE.AND P3, PT, R6, c[0x0][0x3c8], PT ;  /* 0x0000f20006007a0c */ /* 0x000fe40003f66270 */
[----:B------:R-:W-:-:S09]  /*16300*/  ISETP.GE.AND P4, PT, R16, c[0x0][0x3c8], PT ;  /* 0x0000f20010007a0c */ /* 0x000fd20003f86270 */
[----:B-1--4-:R-:W-:-:S04]  /*16310*/  @!P0 LEA R2, P2, R7, R0, 0x2 ;  /* 0x0000000007028211 */ /* 0x012fc800078410ff */
[----:B------:R-:W-:Y:S02]  /*16320*/  @!P0 LEA.HI.X R3, R7, R4, R26, 0x2, P2 ;  /* 0x0000000407038211 */ /* 0x000fe400010f141a */
[----:B------:R-:W-:Y:S02]  /*16330*/  ISETP.GE.AND P2, PT, R15, c[0x0][0x3c8], PT ;  /* 0x0000f2000f007a0c */ /* 0x000fe40003f46270 */
[----:B-----5:R-:W-:-:S13]  /*16340*/  ISETP.GE.AND P1, PT, R5, c[0x0][0x3c8], PT ;  /* 0x0000f20005007a0c */ /* 0x020fda0003f26270 */
[----:B------:R-:W-:Y:S02]  /*16350*/  @!P1 IMAD.MOV.U32 R18, RZ, RZ, R0 ;  /* 0x000000ffff129224 */ /* 0x000fe400078e0000 */
[----:B------:R-:W-:-:S04]  /*16360*/  @!P1 IMAD.MOV.U32 R19, RZ, RZ, R4 ;  /* 0x000000ffff139224 */ /* 0x000fc800078e0004 */
[----:B------:R-:W-:-:S05]  /*16370*/  @!P1 IMAD.WIDE R18, R5, 0x4, R18 ;  /* 0x0000000405129825 */ /* 0x000fca00078e0212 */
[----:B------:R1:W-:Y:S01]  /*16380*/  @!P1 ST.E.64 [R18.64], R172 ;  /* 0x000000ac12009985 */ /* 0x0003e2000c101b06 */
[----:B------:R-:W-:-:S03]  /*16390*/  ISETP.GE.AND P1, PT, R14, c[0x0][0x3c8], PT ;  /* 0x0000f2000e007a0c */ /* 0x000fc60003f26270 */
[----:B------:R4:W-:Y:S01]  /*163a0*/  @!P0 ST.E.64 [R2.64], R174 ;  /* 0x000000ae02008985 */ /* 0x0009e2000c101b06 */
[-C--:B-1----:R-:W-:Y:S02]  /*163b0*/  @!P3 LEA R18, P5, R6, R0.reuse, 0x2 ;  /* 0x000000000612b211 */ /* 0x082fe400078a10ff */
[----:B----4-:R-:W-:Y:S02]  /*163c0*/  @!P4 LEA R2, P0, R16, R0, 0x2 ;  /* 0x000000001002c211 */ /* 0x010fe400078010ff */
[-C--:B------:R-:W-:Y:S02]  /*163d0*/  @!P3 LEA.HI.X R19, R6, R4.reuse, R25, 0x2, P5 ;  /* 0x000000040613b211 */ /* 0x080fe400028f1419 */
[----:B------:R-:W-:Y:S02]  /*163e0*/  @!P4 LEA.HI.X R3, R16, R4, R27, 0x2, P0 ;  /* 0x000000041003c211 */ /* 0x000fe400000f141b */
[----:B------:R-:W-:Y:S01]  /*163f0*/  ISETP.GE.AND P0, PT, R13, c[0x0][0x3c8], PT ;  /* 0x0000f2000d007a0c */ /* 0x000fe20003f06270 */
[----:B------:R1:W-:Y:S01]  /*16400*/  @!P3 ST.E.64 [R18.64], R176 ;  /* 0x000000b01200b985 */ /* 0x0003e2000c101b06 */
[----:B------:R-:W-:-:S03]  /*16410*/  ISETP.GE.AND P5, PT, R11, c[0x0][0x3c8], PT ;  /* 0x0000f2000b007a0c */ /* 0x000fc60003fa6270 */
[----:B------:R4:W-:Y:S01]  /*16420*/  @!P4 ST.E.64 [R2.64], R118 ;  /* 0x000000760200c985 */ /* 0x0009e2000c101b06 */
        /* <DEDUP_REMOVED lines=10> */
[CC--:B----4-:R-:W-:Y:S02]  /*164d0*/  @!P4 LEA R2, P1, R12.reuse, R0.reuse, 0x2 ;  /* 0x000000000c02c211 */ /* 0x0d0fe400078210ff */
[----:B------:R-:W-:Y:S01]  /*164e0*/  ISETP.GE.AND P2, PT, R9, c[0x0][0x3c8], PT ;  /* 0x0000f20009007a0c */ /* 0x000fe20003f46270 */
[----:B------:R1:W-:Y:S01]  /*164f0*/  @!P0 ST.E.64 [R18.64], R126 ;  /* 0x0000007e12008985 */ /* 0x0003e2000c101b06 */
[----:B------:R-:W-:Y:S02]  /*16500*/  @!P5 LEA R22, P0, R11, R0, 0x2 ;  /* 0x000000000b16d211 */ /* 0x000fe400078010ff */
[----:B------:R-:W-:Y:S02]  /*16510*/  @!P4 LEA.HI.X R3, R12, R4, R30, 0x2, P1 ;  /* 0x000000040c03c211 */ /* 0x000fe400008f141e */
[----:B------:R-:W-:-:S02]  /*16520*/  ISETP.GE.AND P1, PT, R8, c[0x0][0x3c8], PT ;  /* 0x0000f20008007a0c */ /* 0x000fc40003f26270 */
[----:B------:R-:W-:Y:S01]  /*16530*/  @!P5 LEA.HI.X R23, R11, R4, R32, 0x2, P0 ;  /* 0x000000040b17d211 */ /* 0x000fe200000f1420 */
[----:B------:R4:W-:Y:S01]  /*16540*/  @!P4 ST.E.64 [R2.64], R130 ;  /* 0x000000820200c985 */ /* 0x0009e2000c101b06 */
[----:B------:R-:W-:-:S03]  /*16550*/  @!P3 LEA R20, P0, R10, R0, 0x2 ;  /* 0x000000000a14b211 */ /* 0x000fc600078010ff */
[----:B------:R2:W-:Y:S01]  /*16560*/  @!P5 ST.E.64 [R22.64], R182 ;  /* 0x000000b61600d985 */ /* 0x0005e2000c101b06 */
[----:B------:R-:W-:-:S05]  /*16570*/  @!P3 LEA.HI.X R21, R10, R4, R33, 0x2, P0 ;  /* 0x000000040a15b211 */ /* 0x000fca00000f1421 */
[----:B------:R2:W-:Y:S01]  /*16580*/  @!P3 ST.E.64 [R20.64], R180 ;  /* 0x000000b41400b985 */ /* 0x0005e2000c101b06 */
[----:B-1----:R-:W-:-:S04]  /*16590*/  @!P2 LEA R18, P0, R9, R0, 0x2 ;  /* 0x000000000912a211 */ /* 0x002fc800078010ff */
[----:B------:R-:W-:Y:S02]  /*165a0*/  @!P2 LEA.HI.X R19, R9, R4, R34, 0x2, P0 ;  /* 0x000000040913a211 */ /* 0x000fe400000f1422 */
[----:B----4-:R-:W-:-:S03]  /*165b0*/  @!P1 LEA R2, P0, R8, R0, 0x2 ;  /* 0x0000000008029211 */ /* 0x010fc600078010ff */
[----:B------:R2:W-:Y:S01]  /*165c0*/  @!P2 ST.E.64 [R18.64], R110 ;  /* 0x0000006e1200a985 */ /* 0x0005e2000c101b06 */
[----:B------:R-:W-:-:S05]  /*165d0*/  @!P1 LEA.HI.X R3, R8, R4, R35, 0x2, P0 ;  /* 0x0000000408039211 */ /* 0x000fca00000f1423 */
[----:B------:R2:W-:Y:S04]  /*165e0*/  @!P1 ST.E.64 [R2.64], R86 ;  /* 0x0000005602009985 */ /* 0x0005e8000c101b06 */
.L_x_292:
[----:B------:R-:W-:Y:S05]  /*165f0*/  BSYNC B0 ;  /* 0x0000000000007941 */ /* 0x000fea0003800000 */
.L_x_291:
[----:B------:R-:W-:Y:S05]  /*16600*/  BRA.DIV ~URZ, `(.L_x_293) ;  /* 0x00002f527f007947 */ /* 0x000fea000b800000 */
[----:B-1----:R1:W2:Y:S02]  /*16610*/  SHFL.IDX PT, R4, R17, 0x2, 0x1c1f ;  /* 0x005c1f0011047f89 */ /* 0x0022a400000e0000 */
.L_x_352:
[----:B------:R-:W-:Y:S05]  /*16620*/  BRA.DIV ~URZ, `(.L_x_294) ;  /* 0x00002fa27f007947 */ /* 0x000fea000b800000 */
[----:B----4-:R4:W1:Y:S02]  /*16630*/  SHFL.IDX PT, R0, R24, 0x2, 0x1c1f ;  /* 0x005c1f0018007f89 */ /* 0x01086400000e0000 */
.L_x_353:
[----:B--2---:R-:W2:Y:S01]  /*16640*/  LDL R2, [R1+0x40] ;  /* 0x0000400001027983 */ /* 0x004ea20000100800 */
[----:B------:R-:W-:Y:S01]  /*16650*/  BSSY B0, `(.L_x_295) ;  /* 0x0000035000007945 */ /* 0x000fe20003800000 */
[----:B--2---:R-:W-:-:S13]  /*16660*/  LOP3.LUT P0, RZ, R2, 0x1, RZ, 0xc0, !PT ;  /* 0x0000000102ff7812 */ /* 0x004fda000780c0ff */
[----:B------:R-:W-:Y:S05]  /*16670*/  @P0 BRA `(.L_x_296) ;  /* 0x0000032000000947 */ /* 0x000fea0003800000 */
[----:B------:R-:W2:Y:S01]  /*16680*/  LDL R5, [R1+0x20] ;  /* 0x0000200001057983 */ /* 0x000ea20000100800 */
[----:B------:R-:W-:Y:S02]  /*16690*/  ISETP.GE.AND P2, PT, R7, c[0x0][0x3c8], PT ;  /* 0x0000f20007007a0c */ /* 0x000fe40003f46270 */
[----:B------:R-:W-:Y:S02]  /*166a0*/  ISETP.GE.AND P4, PT, R6, c[0x0][0x3c8], PT ;  /* 0x0000f20006007a0c */ /* 0x000fe40003f86270 */
[----:B------:R-:W-:Y:S02]  /*166b0*/  ISETP.GE.AND P3, PT, R16, c[0x0][0x3c8], PT ;  /* 0x0000f20010007a0c */ /* 0x000fe40003f66270 */
[----:B------:R-:W-:-:S07]  /*166c0*/  ISETP.GE.AND P6, PT, R13, c[0x0][0x3c8], PT ;  /* 0x0000f2000d007a0c */ /* 0x000fce0003fc6270 */
[----:B-1----:R-:W-:-:S04]  /*166d0*/  @!P2 LEA R2, P1, R7, R0, 0x2 ;  /* 0x000000000702a211 */ /* 0x002fc800078210ff */
[----:B------:R-:W-:Y:S02]  /*166e0*/  @!P2 LEA.HI.X R3, R7, R4, R26, 0x2, P1 ;  /* 0x000000040703a211 */ /* 0x000fe400008f141a */
[----:B------:R-:W-:Y:S02]  /*166f0*/  ISETP.GE.AND P1, PT, R15, c[0x0][0x3c8], PT ;  /* 0x0000f2000f007a0c */ /* 0x000fe40003f26270 */
[----:B--2---:R-:W-:-:S13]  /*16700*/  ISETP.GE.AND P0, PT, R5, c[0x0][0x3c8], PT ;  /* 0x0000f20005007a0c */ /* 0x004fda0003f06270 */
[----:B------:R-:W-:Y:S02]  /*16710*/  @!P0 IMAD.MOV.U32 R18, RZ, RZ, R0 ;  /* 0x000000ffff128224 */ /* 0x000fe400078e0000 */
[----:B------:R-:W-:-:S04]  /*16720*/  @!P0 IMAD.MOV.U32 R19, RZ, RZ, R4 ;  /* 0x000000ffff138224 */ /* 0x000fc800078e0004 */
[----:B------:R-:W-:-:S05]  /*16730*/  @!P0 IMAD.WIDE R18, R5, 0x4, R18 ;  /* 0x0000000405128825 */ /* 0x000fca00078e0212 */
[----:B------:R1:W-:Y:S01]  /*16740*/  @!P0 ST.E.64 [R18.64], R40 ;  /* 0x0000002812008985 */ /* 0x0003e2000c101b06 */
[----:B------:R-:W-:-:S03]  /*16750*/  ISETP.GE.AND P0, PT, R14, c[0x0][0x3c8], PT ;  /* 0x0000f2000e007a0c */ /* 0x000fc60003f06270 */
[----:B------:R2:W-:Y:S01]  /*16760*/  @!P2 ST.E.64 [R2.64], R42 ;  /* 0x0000002a0200a985 */ /* 0x0005e2000c101b06 */
[-C--:B-1----:R-:W-:Y:S02]  /*16770*/  @!P4 LEA R18, P5, R6, R0.reuse, 0x2 ;  /* 0x000000000612c211 */ /* 0x082fe400078a10ff */
[----:B--2---:R-:W-:Y:S02]  /*16780*/  @!P3 LEA R2, P2, R16, R0, 0x2 ;  /* 0x000000001002b211 */ /* 0x004fe400078410ff */
[-C--:B------:R-:W-:Y:S02]  /*16790*/  @!P4 LEA.HI.X R19, R6, R4.reuse, R25, 0x2, P5 ;  /* 0x000000040613c211 */ /* 0x080fe400028f1419 */
[----:B------:R-:W-:Y:S02]  /*167a0*/  @!P3 LEA.HI.X R3, R16, R4, R27, 0x2, P2 ;  /* 0x000000041003b211 */ /* 0x000fe400010f141b */
[----:B------:R-:W-:Y:S01]  /*167b0*/  @!P1 LEA R20, P5, R15, R0, 0x2 ;  /* 0x000000000f149211 */ /* 0x000fe200078a10ff */
[----:B------:R1:W-:Y:S01]  /*167c0*/  @!P4 ST.E.64 [R18.64], R44 ;  /* 0x0000002c1200c985 */ /* 0x0003e2000c101b06 */
[----:B------:R-:W-:-:S02]  /*167d0*/  ISETP.GE.AND P4, PT, R12, c[0x0][0x3c8], PT ;  /* 0x0000f2000c007a0c */ /* 0x000fc40003f86270 */
[----:B------:R-:W-:Y:S01]  /*167e0*/  @!P1 LEA.HI.X R21, R15, R4, R28, 0x2, P5 ;  /* 0x000000040f159211 */ /* 0x000fe200028f141c */
[----:B------:R2:W-:Y:S01]  /*167f0*/  @!P3 ST.E.64 [R2.64], R46 ;  /* 0x0000002e0200b985 */ /* 0x0005e2000c101b06 */
[----:B------:R-:W-:-:S03]  /*16800*/  ISETP.GE.AND P3, PT, R11, c[0x0][0x3c8], PT ;  /* 0x0000f2000b007a0c */ /* 0x000fc60003f66270 */
[----:B------:R-:W-:Y:S01]  /*16810*/  @!P1 ST.E.64 [R20.64], R64 ;  /* 0x0000004014009985 */ /* 0x000fe2000c101b06 */
[----:B------:R-:W-:Y:S02]  /*16820*/  ISETP.GE.AND P1, PT, R9, c[0x0][0x3c8], PT ;  /* 0x0000f20009007a0c */ /* 0x000fe40003f26270 */
[CC--:B-1----:R-:W-:Y:S02]  /*16830*/  @!P6 LEA R18, P5, R13.reuse, R0.reuse, 0x2 ;  /* 0x000000000d12e211 */ /* 0x0c2fe400078a10ff */
[C---:B--2---:R-:W-:Y:S02]  /*16840*/  @!P0 LEA R2, P2, R14.reuse, R0, 0x2 ;  /* 0x000000000e028211 */ /* 0x044fe400078410ff */
[-C--:B------:R-:W-:Y:S02]  /*16850*/  @!P6 LEA.HI.X R19, R13, R4.reuse, R31, 0x2, P5 ;  /* 0x000000040d13e211 */ /* 0x080fe400028f141f */
[----:B------:R-:W-:Y:S02]  /*16860*/  @!P0 LEA.HI.X R3, R14, R4, R29, 0x2, P2 ;  /* 0x000000040e038211 */ /* 0x000fe400010f141d */
[----:B------:R-:W-:-:S03]  /*16870*/  ISETP.GE.AND P2, PT, R10, c[0x0][0x3c8], PT ;  /* 0x0000f2000a007a0c */ /* 0x000fc60003f46270 */
[----:B------:R1:W-:Y:S01]  /*16880*/  @!P0 ST.E.64 [R2.64], R50 ;  /* 0x0000003202008985 */ /* 0x0003e2000c101b06 */
[----:B------:R-:W-:-:S03]  /*16890*/  ISETP.GE.AND P0, PT, R8, c[0x0][0x3c8], PT ;  /* 0x0000f20008007a0c */ /* 0x000fc60003f06270 */
[----:B------:R2:W-:Y:S01]  /*168a0*/  @!P6 ST.E.64 [R18.64], R52 ;  /* 0x000000341200e985 */ /* 0x0005e2000c101b06 */
[----:B-1----:R-:W-:-:S04]  /*168b0*/  @!P4 LEA R2, P5, R12, R0, 0x2 ;  /* 0x000000000c02c211 */ /* 0x002fc800078a10ff */
[----:B------:R-:W-:Y:S02]  /*168c0*/  @!P4 LEA.HI.X R3, R12, R4, R30, 0x2, P5 ;  /* 0x000000040c03c211 */ /* 0x000fe400028f141e */
[----:B------:R-:W-:-:S03]  /*168d0*/  @!P3 LEA R22, P5, R11, R0, 0x2 ;  /* 0x000000000b16b211 */ /* 0x000fc600078a10ff */
[----:B------:R1:W-:Y:S01]  /*168e0*/  @!P4 ST.E.64 [R2.64], R54 ;  /* 0x000000360200c985 */ /* 0x0003e2000c101b06 */
[C---:B------:R-:W-:Y:S02]  /*168f0*/  @!P2 LEA R20, P4, R10.reuse, R0, 0x2 ;  /* 0x000000000a14a211 */ /* 0x040fe400078810ff */
[----:B------:R-:W-:Y:S02]  /*16900*/  @!P3 LEA.HI.X R23, R11, R4, R32, 0x2, P5 ;  /* 0x000000040b17b211 */ /* 0x000fe400028f1420 */
[C---:B--2---:R-:W-:Y:S02]  /*16910*/  @!P1 LEA R18, P5, R9.reuse, R0, 0x2 ;  /* 0x0000000009129211 */ /* 0x044fe400078a10ff */
[-C--:B------:R-:W-:Y:S01]  /*16920*/  @!P2 LEA.HI.X R21, R10, R4.reuse, R33, 0x2, P4 ;  /* 0x000000040a15a211 */ /* 0x080fe200020f1421 */
[----:B------:R2:W-:Y:S01]  /*16930*/  @!P3 ST.E.64 [R22.64], R68 ;  /* 0x000000441600b985 */ /* 0x0005e2000c101b06 */
[----:B------:R-:W-:-:S03]  /*16940*/  @!P1 LEA.HI.X R19, R9, R4, R34, 0x2, P5 ;  /* 0x0000000409139211 */ /* 0x000fc600028f1422 */
[----:B------:R2:W-:Y:S04]  /*16950*/  @!P2 ST.E.64 [R20.64], R60 ;  /* 0x0000003c1400a985 */ /* 0x0005e8000c101b06 */
[----:B------:R2:W-:Y:S01]  /*16960*/  @!P1 ST.E.64 [R18.64], R56 ;  /* 0x0000003812009985 */ /* 0x0005e2000c101b06 */
[----:B-1----:R-:W-:-:S04]  /*16970*/  @!P0 LEA R2, P4, R8, R0, 0x2 ;  /* 0x0000000008028211 */ /* 0x002fc800078810ff */
[----:B------:R-:W-:-:S05]  /*16980*/  @!P0 LEA.HI.X R3, R8, R4, R35, 0x2, P4 ;  /* 0x0000000408038211 */ /* 0x000fca00020f1423 */
[----:B------:R2:W-:Y:S04]  /*16990*/  @!P0 ST.E.64 [R2.64], R36 ;  /* 0x0000002402008985 */ /* 0x0005e8000c101b06 */
.L_x_296:
[----:B------:R-:W-:Y:S05]  /*169a0*/  BSYNC B0 ;  /* 0x0000000000007941 */ /* 0x000fea0003800000 */
.L_x_295:
[----:B------:R-:W-:Y:S05]  /*169b0*/  BRA.DIV ~URZ, `(.L_x_297) ;  /* 0x00002c727f007947 */ /* 0x000fea000b800000 */
[----:B------:R2:W3:Y:S04]  /*169c0*/  SHFL.IDX PT, R4, R17, 0x3, 0x1c1f ;  /* 0x007c1f0011047f89 */ /* 0x0004e800000e0000 */
[----:B-1----:R2:W1:Y:S02]  /*169d0*/  SHFL.IDX PT, R0, R24, 0x3, 0x1c1f ;  /* 0x007c1f0018007f89 */ /* 0x00246400000e0000 */
.L_x_354:
[----:B--2---:R-:W2:Y:S02]  /*169e0*/  LDL R2, [R1+0x40] ;  /* 0x0000400001027983 */ /* 0x004ea40000100800 */
[----:B--2---:R-:W-:-:S13]  /*169f0*/  LOP3.LUT P0, RZ, R2, 0x2, RZ, 0xc0, !PT ;  /* 0x0000000202ff7812 */ /* 0x004fda000780c0ff */
[----:B------:R-:W-:Y:S05]  /*16a00*/  @P0 BRA `(.L_x_285) ;  /* 0x000010a000000947 */ /* 0x000fea0003800000 */
[----:B------:R-:W2:Y:S01]  /*16a10*/  LDL R5, [R1+0x20] ;  /* 0x0000200001057983 */ /* 0x000ea20000100800 */
[----:B------:R-:W-:Y:S02]  /*16a20*/  ISETP.GE.AND P3, PT, R7, c[0x0][0x3c8], PT ;  /* 0x0000f20007007a0c */ /* 0x000fe40003f66270 */
[----:B------:R-:W-:Y:S02]  /*16a30*/  ISETP.GE.AND P2, PT, R6, c[0x0][0x3c8], PT ;  /* 0x0000f20006007a0c */ /* 0x000fe40003f46270 */
[----:B------:R-:W-:Y:S02]  /*16a40*/  ISETP.GE.AND P1, PT, R16, c[0x0][0x3c8], PT ;  /* 0x0000f20010007a0c */ /* 0x000fe40003f26270 */
[----:B------:R-:W-:-:S07]  /*16a50*/  ISETP.GE.AND P0, PT, R15, c[0x0][0x3c8], PT ;  /* 0x0000f2000f007a0c */ /* 0x000fce0003f06270 */
[CC--:B-1----:R-:W-:Y:S02]  /*16a60*/  @!P3 LEA R20, P6, R7.reuse, R0.reuse, 0x2 ;  /* 0x000000000714b211 */ /* 0x0c2fe400078c10ff */
[C---:B------:R-:W-:Y:S02]  /*16a70*/  @!P2 LEA R18, P5, R6.reuse, R0, 0x2 ;  /* 0x000000000612a211 */ /* 0x040fe400078a10ff */
[-C--:B---3--:R-:W-:Y:S02]  /*16a80*/  @!P3 LEA.HI.X R21, R7, R4.reuse, R26, 0x2, P6 ;  /* 0x000000040715b211 */ /* 0x088fe400030f141a */
[----:B------:R-:W-:Y:S02]  /*16a90*/  @!P2 LEA.HI.X R19, R6, R4, R25, 0x2, P5 ;  /* 0x000000040613a211 */ /* 0x000fe400028f1419 */
[-C--:B------:R-:W-:Y:S02]  /*16aa0*/  @!P1 LEA R6, P6, R16, R0.reuse, 0x2 ;  /* 0x0000000010069211 */ /* 0x080fe400078c10ff */
[----:B------:R-:W-:-:S02]  /*16ab0*/  @!P0 LEA R2, P5, R15, R0, 0x2 ;  /* 0x000000000f028211 */ /* 0x000fc400078a10ff */
[-C--:B------:R-:W-:Y:S02]  /*16ac0*/  @!P1 LEA.HI.X R7, R16, R4.reuse, R27, 0x2, P6 ;  /* 0x0000000410079211 */ /* 0x080fe400030f141b */
[----:B------:R-:W-:Y:S02]  /*16ad0*/  ISETP.GE.AND P6, PT, R14, c[0x0][0x3c8], PT ;  /* 0x0000f2000e007a0c */ /* 0x000fe40003fc6270 */
[----:B------:R-:W-:Y:S02]  /*16ae0*/  @!P0 LEA.HI.X R3, R15, R4, R28, 0x2, P5 ;  /* 0x000000040f038211 */ /* 0x000fe400028f141c */
[----:B------:R-:W-:Y:S02]  /*16af0*/  ISETP.GE.AND P5, PT, R13, c[0x0][0x3c8], PT ;  /* 0x0000f2000d007a0c */ /* 0x000fe40003fa6270 */
[----:B--2---:R-:W-:-:S13]  /*16b00*/  ISETP.GE.AND P4, PT, R5, c[0x0][0x3c8], PT ;  /* 0x0000f20005007a0c */ /* 0x004fda0003f86270 */
[----:B------:R-:W-:Y:S02]  /*16b10*/  @!P4 IMAD.MOV.U32 R22, RZ, RZ, R0 ;  /* 0x000000ffff16c224 */ /* 0x000fe400078e0000 */
[----:B------:R-:W-:-:S04]  /*16b20*/  @!P4 IMAD.MOV.U32 R23, RZ, RZ, R4 ;  /* 0x000000ffff17c224 */ /* 0x000fc800078e0004 */
[----:B------:R-:W-:-:S05]  /*16b30*/  @!P4 IMAD.WIDE R22, R5, 0x4, R22 ;  /* 0x000000040516c825 */ /* 0x000fca00078e0216 */
[----:B------:R-:W-:Y:S01]  /*16b40*/  @!P4 ST.E.64 [R22.64], R84 ;  /* 0x000000541600c985 */ /* 0x000fe2000c101b06 */
[----:B------:R-:W-:-:S03]  /*16b50*/  ISETP.GE.AND P4, PT, R12, c[0x0][0x3c8], PT ;  /* 0x0000f2000c007a0c */ /* 0x000fc60003f86270 */
[----:B------:R-:W-:Y:S01]  /*16b60*/  @!P3 ST.E.64 [R20.64], R80 ;  /* 0x000000501400b985 */ /* 0x000fe2000c101b06 */
[----:B------:R-:W-:-:S03]  /*16b70*/  ISETP.GE.AND P3, PT, R11, c[0x0][0x3c8], PT ;  /* 0x0000f2000b007a0c */ /* 0x000fc60003f66270 */
[----:B------:R1:W-:Y:S01]  /*16b80*/  @!P2 ST.E.64 [R18.64], R72 ;  /* 0x000000481200a985 */ /* 0x0003e2000c101b06 */
[----:B------:R-:W-:-:S03]  /*16b90*/  ISETP.GE.AND P2, PT, R10, c[0x0][0x3c8], PT ;  /* 0x0000f2000a007a0c */ /* 0x000fc60003f46270 */
[----:B------:R2:W-:Y:S01]  /*16ba0*/  @!P1 ST.E.64 [R6.64], R66 ;  /* 0x0000004206009985 */ /* 0x0005e2000c101b06 */
[----:B------:R-:W-:-:S03]  /*16bb0*/  @!P5 LEA R16, P1, R13, R0, 0x2 ;  /* 0x000000000d10d211 */ /* 0x000fc600078210ff */
[----:B------:R3:W-:Y:S01]  /*16bc0*/  @!P0 ST.E.64 [R2.64], R48 ;  /* 0x0000003002008985 */ /* 0x0007e2000c101b06 */
[----:B------:R-:W-:Y:S02]  /*16bd0*/  @!P5 LEA.HI.X R17, R13, R4, R31, 0x2, P1 ;  /* 0x000000040d11d211 */ /* 0x000fe400008f141f */
[----:B------:R-:W-:Y:S02]  /*16be0*/  ISETP.GE.AND P1, PT, R9, c[0x0][0x3c8], PT ;  /* 0x0000f20009007a0c */ /* 0x000fe40003f26270 */
[----:B-1----:R-:W-:-:S04]  /*16bf0*/  @!P6 LEA R18, P0, R14, R0, 0x2 ;  /* 0x000000000e12e211 */ /* 0x002fc800078010ff */
[----:B------:R-:W-:Y:S02]  /*16c00*/  @!P6 LEA.HI.X R19, R14, R4, R29, 0x2, P0 ;  /* 0x000000040e13e211 */ /* 0x000fe400000f141d */
[----:B------:R-:W-:-:S03]  /*16c10*/  @!P4 LEA R14, P0, R12, R0, 0x2 ;  /* 0x000000000c0ec211 */ /* 0x000fc600078010ff */
[----:B------:R1:W-:Y:S01]  /*16c20*/  @!P6 ST.E.64 [R18.64], R88 ;  /* 0x000000581200e985 */ /* 0x0003e2000c101b06 */
[----:B------:R-:W-:Y:S02]  /*16c30*/  @!P4 LEA.HI.X R15, R12, R4, R30, 0x2, P0 ;  /* 0x000000040c0fc211 */ /* 0x000fe400000f141e */
[C---:B------:R-:W-:Y:S01]  /*16c40*/  @!P3 LEA R12, P0, R11.reuse, R0, 0x2 ;  /* 0x000000000b0cb211 */ /* 0x040fe200078010ff */
[----:B------:R1:W-:Y:S03]  /*16c50*/  @!P5 ST.E.64 [R16.64], R82 ;  /* 0x000000521000d985 */ /* 0x0003e6000c101b06 */
[----:B------:R-:W-:Y:S01]  /*16c60*/  @!P3 LEA.HI.X R13, R11, R4, R32, 0x2, P0 ;  /* 0x000000040b0db211 */ /* 0x000fe200000f1420 */
[----:B------:R1:W-:Y:S01]  /*16c70*/  @!P4 ST.E.64 [R14.64], R76 ;  /* 0x0000004c0e00c985 */ /* 0x0003e2000c101b06 */
[----:B--2---:R-:W-:-:S03]  /*16c80*/  @!P2 LEA R6, P0, R10, R0, 0x2 ;  /* 0x000000000a06a211 */ /* 0x004fc600078010ff */
[----:B------:R1:W-:Y:S01]  /*16c90*/  @!P3 ST.E.64 [R12.64], R70 ;  /* 0x000000460c00b985 */ /* 0x0003e2000c101b06 */
[----:B------:R-:W-:Y:S02]  /*16ca0*/  @!P2 LEA.HI.X R7, R10, R4, R33, 0x2, P0 ;  /* 0x000000040a07a211 */ /* 0x000fe400000f1421 */
[----:B---3--:R-:W-:-:S03]  /*16cb0*/  @!P1 LEA R2, P0, R9, R0, 0x2 ;  /* 0x0000000009029211 */ /* 0x008fc600078010ff */
[----:B------:R1:W-:Y:S01]  /*16cc0*/  @!P2 ST.E.64 [R6.64], R62 ;  /* 0x0000003e0600a985 */ /* 0x0003e2000c101b06 */
[----:B------:R-:W-:Y:S02]  /*16cd0*/  @!P1 LEA.HI.X R3, R9, R4, R34, 0x2, P0 ;  /* 0x0000000409039211 */ /* 0x000fe400000f1422 */
[----:B------:R-:W-:-:S03]  /*16ce0*/  ISETP.GE.AND P0, PT, R8, c[0x0][0x3c8], PT ;  /* 0x0000f20008007a0c */ /* 0x000fc60003f06270 */
[----:B------:R1:W-:Y:S10]  /*16cf0*/  @!P1 ST.E.64 [R2.64], R58 ;  /* 0x0000003a02009985 */ /* 0x0003f4000c101b06 */
[----:B------:R-:W-:Y:S05]  /*16d00*/  @P0 BRA `(.L_x_285) ;  /* 0x00000da000000947 */ /* 0x000fea0003800000 */
[----:B-1----:R-:W-:-:S04]  /*16d10*/  LEA R2, P0, R8, R0, 0x2 ;  /* 0x0000000008027211 */ /* 0x002fc800078010ff */
[----:B------:R-:W-:-:S05]  /*16d20*/  LEA.HI.X R3, R8, R4, R35, 0x2, P0 ;  /* 0x0000000408037211 */ /* 0x000fca00000f1423 */
[----:B------:R1:W-:Y:S01]  /*16d30*/  ST.E.64 [R2.64], R38 ;  /* 0x0000002602007985 */ /* 0x0003e2000c101b06 */
[----:B------:R-:W-:Y:S05]  /*16d40*/  BRA `(.L_x_285) ;  /* 0x00000d6000007947 */ /* 0x000fea0003800000 */
.L_x_270:
        /* <DEDUP_REMOVED lines=22> */
.L_x_298:
        /* <DEDUP_REMOVED lines=57> */
.L_x_300:
[----:B------:R-:W-:Y:S05]  /*17240*/  BSYNC B0 ;  /* 0x0000000000007941 */ /* 0x000fea0003800000 */
.L_x_299:
[----:B------:R-:W-:-:S13]  /*17250*/  ISETP.GT.AND P0, PT, R17, 0x1, PT ;  /* 0x000000011100780c */ /* 0x000fda0003f04270 */
[----:B------:R-:W-:Y:S05]  /*17260*/  @P0 BRA `(.L_x_285) ;  /* 0x0000084000000947 */ /* 0x000fea0003800000 */
[----:B-1----:R-:W2:Y:S04]  /*17270*/  LDL.LU R2, [R1+0x14] ;  /* 0x0000140001027983 */ /* 0x002ea80000300800 */
[----:B------:R-:W3:Y:S01]  /*17280*/  LDL.LU R7, [R1+0xc] ;  /* 0x00000c0001077983 */ /* 0x000ee20000300800 */
[----:B------:R-:W-:-:S03]  /*17290*/  IMAD R4, R16, c[0x0][0x3a0], RZ ;  /* 0x0000e80010047a24 */ /* 0x000fc600078e02ff */
[----:B------:R-:W1:Y:S02]  /*172a0*/  S2R R3, SR_TID.X ;  /* 0x0000000000037919 */ /* 0x000e640000002100 */
[----:B-1----:R-:W-:-:S04]  /*172b0*/  SHF.R.S32.HI R5, RZ, 0x1f, R3 ;  /* 0x0000001fff057819 */ /* 0x002fc80000011403 */
[----:B------:R-:W-:-:S04]  /*172c0*/  LEA.HI R5, R5, R3, RZ, 0x2 ;  /* 0x0000000305057211 */ /* 0x000fc800078f10ff */
[----:B------:R-:W-:-:S04]  /*172d0*/  LOP3.LUT R5, R5, 0xfffffffc, RZ, 0xc0, !PT ;  /* 0xfffffffc05057812 */ /* 0x000fc800078ec0ff */
[----:B------:R-:W-:Y:S02]  /*172e0*/  IADD3 R5, -R5, R3, RZ ;  /* 0x0000000305057210 */ /* 0x000fe40007ffe1ff */
[----:B--2---:R-:W-:Y:S02]  /*172f0*/  MOV R8, R2 ;  /* 0x0000000200087202 */ /* 0x004fe40000000f00 */
[----:B------:R-:W-:Y:S02]  /*17300*/  MOV R2, c[0x0][0x4e8] ;  /* 0x00013a0000027a02 */ /* 0x000fe40000000f00 */
[----:B------:R-:W-:Y:S02]  /*17310*/  LEA R11, R8, R243, 0x7 ;  /* 0x000000f3080b7211 */ /* 0x000fe400078e38ff */
[----:B------:R-:W-:Y:S01]  /*17320*/  ISETP.NE.AND P0, PT, R2, 0x1, PT ;  /* 0x000000010200780c */ /* 0x000fe20003f05270 */
[----:B------:R-:W-:-:S04]  /*17330*/  IMAD.WIDE.U32 R2, R0, c[0x0][0x3a0], RZ ;  /* 0x0000e80000027a25 */ /* 0x000fc800078e00ff */
[----:B------:R-:W-:Y:S01]  /*17340*/  IMAD R0, R0, c[0x0][0x3a4], R4 ;  /* 0x0000e90000007a24 */ /* 0x000fe200078e0204 */
[----:B------:R-:W-:Y:S01]  /*17350*/  LEA R4, R5, R243, 0x5 ;  /* 0x000000f305047211 */ /* 0x000fe200078e28ff */
[----:B------:R-:W-:Y:S02]  /*17360*/  IMAD R5, R20, c[0x0][0x3f0], RZ ;  /* 0x0000fc0014057a24 */ /* 0x000fe400078e02ff */
[----:B------:R-:W-:Y:S01]  /*17370*/  IMAD.IADD R3, R3, 0x1, R0 ;  /* 0x0000000103037824 */ /* 0x000fe200078e0200 */
[----:B------:R-:W-:-:S03]  /*17380*/  LEA R4, R8, R4, 0x7 ;  /* 0x0000000408047211 */ /* 0x000fc600078e38ff */
[----:B---3--:R-:W-:Y:S01]  /*17390*/  IMAD.WIDE.U32 R2, R7, c[0x0][0x3e8], R2 ;  /* 0x0000fa0007027a25 */ /* 0x008fe200078e0002 */
[----:B------:R-:W-:-:S03]  /*173a0*/  MOV R0, R4 ;  /* 0x0000000400007202 */ /* 0x000fc60000000f00 */
[----:B------:R-:W-:-:S04]  /*173b0*/  @P0 IMAD.HI.U32 R6, R4, c[0x0][0x4ec], RZ ;  /* 0x00013b0004060a27 */ /* 0x000fc800078e00ff */
[----:B------:R-:W-:Y:S01]  /*173c0*/  IMAD R3, R7, c[0x0][0x3ec], R3 ;  /* 0x0000fb0007037a24 */ /* 0x000fe200078e0203 */
[----:B------:R-:W-:Y:S01]  /*173d0*/  @P0 SHF.R.U32.HI R0, RZ, c[0x0][0x4f0], R6 ;  /* 0x00013c00ff000a19 */ /* 0x000fe20000011606 */
[C---:B------:R-:W-:Y:S02]  /*173e0*/  IMAD R7, R10.reuse, c[0x0][0x3f4], R5 ;  /* 0x0000fd000a077a24 */ /* 0x040fe400078e0205 */
[----:B------:R-:W-:Y:S01]  /*173f0*/  IMAD.WIDE.U32 R2, R10, c[0x0][0x3f0], R2 ;  /* 0x0000fc000a027a25 */ /* 0x000fe200078e0002 */
[----:B------:R-:W-:Y:S02]  /*17400*/  SHF.R.S32.HI R6, RZ, 0x1f, R0 ;  /* 0x0000001fff067819 */ /* 0x000fe40000011400 */
[----:B------:R-:W-:Y:S01]  /*17410*/  IADD3 R5, -R0, RZ, RZ ;  /* 0x000000ff00057210 */ /* 0x000fe20007ffe1ff */
[----:B------:R-:W-:Y:S02]  /*17420*/  IMAD.IADD R3, R3, 0x1, R7 ;  /* 0x0000000103037824 */ /* 0x000fe400078e0207 */
[----:B------:R-:W-:-:S02]  /*17430*/  IMAD R6, R6, c[0x0][0x3e0], RZ ;  /* 0x0000f80006067a24 */ /* 0x000fc400078e02ff */
        /* <DEDUP_REMOVED lines=13> */
.L_x_355:
[----:B------:R-:W-:Y:S05]  /*17510*/  BRA.DIV ~URZ, `(.L_x_302) ;  /* 0x000022427f007947 */ /* 0x000fea000b800000 */
[----:B------:R3:W4:Y:S02]  /*17520*/  SHFL.IDX PT, R0, R12, RZ, 0x1c1f ;  /* 0x001c1fff0c007589 */ /* 0x00072400000e0000 */
.L_x_356:
        /* <DEDUP_REMOVED lines=19> */
.L_x_304:
[----:B------:R-:W-:Y:S05]  /*17660*/  BSYNC B0 ;  /* 0x0000000000007941 */ /* 0x000fea0003800000 */
.L_x_303:
[----:B------:R-:W-:Y:S05]  /*17670*/  BRA.DIV ~URZ, `(.L_x_305) ;  /* 0x000021427f007947 */ /* 0x000fea000b800000 */
[----:B--2---:R2:W1:Y:S04]  /*17680*/  SHFL.IDX PT, R8, R9, 0x1, 0x1c1f ;  /* 0x003c1f0009087f89 */ /* 0x00446800000e0000 */
[----:B----4-:R2:W4:Y:S02]  /*17690*/  SHFL.IDX PT, R0, R12, 0x1, 0x1c1f ;  /* 0x003c1f000c007f89 */ /* 0x01052400000e0000 */
.L_x_357:
        /* <DEDUP_REMOVED lines=19> */
.L_x_307:
[----:B------:R-:W-:Y:S05]  /*177d0*/  BSYNC B0 ;  /* 0x0000000000007941 */ /* 0x000fea0003800000 */
.L_x_306:
[----:B------:R-:W-:Y:S05]  /*177e0*/  BRA.DIV ~URZ, `(.L_x_308) ;  /* 0x000020927f007947 */ /* 0x000fea000b800000 */
[----:B-1----:R1:W2:Y:S02]  /*177f0*/  SHFL.IDX PT, R8, R9, 0x2, 0x1c1f ;  /* 0x005c1f0009087f89 */ /* 0x0022a400000e0000 */
.L_x_358:
[----:B------:R-:W-:Y:S05]  /*17800*/  BRA.DIV ~URZ, `(.L_x_309) ;  /* 0x000020e27f007947 */ /* 0x000fea000b800000 */
[----:B----4-:R4:W1:Y:S02]  /*17810*/  SHFL.IDX PT, R0, R12, 0x2, 0x1c1f ;  /* 0x005c1f000c007f89 */ /* 0x01086400000e0000 */
.L_x_359:
        /* <DEDUP_REMOVED lines=19> */
.L_x_311:
[----:B------:R-:W-:Y:S05]  /*17950*/  BSYNC B0 ;  /* 0x0000000000007941 */ /* 0x000fea0003800000 */
.L_x_310:
[----:B------:R-:W-:Y:S05]  /*17960*/  BRA.DIV ~URZ, `(.L_x_312) ;  /* 0x00001fe27f007947 */ /* 0x000fea000b800000 */
[----:B--2---:R2:W3:Y:S04]  /*17970*/  SHFL.IDX PT, R8, R9, 0x3, 0x1c1f ;  /* 0x007c1f0009087f89 */ /* 0x0044e800000e0000 */
[----:B-1----:R2:W1:Y:S02]  /*17980*/  SHFL.IDX PT, R0, R12, 0x3, 0x1c1f ;  /* 0x007c1f000c007f89 */ /* 0x00246400000e0000 */
.L_x_360:
        /* <DEDUP_REMOVED lines=18> */
.L_x_285:
[----:B------:R-:W-:Y:S05]  /*17ab0*/  BSYNC B1 ;  /* 0x0000000000017941 */ /* 0x000fea0003800000 */
.L_x_269:
        /* <DEDUP_REMOVED lines=15> */
.L_x_361:
[----:B------:R-:W-:Y:S05]  /*17bb0*/  BRA.DIV ~URZ, `(.L_x_315) ;  /* 0x00001ec27f007947 */ /* 0x000fea000b800000 */
[----:B------:R3:W4:Y:S02]  /*17bc0*/  SHFL.IDX PT, R8, R74, 0x1, 0x1f ;  /* 0x00201f004a087f89 */ /* 0x00072400000e0000 */
.L_x_362:
[----:B------:R-:W5:Y:S01]  /*17bd0*/  LDL R0, [R1+0x1c] ;  /* 0x00001c0001007983 */ /* 0x000f620000100800 */
[----:B------:R-:W-:Y:S02]  /*17be0*/  IMAD.MOV.U32 R6, RZ, RZ, RZ ;  /* 0x000000ffff067224 */ /* 0x000fe400078e00ff */
[----:B-----5:R-:W-:-:S05]  /*17bf0*/  IMAD.IADD R0, R0, 0x1, R14 ;  /* 0x0000000100007824 */ /* 0x020fca00078e020e */
[----:B------:R-:W-:-:S13]  /*17c00*/  ISETP.GE.OR P0, PT, R0, c[0x0][0x53c], !P6 ;  /* 0x00014f0000007a0c */ /* 0x000fda0007706670 */
[----:B------:R-:W-:Y:S01]  /*17c10*/  @!P0 MOV R2, 0x4 ;  /* 0x0000000400028802 */ /* 0x000fe20000000f00 */
[----:B------:R-:W-:-:S04]  /*17c20*/  @!P0 IMAD.MOV.U32 R4, RZ, RZ, 0x4 ;  /* 0x00000004ff048424 */ /* 0x000fc800078e00ff */
        /* <DEDUP_REMOVED lines=13> */
.L_x_363:
        /* <DEDUP_REMOVED lines=16> */
.L_x_364:
[----:B---3--:R-:W-:Y:S01]  /*17e00*/  IMAD R0, R0, c[0x0][0x538], RZ ;  /* 0x00014e0000007a24 */ /* 0x008fe200078e02ff */
[----:B------:R-:W-:Y:S04]  /*17e10*/  BSSY B1, `(.L_x_318) ;  /* 0x0000084000017945 */ /* 0x000fe80003800000 */
[----:B----4-:R-:W-:-:S04]  /*17e20*/  IADD3 R8, R0, R8, RZ ;  /* 0x0000000800087210 */ /* 0x010fc80007ffe0ff */
[----:B--2---:R-:W-:-:S13]  /*17e30*/  ISETP.GT.AND P0, PT, R8, R9, PT ;  /* 0x000000090800720c */ /* 0x004fda0003f04270 */
[----:B------:R-:W-:Y:S05]  /*17e40*/  @P0 BRA `(.L_x_319) ;  /* 0x0000025000000947 */ /* 0x000fea0003800000 */
.L_x_323:
        /* <DEDUP_REMOVED lines=8> */
[----:B-1----:R-:W-:Y:S02]  /*17ed0*/  @!P0 MOV R4, 0x4 ;  /* 0x0000000400048802 */ /* 0x002fe40000000f00 */
[----:B------:R-:W-:-:S03]  /*17ee0*/  @!P0 MOV R2, 0x4 ;  /* 0x0000000400028802 */ /* 0x000fc60000000f00 */
[----:B------:R-:W-:-:S04]  /*17ef0*/  @!P0 IMAD.WIDE R4, R0, R4, c[0x0][0x580] ;  /* 0x0001600000048625 */ /* 0x000fc800078e0204 */
[----:B------:R-:W-:Y:S01]  /*17f00*/  @!P0 IMAD.WIDE R2, R0, R2, c[0x0][0x578] ;  /* 0x00015e0000028625 */ /* 0x000fe200078e0202 */
[----:B------:R-:W2:Y:S04]  /*17f10*/  @!P0 LDG.E R6, [R4.64] ;  /* 0x0000000604068981 */ /* 0x000ea8000c1e1900 */
[----:B------:R-:W2:Y:S02]  /*17f20*/  @!P0 LDG.E R7, [R2.64] ;  /* 0x0000000602078981 */ /* 0x000ea4000c1e1900 */
[----:B--2---:R-:W-:Y:S01]  /*17f30*/  IMAD R0, R7, R6, RZ ;  /* 0x0000000607007224 */ /* 0x004fe200078e02ff */
[----:B------:R-:W-:Y:S05]  /*17f40*/  BRA.DIV ~URZ, `(.L_x_321) ;  /* 0x00001d827f007947 */ /* 0x000fea000b800000 */
[----:B------:R1:W2:Y:S02]  /*17f50*/  SHFL.UP PT, R2, R0, 0x1, RZ ;  /* 0x0420000000027989 */ /* 0x0002a400000e00ff */
.L_x_365:
        /* <DEDUP_REMOVED lines=16> */
.L_x_366:
[----:B--2---:R-:W-:-:S05]  /*18060*/  IMAD R0, R0, c[0x0][0x538], RZ ;  /* 0x00014e0000007a24 */ /* 0x004fca00078e02ff */
[----:B------:R-:W-:-:S04]  /*18070*/  IADD3 R8, R0, R8, RZ ;  /* 0x0000000800087210 */ /* 0x000fc80007ffe0ff */
[----:B------:R-:W-:-:S13]  /*18080*/  ISETP.GT.AND P0, PT, R8, R9, PT ;  /* 0x000000090800720c */ /* 0x000fda0003f04270 */
[----:B-1----:R-:W-:Y:S05]  /*18090*/  @!P0 BRA `(.L_x_323) ;  /* 0xfffffdb000008947 */ /* 0x002fea000383ffff */
.L_x_319:
[----:B------:R-:W-:-:S05]  /*180a0*/  IADD3 R12, -R0, R8, RZ ;  /* 0x00000008000c7210 */ /* 0x000fca0007ffe1ff */
[----:B------:R-:W-:-:S05]  /*180b0*/  IMAD R0, R4, c[0x0][0x538], R12 ;  /* 0x00014e0004007a24 */ /* 0x000fca00078e020c */
[----:B------:R-:W-:Y:S01]  /*180c0*/  ISETP.GT.AND P0, PT, R0, R9, PT ;  /* 0x000000090000720c */ /* 0x000fe20003f04270 */
[----:B------:R-:W-:-:S12]  /*180d0*/  BRA.DIV ~URZ, `(.L_x_324) ;  /* 0x00001de27f007947 */ /* 0x000fd8000b800000 */
[----:B------:R-:W-:-:S04]  /*180e0*/  VOTE.ANY R11, PT, !P0 ;  /* 0x00000000000b7806 */ /* 0x000fc800040e0100 */
.L_x_367:
[----:B------:R2:W3:Y:S01]  /*180f0*/  POPC R10, R11 ;  /* 0x0000000b000a7309 */ /* 0x0004e20000000000 */
[----:B------:R-:W-:Y:S05]  /*18100*/  BRA.DIV ~URZ, `(.L_x_325) ;  /* 0x00001e027f007947 */ /* 0x000fea000b800000 */
[----:B---3--:R3:W4:Y:S04]  /*18110*/  SHFL.IDX PT, R8, R6, R10, 0x1f ;  /* 0x00001f0a06087589 */ /* 0x00872800000e0000 */
[----:B------:R3:W1:Y:S02]  /*18120*/  SHFL.IDX PT, R7, R7, R10, 0x1f ;  /* 0x00001f0a07077589 */ /* 0x00066400000e0000 */
.L_x_368:
[----:B------:R-:W-:Y:S01]  /*18130*/  ISETP.NE.AND P0, PT, R11, RZ, PT ;  /* 0x000000ff0b00720c */ /* 0x000fe20003f05270 */
[----:B------:R-:W-:-:S12]  /*18140*/  BSSY B0, `(.L_x_326) ;  /* 0x0000005000007945 */ /* 0x000fd80003800000 */
[----:B------:R-:W-:Y:S05]  /*18150*/  @!P0 BRA `(.L_x_327) ;  /* 0x0000003000008947 */ /* 0x000fea0003800000 */
[----:B------:R-:W-:Y:S01]  /*18160*/  IADD3 R3, R10, -0x1, RZ ;  /* 0xffffffff0a037810 */ /* 0x000fe20007ffe0ff */
[----:B------:R-:W-:Y:S05]  /*18170*/  BRA.DIV ~URZ, `(.L_x_328) ;  /* 0x00001e627f007947 */ /* 0x000fea000b800000 */
[----:B------:R2:W3:Y:S02]  /*18180*/  SHFL.IDX PT, R13, R4, R3, 0x1f ;  /* 0x00001f03040d7589 */ /* 0x0004e400000e0000 */
.L_x_327:
[----:B------:R-:W-:Y:S05]  /*18190*/  BSYNC B0 ;  /* 0x0000000000007941 */ /* 0x000fea0003800000 */
.L_x_326:
[----:B---3--:R-:W-:Y:S01]  /*181a0*/  IMAD R6, R13, c[0x0][0x538], R12 ;  /* 0x00014e000d067a24 */ /* 0x008fe200078e020c */
[----:B----4-:R-:W-:Y:S02]  /*181b0*/  IABS R2, R8 ;  /* 0x0000000800027213 */ /* 0x010fe40000000000 */
[----:B-12---:R-:W-:Y:S01]  /*181c0*/  IABS R3, R7 ;  /* 0x0000000700037213 */ /* 0x006fe20000000000 */
[----:B------:R-:W-:Y:S01]  /*181d0*/  IMAD.IADD R9, R9, 0x1, -R6 ;  /* 0x0000000109097824 */ /* 0x000fe200078e0a06 */
[----:B------:R1:W-:Y:S01]  /*181e0*/  STL [R1+0x10], R6 ;  /* 0x0000100601007387 */ /* 0x0003e20000100800 */
[----:B------:R-:W2:Y:S03]  /*181f0*/  I2F.RP R4, R2 ;  /* 0x0000000200047306 */ /* 0x000ea60000209400 */
[----:B------:R-:W3:Y:S05]  /*18200*/  LDL.LU R13, [R1+0x1c] ;  /* 0x00001c00010d7983 */ /* 0x000eea0000300800 */
[----:B--2---:R-:W2:Y:S02]  /*18210*/  MUFU.RCP R4, R4 ;  /* 0x0000000400047308 */ /* 0x004ea40000001000 */
[----:B--2---:R-:W-:-:S06]  /*18220*/  IADD3 R4, R4, 0xffffffe, RZ ;  /* 0x0ffffffe04047810 */ /* 0x004fcc0007ffe0ff */
[----:B------:R-:W2:Y:S01]  /*18230*/  F2I.FTZ.U32.TRUNC.NTZ R5, R4 ;  /* 0x0000000400057305 */ /* 0x000ea2000021f000 */
[----:B-1----:R-:W-:Y:S02]  /*18240*/  MOV R6, R3 ;  /* 0x0000000300067202 */ /* 0x002fe40000000f00 */
[----:B------:R-:W-:Y:S01]  /*18250*/  IABS R11, R9 ;  /* 0x00000009000b7213 */ /* 0x000fe20000000000 */
[----:B--2---:R-:W-:-:S04]  /*18260*/  IMAD.MOV R0, RZ, RZ, -R5 ;  /* 0x000000ffff007224 */ /* 0x004fc800078e0a05 */
[----:B------:R-:W-:Y:S01]  /*18270*/  IMAD.MOV.U32 R4, RZ, RZ, R0 ;  /* 0x000000ffff047224 */ /* 0x000fe200078e0000 */
[----:B------:R-:W-:-:S03]  /*18280*/  IABS R0, R8 ;  /* 0x0000000800007213 */ /* 0x000fc60000000000 */
[----:B------:R-:W-:Y:S02]  /*18290*/  IMAD R3, R4, R2, RZ ;  /* 0x0000000204037224 */ /* 0x000fe400078e02ff */
[----:B------:R-:W-:Y:S01]  /*182a0*/  IMAD.MOV.U32 R4, RZ, RZ, RZ ;  /* 0x000000ffff047224 */ /* 0x000fe200078e00ff */
[----:B------:R-:W1:Y:S01]  /*182b0*/  I2F.RP R12, R6 ;  /* 0x00000006000c7306 */ /* 0x000e620000209400 */
[----:B------:R-:W-:Y:S02]  /*182c0*/  IMAD.MOV R0, RZ, RZ, -R0 ;  /* 0x000000ffff007224 */ /* 0x000fe400078e0a00 */
[----:B------:R-:W-:-:S04]  /*182d0*/  IMAD.HI.U32 R5, R5, R3, R4 ;  /* 0x0000000305057227 */ /* 0x000fc800078e0004 */
[----:B------:R-:W-:Y:S01]  /*182e0*/  IMAD.MOV.U32 R3, RZ, RZ, R11 ;  /* 0x000000ffff037224 */ /* 0x000fe200078e000b */
[----:B------:R-:W-:-:S03]  /*182f0*/  MOV R4, R0 ;  /* 0x0000000000047202 */ /* 0x000fc60000000f00 */
[----:B------:R-:W-:-:S04]  /*18300*/  IMAD.HI.U32 R0, R5, R3, RZ ;  /* 0x0000000305007227 */ /* 0x000fc800078e00ff */
[----:B------:R-:W-:Y:S02]  /*18310*/  IMAD R3, R0, R4, R3 ;  /* 0x0000000400037224 */ /* 0x000fe400078e0203 */
[----:B-1----:R-:W1:Y:S03]  /*18320*/  MUFU.RCP R4, R12 ;  /* 0x0000000c00047308 */ /* 0x002e660000001000 */
[----:B------:R-:W-:-:S13]  /*18330*/  ISETP.GT.U32.AND P0, PT, R2, R3, PT ;  /* 0x000000030200720c */ /* 0x000fda0003f04070 */
[----:B------:R-:W-:Y:S01]  /*18340*/  @!P0 IMAD.IADD R3, R3, 0x1, -R2 ;  /* 0x0000000103038824 */ /* 0x000fe200078e0a02 */
[----:B-1----:R-:W-:-:S04]  /*18350*/  IADD3 R4, R4, 0xffffffe, RZ ;  /* 0x0ffffffe04047810 */ /* 0x002fc80007ffe0ff */
[----:B------:R-:W-:Y:S02]  /*18360*/  ISETP.GE.U32.AND P2, PT, R3, R2, PT ;  /* 0x000000020300720c */ /* 0x000fe40003f46070 */
[----:B------:R-:W1:Y:S01]  /*18370*/  F2I.FTZ.U32.TRUNC.NTZ R3, R4 ;  /* 0x0000000400037305 */ /* 0x000e62000021f000 */
[----:B------:R-:W-:Y:S02]  /*18380*/  LOP3.LUT R2, R9, R8, RZ, 0x3c, !PT ;  /* 0x0000000809027212 */ /* 0x000fe400078e3cff */
[----:B------:R-:W-:Y:S02]  /*18390*/  @!P0 IADD3 R0, R0, 0x1, RZ ;  /* 0x0000000100008810 */ /* 0x000fe40007ffe0ff */
[----:B------:R-:W-:Y:S02]  /*183a0*/  ISETP.GE.AND P1, PT, R2, RZ, PT ;  /* 0x000000ff0200720c */ /* 0x000fe40003f26270 */
[----:B------:R-:W-:-:S04]  /*183b0*/  ISETP.NE.AND P0, PT, R8, RZ, PT ;  /* 0x000000ff0800720c */ /* 0x000fc80003f05270 */
[----:B------:R-:W-:Y:S01]  /*183c0*/  @P2 IADD3 R0, R0, 0x1, RZ ;  /* 0x0000000100002810 */ /* 0x000fe20007ffe0ff */
[----:B-1----:R-:W-:-:S06]  /*183d0*/  IMAD.MOV R2, RZ, RZ, -R3 ;  /* 0x000000ffff027224 */ /* 0x002fcc00078e0a03 */
[----:B------:R-:W-:Y:S01]  /*183e0*/  @!P1 IMAD.MOV R0, RZ, RZ, -R0 ;  /* 0x000000ffff009224 */ /* 0x000fe200078e0a00 */
[----:B------:R-:W-:Y:S02]  /*183f0*/  MOV R4, R2 ;  /* 0x0000000200047202 */ /* 0x000fe40000000f00 */
[----:B------:R-:W-:Y:S02]  /*18400*/  IABS R2, R7 ;  /* 0x0000000700027213 */ /* 0x000fe40000000000 */
[----:B------:R-:W-:Y:S01]  /*18410*/  @!P0 LOP3.LUT R0, RZ, R8, RZ, 0x33, !PT ;  /* 0x00000008ff008212 */ /* 0x000fe200078e33ff */
[----:B------:R-:W-:Y:S02]  /*18420*/  IMAD R4, R4, R6, RZ ;  /* 0x0000000604047224 */ /* 0x000fe400078e02ff */
[----:B------:R-:W-:Y:S01]  /*18430*/  IMAD.MOV R5, RZ, RZ, -R2 ;  /* 0x000000ffff057224 */ /* 0x000fe200078e0a02 */
[----:B------:R-:W-:Y:S01]  /*18440*/  IABS R11, R0 ;  /* 0x00000000000b7213 */ /* 0x000fe20000000000 */
[----:B------:R-:W-:-:S04]  /*18450*/  IMAD.MOV.U32 R2, RZ, RZ, RZ ;  /* 0x000000ffff027224 */ /* 0x000fc800078e00ff */
        /* <DEDUP_REMOVED lines=26> */
.L_x_320:
[----:B------:R-:W-:Y:S01]  /*18600*/  MOV R0, c[0x0][0x53c] ;  /* 0x00014f0000007a02 */ /* 0x000fe20000000f00 */
[----:B------:R2:W-:Y:S04]  /*18610*/  STL [R1+0x10], R9 ;  /* 0x0000100901007387 */ /* 0x0005e80000100800 */
[----:B------:R2:W-:Y:S04]  /*18620*/  STL [R1+0x14], RZ ;  /* 0x000014ff01007387 */ /* 0x0005e80000100800 */
[----:B------:R2:W-:Y:S04]  /*18630*/  STL [R1+0x18], RZ ;  /* 0x000018ff01007387 */ /* 0x0005e80000100800 */
[----:B------:R2:W-:Y:S02]  /*18640*/  STL [R1+0x1c], R0 ;  /* 0x00001c0001007387 */ /* 0x0005e40000100800 */
.L_x_329:
[----:B------:R-:W-:Y:S05]  /*18650*/  BSYNC B1 ;  /* 0x0000000000017941 */ /* 0x000fea0003800000 */
.L_x_318:
        /* <DEDUP_REMOVED lines=9> */
.L_x_313:
[----:B--2---:R-:W2:Y:S02]  /*186f0*/  LDL R0, [R1+0x1c] ;  /* 0x00001c0001007983 */ /* 0x004ea40000100800 */
[----:B--2---:R-:W-:-:S13]  /*18700*/  ISETP.GE.AND P0, PT, R0, c[0x0][0x53c], PT ;  /* 0x00014f0000007a0c */ /* 0x004fda0003f06270 */
[----:B-1----:R-:W-:Y:S01]  /*18710*/  @P0 CALL.REL.NOINC `(.L_x_330) ;  /* 0x0000001000000944 */ /* 0x002fe20003c00000 */
[----:B------:R-:W-:Y:S05]  /*18720*/  BRA `(.L_x_331) ;  /* 0xfffe94b000007947 */ /* 0x000fea000383ffff */
.L_x_330:
[----:B------:R-:W-:Y:S05]  /*18730*/  EXIT ;  /* 0x000000000000794d */ /* 0x000fea0003800000 */
.L_x_163:
[----:B------:R-:W-:Y:S01]  /*18740*/  IMAD.MOV.U32 R0, RZ, RZ, R5 ;  /* 0x000000ffff007224 */ /* 0x000fe200078e0005 */
[----:B------:R-:W-:Y:S02]  /*18750*/  MOV R2, 0x1 ;  /* 0x0000000100027802 */ /* 0x000fe40000000f00 */
[----:B------:R-:W-:Y:S02]  /*18760*/  MOV R3, 0x18780 ;  /* 0x0001878000037802 */ /* 0x000fe40000000f00 */
[----:B------:R-:W-:Y:S05]  /*18770*/  CALL.REL.NOINC `($__internal_6_$__cuda_sm70_shflsync_up_p) ;  /* 0x0000195000007944 */ /* 0x000fea0003c00000 */
[----:B------:R-:W-:Y:S01]  /*18780*/  MOV R0, R4 ;  /* 0x0000000400007202 */ /* 0x000fe20000000f00 */
[----:B------:R-:W-:Y:S05]  /*18790*/  BRA `(.L_x_332) ;  /* 0xfffe7cd000007947 */ /* 0x000fea000383ffff */
.L_x_164:
[----:B------:R-:W-:Y:S01]  /*187a0*/  IMAD.MOV.U32 R0, RZ, RZ, R5 ;  /* 0x000000ffff007224 */ /* 0x000fe200078e0005 */
[----:B------:R-:W-:Y:S02]  /*187b0*/  MOV R2, 0x2 ;  /* 0x0000000200027802 */ /* 0x000fe40000000f00 */
[----:B------:R-:W-:Y:S02]  /*187c0*/  MOV R3, 0x187e0 ;  /* 0x000187e000037802 */ /* 0x000fe40000000f00 */
[----:B------:R-:W-:Y:S05]  /*187d0*/  CALL.REL.NOINC `($__internal_6_$__cuda_sm70_shflsync_up_p) ;  /* 0x000018f000007944 */ /* 0x000fea0003c00000 */
[----:B------:R-:W-:Y:S01]  /*187e0*/  SEL R0, R4, RZ, P4 ;  /* 0x000000ff04007207 */ /* 0x000fe20002000000 */
[----:B------:R-:W-:Y:S01]  /*187f0*/  IMAD.MOV.U32 R2, RZ, RZ, 0x4 ;  /* 0x00000004ff027424 */ /* 0x000fe200078e00ff */
[----:B------:R-:W-:-:S03]  /*18800*/  MOV R3, 0x18830 ;  /* 0x0001883000037802 */ /* 0x000fc60000000f00 */
[----:B------:R-:W-:Y:S02]  /*18810*/  IMAD.IADD R0, R5, 0x1, R0 ;  /* 0x0000000105007824 */ /* 0x000fe400078e0200 */
        /* <DEDUP_REMOVED lines=14> */
[----:B------:R-:W-:Y:S01]  /*18900*/  IMAD.IADD R4, R0, 0x1, R4 ;  /* 0x0000000100047824 */ /* 0x000fe200078e0204 */
[----:B------:R-:W-:-:S03]  /*18910*/  MOV R0, 0x1f ;  /* 0x0000001f00007802 */ /* 0x000fc60000000f00 */
[----:B------:R-:W-:Y:S02]  /*18920*/  IMAD.MOV.U32 R5, RZ, RZ, R4 ;  /* 0x000000ffff057224 */ /* 0x000fe400078e0004 */
[----:B------:R-:W-:Y:S05]  /*18930*/  CALL.REL.NOINC `($__internal_5_$__cuda_sm70_shflsync_idx_p) ;  /* 0x0000174000007944 */ /* 0x000fea0003c00000 */
[----:B------:R-:W-:Y:S05]  /*18940*/  BRA `(.L_x_333) ;  /* 0xfffe7c2000007947 */ /* 0x000fea000383ffff */
.L_x_166:
[----:B------:R-:W-:Y:S02]  /*18950*/  SEL R0, RZ, 0x1, P0 ;  /* 0x00000001ff007807 */ /* 0x000fe40000000000 */
[----:B------:R-:W-:Y:S02]  /*18960*/  MOV R2, 0x18980 ;  /* 0x0001898000027802 */ /* 0x000fe40000000f00 */
[----:B------:R-:W-:Y:S05]  /*18970*/  CALL.REL.NOINC `($__internal_7_$__cuda_sm70_votesync_ballot) ;  /* 0x000017c000007944 */ /* 0x000fea0003c00000 */
[----:B------:R-:W-:Y:S01]  /*18980*/  MOV R6, R0 ;  /* 0x0000000000067202 */ /* 0x000fe20000000f00 */
[----:B------:R-:W-:Y:S05]  /*18990*/  BRA `(.L_x_334) ;  /* 0xfffe7c6000007947 */ /* 0x000fea000383ffff */
.L_x_167:
[----:B------:R-:W-:Y:S01]  /*189a0*/  IMAD.MOV.U32 R5, RZ, RZ, R8 ;  /* 0x000000ffff057224 */ /* 0x000fe200078e0008 */
[----:B--2---:R-:W-:Y:S01]  /*189b0*/  MOV R3, R13 ;  /* 0x0000000d00037202 */ /* 0x004fe20000000f00 */
[----:B------:R-:W-:Y:S01]  /*189c0*/  IMAD.MOV.U32 R0, RZ, RZ, 0x1f ;  /* 0x0000001fff007424 */ /* 0x000fe200078e00ff */
[----:B------:R-:W-:Y:S02]  /*189d0*/  MOV R2, 0x189f0 ;  /* 0x000189f000027802 */ /* 0x000fe40000000f00 */
[----:B-1----:R-:W-:Y:S05]  /*189e0*/  CALL.REL.NOINC `($__internal_5_$__cuda_sm70_shflsync_idx_p) ;  /* 0x0000169000007944 */ /* 0x002fea0003c00000 */
[----:B------:R-:W-:Y:S01]  /*189f0*/  IMAD.MOV.U32 R11, RZ, RZ, R0 ;  /* 0x000000ffff0b7224 */ /* 0x000fe200078e0000 */
[----:B------:R-:W-:Y:S01]  /*18a00*/  MOV R5, R7 ;  /* 0x0000000700057202 */ /* 0x000fe20000000f00 */
[----:B------:R-:W-:Y:S01]  /*18a10*/  IMAD.MOV.U32 R7, RZ, RZ, RZ ;  /* 0x000000ffff077224 */ /* 0x000fe200078e00ff */
[----:B------:R-:W-:Y:S01]  /*18a20*/  MOV R3, R13 ;  /* 0x0000000d00037202 */ /* 0x000fe20000000f00 */
[----:B------:R-:W-:Y:S01]  /*18a30*/  IMAD.MOV.U32 R0, RZ, RZ, 0x1f ;  /* 0x0000001fff007424 */ /* 0x000fe200078e00ff */
[----:B------:R-:W-:-:S02]  /*18a40*/  MOV R2, 0x18a60 ;  /* 0x00018a6000027802 */ /* 0x000fc40000000f00 */
[----:B------:R-:W-:Y:S05]  /*18a50*/  CALL.REL.NOINC `($__internal_5_$__cuda_sm70_shflsync_idx_p) ;  /* 0x0000162000007944 */ /* 0x000fea0003c00000 */
[----:B------:R-:W-:Y:S01]  /*18a60*/  MOV R10, R0 ;  /* 0x00000000000a7202 */ /* 0x000fe20000000f00 */
[----:B------:R-:W-:Y:S05]  /*18a70*/  BRA `(.L_x_335) ;  /* 0xfffe7bd000007947 */ /* 0x000fea000383ffff */
.L_x_170:
[----:B------:R-:W-:Y:S01]  /*18a80*/  IMAD.MOV.U32 R5, RZ, RZ, R4 ;  /* 0x000000ffff057224 */ /* 0x000fe200078e0004 */
[----:B------:R-:W-:-:S02]  /*18a90*/  MOV R0, 0x1f ;  /* 0x0000001f00007802 */ /* 0x000fc40000000f00 */
[----:B------:R-:W-:Y:S02]  /*18aa0*/  MOV R2, 0x18ac0 ;  /* 0x00018ac000027802 */ /* 0x000fe40000000f00 */
[----:B-1----:R-:W-:Y:S05]  /*18ab0*/  CALL.REL.NOINC `($__internal_5_$__cuda_sm70_shflsync_idx_p) ;  /* 0x000015c000007944 */ /* 0x002fea0003c00000 */
[----:B------:R-:W-:Y:S01]  /*18ac0*/  MOV R7, R0 ;  /* 0x0000000000077202 */ /* 0x000fe20000000f00 */
[----:B------:R-:W-:Y:S05]  /*18ad0*/  BRA `(.L_x_169) ;  /* 0xfffe7bd000007947 */ /* 0x000fea000383ffff */
.L_x_208:
[----:B------:R-:W-:Y:S01]  /*18ae0*/  IMAD.MOV.U32 R5, RZ, RZ, R10 ;  /* 0x000000ffff057224 */ /* 0x000fe200078e000a */
[----:B------:R-:W-:Y:S01]  /*18af0*/  MOV R3, RZ ;  /* 0x000000ff00037202 */ /* 0x000fe20000000f00 */
[----:B------:R-:W-:Y:S01]  /*18b00*/  IMAD.MOV.U32 R0, RZ, RZ, 0x1c1f ;  /* 0x00001c1fff007424 */ /* 0x000fe200078e00ff */
[----:B------:R-:W-:Y:S02]  /*18b10*/  MOV R2, 0x18b30 ;  /* 0x00018b3000027802 */ /* 0x000fe40000000f00 */
[----:B-----5:R-:W-:Y:S05]  /*18b20*/  CALL.REL.NOINC `($__internal_5_$__cuda_sm70_shflsync_idx_p) ;  /* 0x0000155000007944 */ /* 0x020fea0003c00000 */
[----:B------:R-:W-:Y:S01]  /*18b30*/  MOV R8, R0 ;  /* 0x0000000000087202 */ /* 0x000fe20000000f00 */
[----:B------:R-:W-:Y:S05]  /*18b40*/  BRA `(.L_x_336) ;  /* 0xfffef51000007947 */ /* 0x000fea000383ffff */
.L_x_209:
[----:B------:R-:W-:Y:S01]  /*18b50*/  IMAD.MOV.U32 R5, RZ, RZ, R11 ;  /* 0x000000ffff057224 */ /* 0x000fe200078e000b */
[----:B------:R-:W-:Y:S01]  /*18b60*/  MOV R3, RZ ;  /* 0x000000ff00037202 */ /* 0x000fe20000000f00 */
[----:B------:R-:W-:Y:S01]  /*18b70*/  IMAD.MOV.U32 R0, RZ, RZ, 0x1c1f ;  /* 0x00001c1fff007424 */ /* 0x000fe200078e00ff */
[----:B------:R-:W-:Y:S02]  /*18b80*/  MOV R2, 0x18ba0 ;  /* 0x00018ba000027802 */ /* 0x000fe40000000f00 */
[----:B-12--5:R-:W-:Y:S05]  /*18b90*/  CALL.REL.NOINC `($__internal_5_$__cuda_sm70_shflsync_idx_p) ;  /* 0x000014e000007944 */ /* 0x026fea0003c00000 */
[----:B------:R-:W-:Y:S05]  /*18ba0*/  BRA `(.L_x_337) ;  /* 0xfffef4d000007947 */ /* 0x000fea000383ffff */
.L_x_212:
[----:B--2---:R-:W-:Y:S01]  /*18bb0*/  IMAD.MOV.U32 R5, RZ, RZ, R10 ;  /* 0x000000ffff057224 */ /* 0x004fe200078e000a */
[----:B------:R-:W-:Y:S01]  /*18bc0*/  MOV R3, 0x1 ;  /* 0x0000000100037802 */ /* 0x000fe20000000f00 */
[----:B----4-:R-:W-:Y:S01]  /*18bd0*/  IMAD.MOV.U32 R0, RZ, RZ, 0x1c1f ;  /* 0x00001c1fff007424 */ /* 0x010fe200078e00ff */
[----:B------:R-:W-:-:S02]  /*18be0*/  MOV R2, 0x18c00 ;  /* 0x00018c0000027802 */ /* 0x000fc40000000f00 */
[----:B-1-3-5:R-:W-:Y:S05]  /*18bf0*/  CALL.REL.NOINC `($__internal_5_$__cuda_sm70_shflsync_idx_p) ;  /* 0x0000148000007944 */ /* 0x02afea0003c00000 */
[----:B------:R-:W-:Y:S01]  /*18c00*/  IMAD.MOV.U32 R8, RZ, RZ, R0 ;  /* 0x000000ffff087224 */ /* 0x000fe200078e0000 */
[----:B------:R-:W-:Y:S01]  /*18c10*/  MOV R3, 0x1 ;  /* 0x0000000100037802 */ /* 0x000fe20000000f00 */
[----:B------:R-:W-:Y:S01]  /*18c20*/  IMAD.MOV.U32 R5, RZ, RZ, R11 ;  /* 0x000000ffff057224 */ /* 0x000fe200078e000b */
[----:B------:R-:W-:-:S02]  /*18c30*/  MOV R0, 0x1c1f ;  /* 0x00001c1f00007802 */ /* 0x000fc40000000f00 */
[----:B------:R-:W-:Y:S02]  /*18c40*/  MOV R2, 0x18c60 ;  /* 0x00018c6000027802 */ /* 0x000fe40000000f00 */
[----:B------:R-:W-:Y:S05]  /*18c50*/  CALL.REL.NOINC `($__internal_5_$__cuda_sm70_shflsync_idx_p) ;  /* 0x0000142000007944 */ /* 0x000fea0003c00000 */
[----:B------:R-:W-:Y:S05]  /*18c60*/  BRA `(.L_x_338) ;  /* 0xfffef59000007947 */ /* 0x000fea000383ffff */
.L_x_215:
[----:B-1----:R-:W-:Y:S01]  /*18c70*/  IMAD.MOV.U32 R5, RZ, RZ, R10 ;  /* 0x000000ffff057224 */ /* 0x002fe200078e000a */
[----:B------:R-:W-:Y:S01]  /*18c80*/  MOV R3, 0x2 ;  /* 0x0000000200037802 */ /* 0x000fe20000000f00 */
[----:B----4-:R-:W-:Y:S01]  /*18c90*/  IMAD.MOV.U32 R0, RZ, RZ, 0x1c1f ;  /* 0x00001c1fff007424 */ /* 0x010fe200078e00ff */
[----:B------:R-:W-:Y:S02]  /*18ca0*/  MOV R2, 0x18cc0 ;  /* 0x00018cc000027802 */ /* 0x000fe40000000f00 */
[----:B--23-5:R-:W-:Y:S05]  /*18cb0*/  CALL.REL.NOINC `($__internal_5_$__cuda_sm70_shflsync_idx_p) ;  /* 0x000013c000007944 */ /* 0x02cfea0003c00000 */
[----:B------:R-:W-:Y:S01]  /*18cc0*/  MOV R8, R0 ;  /* 0x0000000000087202 */ /* 0x000fe20000000f00 */
[----:B------:R-:W-:Y:S05]  /*18cd0*/  BRA `(.L_x_339) ;  /* 0xfffef69000007947 */ /* 0x000fea000383ffff */
.L_x_216:
[----:B------:R-:W-:Y:S01]  /*18ce0*/  IMAD.MOV.U32 R5, RZ, RZ, R11 ;  /* 0x000000ffff057224 */ /* 0x000fe200078e000b */
[----:B------:R-:W-:Y:S01]  /*18cf0*/  MOV R3, 0x2 ;  /* 0x0000000200037802 */ /* 0x000fe20000000f00 */
[----:B----4-:R-:W-:Y:S01]  /*18d00*/  IMAD.MOV.U32 R0, RZ, RZ, 0x1c1f ;  /* 0x00001c1fff007424 */ /* 0x010fe200078e00ff */
[----:B------:R-:W-:Y:S02]  /*18d10*/  MOV R2, 0x18d30 ;  /* 0x00018d3000027802 */ /* 0x000fe40000000f00 */
[----:B-123-5:R-:W-:Y:S05]  /*18d20*/  CALL.REL.NOINC `($__internal_5_$__cuda_sm70_shflsync_idx_p) ;  /* 0x0000135000007944 */ /* 0x02efea0003c00000 */
[----:B------:R-:W-:Y:S05]  /*18d30*/  BRA `(.L_x_340) ;  /* 0xfffef65000007947 */ /* 0x000fea000383ffff */
.L_x_219:
[----:B-1----:R-:W-:Y:S01]  /*18d40*/  IMAD.MOV.U32 R5, RZ, RZ, R10 ;  /* 0x000000ffff057224 */ /* 0x002fe200078e000a */
[----:B------:R-:W-:Y:S01]  /*18d50*/  MOV R3, 0x3 ;  /* 0x0000000300037802 */ /* 0x000fe20000000f00 */
[----:B------:R-:W-:Y:S01]  /*18d60*/  IMAD.MOV.U32 R0, RZ, RZ, 0x1c1f ;  /* 0x00001c1fff007424 */ /* 0x000fe200078e00ff */
[----:B------:R-:W-:-:S02]  /*18d70*/  MOV R2, 0x18d90 ;  /* 0x00018d9000027802 */ /* 0x000fc40000000f00 */
[----:B--2345:R-:W-:Y:S05]  /*18d80*/  CALL.REL.NOINC `($__internal_5_$__cuda_sm70_shflsync_idx_p) ;  /* 0x000012f000007944 */ /* 0x03cfea0003c00000 */
[----:B------:R-:W-:Y:S01]  /*18d90*/  IMAD.MOV.U32 R8, RZ, RZ, R0 ;  /* 0x000000ffff087224 */ /* 0x000fe200078e0000 */
[----:B------:R-:W-:Y:S01]  /*18da0*/  MOV R3, 0x3 ;  /* 0x0000000300037802 */ /* 0x000fe20000000f00 */
[----:B------:R-:W-:Y:S01]  /*18db0*/  IMAD.MOV.U32 R5, RZ, RZ, R11 ;  /* 0x000000ffff057224 */ /* 0x000fe200078e000b */
[----:B------:R-:W-:-:S02]  /*18dc0*/  MOV R0, 0x1c1f ;  /* 0x00001c1f00007802 */ /* 0x000fc40000000f00 */
[----:B------:R-:W-:Y:S02]  /*18dd0*/  MOV R2, 0x18df0 ;  /* 0x00018df000027802 */ /* 0x000fe40000000f00 */
[----:B------:R-:W-:Y:S05]  /*18de0*/  CALL.REL.NOINC `($__internal_5_$__cuda_sm70_shflsync_idx_p) ;  /* 0x0000129000007944 */ /* 0x000fea0003c00000 */
[----:B------:R-:W-:Y:S05]  /*18df0*/  BRA `(.L_x_341) ;  /* 0xfffef71000007947 */ /* 0x000fea000383ffff */
.L_x_266:
[----:B------:R-:W-:Y:S01]  /*18e00*/  IMAD.MOV.U32 R0, RZ, RZ, R213 ;  /* 0x000000ffff007224 */ /* 0x000fe200078e00d5 */
[----:B------:R-:W-:Y:S01]  /*18e10*/  MOV R9, 0x1f ;  /* 0x0000001f00097802 */ /* 0x000fe20000000f00 */
[----:B------:R-:W-:Y:S01]  /*18e20*/  IMAD.MOV.U32 R3, RZ, RZ, 0x2 ;  /* 0x00000002ff037424 */ /* 0x000fe200078e00ff */
[----:B------:R-:W-:Y:S02]  /*18e30*/  MOV R8, 0xffffffff ;  /* 0xffffffff00087802 */ /* 0x000fe40000000f00 */
[----:B------:R-:W-:Y:S02]  /*18e40*/  MOV R2, 0x18e60 ;  /* 0x00018e6000027802 */ /* 0x000fe40000000f00 */
[----:B------:R-:W-:Y:S05]  /*18e50*/  CALL.REL.NOINC `($__internal_4_$__cuda_sm70_shflsync_bfly_p) ;  /* 0x000011e000007944 */ /* 0x000fea0003c00000 */
[----:B------:R-:W-:Y:S01]  /*18e60*/  FADD.FTZ R7, R213, R0 ;  /* 0x00000000d5077221 */ /* 0x000fe20000010000 */
[----:B------:R-:W-:Y:S02]  /*18e70*/  MOV R3, 0x1 ;  /* 0x0000000100037802 */ /* 0x000fe40000000f00 */
[----:B------:R-:W-:Y:S02]  /*18e80*/  MOV R2, 0x18eb0 ;  /* 0x00018eb000027802 */ /* 0x000fe40000000f00 */
[----:B------:R-:W-:-:S02]  /*18e90*/  MOV R0, R7 ;  /* 0x0000000700007202 */ /* 0x000fc40000000f00 */
[----:B------:R-:W-:Y:S05]  /*18ea0*/  CALL.REL.NOINC `($__internal_4_$__cuda_sm70_shflsync_bfly_p) ;  /* 0x0000119000007944 */ /* 0x000fea0003c00000 */
[----:B------:R-:W-:Y:S01]  /*18eb0*/  FADD.FTZ R7, R7, R0 ;  /* 0x0000000007077221 */ /* 0x000fe20000010000 */
[----:B------:R-:W-:-:S02]  /*18ec0*/  MOV R0, R214 ;  /* 0x000000d600007202 */ /* 0x000fc40000000f00 */
[----:B------:R-:W-:Y:S02]  /*18ed0*/  MOV R3, 0x2 ;  /* 0x0000000200037802 */ /* 0x000fe40000000f00 */
[----:B------:R-:W-:Y:S02]  /*18ee0*/  MOV R2, 0x18f00 ;  /* 0x00018f0000027802 */ /* 0x000fe40000000f00 */
[----:B------:R-:W-:Y:S05]  /*18ef0*/  CALL.REL.NOINC `($__internal_4_$__cuda_sm70_shflsync_bfly_p) ;  /* 0x0000114000007944 */ /* 0x000fea0003c00000 */
[----:B------:R-:W-:Y:S01]  /*18f00*/  FADD.FTZ R6, R214, R0 ;  /* 0x00000000d6067221 */ /* 0x000fe20000010000 */
[----:B------:R-:W-:Y:S02]  /*18f10*/  MOV R3, 0x1 ;  /* 0x0000000100037802 */ /* 0x000fe40000000f00 */
[----:B------:R-:W-:Y:S02]  /*18f20*/  MOV R2, 0x18f50 ;  /* 0x00018f5000027802 */ /* 0x000fe40000000f00 */
[----:B------:R-:W-:Y:S02]  /*18f30*/  MOV R0, R6 ;  /* 0x0000000600007202 */ /* 0x000fe40000000f00 */
[----:B------:R-:W-:Y:S05]  /*18f40*/  CALL.REL.NOINC `($__internal_4_$__cuda_sm70_shflsync_bfly_p) ;  /* 0x000010f000007944 */ /* 0x000fea0003c00000 */
[----:B------:R-:W-:Y:S01]  /*18f50*/  FADD.FTZ R6, R6, R0 ;  /* 0x0000000006067221 */ /* 0x000fe20000010000 */
[----:B------:R-:W-:Y:S02]  /*18f60*/  MOV R0, R237 ;  /* 0x000000ed00007202 */ /* 0x000fe40000000f00 */
[----:B------:R-:W-:-:S02]  /*18f70*/  MOV R3, 0x2 ;  /* 0x0000000200037802 */ /* 0x000fc40000000f00 */
        /* <DEDUP_REMOVED lines=9> */
[----:B------:R-:W-:Y:S02]  /*19010*/  MOV R3, 0x2 ;  /* 0x0000000200037802 */ /* 0x000fe40000000f00 */
[----:B------:R-:W-:-:S02]  /*19020*/  MOV R2, 0x19040 ;  /* 0x0001904000027802 */ /* 0x000fc40000000f00 */
[----:B------:R-:W-:Y:S05]  /*19030*/  CALL.REL.NOINC `($__internal_4_$__cuda_sm70_shflsync_bfly_p) ;  /* 0x0000100000007944 */ /* 0x000fea0003c00000 */
[----:B------:R-:W-:Y:S01]  /*19040*/  FADD.FTZ R4, R238, R0 ;  /* 0x00000000ee047221 */ /* 0x000fe20000010000 */
[----:B------:R-:W-:-:S02]  /*19050*/  MOV R3, 0x1 ;  /* 0x0000000100037802 */ /* 0x000fc40000000f00 */
[----:B------:R-:W-:Y:S02]  /*19060*/  MOV R2, 0x19090 ;  /* 0x0001909000027802 */ /* 0x000fe40000000f00 */
[----:B------:R-:W-:Y:S02]  /*19070*/  MOV R0, R4 ;  /* 0x0000000400007202 */ /* 0x000fe40000000f00 */
[----:B------:R-:W-:Y:S05]  /*19080*/  CALL.REL.NOINC `($__internal_4_$__cuda_sm70_shflsync_bfly_p) ;  /* 0x00000fb000007944 */ /* 0x000fea0003c00000 */
[----:B------:R-:W-:Y:S01]  /*19090*/  MOV R8, R0 ;  /* 0x0000000000087202 */ /* 0x000fe20000000f00 */
[----:B------:R-:W-:Y:S05]  /*190a0*/  BRA `(.L_x_342) ;  /* 0xffffaa9000007947 */ /* 0x000fea000383ffff */
.L_x_273:
[----:B-1234-:R-:W-:Y:S01]  /*190b0*/  IMAD.MOV.U32 R5, RZ, RZ, R12 ;  /* 0x000000ffff057224 */ /* 0x01efe200078e000c */
[----:B------:R-:W-:Y:S01]  /*190c0*/  MOV R3, RZ ;  /* 0x000000ff00037202 */ /* 0x000fe20000000f00 */
[----:B------:R-:W-:Y:S01]  /*190d0*/  IMAD.MOV.U32 R0, RZ, RZ, 0x1c1f ;  /* 0x00001c1fff007424 */ /* 0x000fe200078e00ff */
[----:B------:R-:W-:Y:S02]  /*190e0*/  MOV R2, 0x19100 ;  /* 0x0001910000027802 */ /* 0x000fe40000000f00 */
[----:B------:R-:W-:Y:S05]  /*190f0*/  CALL.REL.NOINC `($__internal_5_$__cuda_sm70_shflsync_idx_p) ;  /* 0x00000f8000007944 */ /* 0x000fea0003c00000 */
[----:B------:R-:W-:Y:S01]  /*19100*/  MOV R10, R0 ;  /* 0x00000000000a7202 */ /* 0x000fe20000000f00 */
[----:B------:R-:W-:Y:S05]  /*19110*/  BRA `(.L_x_343) ;  /* 0xffffc4c000007947 */ /* 0x000fea000383ffff */
.L_x_274:
[----:B------:R-:W-:Y:S01]  /*19120*/  IMAD.MOV.U32 R5, RZ, RZ, R13 ;  /* 0x000000ffff057224 */ /* 0x000fe200078e000d */
[----:B------:R-:W-:Y:S01]  /*19130*/  MOV R3, RZ ;  /* 0x000000ff00037202 */ /* 0x000fe20000000f00 */
[----:B------:R-:W-:Y:S01]  /*19140*/  IMAD.MOV.U32 R0, RZ, RZ, 0x1c1f ;  /* 0x00001c1fff007424 */ /* 0x000fe200078e00ff */
[----:B------:R-:W-:-:S02]  /*19150*/  MOV R2, 0x19170 ;  /* 0x0001917000027802 */ /* 0x000fc40000000f00 */
[----:B-12---:R-:W-:Y:S05]  /*19160*/  CALL.REL.NOINC `($__internal_5_$__cuda_sm70_shflsync_idx_p) ;  /* 0x00000f1000007944 */ /* 0x006fea0003c00000 */
[----:B------:R-:W-:Y:S05]  /*19170*/  BRA `(.L_x_344) ;  /* 0xffffc48000007947 */ /* 0x000fea000383ffff */
.L_x_277:
[----:B------:R-:W-:Y:S01]  /*19180*/  IMAD.MOV.U32 R5, RZ, RZ, R12 ;  /* 0x000000ffff057224 */ /* 0x000fe200078e000c */
[----:B--2---:R-:W-:Y:S01]  /*19190*/  MOV R3, 0x1 ;  /* 0x0000000100037802 */ /* 0x004fe20000000f00 */
[----:B----4-:R-:W-:Y:S01]  /*191a0*/  IMAD.MOV.U32 R0, RZ, RZ, 0x1c1f ;  /* 0x00001c1fff007424 */ /* 0x010fe200078e00ff */
[----:B------:R-:W-:-:S02]  /*191b0*/  MOV R2, 0x191d0 ;  /* 0x000191d000027802 */ /* 0x000fc40000000f00 */
[----:B-1-3--:R-:W-:Y:S05]  /*191c0*/  CALL.REL.NOINC `($__internal_5_$__cuda_sm70_shflsync_idx_p) ;  /* 0x00000eb000007944 */ /* 0x00afea0003c00000 */
[----:B------:R-:W-:Y:S01]  /*191d0*/  IMAD.MOV.U32 R10, RZ, RZ, R0 ;  /* 0x000000ffff0a7224 */ /* 0x000fe200078e0000 */
[----:B------:R-:W-:Y:S01]  /*191e0*/  MOV R3, 0x1 ;  /* 0x0000000100037802 */ /* 0x000fe20000000f00 */
[----:B------:R-:W-:Y:S01]  /*191f0*/  IMAD.MOV.U32 R5, RZ, RZ, R13 ;  /* 0x000000ffff057224 */ /* 0x000fe200078e000d */
[----:B------:R-:W-:-:S02]  /*19200*/  MOV R0, 0x1c1f ;  /* 0x00001c1f00007802 */ /* 0x000fc40000000f00 */
[----:B------:R-:W-:Y:S02]  /*19210*/  MOV R2, 0x19230 ;  /* 0x0001923000027802 */ /* 0x000fe40000000f00 */
[----:B------:R-:W-:Y:S05]  /*19220*/  CALL.REL.NOINC `($__internal_5_$__cuda_sm70_shflsync_idx_p) ;  /* 0x00000e5000007944 */ /* 0x000fea0003c00000 */
[----:B------:R-:W-:Y:S05]  /*19230*/  BRA `(.L_x_345) ;  /* 0xffffc52000007947 */ /* 0x000fea000383ffff */
.L_x_280:
[----:B------:R-:W-:Y:S01]  /*19240*/  IMAD.MOV.U32 R5, RZ, RZ, R12 ;  /* 0x000000ffff057224 */ /* 0x000fe200078e000c */
[----:B-1----:R-:W-:Y:S01]  /*19250*/  MOV R3, 0x2 ;  /* 0x0000000200037802 */ /* 0x002fe20000000f00 */
[----:B----4-:R-:W-:Y:S01]  /*19260*/  IMAD.MOV.U32 R0, RZ, RZ, 0x1c1f ;  /* 0x00001c1fff007424 */ /* 0x010fe200078e00ff */
[----:B------:R-:W-:Y:S02]  /*19270*/  MOV R2, 0x19290 ;  /* 0x0001929000027802 */ /* 0x000fe40000000f00 */
[----:B--23--:R-:W-:Y:S05]  /*19280*/  CALL.REL.NOINC `($__internal_5_$__cuda_sm70_shflsync_idx_p) ;  /* 0x00000df000007944 */ /* 0x00cfea0003c00000 */
[----:B------:R-:W-:Y:S01]  /*19290*/  MOV R10, R0 ;  /* 0x00000000000a7202 */ /* 0x000fe20000000f00 */
[----:B------:R-:W-:Y:S05]  /*192a0*/  BRA `(.L_x_346) ;  /* 0xffffc61000007947 */ /* 0x000fea000383ffff */
.L_x_281:
[----:B------:R-:W-:Y:S01]  /*192b0*/  IMAD.MOV.U32 R5, RZ, RZ, R13 ;  /* 0x000000ffff057224 */ /* 0x000fe200078e000d */
[----:B------:R-:W-:Y:S01]  /*192c0*/  MOV R3, 0x2 ;  /* 0x0000000200037802 */ /* 0x000fe20000000f00 */
[----:B----4-:R-:W-:Y:S01]  /*192d0*/  IMAD.MOV.U32 R0, RZ, RZ, 0x1c1f ;  /* 0x00001c1fff007424 */ /* 0x010fe200078e00ff */
[----:B------:R-:W-:Y:S02]  /*192e0*/  MOV R2, 0x19300 ;  /* 0x0001930000027802 */ /* 0x000fe40000000f00 */
[----:B-123--:R-:W-:Y:S05]  /*192f0*/  CALL.REL.NOINC `($__internal_5_$__cuda_sm70_shflsync_idx_p) ;  /* 0x00000d8000007944 */ /* 0x00efea0003c00000 */
[----:B------:R-:W-:Y:S05]  /*19300*/  BRA `(.L_x_347) ;  /* 0xffffc5d000007947 */ /* 0x000fea000383ffff */
.L_x_284:
[----:B------:R-:W-:Y:S01]  /*19310*/  IMAD.MOV.U32 R5, RZ, RZ, R12 ;  /* 0x000000ffff057224 */ /* 0x000fe200078e000c */
[----:B-1----:R-:W-:Y:S01]  /*19320*/  MOV R3, 0x3 ;  /* 0x0000000300037802 */ /* 0x002fe20000000f00 */
[----:B------:R-:W-:Y:S01]  /*19330*/  IMAD.MOV.U32 R0, RZ, RZ, 0x1c1f ;  /* 0x00001c1fff007424 */ /* 0x000fe200078e00ff */
[----:B------:R-:W-:-:S02]  /*19340*/  MOV R2, 0x19360 ;  /* 0x0001936000027802 */ /* 0x000fc40000000f00 */
[----:B--234-:R-:W-:Y:S05]  /*19350*/  CALL.REL.NOINC `($__internal_5_$__cuda_sm70_shflsync_idx_p) ;  /* 0x00000d2000007944 */ /* 0x01cfea0003c00000 */
[----:B------:R-:W-:Y:S01]  /*19360*/  IMAD.MOV.U32 R6, RZ, RZ, R0 ;  /* 0x000000ffff067224 */ /* 0x000fe200078e0000 */
[----:B------:R-:W-:Y:S01]  /*19370*/  MOV R3, 0x3 ;  /* 0x0000000300037802 */ /* 0x000fe20000000f00 */
[----:B------:R-:W-:Y:S01]  /*19380*/  IMAD.MOV.U32 R5, RZ, RZ, R13 ;  /* 0x000000ffff057224 */ /* 0x000fe200078e000d */
[----:B------:R-:W-:-:S02]  /*19390*/  MOV R0, 0x1c1f ;  /* 0x00001c1f00007802 */ /* 0x000fc40000000f00 */
[----:B------:R-:W-:Y:S02]  /*193a0*/  MOV R2, 0x193c0 ;  /* 0x000193c000027802 */ /* 0x000fe40000000f00 */
[----:B------:R-:W-:Y:S05]  /*193b0*/  CALL.REL.NOINC `($__internal_5_$__cuda_sm70_shflsync_idx_p) ;  /* 0x00000cc000007944 */ /* 0x000fea0003c00000 */
[----:B------:R-:W-:Y:S05]  /*193c0*/  BRA `(.L_x_348) ;  /* 0xffffc68000007947 */ /* 0x000fea000383ffff */
.L_x_286:
[----:B------:R-:W-:Y:S01]  /*193d0*/  IMAD.MOV.U32 R5, RZ, RZ, R17 ;  /* 0x000000ffff057224 */ /* 0x000fe200078e0011 */
[----:B------:R-:W-:Y:S01]  /*193e0*/  MOV R3, RZ ;  /* 0x000000ff00037202 */ /* 0x000fe20000000f00 */
[----:B------:R-:W-:Y:S01]  /*193f0*/  IMAD.MOV.U32 R0, RZ, RZ, 0x1c1f ;  /* 0x00001c1fff007424 */ /* 0x000fe200078e00ff */
[----:B------:R-:W-:Y:S02]  /*19400*/  MOV R2, 0x19420 ;  /* 0x0001942000027802 */ /* 0x000fe40000000f00 */
[----:B------:R-:W-:Y:S05]  /*19410*/  CALL.REL.NOINC `($__internal_5_$__cuda_sm70_shflsync_idx_p) ;  /* 0x00000c6000007944 */ /* 0x000fea0003c00000 */
[----:B------:R-:W-:Y:S01]  /*19420*/  MOV R4, R0 ;  /* 0x0000000000047202 */ /* 0x000fe20000000f00 */
[----:B------:R-:W-:Y:S05]  /*19430*/  BRA `(.L_x_349) ;  /* 0xffffc97000007947 */ /* 0x000fea000383ffff */
.L_x_287:
[----:B------:R-:W-:Y:S01]  /*19440*/  IMAD.MOV.U32 R5, RZ, RZ, R24 ;  /* 0x000000ffff057224 */ /* 0x000fe200078e0018 */
[----:B------:R-:W-:Y:S01]  /*19450*/  MOV R3, RZ ;  /* 0x000000ff00037202 */ /* 0x000fe20000000f00 */
[----:B------:R-:W-:Y:S01]  /*19460*/  IMAD.MOV.U32 R0, RZ, RZ, 0x1c1f ;  /* 0x00001c1fff007424 */ /* 0x000fe200078e00ff */
[----:B------:R-:W-:Y:S02]  /*19470*/  MOV R2, 0x19490 ;  /* 0x0001949000027802 */ /* 0x000fe40000000f00 */
[----:B-12---:R-:W-:Y:S05]  /*19480*/  CALL.REL.NOINC `($__internal_5_$__cuda_sm70_shflsync_idx_p) ;  /* 0x00000bf000007944 */ /* 0x006fea0003c00000 */
[----:B------:R-:W-:Y:S05]  /*19490*/  BRA `(.L_x_350) ;  /* 0xffffc93000007947 */ /* 0x000fea000383ffff */
.L_x_290:
[----:B------:R-:W-:Y:S01]  /*194a0*/  IMAD.MOV.U32 R5, RZ, RZ, R17 ;  /* 0x000000ffff057224 */ /* 0x000fe200078e0011 */
[----:B-1----:R-:W-:Y:S01]  /*194b0*/  MOV R3, 0x1 ;  /* 0x0000000100037802 */ /* 0x002fe20000000f00 */
[----:B----4-:R-:W-:Y:S01]  /*194c0*/  IMAD.MOV.U32 R0, RZ, RZ, 0x1c1f ;  /* 0x00001c1fff007424 */ /* 0x010fe200078e00ff */
[----:B------:R-:W-:-:S02]  /*194d0*/  MOV R2, 0x194f0 ;  /* 0x000194f000027802 */ /* 0x000fc40000000f00 */
[----:B--23--:R-:W-:Y:S05]  /*194e0*/  CALL.REL.NOINC `($__internal_5_$__cuda_sm70_shflsync_idx_p) ;  /* 0x00000b9000007944 */ /* 0x00cfea0003c00000 */
[----:B------:R-:W-:Y:S01]  /*194f0*/  IMAD.MOV.U32 R4, RZ, RZ, R0 ;  /* 0x000000ffff047224 */ /* 0x000fe200078e0000 */
[----:B------:R-:W-:Y:S01]  /*19500*/  MOV R3, 0x1 ;  /* 0x0000000100037802 */ /* 0x000fe20000000f00 */
[----:B------:R-:W-:Y:S01]  /*19510*/  IMAD.MOV.U32 R5, RZ, RZ, R24 ;  /* 0x000000ffff057224 */ /* 0x000fe200078e0018 */
[----:B------:R-:W-:-:S02]  /*19520*/  MOV R0, 0x1c1f ;  /* 0x00001c1f00007802 */ /* 0x000fc40000000f00 */
[----:B------:R-:W-:Y:S02]  /*19530*/  MOV R2, 0x19550 ;  /* 0x0001955000027802 */ /* 0x000fe40000000f00 */
[----:B------:R-:W-:Y:S05]  /*19540*/  CALL.REL.NOINC `($__internal_5_$__cuda_sm70_shflsync_idx_p) ;  /* 0x00000b3000007944 */ /* 0x000fea0003c00000 */
[----:B------:R-:W-:Y:S05]  /*19550*/  BRA `(.L_x_351) ;  /* 0xffffcd5000007947 */ /* 0x000fea000383ffff */
.L_x_293:
[----:B------:R-:W-:Y:S01]  /*19560*/  IMAD.MOV.U32 R5, RZ, RZ, R17 ;  /* 0x000000ffff057224 */ /* 0x000fe200078e0011 */
[----:B-12---:R-:W-:Y:S01]  /*19570*/  MOV R3, 0x2 ;  /* 0x0000000200037802 */ /* 0x006fe20000000f00 */
[----:B----4-:R-:W-:Y:S01]  /*19580*/  IMAD.MOV.U32 R0, RZ, RZ, 0x1c1f ;  /* 0x00001c1fff007424 */ /* 0x010fe200078e00ff */
[----:B------:R-:W-:Y:S02]  /*19590*/  MOV R2, 0x195b0 ;  /* 0x000195b000027802 */ /* 0x000fe40000000f00 */
[----:B---3--:R-:W-:Y:S05]  /*195a0*/  CALL.REL.NOINC `($__internal_5_$__cuda_sm70_shflsync_idx_p) ;  /* 0x00000ad000007944 */ /* 0x008fea0003c00000 */
[----:B------:R-:W-:Y:S01]  /*195b0*/  MOV R4, R0 ;  /* 0x0000000000047202 */ /* 0x000fe20000000f00 */
[----:B------:R-:W-:Y:S05]  /*195c0*/  BRA `(.L_x_352) ;  /* 0xffffd05000007947 */ /* 0x000fea000383ffff */
.L_x_294:
[----:B------:R-:W-:Y:S01]  /*195d0*/  IMAD.MOV.U32 R5, RZ, RZ, R24 ;  /* 0x000000ffff057224 */ /* 0x000fe200078e0018 */
[----:B--2---:R-:W-:Y:S01]  /*195e0*/  MOV R3, 0x2 ;  /* 0x0000000200037802 */ /* 0x004fe20000000f00 */
[----:B----4-:R-:W-:Y:S01]  /*195f0*/  IMAD.MOV.U32 R0, RZ, RZ, 0x1c1f ;  /* 0x00001c1fff007424 */ /* 0x010fe200078e00ff */
[----:B------:R-:W-:Y:S02]  /*19600*/  MOV R2, 0x19620 ;  /* 0x0001962000027802 */ /* 0x000fe40000000f00 */
[----:B-1-3--:R-:W-:Y:S05]  /*19610*/  CALL.REL.NOINC `($__internal_5_$__cuda_sm70_shflsync_idx_p) ;  /* 0x00000a6000007944 */ /* 0x00afea0003c00000 */
[----:B------:R-:W-:Y:S05]  /*19620*/  BRA `(.L_x_353) ;  /* 0xffffd01000007947 */ /* 0x000fea000383ffff */
.L_x_297:
[----:B------:R-:W-:Y:S01]  /*19630*/  IMAD.MOV.U32 R5, RZ, RZ, R17 ;  /* 0x000000ffff057224 */ /* 0x000fe200078e0011 */
[----:B--2---:R-:W-:Y:S01]  /*19640*/  MOV R3, 0x3 ;  /* 0x0000000300037802 */ /* 0x004fe20000000f00 */
[----:B-1----:R-:W-:Y:S01]  /*19650*/  IMAD.MOV.U32 R0, RZ, RZ, 0x1c1f ;  /* 0x00001c1fff007424 */ /* 0x002fe200078e00ff */
[----:B------:R-:W-:-:S02]  /*19660*/  MOV R2, 0x19680 ;  /* 0x0001968000027802 */ /* 0x000fc40000000f00 */
[----:B---34-:R-:W-:Y:S05]  /*19670*/  CALL.REL.NOINC `($__internal_5_$__cuda_sm70_shflsync_idx_p) ;  /* 0x00000a0000007944 */ /* 0x018fea0003c00000 */
[----:B------:R-:W-:Y:S01]  /*19680*/  IMAD.MOV.U32 R4, RZ, RZ, R0 ;  /* 0x000000ffff047224 */ /* 0x000fe200078e0000 */
[----:B------:R-:W-:Y:S01]  /*19690*/  MOV R3, 0x3 ;  /* 0x0000000300037802 */ /* 0x000fe20000000f00 */
[----:B------:R-:W-:Y:S01]  /*196a0*/  IMAD.MOV.U32 R5, RZ, RZ, R24 ;  /* 0x000000ffff057224 */ /* 0x000fe200078e0018 */
[----:B------:R-:W-:-:S02]  /*196b0*/  MOV R0, 0x1c1f ;  /* 0x00001c1f00007802 */ /* 0x000fc40000000f00 */
[----:B------:R-:W-:Y:S02]  /*196c0*/  MOV R2, 0x196e0 ;  /* 0x000196e000027802 */ /* 0x000fe40000000f00 */
[----:B------:R-:W-:Y:S05]  /*196d0*/  CALL.REL.NOINC `($__internal_5_$__cuda_sm70_shflsync_idx_p) ;  /* 0x000009a000007944 */ /* 0x000fea0003c00000 */
[----:B------:R-:W-:Y:S05]  /*196e0*/  BRA `(.L_x_354) ;  /* 0xffffd2f000007947 */ /* 0x000fea000383ffff */
.L_x_301:
[----:B------:R-:W-:Y:S01]  /*196f0*/  IMAD.MOV.U32 R5, RZ, RZ, R9 ;  /* 0x000000ffff057224 */ /* 0x000fe200078e0009 */
[----:B------:R-:W-:Y:S01]  /*19700*/  MOV R3, RZ ;  /* 0x000000ff00037202 */ /* 0x000fe20000000f00 */
[----:B------:R-:W-:Y:S01]  /*19710*/  IMAD.MOV.U32 R0, RZ, RZ, 0x1c1f ;  /* 0x00001c1fff007424 */ /* 0x000fe200078e00ff */
[----:B------:R-:W-:Y:S02]  /*19720*/  MOV R2, 0x19740 ;  /* 0x0001974000027802 */ /* 0x000fe40000000f00 */
[----:B------:R-:W-:Y:S05]  /*19730*/  CALL.REL.NOINC `($__internal_5_$__cuda_sm70_shflsync_idx_p) ;  /* 0x0000094000007944 */ /* 0x000fea0003c00000 */
[----:B------:R-:W-:Y:S01]  /*19740*/  MOV R8, R0 ;  /* 0x0000000000087202 */ /* 0x000fe20000000f00 */
[----:B------:R-:W-:Y:S05]  /*19750*/  BRA `(.L_x_355) ;  /* 0xffffddb000007947 */ /* 0x000fea000383ffff */
.L_x_302:
[----:B------:R-:W-:Y:S01]  /*19760*/  IMAD.MOV.U32 R5, RZ, RZ, R12 ;  /* 0x000000ffff057224 */ /* 0x000fe200078e000c */
[----:B------:R-:W-:Y:S01]  /*19770*/  MOV R3, RZ ;  /* 0x000000ff00037202 */ /* 0x000fe20000000f00 */
[----:B------:R-:W-:Y:S01]  /*19780*/  IMAD.MOV.U32 R0, RZ, RZ, 0x1c1f ;  /* 0x00001c1fff007424 */ /* 0x000fe200078e00ff */
[----:B------:R-:W-:Y:S02]  /*19790*/  MOV R2, 0x197b0 ;  /* 0x000197b000027802 */ /* 0x000fe40000000f00 */
[----:B-12---:R-:W-:Y:S05]  /*197a0*/  CALL.REL.NOINC `($__internal_5_$__cuda_sm70_shflsync_idx_p) ;  /* 0x000008d000007944 */ /* 0x006fea0003c00000 */
[----:B------:R-:W-:Y:S05]  /*197b0*/  BRA `(.L_x_356) ;  /* 0xffffdd7000007947 */ /* 0x000fea000383ffff */
.L_x_305:
[----:B--2---:R-:W-:Y:S01]  /*197c0*/  IMAD.MOV.U32 R5, RZ, RZ, R9 ;  /* 0x000000ffff057224 */ /* 0x004fe200078e0009 */
[----:B------:R-:W-:Y:S01]  /*197d0*/  MOV R3, 0x1 ;  /* 0x0000000100037802 */ /* 0x000fe20000000f00 */
        /* <DEDUP_REMOVED lines=10> */
.L_x_308:
[----:B-1----:R-:W-:Y:S01]  /*19880*/  IMAD.MOV.U32 R5, RZ, RZ, R9 ;  /* 0x000000ffff057224 */ /* 0x002fe200078e0009 */
[----:B------:R-:W-:Y:S01]  /*19890*/  MOV R3, 0x2 ;  /* 0x0000000200037802 */ /* 0x000fe20000000f00 */
[----:B----4-:R-:W-:Y:S01]  /*198a0*/  IMAD.MOV.U32 R0, RZ, RZ, 0x1c1f ;  /* 0x00001c1fff007424 */ /* 0x010fe200078e00ff */
[----:B------:R-:W-:Y:S02]  /*198b0*/  MOV R2, 0x198d0 ;  /* 0x000198d000027802 */ /* 0x000fe40000000f00 */
[----:B--23--:R-:W-:Y:S05]  /*198c0*/  CALL.REL.NOINC `($__internal_5_$__cuda_sm70_shflsync_idx_p) ;  /* 0x000007b000007944 */ /* 0x00cfea0003c00000 */
[----:B------:R-:W-:Y:S01]  /*198d0*/  MOV R8, R0 ;  /* 0x0000000000087202 */ /* 0x000fe20000000f00 */
[----:B------:R-:W-:Y:S05]  /*198e0*/  BRA `(.L_x_358) ;  /* 0xffffdf1000007947 */ /* 0x000fea000383ffff */
.L_x_309:
[----:B------:R-:W-:Y:S01]  /*198f0*/  IMAD.MOV.U32 R5, RZ, RZ, R12 ;  /* 0x000000ffff057224 */ /* 0x000fe200078e000c */
[----:B------:R-:W-:Y:S01]  /*19900*/  MOV R3, 0x2 ;  /* 0x0000000200037802 */ /* 0x000fe20000000f00 */
[----:B----4-:R-:W-:Y:S01]  /*19910*/  IMAD.MOV.U32 R0, RZ, RZ, 0x1c1f ;  /* 0x00001c1fff007424 */ /* 0x010fe200078e00ff */
[----:B------:R-:W-:Y:S02]  /*19920*/  MOV R2, 0x19940 ;  /* 0x0001994000027802 */ /* 0x000fe40000000f00 */
[----:B-123--:R-:W-:Y:S05]  /*19930*/  CALL.REL.NOINC `($__internal_5_$__cuda_sm70_shflsync_idx_p) ;  /* 0x0000074000007944 */ /* 0x00efea0003c00000 */
[----:B------:R-:W-:Y:S05]  /*19940*/  BRA `(.L_x_359) ;  /* 0xffffded000007947 */ /* 0x000fea000383ffff */
.L_x_312:
[----:B-1----:R-:W-:Y:S01]  /*19950*/  IMAD.MOV.U32 R5, RZ, RZ, R9 ;  /* 0x000000ffff057224 */ /* 0x002fe200078e0009 */
[----:B------:R-:W-:Y:S01]  /*19960*/  MOV R3, 0x3 ;  /* 0x0000000300037802 */ /* 0x000fe20000000f00 */
        /* <DEDUP_REMOVED lines=10> */
.L_x_314:
[----:B------:R-:W-:Y:S01]  /*19a10*/  IMAD.MOV.U32 R5, RZ, RZ, R74 ;  /* 0x000000ffff057224 */ /* 0x000fe200078e004a */
[----:B------:R-:W-:Y:S01]  /*19a20*/  MOV R3, RZ ;  /* 0x000000ff00037202 */ /* 0x000fe20000000f00 */
[----:B------:R-:W-:Y:S01]  /*19a30*/  IMAD.MOV.U32 R0, RZ, RZ, 0x1f ;  /* 0x0000001fff007424 */ /* 0x000fe200078e00ff */
[----:B------:R-:W-:Y:S02]  /*19a40*/  MOV R2, 0x19a60 ;  /* 0x00019a6000027802 */ /* 0x000fe40000000f00 */
[----:B--2---:R-:W-:Y:S05]  /*19a50*/  CALL.REL.NOINC `($__internal_5_$__cuda_sm70_shflsync_idx_p) ;  /* 0x0000062000007944 */ /* 0x004fea0003c00000 */
[----:B------:R-:W-:Y:S01]  /*19a60*/  MOV R9, R0 ;  /* 0x0000000000097202 */ /* 0x000fe20000000f00 */
[----:B------:R-:W-:Y:S05]  /*19a70*/  BRA `(.L_x_361) ;  /* 0xffffe13000007947 */ /* 0x000fea000383ffff */
.L_x_315:
[----:B------:R-:W-:Y:S01]  /*19a80*/  IMAD.MOV.U32 R5, RZ, RZ, R74 ;  /* 0x000000ffff057224 */ /* 0x000fe200078e004a */
[----:B------:R-:W-:Y:S01]  /*19a90*/  MOV R3, 0x1 ;  /* 0x0000000100037802 */ /* 0x000fe20000000f00 */
[----:B------:R-:W-:Y:S01]  /*19aa0*/  IMAD.MOV.U32 R0, RZ, RZ, 0x1f ;  /* 0x0000001fff007424 */ /* 0x000fe200078e00ff */
[----:B------:R-:W-:Y:S02]  /*19ab0*/  MOV R2, 0x19ad0 ;  /* 0x00019ad000027802 */ /* 0x000fe40000000f00 */
[----:B-12---:R-:W-:Y:S05]  /*19ac0*/  CALL.REL.NOINC `($__internal_5_$__cuda_sm70_shflsync_idx_p) ;  /* 0x000005b000007944 */ /* 0x006fea0003c00000 */
[----:B------:R-:W-:Y:S01]  /*19ad0*/  MOV R8, R0 ;  /* 0x0000000000087202 */ /* 0x000fe20000000f00 */
[----:B------:R-:W-:Y:S05]  /*19ae0*/  BRA `(.L_x_362) ;  /* 0xffffe0e000007947 */ /* 0x000fea000383ffff */
.L_x_316:
[----:B------:R-:W-:Y:S02]  /*19af0*/  MOV R2, 0x1 ;  /* 0x0000000100027802 */ /* 0x000fe40000000f00 */
[----:B------:R-:W-:-:S02]  /*19b00*/  MOV R3, 0x19b20 ;  /* 0x00019b2000037802 */ /* 0x000fc40000000f00 */
[----:B-1234-:R-:W-:Y:S05]  /*19b10*/  CALL.REL.NOINC `($__internal_6_$__cuda_sm70_shflsync_up_p) ;  /* 0x000005b000007944 */ /* 0x01efea0003c00000 */
[----:B------:R-:W-:Y:S05]  /*19b20*/  BRA `(.L_x_363) ;  /* 0xffffe1d000007947 */ /* 0x000fea000383ffff */
.L_x_317:
[----:B------:R-:W-:Y:S02]  /*19b30*/  MOV R2, 0x2 ;  /* 0x0000000200027802 */ /* 0x000fe40000000f00 */
[----:B------:R-:W-:-:S02]  /*19b40*/  MOV R3, 0x19b60 ;  /* 0x00019b6000037802 */ /* 0x000fc40000000f00 */
[----:B--2-4-:R-:W-:Y:S05]  /*19b50*/  CALL.REL.NOINC `($__internal_6_$__cuda_sm70_shflsync_up_p) ;  /* 0x0000057000007944 */ /* 0x014fea0003c00000 */
        /* <DEDUP_REMOVED lines=23> */
.L_x_321:
[----:B------:R-:W-:Y:S02]  /*19cd0*/  MOV R2, 0x1 ;  /* 0x0000000100027802 */ /* 0x000fe40000000f00 */
[----:B------:R-:W-:Y:S02]  /*19ce0*/  MOV R3, 0x19d00 ;  /* 0x00019d0000037802 */ /* 0x000fe40000000f00 */
[----:B------:R-:W-:Y:S05]  /*19cf0*/  CALL.REL.NOINC `($__internal_6_$__cuda_sm70_shflsync_up_p) ;  /* 0x000003d000007944 */ /* 0x000fea0003c00000 */
[----:B------:R-:W-:Y:S01]  /*19d00*/  MOV R2, R4 ;  /* 0x0000000400027202 */ /* 0x000fe20000000f00 */
[----:B------:R-:W-:Y:S05]  /*19d10*/  BRA `(.L_x_365) ;  /* 0xffffe24000007947 */ /* 0x000fea000383ffff */
.L_x_322:
        /* <DEDUP_REMOVED lines=26> */
.L_x_324:
[----:B------:R-:W-:Y:S02]  /*19ec0*/  SEL R0, RZ, 0x1, P0 ;  /* 0x00000001ff007807 */ /* 0x000fe40000000000 */
[----:B------:R-:W-:Y:S02]  /*19ed0*/  MOV R2, 0x19ef0 ;  /* 0x00019ef000027802 */ /* 0x000fe40000000f00 */
[----:B-1----:R-:W-:Y:S05]  /*19ee0*/  CALL.REL.NOINC `($__internal_7_$__cuda_sm70_votesync_ballot) ;  /* 0x0000025000007944 */ /* 0x002fea0003c00000 */
[----:B------:R-:W-:Y:S01]  /*19ef0*/  MOV R11, R0 ;  /* 0x00000000000b7202 */ /* 0x000fe20000000f00 */
[----:B------:R-:W-:Y:S05]  /*19f00*/  BRA `(.L_x_367) ;  /* 0xffffe1e000007947 */ /* 0x000fea000383ffff */
.L_x_325:
[----:B------:R-:W-:Y:S01]  /*19f10*/  IMAD.MOV.U32 R5, RZ, RZ, R6 ;  /* 0x000000ffff057224 */ /* 0x000fe200078e0006 */
[----:B---3--:R-:W-:Y:S01]  /*19f20*/  MOV R3, R10 ;  /* 0x0000000a00037202 */ /* 0x008fe20000000f00 */
[----:B------:R-:W-:Y:S01]  /*19f30*/  IMAD.MOV.U32 R0, RZ, RZ, 0x1f ;  /* 0x0000001fff007424 */ /* 0x000fe200078e00ff */
[----:B------:R-:W-:Y:S02]  /*19f40*/  MOV R2, 0x19f60 ;  /* 0x00019f6000027802 */ /* 0x000fe40000000f00 */
[----:B-12---:R-:W-:Y:S05]  /*19f50*/  CALL.REL.NOINC `($__internal_5_$__cuda_sm70_shflsync_idx_p) ;  /* 0x0000012000007944 */ /* 0x006fea0003c00000 */
[----:B------:R-:W-:Y:S01]  /*19f60*/  IMAD.MOV.U32 R8, RZ, RZ, R0 ;  /* 0x000000ffff087224 */ /* 0x000fe200078e0000 */
[----:B------:R-:W-:Y:S01]  /*19f70*/  MOV R3, R10 ;  /* 0x0000000a00037202 */ /* 0x000fe20000000f00 */
[----:B------:R-:W-:Y:S01]  /*19f80*/  IMAD.MOV.U32 R5, RZ, RZ, R7 ;  /* 0x000000ffff057224 */ /* 0x000fe200078e0007 */
[----:B------:R-:W-:Y:S02]  /*19f90*/  MOV R0, 0x1f ;  /* 0x0000001f00007802 */ /* 0x000fe40000000f00 */
[----:B------:R-:W-:-:S02]  /*19fa0*/  MOV R2, 0x19fc0 ;  /* 0x00019fc000027802 */ /* 0x000fc40000000f00 */
[----:B------:R-:W-:Y:S05]  /*19fb0*/  CALL.REL.NOINC `($__internal_5_$__cuda_sm70_shflsync_idx_p) ;  /* 0x000000c000007944 */ /* 0x000fea0003c00000 */
[----:B------:R-:W-:Y:S01]  /*19fc0*/  MOV R7, R0 ;  /* 0x0000000000077202 */ /* 0x000fe20000000f00 */
[----:B------:R-:W-:Y:S05]  /*19fd0*/  BRA `(.L_x_368) ;  /* 0xffffe15000007947 */ /* 0x000fea000383ffff */
.L_x_328:
[----:B------:R-:W-:Y:S01]  /*19fe0*/  IMAD.MOV.U32 R5, RZ, RZ, R4 ;  /* 0x000000ffff057224 */ /* 0x000fe200078e0004 */
[----:B------:R-:W-:-:S02]  /*19ff0*/  MOV R0, 0x1f ;  /* 0x0000001f00007802 */ /* 0x000fc40000000f00 */
[----:B------:R-:W-:Y:S02]  /*1a000*/  MOV R2, 0x1a020 ;  /* 0x0001a02000027802 */ /* 0x000fe40000000f00 */
[----:B-1234-:R-:W-:Y:S05]  /*1a010*/  CALL.REL.NOINC `($__internal_5_$__cuda_sm70_shflsync_idx_p) ;  /* 0x0000006000007944 */ /* 0x01efea0003c00000 */
[----:B------:R-:W-:Y:S01]  /*1a020*/  MOV R13, R0 ;  /* 0x00000000000d7202 */ /* 0x000fe20000000f00 */
[----:B------:R-:W-:Y:S05]  /*1a030*/  BRA `(.L_x_327) ;  /* 0xffffe15000007947 */ /* 0x000fea000383ffff */
        .weak           $__internal_4_$__cuda_sm70_shflsync_bfly_p
        .type           $__internal_4_$__cuda_sm70_shflsync_bfly_p,@function
        .size           $__internal_4_$__cuda_sm70_shflsync_bfly_p,($__internal_5_$__cuda_sm70_shflsync_idx_p - $__internal_4_$__cuda_sm70_shflsync_bfly_p)
$__internal_4_$__cuda_sm70_shflsync_bfly_p:
[----:B------:R-:W-:Y:S04]  /*1a040*/  WARPSYNC R8 ;  /* 0x0000000800007348 */ /* 0x000fe80003800000 */
[----:B------:R1:W2:Y:S02]  /*1a050*/  SHFL.BFLY PT, R0, R0, R3, R9 ;  /* 0x0c00000300007389 */ /* 0x0002a400000e0009 */
[----:B-1----:R-:W-:-:S04]  /*1a060*/  MOV R3, 0x0 ;  /* 0x0000000000037802 */ /* 0x002fc80000000f00 */
[----:B--2---:R-:W-:Y:S05]  /*1a070*/  RET.REL.NODEC R2 `(_ZN7cutlass13device_kernelIN5flash19enable_sm80_to_sm89INS1_16FlashAttnFwdSm80INS1_25CollectiveMainloopFwdSm80ILi4ELi1ELb0EN4cute5tupleIJNS5_1CILi128EEENS7_ILi48EEENS7_ILi96EEEEEELi96ENS_6half_tEfNS_4arch4Sm80ELb0ELb0ELb1ELb1ELb0ELb1ELb1ELb1EEENS1_21CollectiveEpilogueFwdINS6_IJS8_SA_S9_EEENS6_IJNS7_ILi1EEESI_SI_EEESC_SE_Li128ELb1ELb1ELb1ELb0EEENS1_36VarlenDynamicPersistentTileSchedulerILi128ELi48ELi128ELi128ELb1ELb1ELb0ELb0ELb1ELb1EEEEEEEEEvNT_6ParamsE) ;  /* 0xfffe5f8002007950 */ /* 0x004fea0003c3ffff */
        .weak           $__internal_5_$__cuda_sm70_shflsync_idx_p
        .type           $__internal_5_$__cuda_sm70_shflsync_idx_p,@function
        .size           $__internal_5_$__cuda_sm70_shflsync_idx_p,($__internal_6_$__cuda_sm70_shflsync_up_p - $__internal_5_$__cuda_sm70_shflsync_idx_p)
$__internal_5_$__cuda_sm70_shflsync_idx_p:
[----:B------:R-:W-:-:S04]  /*1a080*/  MOV R75, 0xffffffff ;  /* 0xffffffff004b7802 */ /* 0x000fc80000000f00 */
[----:B------:R-:W-:Y:S04]  /*1a090*/  WARPSYNC R75 ;  /* 0x0000004b00007348 */ /* 0x000fe80003800000 */
[----:B------:R1:W2:Y:S02]  /*1a0a0*/  SHFL.IDX PT, R0, R5, R3, R0 ;  /* 0x0000000305007389 */ /* 0x0002a400000e0000 */
[----:B-1----:R-:W-:-:S04]  /*1a0b0*/  MOV R3, 0x0 ;  /* 0x0000000000037802 */ /* 0x002fc80000000f00 */
[----:B--2---:R-:W-:Y:S05]  /*1a0c0*/  RET.REL.NODEC R2 `(_ZN7cutlass13device_kernelIN5flash19enable_sm80_to_sm89INS1_16FlashAttnFwdSm80INS1_25CollectiveMainloopFwdSm80ILi4ELi1ELb0EN4cute5tupleIJNS5_1CILi128EEENS7_ILi48EEENS7_ILi96EEEEEELi96ENS_6half_tEfNS_4arch4Sm80ELb0ELb0ELb1ELb1ELb0ELb1ELb1ELb1EEENS1_21CollectiveEpilogueFwdINS6_IJS8_SA_S9_EEENS6_IJNS7_ILi1EEESI_SI_EEESC_SE_Li128ELb1ELb1ELb1ELb0EEENS1_36VarlenDynamicPersistentTileSchedulerILi128ELi48ELi128ELi128ELb1ELb1ELb0ELb0ELb1ELb1EEEEEEEEEvNT_6ParamsE) ;  /* 0xfffe5f3002007950 */ /* 0x004fea0003c3ffff */
        .weak           $__internal_6_$__cuda_sm70_shflsync_up_p
        .type           $__internal_6_$__cuda_sm70_shflsync_up_p,@function
        .size           $__internal_6_$__cuda_sm70_shflsync_up_p,($__internal_7_$__cuda_sm70_votesync_ballot - $__internal_6_$__cuda_sm70_shflsync_up_p)
$__internal_6_$__cuda_sm70_shflsync_up_p:
[----:B------:R-:W-:Y:S02]  /*1a0d0*/  IMAD.MOV.U32 R4, RZ, RZ, RZ ;  /* 0x000000ffff047224 */ /* 0x000fe400078e00ff */
[----:B------:R-:W-:-:S04]  /*1a0e0*/  IMAD.MOV.U32 R10, RZ, RZ, -0x1 ;  /* 0xffffffffff0a7424 */ /* 0x000fc800078e00ff */
[----:B------:R-:W-:Y:S04]  /*1a0f0*/  WARPSYNC R10 ;  /* 0x0000000a00007348 */ /* 0x000fe80003800000 */
[----:B------:R1:W2:Y:S02]  /*1a100*/  SHFL.UP PT, R4, R0, R2, R4 ;  /* 0x0400000200047389 */ /* 0x0002a400000e0004 */
[----:B-1----:R-:W-:Y:S02]  /*1a110*/  MOV R2, R3 ;  /* 0x0000000300027202 */ /* 0x002fe40000000f00 */
[----:B------:R-:W-:-:S04]  /*1a120*/  MOV R3, 0x0 ;  /* 0x0000000000037802 */ /* 0x000fc80000000f00 */
[----:B--2---:R-:W-:Y:S05]  /*1a130*/  RET.REL.NODEC R2 `(_ZN7cutlass13device_kernelIN5flash19enable_sm80_to_sm89INS1_16FlashAttnFwdSm80INS1_25CollectiveMainloopFwdSm80ILi4ELi1ELb0EN4cute5tupleIJNS5_1CILi128EEENS7_ILi48EEENS7_ILi96EEEEEELi96ENS_6half_tEfNS_4arch4Sm80ELb0ELb0ELb1ELb1ELb0ELb1ELb1ELb1EEENS1_21CollectiveEpilogueFwdINS6_IJS8_SA_S9_EEENS6_IJNS7_ILi1EEESI_SI_EEESC_SE_Li128ELb1ELb1ELb1ELb0EEENS1_36VarlenDynamicPersistentTileSchedulerILi128ELi48ELi128ELi128ELb1ELb1ELb0ELb0ELb1ELb1EEEEEEEEEvNT_6ParamsE) ;  /* 0xfffe5ec002007950 */ /* 0x004fea0003c3ffff */
        .weak           $__internal_7_$__cuda_sm70_votesync_ballot
        .type           $__internal_7_$__cuda_sm70_votesync_ballot,@function
        .size           $__internal_7_$__cuda_sm70_votesync_ballot,(.L_x_2854 - $__internal_7_$__cuda_sm70_votesync_ballot)
$__internal_7_$__cuda_sm70_votesync_ballot:
[----:B------:R-:W-:Y:S01]  /*1a140*/  ISETP.NE.U32.AND P0, PT, R0, 0x1, PT ;  /* 0x000000010000780c */ /* 0x000fe20003f05070 */
[----:B------:R-:W-:-:S04]  /*1a150*/  IMAD.MOV.U32 R3, RZ, RZ, -0x1 ;  /* 0xffffffffff037424 */ /* 0x000fc800078e00ff */
[----:B------:R-:W-:Y:S08]  /*1a160*/  WARPSYNC R3 ;  /* 0x0000000300007348 */ /* 0x000ff00003800000 */
[----:B------:R-:W-:-:S04]  /*1a170*/  VOTE.ANY R0, PT, !P0 ;  /* 0x0000000000007806 */ /* 0x000fc800040e0100 */
[----:B------:R-:W-:Y:S01]  /*1a180*/  LOP3.LUT R0, R0, R3, RZ, 0xc0, !PT ;  /* 0x0000000300007212 */ /* 0x000fe200078ec0ff */
[----:B------:R-:W-:-:S04]  /*1a190*/  IMAD.MOV.U32 R3, RZ, RZ, 0x0 ;  /* 0x00000000ff037424 */ /* 0x000fc800078e00ff */
[----:B------:R-:W-:Y:S05]  /*1a1a0*/  RET.REL.NODEC R2 `(_ZN7cutlass13device_kernelIN5flash19enable_sm80_to_sm89INS1_16FlashAttnFwdSm80INS1_25CollectiveMainloopFwdSm80ILi4ELi1ELb0EN4cute5tupleIJNS5_1CILi128EEENS7_ILi48EEENS7_ILi96EEEEEELi96ENS_6half_tEfNS_4arch4Sm80ELb0ELb0ELb1ELb1ELb0ELb1ELb1ELb1EEENS1_21CollectiveEpilogueFwdINS6_IJS8_SA_S9_EEENS6_IJNS7_ILi1EEESI_SI_EEESC_SE_Li128ELb1ELb1ELb1ELb0EEENS1_36VarlenDynamicPersistentTileSchedulerILi128ELi48ELi128ELi128ELb1ELb1ELb0ELb0ELb1ELb1EEEEEEEEEvNT_6ParamsE) ;  /* 0xfffe5e5002007950 */ /* 0x000fea0003c3ffff */
.L_x_369:
        /* <DEDUP_REMOVED lines=13> */
.L_x_2854:


//--------------------- .text._ZN7cutlass13device_kernelIN5flash19enable_sm80_to_sm89INS1_16FlashAttnFwdSm80INS1_25CollectiveMainloopFwdSm80ILi4ELi1ELb0EN4cute5tupleIJNS5_1CILi128EEENS7_ILi48EEENS7_ILi96EEEEEELi96ENS_6half_tEfNS_4arch4Sm80ELb0ELb1ELb1ELb0ELb0ELb0ELb1ELb1EEENS1_21CollectiveEpilogueFwdINS6_IJS8_SA_S9_EEENS6_IJNS7_ILi1EEESI_SI_EEESC_SE_Li128ELb0ELb1ELb1ELb0EEENS1_19SingleTileSchedulerILb0ELb1ELb1ELi128EEEEEEEEEvNT_6ParamsE --------------------------
	.section	.text._ZN7cutlass13device_kernelIN5flash19enable_sm80_to_sm89INS1_16FlashAttnFwdSm80INS1_25CollectiveMainloopFwdSm80ILi4ELi1ELb0EN4cute5tupleIJNS5_1CILi128EEENS7_ILi48EEENS7_ILi96EEEEEELi96ENS_6half_tEfNS_4arch4Sm80ELb0ELb1ELb1ELb0ELb0ELb0ELb1ELb1EEENS1_21CollectiveEpilogueFwdINS6_IJS8_SA_S9_EEENS6_IJNS7_ILi1EEESI_SI_EEESC_SE_Li128ELb0ELb1ELb1ELb0EEENS1_19SingleTileSchedulerILb0ELb1ELb1ELi128EEEEEEEEEvNT_6ParamsE,"ax",@progbits
	.sectioninfo	@"SHI_REGISTERS=255"
	.align	128
.text._ZN7cutlass13device_kernelIN5flash19enable_sm80_to_sm89INS1_16FlashAttnFwdSm80INS1_25CollectiveMainloopFwdSm80ILi4ELi1ELb0EN4cute5tupleIJNS5_1CILi128EEENS7_ILi48EEENS7_ILi96EEEEEELi96ENS_6half_tEfNS_4arch4Sm80ELb0ELb1ELb1ELb0ELb0ELb0ELb1ELb1EEENS1_21CollectiveEpilogueFwdINS6_IJS8_SA_S9_EEENS6_IJNS7_ILi1EEESI_SI_EEESC_SE_Li128ELb0ELb1ELb1ELb0EEENS1_19SingleTileSchedulerILb0ELb1ELb1ELi128EEEEEEEEEvNT_6ParamsE:
        .type           _ZN7cutlass13device_kernelIN5flash19enable_sm80_to_sm89INS1_16FlashAttnFwdSm80INS1_25CollectiveMainloopFwdSm80ILi4ELi1ELb0EN4cute5tupleIJNS5_1CILi128EEENS7_ILi48EEENS7_ILi96EEEEEELi96ENS_6half_tEfNS_4arch4Sm80ELb0ELb1ELb1ELb0ELb0ELb0ELb1ELb1EEENS1_21CollectiveEpilogueFwdINS6_IJS8_SA_S9_EEENS6_IJNS7_ILi1EEESI_SI_EEESC_SE_Li128ELb0ELb1ELb1ELb0EEENS1_19SingleTileSchedulerILb0ELb1ELb1ELi128EEEEEEEEEvNT_6ParamsE,@function
        .size           _ZN7cutlass13device_kernelIN5flash19enable_sm80_to_sm89INS1_16FlashAttnFwdSm80INS1_25CollectiveMainloopFwdSm80ILi4ELi1ELb0EN4cute5tupleIJNS5_1CILi128EEENS7_ILi48EEENS7_ILi96EEEEEELi96ENS_6half_tEfNS_4arch4Sm80ELb0ELb1ELb1ELb0ELb0ELb0ELb1ELb1EEENS1_21CollectiveEpilogueFwdINS6_IJS8_SA_S9_EEENS6_IJNS7_ILi1EEESI_SI_EEESC_SE_Li128ELb0ELb1ELb1ELb0EEENS1_19SingleTileSchedulerILb0ELb1ELb1ELi128EEEEEEEEEvNT_6ParamsE,(.L_x_2859 - _ZN7cutlass13device_kernelIN5flash19enable_sm80_to_sm89INS1_16FlashAttnFwdSm80INS1_25CollectiveMainloopFwdSm80ILi4ELi1ELb0EN4cute5tupleIJNS5_1CILi128EEENS7_ILi48EEENS7_ILi96EEEEEELi96ENS_6half_tEfNS_4arch4Sm80ELb0ELb1ELb1ELb0ELb0ELb0ELb1ELb1EEENS1_21CollectiveEpilogueFwdINS6_IJS8_SA_S9_EEENS6_IJNS7_ILi1EEESI_SI_EEESC_SE_Li128ELb0ELb1ELb1ELb0EEENS1_19SingleTileSchedulerILb0ELb1ELb1ELi128EEEEEEEEEvNT_6ParamsE)
        .other          _ZN7cutlass13device_kernelIN5flash19enable_sm80_to_sm89INS1_16FlashAttnFwdSm80INS1_25CollectiveMainloopFwdSm80ILi4ELi1ELb0EN4cute5tupleIJNS5_1CILi128EEENS7_ILi48EEENS7_ILi96EEEEEELi96ENS_6half_tEfNS_4arch4Sm80ELb0ELb1ELb1ELb0ELb0ELb0ELb1ELb1EEENS1_21CollectiveEpilogueFwdINS6_IJS8_SA_S9_EEENS6_IJNS7_ILi1EEESI_SI_EEESC_SE_Li128ELb0ELb1ELb1ELb0EEENS1_19SingleTileSchedulerILb0ELb1ELb1ELi128EEEEEEEEEvNT_6ParamsE,@"STO_CUDA_ENTRY STV_DEFAULT"
_ZN7cutlass13device_kernelIN5flash19enable_sm80_to_sm89INS1_16FlashAttnFwdSm80INS1_25CollectiveMainloopFwdSm80ILi4ELi1ELb0EN4cute5tupleIJNS5_1CILi128EEENS7_ILi48EEENS7_ILi96EEEEEELi96ENS_6half_tEfNS_4arch4Sm80ELb0ELb1ELb1ELb0ELb0ELb0ELb1ELb1EEENS1_21CollectiveEpilogueFwdINS6_IJS8_SA_S9_EEENS6_IJNS7_ILi1EEESI_SI_EEESC_SE_Li128ELb0ELb1ELb1ELb0EEENS1_19SingleTileSchedulerILb0ELb1ELb1ELi128EEEEEEEEEvNT_6ParamsE:
[----:B------:R-:W-:Y:S02]  /*0000*/  MOV R1, c[0x0][0x28] ;  /* 0x00000a0000017a02 */ /* 0x000fe40000000f00 */
[----:B------:R-:W1:Y:S01]  /*0010*/  S2R R93, SR_TID.X ;  /* 0x00000000005d7919 */ /* 0x000e620000002100 */
[----:B------:R-:W2:Y:S03]  /*0020*/  S2UR UR6, SR_CTAID.Y ;  /* 0x00000000000679c3 */ /* 0x000ea60000002600 */
[----:B------:R-:W3:Y:S01]  /*0030*/  S2R R0, SR_CTAID.Z ;  /* 0x0000000000007919 */ /* 0x000ee20000002700 */
[----:B-1----:R-:W-:-:S06]  /*0040*/  SHF.R.U32.HI R2, RZ, 0x5, R93 ;  /* 0x00000005ff027819 */ /* 0x002fcc000001165d */
[----:B------:R-:W1:Y:S02]  /*0050*/  SHFL.IDX PT, R2, R2, RZ, 0x1f ;  /* 0x00001fff02027589 */ /* 0x000e6400000e0000 */
[----:B-1----:R-:W-:-:S13]  /*0060*/  ISETP.NE.AND P0, PT, R2, RZ, PT ;  /* 0x000000ff0200720c */ /* 0x002fda0003f05270 */
[----:B--2---:R-:W-:Y:S05]  /*0070*/  @!P0 BRA `(.L_x_370) ;  /* 0x0000009000008947 */ /* 0x004fea0003800000 */
[----:B---3--:R-:W-:Y:S01]  /*0080*/  MOV R2, c[0x0][0x550] ;  /* 0x0001540000027a02 */ /* 0x008fe20000000f00 */
[----:B------:R-:W-:-:S03]  /*0090*/  UMOV UR10, UR6 ;  /* 0x00000006000a7c82 */ /* 0x000fc60008000000 */
[----:B------:R-:W-:-:S13]  /*00a0*/  ISETP.NE.AND P0, PT, R2, 0x1, PT ;  /* 0x000000010200780c */ /* 0x000fda0003f05270 */
[----:B------:R-:W-:Y:S05]  /*00b0*/  @!P0 BRA `(.L_x_371) ;  /* 0x000000b000008947 */ /* 0x000fea0003800000 */
[----:B------:R-:W-:Y:S02]  /*00c0*/  ULDC UR4, c[0x0][0x554] ;  /* 0x0001550000047ab9 */ /* 0x000fe40000000800 */
[----:B------:R-:W-:Y:S02]  /*00d0*/  UIMAD.WIDE.U32 UR4, UR6, UR4, URZ ;  /* 0x00000004060472a5 */ /* 0x000fe4000f8e003f */
[----:B------:R-:W-:Y:S02]  /*00e0*/  ULDC UR10, c[0x0][0x558] ;  /* 0x00015600000a7ab9 */ /* 0x000fe40000000800 */
[----:B------:R-:W-:Y:S01]  /*00f0*/  USHF.R.U32.HI UR10, URZ, UR10, UR5 ;  /* 0x0000000a3f0a7299 */ /* 0x000fe20008011605 */
[----:B------:R-:W-:Y:S05]  /*0100*/  BRA `(.L_x_371) ;  /* 0x0000006000007947 */ /* 0x000fea0003800000 */
.L_x_370:
[----:B---3--:R-:W-:Y:S02]  /*0110*/  ULDC.64 UR4, c[0x0][0x550] ;  /* 0x0001540000047ab9 */ /* 0x008fe40000000a00 */
[----:B------:R-:W-:Y:S02]  /*0120*/  UISETP.NE.AND UP0, UPT, UR4, 0x1, UPT ;  /* 0x000000010400788c */ /* 0x000fe4000bf05270 */
[----:B------:R-:W-:-:S02]  /*0130*/  UIMAD.WIDE.U32 UR8, UR6, UR5, URZ ;  /* 0x00000005060872a5 */ /* 0x000fc4000f8e003f */
[----:B------:R-:W-:Y:S02]  /*0140*/  ULDC UR4, c[0x0][0x558] ;  /* 0x0001560000047ab9 */ /* 0x000fe40000000800 */
[----:B------:R-:W-:-:S05]  /*0150*/  UMOV UR10, UR6 ;  /* 0x00000006000a7c82 */ /* 0x000fca0008000000 */
[----:B------:R-:W-:-:S03]  /*0160*/  @UP0 USHF.R.U32.HI UR10, URZ, UR4, UR9 ;  /* 0x000000043f0a0299 */ /* 0x000fc60008011609 */
.L_x_371:
[----:B------:R-:W-:Y:S01]  /*0170*/  ISETP.GE.AND P0, PT, R0, RZ, PT ;  /* 0x000000ff0000720c */ /* 0x000fe20003f06270 */
[----:B------:R-:W-:Y:S02]  /*0180*/  UIADD3 UR4, -UR10, URZ, URZ ;  /* 0x0000003f0a047290 */ /* 0x000fe4000fffe13f */
[----:B------:R-:W-:Y:S02]  /*0190*/  ULDC UR11, c[0x0][0x550] ;  /* 0x00015400000b7ab9 */ /* 0x000fe40000000800 */
[----:B------:R-:W-:-:S08]  /*01a0*/  UIMAD UR11, UR4, UR11, UR6 ;  /* 0x0000000b040b72a4 */ /* 0x000fd0000f8e0206 */
[----:B------:R-:W-:Y:S05]  /*01b0*/  @!P0 EXIT ;  /* 0x000000000000894d */ /* 0x000fea0003800000 */
[----:B------:R-:W1:Y:S01]  /*01c0*/  S2UR UR9, SR_CTAID.X ;  /* 0x00000000000979c3 */ /* 0x000e620000002500 */
[----:B------:R-:W-:Y:S02]  /*01d0*/  ULDC UR4, c[0x0][0x2c4] ;  /* 0x0000b10000047ab9 */ /* 0x000fe40000000800 */
[----:B------:R-:W-:Y:S02]  /*01e0*/  UISETP.NE.AND UP2, UPT, UR4, 0x1, UPT ;  /* 0x000000010400788c */ /* 0x000fe4000bf45270 */
[----:B------:R-:W-:Y:S02]  /*01f0*/  UMOV UR8, 0x1 ;  /* 0x0000000100087882 */ /* 0x000fe40000000000 */
[----:B------:R-:W-:Y:S02]  /*0200*/  ULDC.64 UR4, c[0x0][0x328] ;  /* 0x0000ca0000047ab9 */ /* 0x000fe40000000a00 */
[----:B------:R-:W-:Y:S02]  /*0210*/  UISETP.LE.AND UP1, UPT, UR8, UR5, UPT ;  /* 0x000000050800728c */ /* 0x000fe4000bf23270 */
[----:B------:R-:W-:-:S02]  /*0220*/  ULDC.64 UR6, c[0x0][0x2c8] ;  /* 0x0000b20000067ab9 */ /* 0x000fc40000000a00 */
[----:B------:R-:W-:Y:S02]  /*0230*/  ULDC UR12, c[0x0][0x168] ;  /* 0x00005a00000c7ab9 */ /* 0x000fe40000000800 */
[----:B------:R-:W-:Y:S01]  /*0240*/  PLOP3.LUT P0, PT, PT, PT, UP1, 0x40, 0x0 ;  /* 0x000000000000781c */ /* 0x000fe20003f0e818 */
[----:B------:R-:W-:Y:S02]  /*0250*/  UIADD3 UR12, UR8, -UR12, URZ ;  /* 0x8000000c080c7290 */ /* 0x000fe4000fffe03f */
[----:B------:R-:W-:Y:S02]  /*0260*/  ULDC UR5, c[0x0][0x1d0] ;  /* 0x0000740000057ab9 */ /* 0x000fe40000000800 */
[----:B-1----:R-:W-:-:S04]  /*0270*/  USHF.L.U32 UR9, UR9, 0x7, URZ ;  /* 0x0000000709097899 */ /* 0x002fc8000800063f */
[----:B------:R-:W-:-:S04]  /*0280*/  @UP2 UIADD3 UR14, UR9, 0x7f, URZ ;  /* 0x0000007f090e2890 */ /* 0x000fc8000fffe03f */
[----:B------:R-:W-:Y:S02]  /*0290*/  UIMAD.WIDE.U32 UR14, UR14, UR6, URZ ;  /* 0x000000060e0e72a5 */ /* 0x000fe4000f8e003f */
[----:B------:R-:W-:Y:S02]  /*02a0*/  UIADD3 UR6, UR9, 0x7f, URZ ;  /* 0x0000007f09067890 */ /* 0x000fe4000fffe03f */
[----:B------:R-:W-:-:S04]  /*02b0*/  @UP2 USHF.R.U32.HI UR6, URZ, UR7, UR15 ;  /* 0x000000073f062299 */ /* 0x000fc8000801160f */
[----:B------:R-:W-:-:S04]  /*02c0*/  UIADD3 UR5, UR6, UR5, UR12 ;  /* 0x0000000506057290 */ /* 0x000fc8000fffe00c */
[----:B------:R-:W-:Y:S01]  /*02d0*/  UIADD3 UR6, UR5, UR4, URZ ;  /* 0x0000000405067290 */ /* 0x000fe2000fffe03f */
[----:B------:R-:W-:Y:S05]  /*02e0*/  @P0 BRA `(.L_x_372) ;  /* 0x0000014000000947 */ /* 0x000fea0003800000 */
[----:B------:R-:W-:Y:S01]  /*02f0*/  ISETP.LT.AND P0, PT, RZ, UR5, PT ;  /* 0x00000005ff007c0c */ /* 0x000fe2000bf01270 */
[----:B------:R-:W-:-:S12]  /*0300*/  UIADD3 UR7, UR5, -0x1, URZ ;  /* 0xffffffff05077890 */ /* 0x000fd8000fffe03f */
[----:B------:R-:W-:Y:S05]  /*0310*/  @P0 BRA `(.L_x_373) ;  /* 0x0000008000000947 */ /* 0x000fea0003800000 */
[----:B------:R-:W-:Y:S02]  /*0320*/  ULDC UR4, c[0x0][0x32c] ;  /* 0x0000cb0000047ab9 */ /* 0x000fe40000000800 */
[----:B------:R-:W-:Y:S02]  /*0330*/  UISETP.NE.AND UP0, UPT, UR8, UR4, UPT ;  /* 0x000000040800728c */ /* 0x000fe4000bf05270 */
[----:B------:R-:W-:-:S03]  /*0340*/  UIADD3 UR7, -UR5, URZ, URZ ;  /* 0x0000003f05077290 */ /* 0x000fc6000fffe13f */
[----:B------:R-:W-:Y:S02]  /*0350*/  ULDC.64 UR4, c[0x0][0x330] ;  /* 0x0000cc0000047ab9 */ /* 0x000fe40000000a00 */
[----:B------:R-:W-:-:S04]  /*0360*/  UIMAD.WIDE.U32 UR12, UR7, UR4, URZ ;  /* 0x00000004070c72a5 */ /* 0x000fc8000f8e003f */
[----:B------:R-:W-:-:S04]  /*0370*/  @UP0 USHF.R.U32.HI UR7, URZ, UR5, UR13 ;  /* 0x000000053f070299 */ /* 0x000fc8000801160d */
[----:B------:R-:W-:Y:S01]  /*0380*/  ULOP3.LUT UR7, URZ, UR7, URZ, 0x33, !UPT ;  /* 0x000000073f077292 */ /* 0x000fe2000f8e333f */
[----:B------:R-:W-:Y:S05]  /*0390*/  BRA `(.L_x_374) ;  /* 0x0000005000007947 */ /* 0x000fea0003800000 */
.L_x_373:
[----:B------:R-:W-:Y:S02]  /*03a0*/  ULDC UR4, c[0x0][0x32c] ;  /* 0x0000cb0000047ab9 */ /* 0x000fe40000000800 */
[----:B------:R-:W-:-:S03]  /*03b0*/  UISETP.NE.AND UP0, UPT, UR8, UR4, UPT ;  /* 0x000000040800728c */ /* 0x000fc6000bf05270 */
[----:B------:R-:W-:Y:S02]  /*03c0*/  ULDC.64 UR4, c[0x0][0x330] ;  /* 0x0000cc0000047ab9 */ /* 0x000fe40000000a00 */
[----:B------:R-:W-:-:S06]  /*03d0*/  UIMAD.WIDE.U32 UR12, UR7, UR4, URZ ;  /* 0x00000004070c72a5 */ /* 0x000fcc000f8e003f */
[----:B------:R-:W-:Y:S02]  /*03e0*/  @UP0 USHF.R.U32.HI UR7, URZ, UR5, UR13 ;  /* 0x000000053f070299 */ /* 0x000fe4000801160d */
.L_x_374:
[----:B------:R-:W-:Y:S02]  /*03f0*/  ULDC UR4, c[0x0][0x32c] ;  /* 0x0000cb0000047ab9 */ /* 0x000fe40000000800 */
[----:B------:R-:W-:-:S04]  /*0400*/  UIMAD UR4, UR7, UR4, UR4 ;  /* 0x00000004070472a4 */ /* 0x000fc8000f8e0204 */
[----:B------:R-:W-:-:S04]  /*0410*/  UISETP.LT.AND UP0, UPT, UR6, UR4, UPT ;  /* 0x000000040600728c */ /* 0x000fc8000bf01270 */
[----:B------:R-:W-:-:S03]  /*0420*/  USEL UR6, UR6, UR4, UP0 ;  /* 0x0000000406067287 */ /* 0x000fc60008000000 */
.L_x_372:
[----:B------:R-:W-:Y:S01]  /*0430*/  ULDC.64 UR4, c[0x0][0x2c8] ;  /* 0x0000b20000047ab9 */ /* 0x000fe20000000a00 */
[----:B------:R-:W-:Y:S01]  /*0440*/  PLOP3.LUT P0, PT, PT, PT, UP1, 0x40, 0x0 ;  /* 0x000000000000781c */ /* 0x000fe20003f0e818 */
[----:B------:R-:W-:Y:S02]  /*0450*/  UIMAD.WIDE.U32 UR14, UR9, UR4, URZ ;  /* 0x00000004090e72a5 */ /* 0x000fe4000f8e003f */
[----:B------:R-:W-:Y:S02]  /*0460*/  UMOV UR12, 0x2f ;  /* 0x0000002f000c7882 */ /* 0x000fe40000000000 */
[----:B------:R-:W-:Y:S02]  /*0470*/  ULDC UR8, c[0x0][0x1d0] ;  /* 0x0000740000087ab9 */ /* 0x000fe40000000800 */
[----:B------:R-:W-:Y:S02]  /*0480*/  UIADD3 UR6, UR6, 0x2f, URZ ;  /* 0x0000002f06067890 */ /* 0x000fe4000fffe03f */
[----:B------:R-:W-:-:S02]  /*0490*/  UIADD3 UR12, UR12, UR8, URZ ;  /* 0x000000080c0c7290 */ /* 0x000fc4000fffe03f */
[----:B------:R-:W-:Y:S02]  /*04a0*/  UIMAD.WIDE UR6, UR6, 0x2aaaaaab, URZ ;  /* 0x2aaaaaab060678a5 */ /* 0x000fe4000f8e023f */
[----:B------:R-:W-:Y:S02]  /*04b0*/  UIMAD.WIDE UR12, UR12, 0x2aaaaaab, URZ ;  /* 0x2aaaaaab0c0c78a5 */ /* 0x000fe4000f8e023f */
[----:B------:R-:W-:Y:S02]  /*04c0*/  ULDC UR14, c[0x0][0x168] ;  /* 0x00005a00000e7ab9 */ /* 0x000fe40000000800 */
[----:B------:R-:W-:Y:S02]  /*04d0*/  UMOV UR4, UR9 ;  /* 0x0000000900047c82 */ /* 0x000fe40008000000 */
[----:B------:R-:W-:Y:S02]  /*04e0*/  @UP2 USHF.R.U32.HI UR4, URZ, UR5, UR15 ;  /* 0x000000053f042299 */ /* 0x000fe4000801160f */
[----:B------:R-:W-:-:S02]  /*04f0*/  UIADD3 UR8, UR8, -UR14, URZ ;  /* 0x8000000e08087290 */ /* 0x000fc4000fffe03f */
[----:B------:R-:W-:Y:S02]  /*0500*/  USHF.R.U32.HI UR6, URZ, 0x1f, UR7 ;  /* 0x0000001f3f067899 */ /* 0x000fe40008011607 */
[----:B------:R-:W-:Y:S02]  /*0510*/  USHF.R.U32.HI UR12, URZ, 0x1f, UR13 ;  /* 0x0000001f3f0c7899 */ /* 0x000fe4000801160d */
[----:B------:R-:W-:Y:S02]  /*0520*/  UIADD3 UR4, UR8, UR4, URZ ;  /* 0x0000000408047290 */ /* 0x000fe4000fffe03f */
[----:B------:R-:W-:Y:S02]  /*0530*/  ULDC UR5, c[0x0][0x324] ;  /* 0x0000c90000057ab9 */ /* 0x000fe40000000800 */
[----:B------:R-:W-:Y:S02]  /*0540*/  ULEA.HI.SX32 UR6, UR7, UR6, 0x1d ;  /* 0x0000000607067291 */ /* 0x000fe4000f8fea3f */
[----:B------:R-:W-:-:S02]  /*0550*/  ULEA.HI.SX32 UR12, UR13, UR12, 0x1d ;  /* 0x0000000c0d0c7291 */ /* 0x000fc4000f8fea3f */
[----:B------:R-:W-:Y:S02]  /*0560*/  UIADD3 UR5, UR4, -UR5, URZ ;  /* 0x8000000504057290 */ /* 0x000fe4000fffe03f */
[----:B------:R-:W-:-:S04]  /*0570*/  UISETP.LT.AND UP0, UPT, UR12, UR6, UPT ;  /* 0x000000060c00728c */ /* 0x000fc8000bf01270 */
[----:B------:R-:W-:Y:S01]  /*0580*/  USEL UR6, UR12, UR6, UP0 ;  /* 0x000000060c067287 */ /* 0x000fe20008000000 */
[----:B------:R-:W-:Y:S01]  /*0590*/  MOV R3, UR5 ;  /* 0x0000000500037c02 */ /* 0x000fe20008000f00 */
[----:B------:R-:W-:Y:S05]  /*05a0*/  @P0 BRA `(.L_x_375) ;  /* 0x0000010000000947 */ /* 0x000fea0003800000 */
[----:B------:R-:W-:-:S04]  /*05b0*/  MOV R4, UR4 ;  /* 0x0000000400047c02 */ /* 0x000fc80008000f00 */
[----:B------:R-:W-:-:S13]  /*05c0*/  ISETP.GT.AND P0, PT, R4, -0x1, PT ;  /* 0xffffffff0400780c */ /* 0x000fda0003f04270 */
[----:B------:R-:W-:Y:S05]  /*05d0*/  @P0 BRA `(.L_x_376) ;  /* 0x0000007000000947 */ /* 0x000fea0003800000 */
[----:B------:R-:W-:Y:S01]  /*05e0*/  IMAD.MOV.U32 R2, RZ, RZ, c[0x0][0x32c] ;  /* 0x0000cb00ff027624 */ /* 0x000fe200078e00ff */
[----:B------:R-:W-:-:S04]  /*05f0*/  LOP3.LUT R4, RZ, R4, RZ, 0x33, !PT ;  /* 0x00000004ff047212 */ /* 0x000fc800078e33ff */
[----:B------:R-:W-:-:S13]  /*0600*/  ISETP.NE.AND P0, PT, R2, 0x1, PT ;  /* 0x000000010200780c */ /* 0x000fda0003f05270 */
[----:B------:R-:W-:-:S05]  /*0610*/  @P0 IMAD.HI.U32 R2, R4, c[0x0][0x330], RZ ;  /* 0x0000cc0004020a27 */ /* 0x000fca00078e00ff */
[----:B------:R-:W-:-:S04]  /*0620*/  @P0 SHF.R.U32.HI R4, RZ, c[0x0][0x334], R2 ;  /* 0x0000cd00ff040a19 */ /* 0x000fc80000011602 */
[----:B------:R-:W-:Y:S01]  /*0630*/  LOP3.LUT R4, RZ, R4, RZ, 0x33, !PT ;  /* 0x00000004ff047212 */ /* 0x000fe200078e33ff */
[----:B------:R-:W-:Y:S05]  /*0640*/  BRA `(.L_x_377) ;  /* 0x0000004000007947 */ /* 0x000fea0003800000 */
.L_x_376:
[----:B------:R-:W-:-:S04]  /*0650*/  MOV R2, c[0x0][0x32c] ;  /* 0x0000cb0000027a02 */ /* 0x000fc80000000f00 */
[----:B------:R-:W-:-:S13]  /*0660*/  ISETP.NE.AND P0, PT, R2, 0x1, PT ;  /* 0x000000010200780c */ /* 0x000fda0003f05270 */
[----:B------:R-:W-:-:S05]  /*0670*/  @P0 IMAD.HI.U32 R2, R4, c[0x0][0x330], RZ ;  /* 0x0000cc0004020a27 */ /* 0x000fca00078e00ff */
[----:B------:R-:W-:-:S05]  /*0680*/  @P0 SHF.R.U32.HI R4, RZ, c[0x0][0x334], R2 ;  /* 0x0000cd00ff040a19 */ /* 0x000fca0000011602 */
.L_x_377:
[----:B------:R-:W-:-:S05]  /*0690*/  IMAD R4, R4, c[0x0][0x32c], RZ ;  /* 0x0000cb0004047a24 */ /* 0x000fca00078e02ff */
[----:B------:R-:W-:-:S05]  /*06a0*/  IMNMX R3, R3, R4, !PT ;  /* 0x0000000403037217 */ /* 0x000fca0007800200 */
.L_x_375:
[----:B------:R-:W-:Y:S01]  /*06b0*/  IMAD.HI R3, R3, 0x2aaaaaab, RZ ;  /* 0x2aaaaaab03037827 */ /* 0x000fe200078e02ff */
[----:B------:R-:W-:Y:S02]  /*06c0*/  USHF.R.U32.HI UR5, URZ, 0x10, UR11 ;  /* 0x000000103f057899 */ /* 0x000fe4000801160b */
[----:B------:R-:W-:Y:S01]  /*06d0*/  ULDC UR4, c[0x0][0x338] ;  /* 0x0000ce0000047ab9 */ /* 0x000fe20000000800 */
[----:B------:R-:W-:Y:S01]  /*06e0*/  IMAD.MOV.U32 R154, RZ, RZ, RZ ;  /* 0x000000ffff9a7224 */ /* 0x000fe200078e00ff */
[----:B------:R-:W-:Y:S01]  /*06f0*/  SHF.R.U32.HI R2, RZ, 0x1f, R3 ;  /* 0x0000001fff027819 */ /* 0x000fe20000011603 */
[----:B------:R-:W-:-:S03]  /*0700*/  UISETP.NE.AND UP0, UPT, UR5, URZ, UPT ;  /* 0x0000003f0500728c */ /* 0x000fc6000bf05270 */
[----:B------:R-:W-:Y:S01]  /*0710*/  LEA.HI.SX32 R2, R3, R2, 0x1d ;  /* 0x0000000203027211 */ /* 0x000fe200078feaff */
[----:B------:R-:W-:-:S03]  /*0720*/  USEL UR4, UR5, UR4, UP0 ;  /* 0x0000000405047287 */ /* 0x000fc60008000000 */
[----:B------:R-:W-:-:S04]  /*0730*/  IMNMX R219, RZ, R2, !PT ;  /* 0x00000002ffdb7217 */ /* 0x000fc80007800200 */
[----:B------:R-:W-:-:S13]  /*0740*/  ISETP.LT.AND P0, PT, R219, UR6, PT ;  /* 0x00000006db007c0c */ /* 0x000fda000bf01270 */
[----:B------:R-:W-:Y:S05]  /*0750*/  @!P0 BRA `(.L_x_378) ;  /* 0x000001c000008947 */ /* 0x000fea0003800000 */
[----:B------:R-:W-:Y:S01]  /*0760*/  IMAD.U32 R2, RZ, RZ, UR4 ;  /* 0x00000004ff027e24 */ /* 0x000fe2000f8e00ff */
[----:B------:R-:W-:-:S04]  /*0770*/  UIADD3 UR5, UR4, -0x1, UR6 ;  /* 0xffffffff04057890 */ /* 0x000fc8000fffe006 */
[-C--:B------:R-:W-:Y:S02]  /*0780*/  IABS R5, R2.reuse ;  /* 0x0000000200057213 */ /* 0x080fe40000000000 */
[----:B------:R-:W-:Y:S02]  /*0790*/  IADD3 R6, -R219, UR5, RZ ;  /* 0x00000005db067c10 */ /* 0x000fe4000fffe1ff */
[----:B------:R-:W1:Y:S01]  /*07a0*/  I2F.RP R7, R5 ;  /* 0x0000000500077306 */ /* 0x000e620000209400 */
[----:B------:R-:W-:Y:S02]  /*07b0*/  IABS R2, R2 ;  /* 0x0000000200027213 */ /* 0x000fe40000000000 */
[----:B------:R-:W-:Y:S02]  /*07c0*/  IABS R3, R6 ;  /* 0x0000000600037213 */ /* 0x000fe40000000000 */
[----:B------:R-:W-:Y:S01]  /*07d0*/  LOP3.LUT R6, R6, UR4, RZ, 0x3c, !PT ;  /* 0x0000000406067c12 */ /* 0x000fe2000f8e3cff */
[----:B------:R-:W-:-:S03]  /*07e0*/  IMAD.MOV R2, RZ, RZ, -R2 ;  /* 0x000000ffff027224 */ /* 0x000fc600078e0a02 */
[----:B------:R-:W-:Y:S01]  /*07f0*/  ISETP.GE.AND P0, PT, R6, RZ, PT ;  /* 0x000000ff0600720c */ /* 0x000fe20003f06270 */
[----:B-1----:R-:W1:Y:S02]  /*0800*/  MUFU.RCP R8, R7 ;  /* 0x0000000700087308 */ /* 0x002e640000001000 */
[----:B-1----:R-:W-:-:S06]  /*0810*/  IADD3 R8, R8, 0xffffffe, RZ ;  /* 0x0ffffffe08087810 */ /* 0x002fcc0007ffe0ff */
[----:B------:R-:W1:Y:S02]  /*0820*/  F2I.FTZ.U32.TRUNC.NTZ R9, R8 ;  /* 0x0000000800097305 */ /* 0x000e64000021f000 */
[----:B-1----:R-:W-:Y:S02]  /*0830*/  IMAD.MOV R4, RZ, RZ, -R9 ;  /* 0x000000ffff047224 */ /* 0x002fe400078e0a09 */
[----:B------:R-:W-:Y:S02]  /*0840*/  IMAD.MOV.U32 R8, RZ, RZ, RZ ;  /* 0x000000ffff087224 */ /* 0x000fe400078e00ff */
[----:B------:R-:W-:-:S04]  /*0850*/  IMAD R4, R4, R5, RZ ;  /* 0x0000000504047224 */ /* 0x000fc800078e02ff */
[----:B------:R-:W-:-:S06]  /*0860*/  IMAD.HI.U32 R4, R9, R4, R8 ;  /* 0x0000000409047227 */ /* 0x000fcc00078e0008 */
[----:B------:R-:W-:-:S04]  /*0870*/  IMAD.HI.U32 R4, R4, R3, RZ ;  /* 0x0000000304047227 */ /* 0x000fc800078e00ff */
[----:B------:R-:W-:-:S05]  /*0880*/  IMAD R2, R4, R2, R3 ;  /* 0x0000000204027224 */ /* 0x000fca00078e0203 */
[----:B------:R-:W-:-:S13]  /*0890*/  ISETP.GT.U32.AND P1, PT, R5, R2, PT ;  /* 0x000000020500720c */ /* 0x000fda0003f24070 */
[----:B------:R-:W-:Y:S01]  /*08a0*/  @!P1 IMAD.IADD R2, R2, 0x1, -R5 ;  /* 0x0000000102029824 */ /* 0x000fe200078e0a05 */
[----:B------:R-:W-:Y:S02]  /*08b0*/  @!P1 IADD3 R4, R4, 0x1, RZ ;  /* 0x0000000104049810 */ /* 0x000fe40007ffe0ff */
[----:B------:R-:W-:Y:S02]  /*08c0*/  ISETP.NE.AND P1, PT, RZ, UR4, PT ;  /* 0x00000004ff007c0c */ /* 0x000fe4000bf25270 */
[----:B------:R-:W-:-:S13]  /*08d0*/  ISETP.GE.U32.AND P2, PT, R2, R5, PT ;  /* 0x000000050200720c */ /* 0x000fda0003f46070 */
[----:B------:R-:W-:-:S05]  /*08e0*/  @P2 IADD3 R4, R4, 0x1, RZ ;  /* 0x0000000104042810 */ /* 0x000fca0007ffe0ff */
[----:B------:R-:W-:Y:S01]  /*08f0*/  @!P0 IMAD.MOV R4, RZ, RZ, -R4 ;  /* 0x000000ffff048224 */ /* 0x000fe200078e0a04 */
[----:B------:R-:W-:-:S05]  /*0900*/  @!P1 LOP3.LUT R4, RZ, UR4, RZ, 0x33, !PT ;  /* 0x00000004ff049c12 */ /* 0x000fca000f8e33ff */
[----:B------:R-:W-:Y:S02]  /*0910*/  IMAD.MOV.U32 R154, RZ, RZ, R4 ;  /* 0x000000ffff9a7224 */ /* 0x000fe400078e0004 */
.L_x_378:
[----:B------:R-:W-:Y:S01]  /*0920*/  ULOP3.LUT UR11, UR11, 0xffff, URZ, 0xc0, !UPT ;  /* 0x0000ffff0b0b7892 */ /* 0x000fe2000f8ec03f */
[----:B------:R-:W-:Y:S01]  /*0930*/  PLOP3.LUT P4, PT, PT, PT, PT, 0x80, 0x0 ;  /* 0x000000000000781c */ /* 0x000fe20003f8f070 */
[----:B------:R-:W-:Y:S01]  /*0940*/  ULDC.64 UR12, c[0x0][0x118] ;  /* 0x00004600000c7ab9 */ /* 0x000fe20000000a00 */
[----:B------:R-:W-:Y:S01]  /*0950*/  IMAD.MOV.U32 R12, RZ, RZ, RZ ;  /* 0x000000ffff0c7224 */ /* 0x000fe200078e00ff */
[----:B------:R-:W-:Y:S01]  /*0960*/  CS2R R10, SRZ ;  /* 0x00000000000a7805 */ /* 0x000fe2000001ff00 */
[----:B------:R-:W-:Y:S01]  /*0970*/  MOV R7, RZ ;  /* 0x000000ff00077202 */ /* 0x000fe20000000f00 */
[----:B------:R-:W-:Y:S01]  /*0980*/  IMAD R219, R154, UR11, R219 ;  /* 0x0000000b9adb7c24 */ /* 0x000fe2000f8e02db */
[----:B------:R-:W-:Y:S01]  /*0990*/  CS2R R94, SRZ ;  /* 0x00000000005e7805 */ /* 0x000fe2000001ff00 */
[----:B------:R-:W-:Y:S01]  /*09a0*/  CS2R R4, SRZ ;  /* 0x0000000000047805 */ /* 0x000fe2000001ff00 */
[----:B------:R-:W-:Y:S01]  /*09b0*/  CS2R R98, SRZ ;  /* 0x0000000000627805 */ /* 0x000fe2000001ff00 */
[----:B------:R-:W-:Y:S01]  /*09c0*/  IMAD.IADD R154, R219, 0x1, R154 ;  /* 0x00000001db9a7824 */ /* 0x000fe200078e029a */
[----:B------:R-:W-:Y:S01]  /*09d0*/  CS2R R96, SRZ ;  /* 0x0000000000607805 */ /* 0x000fe2000001ff00 */
[----:B------:R-:W-:Y:S01]  /*09e0*/  CS2R R90, SRZ ;  /* 0x00000000005a7805 */ /* 0x000fe2000001ff00 */
[----:B------:R-:W-:Y:S01]  /*09f0*/  CS2R R88, SRZ ;  /* 0x0000000000587805 */ /* 0x000fe2000001ff00 */
[----:B------:R-:W-:Y:S01]  /*0a00*/  CS2R R86, SRZ ;  /* 0x0000000000567805 */ /* 0x000fe2000001ff00 */
[----:B------:R-:W-:Y:S01]  /*0a10*/  IMNMX R154, R154, UR6, PT ;  /* 0x000000069a9a7c17 */ /* 0x000fe2000b800200 */
        /* <DEDUP_REMOVED lines=43> */
[----:B------:R-:W-:Y:S02]  /*0cd0*/  ISETP.NE.U32.AND P0, PT, RZ, c[0x0][0x340], PT ;  /* 0x0000d000ff007a0c */ /* 0x000fe40003f05070 */
[----:B------:R-:W-:Y:S01]  /*0ce0*/  SHF.R.S32.HI R14, RZ, 0x1f, R93 ;  /* 0x0000001fff0e7819 */ /* 0x000fe2000001145d */
[----:B------:R-:W-:Y:S01]  /*0cf0*/  USHF.R.S32.HI UR11, URZ, 0x1f, UR10 ;  /* 0x0000001f3f0b7899 */ /* 0x000fe2000801140a */
[----:B------:R-:W-:Y:S01]  /*0d00*/  ISETP.NE.AND.EX P0, PT, RZ, c[0x0][0x344], PT, P0 ;  /* 0x0000d100ff007a0c */ /* 0x000fe20003f05300 */
[----:B------:R-:W-:-:S12]  /*0d10*/  ULDC.64 UR4, c[0x0][0x1b8] ;  /* 0x00006e0000047ab9 */ /* 0x000fd80000000a00 */
[----:B------:R-:W-:-:S04]  /*0d20*/  @P0 IMAD.MOV.U32 R3, RZ, RZ, 0x4 ;  /* 0x00000004ff030424 */ /* 0x000fc800078e00ff */
[----:B------:R-:W-:-:S06]  /*0d30*/  @P0 IMAD.WIDE R18, R0, R3, c[0x0][0x340] ;  /* 0x0000d00000120625 */ /* 0x000fcc00078e0203 */
[----:B------:R-:W2:Y:S01]  /*0d40*/  @P0 LDG.E R18, [R18.64] ;  /* 0x0000000c12120981 */ /* 0x000ea2000c1e1900 */
[-C--:B------:R-:W-:Y:S01]  /*0d50*/  LEA.HI R8, R14, R93.reuse, RZ, 0x2 ;  /* 0x0000005d0e087211 */ /* 0x080fe200078f10ff */
[----:B------:R-:W-:Y:S01]  /*0d60*/  UIMAD.WIDE.U32 UR6, UR10, UR4, URZ ;  /* 0x000000040a0672a5 */ /* 0x000fe2000f8e003f */
[----:B------:R-:W-:Y:S01]  /*0d70*/  PLOP3.LUT P2, PT, PT, PT, UP2, 0x80, 0x0 ;  /* 0x000000000000781c */ /* 0x000fe20003f4f028 */
[----:B------:R-:W-:Y:S01]  /*0d80*/  UIMAD UR4, UR11, UR4, URZ ;  /* 0x000000040b0472a4 */ /* 0x000fe2000f8e023f */
[----:B------:R-:W-:Y:S01]  /*0d90*/  LOP3.LUT R96, R8, 0xfffffffc, RZ, 0xc0, !PT ;  /* 0xfffffffc08607812 */ /* 0x000fe200078ec0ff */
[----:B------:R-:W-:Y:S01]  /*0da0*/  IMAD.U32 R220, RZ, RZ, UR10 ;  /* 0x0000000affdc7e24 */ /* 0x000fe2000f8e00ff */
[----:B------:R-:W-:Y:S01]  /*0db0*/  SHF.R.S32.HI R239, RZ, 0x2, R8 ;  /* 0x00000002ffef7819 */ /* 0x000fe20000011408 */
[----:B------:R-:W-:Y:S01]  /*0dc0*/  UIMAD UR4, UR10, UR5, UR4 ;  /* 0x000000050a0472a4 */ /* 0x000fe2000f8e0204 */
[----:B------:R-:W-:Y:S01]  /*0dd0*/  PLOP3.LUT P1, PT, PT, PT, UP2, 0x80, 0x0 ;  /* 0x000000000000781c */ /* 0x000fe20003f2f028 */
[----:B------:R-:W-:Y:S01]  /*0de0*/  IMAD.IADD R96, R93, 0x1, -R96 ;  /* 0x000000015d607824 */ /* 0x000fe200078e0a60 */
[----:B------:R-:W-:Y:S01]  /*0df0*/  SHF.R.S32.HI R7, RZ, 0x1f, R0 ;  /* 0x0000001fff077819 */ /* 0x000fe20000011400 */
[----:B------:R-:W-:Y:S01]  /*0e00*/  UIADD3 UR4, UR7, UR4, URZ ;  /* 0x0000000407047290 */ /* 0x000fe2000fffe03f */
[-C--:B------:R-:W-:Y:S01]  /*0e10*/  LEA.HI R10, R14, R93.reuse, RZ, 0x3 ;  /* 0x0000005d0e0a7211 */ /* 0x080fe200078f18ff */
[C-C-:B------:R-:W-:Y:S01]  /*0e20*/  IMAD R6, R96.reuse, 0x20, R239.reuse ;  /* 0x0000002060067824 */ /* 0x140fe200078e02ef */
[----:B------:R-:W-:Y:S01]  /*0e30*/  SHF.R.S32.HI R22, RZ, 0x1f, R239 ;  /* 0x0000001fff167819 */ /* 0x000fe200000114ef */
[----:B------:R-:W-:Y:S01]  /*0e40*/  IMAD R3, R7, c[0x0][0x1c0], RZ ;  /* 0x0000700007037a24 */ /* 0x000fe200078e02ff */
[----:B------:R-:W-:Y:S01]  /*0e50*/  SHF.L.U32 R20, R96, 0x3, RZ ;  /* 0x0000000360147819 */ /* 0x000fe200000006ff */
[----:B------:R-:W-:Y:S01]  /*0e60*/  IMAD.U32 R17, RZ, RZ, UR7 ;  /* 0x00000007ff117e24 */ /* 0x000fe2000f8e00ff */
[----:B------:R-:W-:Y:S01]  /*0e70*/  IADD3 R6, R6, UR9, RZ ;  /* 0x0000000906067c10 */ /* 0x000fe2000fffe0ff */
[C---:B------:R-:W-:Y:S01]  /*0e80*/  IMAD R26, R22.reuse, c[0x0][0x1e0], RZ ;  /* 0x00007800161a7a24 */ /* 0x040fe200078e02ff */
[----:B------:R-:W-:Y:S01]  /*0e90*/  SHF.R.S32.HI R4, RZ, 0x3, R10 ;  /* 0x00000003ff047819 */ /* 0x000fe2000001140a */
[----:B------:R-:W-:Y:S01]  /*0ea0*/  IMAD R22, R22, c[0x0][0x208], RZ ;  /* 0x0000820016167a24 */ /* 0x000fe200078e02ff */
[----:B------:R-:W-:Y:S01]  /*0eb0*/  SHF.R.S32.HI R21, RZ, 0x1f, R20 ;  /* 0x0000001fff157819 */ /* 0x000fe20000011414 */
[----:B------:R-:W-:Y:S01]  /*0ec0*/  @P2 IMAD.HI.U32 R2, R6, c[0x0][0x2c8], RZ ;  /* 0x0000b20006022a27 */ /* 0x000fe200078e00ff */
[----:B------:R-:W-:Y:S01]  /*0ed0*/  LEA.HI R95, R14, R93, RZ, 0x5 ;  /* 0x0000005d0e5f7211 */ /* 0x000fe200078f28ff */
[----:B------:R-:W-:Y:S01]  /*0ee0*/  BSSY B0, `(.L_x_380) ;  /* 0x0000070000007945 */ /* 0x000fe20003800000 */
[----:B------:R-:W-:Y:S01]  /*0ef0*/  LEA.HI R8, R8, R239, RZ, 0x1 ;  /* 0x000000ef08087211 */ /* 0x000fe200078f08ff */
[----:B------:R-:W-:Y:S01]  /*0f00*/  IMAD.MOV.U32 R5, RZ, RZ, R6 ;  /* 0x000000ffff057224 */ /* 0x000fe200078e0006 */
[----:B------:R-:W-:Y:S01]  /*0f10*/  @P1 SHF.R.U32.HI R5, RZ, c[0x0][0x2cc], R2 ;  /* 0x0000b300ff051a19 */ /* 0x000fe20000011602 */
[----:B------:R-:W-:Y:S01]  /*0f20*/  IMAD R2, R0, c[0x0][0x1c4], R3 ;  /* 0x0000710000027a24 */ /* 0x000fe200078e0203 */
[----:B------:R-:W-:Y:S01]  /*0f30*/  LOP3.LUT R8, R8, 0x7fffffe, RZ, 0xc0, !PT ;  /* 0x07fffffe08087812 */ /* 0x000fe200078ec0ff */
[----:B------:R-:W-:Y:S01]  /*0f40*/  IMAD.SHL.U32 R3, R4, 0x40, RZ ;  /* 0x0000004004037824 */ /* 0x000fe200078e00ff */
[----:B------:R-:W-:Y:S01]  /*0f50*/  SHF.R.S32.HI R24, RZ, 0x1f, R5 ;  /* 0x0000001fff187819 */ /* 0x000fe20000011405 */
[----:B------:R-:W-:Y:S01]  /*0f60*/  IMAD.U32 R16, RZ, RZ, UR6 ;  /* 0x00000006ff107e24 */ /* 0x000fe2000f8e00ff */
[----:B------:R-:W-:Y:S01]  /*0f70*/  ULDC.64 UR6, c[0x0][0x1e8] ;  /* 0x00007a0000067ab9 */ /* 0x000fe20000000a00 */
[----:B------:R-:W-:Y:S01]  /*0f80*/  IMAD.U32 R17, RZ, RZ, UR4 ;  /* 0x00000004ff117e24 */ /* 0x000fe2000f8e00ff */
[----:B------:R-:W-:Y:S01]  /*0f90*/  LOP3.LUT R3, R3, 0xc0, RZ, 0xc0, !PT ;  /* 0x000000c003037812 */ /* 0x000fe200078ec0ff */
[C---:B------:R-:W-:Y:S01]  /*0fa0*/  IMAD R22, R239.reuse, c[0x0][0x20c], R22 ;  /* 0x00008300ef167a24 */ /* 0x040fe200078e0216 */
[----:B------:R-:W-:Y:S01]  /*0fb0*/  ULDC.64 UR4, c[0x0][0x210] ;  /* 0x0000840000047ab9 */ /* 0x000fe20000000a00 */
[----:B------:R-:W-:Y:S01]  /*0fc0*/  IMAD.WIDE.U32 R12, R239, c[0x0][0x208], R20 ;  /* 0x00008200ef0c7a25 */ /* 0x000fe200078e0014 */
[----:B------:R-:W-:Y:S01]  /*0fd0*/  LOP3.LUT R11, R3, 0x18, R20, 0xf8, !PT ;  /* 0x00000018030b7812 */ /* 0x000fe200078ef814 */
[----:B------:R-:W-:Y:S01]  /*0fe0*/  UIMAD UR4, UR11, UR4, URZ ;  /* 0x000000040b0472a4 */ /* 0x000fe2000f8e023f */
[----:B------:R-:W-:Y:S01]  /*0ff0*/  SHF.R.U32.HI R218, RZ, 0x3, R3 ;  /* 0x00000003ffda7819 */ /* 0x000fe20000011603 */
[----:B------:R-:W-:Y:S01]  /*1000*/  IMAD.WIDE.U32 R16, R0, c[0x0][0x1c0], R16 ;  /* 0x0000700000107a25 */ /* 0x000fe200078e0010 */
[----:B------:R-:W-:Y:S01]  /*1010*/  UIMAD UR6, UR11, UR6, URZ ;  /* 0x000000060b0672a4 */ /* 0x000fe2000f8e023f */
[----:B------:R-:W-:Y:S01]  /*1020*/  IADD3 R15, R20, 0x20, RZ ;  /* 0x00000020140f7810 */ /* 0x000fe20007ffe0ff */
[----:B------:R-:W-:Y:S01]  /*1030*/  UIMAD UR4, UR10, UR5, UR4 ;  /* 0x000000050a0472a4 */ /* 0x000fe2000f8e0204 */
[----:B------:R-:W-:Y:S01]  /*1040*/  IMAD.IADD R23, R13, 0x1, R22 ;  /* 0x000000010d177824 */ /* 0x000fe200078e0216 */
[----:B------:R-:W-:Y:S01]  /*1050*/  MOV R22, R12 ;  /* 0x0000000c00167202 */ /* 0x000fe20000000f00 */
[----:B------:R-:W-:Y:S01]  /*1060*/  IMAD.MOV R9, RZ, RZ, -R5 ;  /* 0x000000ffff097224 */ /* 0x000fe200078e0a05 */
[----:B------:R-:W-:Y:S01]  /*1070*/  LEA.HI R12, R14, R93, RZ, 0x4 ;  /* 0x0000005d0e0c7211 */ /* 0x000fe200078f20ff */
[----:B------:R-:W-:Y:S01]  /*1080*/  IMAD.IADD R3, R17, 0x1, R2 ;  /* 0x0000000111037824 */ /* 0x000fe200078e0202 */
[----:B------:R-:W-:Y:S01]  /*1090*/  LOP3.LUT R218, R11, R218, RZ, 0x3c, !PT ;  /* 0x000000da0bda7212 */ /* 0x000fe200078e3cff */
[----:B------:R-:W-:Y:S01]  /*10a0*/  IMAD.MOV.U32 R2, RZ, RZ, R16 ;  /* 0x000000ffff027224 */ /* 0x000fe200078e0010 */
[----:B------:R-:W-:Y:S01]  /*10b0*/  ULDC UR5, c[0x0][0x2c4] ;  /* 0x0000b10000057ab9 */ /* 0x000fe20000000800 */
[----:B------:R-:W-:Y:S01]  /*10c0*/  IMAD R16, R9, c[0x0][0x2c4], R6 ;  /* 0x0000b10009107a24 */ /* 0x000fe200078e0206 */
[----:B------:R-:W-:Y:S01]  /*10d0*/  LOP3.LUT R6, R12, 0xfffffff0, RZ, 0xc0, !PT ;  /* 0xfffffff00c067812 */ /* 0x000fe200078ec0ff */
[----:B------:R-:W-:Y:S01]  /*10e0*/  IMAD R24, R24, c[0x0][0x1b0], RZ ;  /* 0x00006c0018187a24 */ /* 0x000fe200078e02ff */
[----:B------:R-:W-:Y:S01]  /*10f0*/  IADD3 R14, R239, UR9, RZ ;  /* 0x00000009ef0e7c10 */ /* 0x000fe2000fffe0ff */
[----:B------:R-:W-:Y:S01]  /*1100*/  IMAD.WIDE.U32 R220, R220, c[0x0][0x210], R22 ;  /* 0x00008400dcdc7a25 */ /* 0x000fe200078e0016 */
[----:B------:R-:W-:Y:S01]  /*1110*/  SHF.R.S32.HI R11, RZ, 0x1f, R16 ;  /* 0x0000001fff0b7819 */ /* 0x000fe20000011410 */
[----:B------:R-:W-:Y:S01]  /*1120*/  UIMAD UR6, UR10, UR7, UR6 ;  /* 0x000000070a0672a4 */ /* 0x000fe2000f8e0206 */
[----:B------:R-:W-:Y:S01]  /*1130*/  SHF.R.S32.HI R94, RZ, 0x5, R95 ;  /* 0x00000005ff5e7819 */ /* 0x000fe2000001145f */
[----:B------:R-:W-:Y:S01]  /*1140*/  IMAD.IADD R6, R93, 0x1, -R6 ;  /* 0x000000015d067824 */ /* 0x000fe200078e0a06 */
[----:B------:R-:W-:Y:S01]  /*1150*/  IADD3 R221, R221, UR4, RZ ;  /* 0x00000004dddd7c10 */ /* 0x000fe2000fffe0ff */
[----:B------:R-:W-:Y:S01]  /*1160*/  IMAD.WIDE.U32 R2, R5, c[0x0][0x1b0], R2 ;  /* 0x00006c0005027a25 */ /* 0x000fe200078e0002 */
[----:B------:R-:W-:Y:S01]  /*1170*/  ULDC UR4, c[0x0][0x168] ;  /* 0x00005a0000047ab9 */ /* 0x000fe20000000800 */
[----:B------:R-:W-:Y:S01]  /*1180*/  ISETP.GE.AND P2, PT, R15, c[0x0][0x198], PT ;  /* 0x000066000f007a0c */ /* 0x000fe20003f46270 */
[----:B------:R-:W-:Y:S01]  /*1190*/  UIMAD UR4, UR5, UR4, URZ ;  /* 0x00000004050472a4 */ /* 0x000fe2000f8e023f */
[----:B------:R-:W-:Y:S01]  /*11a0*/  IMAD R24, R5, c[0x0][0x1b4], R24 ;  /* 0x00006d0005187a24 */ /* 0x000fe200078e0218 */
[----:B------:R-:W-:Y:S01]  /*11b0*/  LEA.HI R9, R6, R6, RZ, 0x1 ;  /* 0x0000000606097211 */ /* 0x000fe200078f08ff */
[C---:B------:R-:W-:Y:S01]  /*11c0*/  IMAD R26, R239.reuse, c[0x0][0x1e4], R26 ;  /* 0x00007900ef1a7a24 */ /* 0x040fe200078e021a */
[----:B------:R-:W-:Y:S01]  /*11d0*/  ISETP.GE.AND P6, PT, R20, c[0x0][0x1d4], PT ;  /* 0x0000750014007a0c */ /* 0x000fe20003fc6270 */
[----:B------:R-:W-:Y:S01]  /*11e0*/  IMAD.WIDE.U32 R28, R239, c[0x0][0x1e0], R20 ;  /* 0x00007800ef1c7a25 */ /* 0x000fe200078e0014 */
[----:B------:R-:W-:-:S02]  /*11f0*/  SHF.R.S32.HI R22, RZ, 0x1, R9 ;  /* 0x00000001ff167819 */ /* 0x000fc40000011409 */
[----:B------:R-:W-:Y:S01]  /*1200*/  SHF.R.S32.HI R5, RZ, 0x1f, R9 ;  /* 0x0000001fff057819 */ /* 0x000fe20000011409 */
[----:B------:R-:W-:Y:S01]  /*1210*/  IMAD.IADD R25, R3, 0x1, R24 ;  /* 0x0000000103197824 */ /* 0x000fe200078e0218 */
[----:B------:R-:W-:Y:S01]  /*1220*/  IADD3 R3, R20, 0x40, RZ ;  /* 0x0000004014037810 */ /* 0x000fe20007ffe0ff */
[----:B------:R-:W-:Y:S01]  /*1230*/  IMAD R11, R11, c[0x0][0x1a8], RZ ;  /* 0x00006a000b0b7a24 */ /* 0x000fe200078e02ff */
[----:B------:R-:W-:Y:S01]  /*1240*/  LEA.HI R5, R5, R22, RZ, 0x2 ;  /* 0x0000001605057211 */ /* 0x000fe200078f10ff */
[----:B------:R-:W-:Y:S01]  /*1250*/  IMAD.MOV.U32 R24, RZ, RZ, R2 ;  /* 0x000000ffff187224 */ /* 0x000fe200078e0002 */
[----:B------:R-:W-:Y:S01]  /*1260*/  ISETP.GE.AND P4, PT, R3, c[0x0][0x1d4], PT ;  /* 0x0000750003007a0c */ /* 0x000fe20003f86270 */
[----:B------:R-:W-:Y:S01]  /*1270*/  IMAD.IADD R27, R29, 0x1, R26 ;  /* 0x000000011d1b7824 */ /* 0x000fe200078e021a */
[----:B------:R-:W-:Y:S01]  /*1280*/  LOP3.LUT R5, R5, 0xfffffffc, RZ, 0xc0, !PT ;  /* 0xfffffffc05057812 */ /* 0x000fe200078ec0ff */
[----:B------:R-:W-:Y:S01]  /*1290*/  IMAD.MOV.U32 R26, RZ, RZ, R28 ;  /* 0x000000ffff1a7224 */ /* 0x000fe200078e001c */
[----:B------:R-:W-:Y:S01]  /*12a0*/  ISETP.GE.AND P5, PT, R15, c[0x0][0x1d4], PT ;  /* 0x000075000f007a0c */ /* 0x000fe20003fa6270 */
[----:B------:R-:W-:Y:S01]  /*12b0*/  IMAD.U32 R224, RZ, RZ, UR10 ;  /* 0x0000000affe07e24 */ /* 0x000fe2000f8e00ff */
[----:B------:R-:W-:Y:S01]  /*12c0*/  IADD3 R5, R22, -R5, RZ ;  /* 0x8000000516057210 */ /* 0x000fe20007ffe0ff */
[C---:B------:R-:W-:Y:S01]  /*12d0*/  IMAD R2, R16.reuse, c[0x0][0x1ac], R11 ;  /* 0x00006b0010027a24 */ /* 0x040fe200078e020b */
[----:B------:R-:W-:Y:S01]  /*12e0*/  IADD3 R11, R239, -R8, RZ ;  /* 0x80000008ef0b7210 */ /* 0x000fe20007ffe0ff */
[----:B------:R-:W-:-:S04]  /*12f0*/  IMAD.WIDE.U32 R16, R16, c[0x0][0x1a8], R24 ;  /* 0x00006a0010107a25 */ /* 0x000fc800078e0018 */
[----:B------:R-:W-:Y:S01]  /*1300*/  IMAD.WIDE.U32 R224, R224, c[0x0][0x1e8], R26 ;  /* 0x00007a00e0e07a25 */ /* 0x000fe200078e001a */
[----:B------:R-:W-:-:S03]  /*1310*/  LEA R3, P1, R16, c[0x0][0x160], 0x1 ;  /* 0x0000580010037a11 */ /* 0x000fc600078208ff */
[----:B------:R-:W-:Y:S01]  /*1320*/  IMAD.IADD R2, R17, 0x1, R2 ;  /* 0x0000000111027824 */ /* 0x000fe200078e0202 */
[----:B------:R-:W-:Y:S01]  /*1330*/  IADD3 R225, R225, UR6, RZ ;  /* 0x00000006e1e17c10 */ /* 0x000fe2000fffe0ff */
[----:B------:R-:W-:Y:S01]  /*1340*/  IMAD.SHL.U32 R13, R96, 0x8, RZ ;  /* 0x00000008600d7824 */ /* 0x000fe200078e00ff */
[----:B------:R1:W3:Y:S01]  /*1350*/  SHFL.IDX PT, R22, R3, RZ, 0x1c1f ;  /* 0x001c1fff03167589 */ /* 0x0002e200000e0000 */
[----:B------:R-:W-:Y:S01]  /*1360*/  IMAD R11, R94, 0x8, R11 ;  /* 0x000000085e0b7824 */ /* 0x000fe200078e020b */
[----:B------:R-:W-:Y:S02]  /*1370*/  LEA.HI.X R2, R16, c[0x0][0x164], R2, 0x1, P1 ;  /* 0x0000590010027a11 */ /* 0x000fe400008f0c02 */
[----:B------:R-:W-:Y:S01]  /*1380*/  LOP3.LUT P1, RZ, R5, 0x2, RZ, 0xc0, !PT ;  /* 0x0000000205ff7812 */ /* 0x000fe2000782c0ff */
[----:B------:R-:W-:Y:S01]  /*1390*/  IMAD.U32 R218, R11, 0x20, R218 ;  /* 0x000000200bda7824 */ /* 0x000fe200078e00da */
[----:B------:R-:W-:Y:S01]  /*13a0*/  P2R R16, PR, RZ, 0x4 ;  /* 0x00000004ff107803 */ /* 0x000fe20000000000 */
[----:B------:R1:W4:Y:S01]  /*13b0*/  SHFL.IDX PT, R23, R2, RZ, 0x1c1f ;  /* 0x001c1fff02177589 */ /* 0x00032200000e0000 */
[----:B------:R-:W-:-:S02]  /*13c0*/  ISETP.GE.AND P3, PT, R13, c[0x0][0x198], PT ;  /* 0x000066000d007a0c */ /* 0x000fc40003f66270 */
[----:B--2---:R-:W-:Y:S01]  /*13d0*/  @P0 SHF.R.S32.HI R19, RZ, 0x1f, R18 ;  /* 0x0000001fff130819 */ /* 0x004fe20000011412 */
[----:B------:R-:W-:Y:S02]  /*13e0*/  @!P0 IMAD.MOV.U32 R18, RZ, RZ, R0 ;  /* 0x000000ffff128224 */ /* 0x000fe400078e0000 */
[----:B------:R-:W-:Y:S01]  /*13f0*/  @!P0 IMAD.MOV.U32 R19, RZ, RZ, R7 ;  /* 0x000000ffff138224 */ /* 0x000fe200078e0007 */
[----:B------:R-:W-:Y:S01]  /*1400*/  ISETP.GE.AND P0, PT, R14, UR4, PT ;  /* 0x000000040e007c0c */ /* 0x000fe2000bf06270 */
[----:B------:R-:W-:Y:S01]  /*1410*/  IMAD.MOV.U32 R0, RZ, RZ, 0x10 ;  /* 0x00000010ff007424 */ /* 0x000fe200078e00ff */
[----:B------:R-:W-:Y:S01]  /*1420*/  IADD3 R7, R13, 0x40, RZ ;  /* 0x000000400d077810 */ /* 0x000fe20007ffe0ff */
[C---:B------:R-:W-:Y:S02]  /*1430*/  IMAD R237, R19.reuse, c[0x0][0x1f0], RZ ;  /* 0x00007c0013ed7a24 */ /* 0x040fe400078e02ff */
[----:B------:R-:W-:Y:S01]  /*1440*/  IMAD R231, R19, c[0x0][0x218], RZ ;  /* 0x0000860013e77a24 */ /* 0x000fe200078e02ff */
[----:B------:R-:W-:Y:S01]  /*1450*/  SEL R0, R0, 0xfffffff0, !P1 ;  /* 0xfffffff000007807 */ /* 0x000fe20004800000 */
[----:B------:R-:W-:Y:S01]  /*1460*/  IMAD R237, R18, c[0x0][0x1f4], R237 ;  /* 0x00007d0012ed7a24 */ /* 0x000fe200078e02ed */
[----:B------:R-:W-:Y:S01]  /*1470*/  ISETP.NE.AND P1, PT, R16, RZ, PT ;  /* 0x000000ff1000720c */ /* 0x000fe20003f25270 */
[C---:B------:R-:W-:Y:S01]  /*1480*/  IMAD R231, R18.reuse, c[0x0][0x21c], R231 ;  /* 0x0000870012e77a24 */ /* 0x040fe200078e02e7 */
[----:B------:R-:W-:Y:S01]  /*1490*/  ISETP.GE.AND P2, PT, R7, c[0x0][0x198], PT ;  /* 0x0000660007007a0c */ /* 0x000fe20003f46270 */
[----:B------:R-:W-:-:S04]  /*14a0*/  IMAD.WIDE.U32 R224, R18, c[0x0][0x1f0], R224 ;  /* 0x00007c0012e07a25 */ /* 0x000fc800078e00e0 */
[----:B------:R-:W-:-:S04]  /*14b0*/  IMAD.WIDE.U32 R220, R18, c[0x0][0x218], R220 ;  /* 0x0000860012dc7a25 */ /* 0x000fc800078e00dc */
[----:B------:R-:W-:Y:S02]  /*14c0*/  IMAD.IADD R237, R225, 0x1, R237 ;  /* 0x00000001e1ed7824 */ /* 0x000fe400078e02ed */
[----:B------:R-:W-:Y:S01]  /*14d0*/  IMAD.IADD R231, R221, 0x1, R231 ;  /* 0x00000001dde77824 */ /* 0x000fe200078e02e7 */
[----:B------:R-:W-:Y:S05]  /*14e0*/  @P0 BRA `(.L_x_381) ;  /* 0x000000f000000947 */ /* 0x000fea0003800000 */
[----:B-1-34-:R-:W-:Y:S02]  /*14f0*/  SHF.R.S32.HI R18, RZ, 0x1f, R15 ;  /* 0x0000001fff127819 */ /* 0x01afe4000001140f */
[----:B------:R-:W-:Y:S02]  /*1500*/  SHF.R.S32.HI R8, RZ, 0x1f, R7 ;  /* 0x0000001fff087819 */ /* 0x000fe40000011407 */
[----:B------:R-:W-:Y:S02]  /*1510*/  LEA.HI R11, R18, R15, RZ, 0x3 ;  /* 0x0000000f120b7211 */ /* 0x000fe400078f18ff */
[----:B------:R-:W-:Y:S01]  /*1520*/  LEA.HI R8, R8, R7, RZ, 0x3 ;  /* 0x0000000708087211 */ /* 0x000fe200078f18ff */
[----:B------:R-:W-:Y:S01]  /*1530*/  IMAD.SHL.U32 R7, R218, 0x2, RZ ;  /* 0x00000002da077824 */ /* 0x000fe200078e00ff */
[----:B------:R-:W-:-:S02]  /*1540*/  LEA R18, P0, R13, R22, 0x1 ;  /* 0x000000160d127211 */ /* 0x000fc400078008ff */
[----:B------:R-:W-:Y:S02]  /*1550*/  LOP3.LUT R11, R11, 0xfffffff8, RZ, 0xc0, !PT ;  /* 0xfffffff80b0b7812 */ /* 0x000fe400078ec0ff */
[----:B------:R-:W-:Y:S02]  /*1560*/  LOP3.LUT R8, R8, 0xfffffff8, RZ, 0xc0, !PT ;  /* 0xfffffff808087812 */ /* 0x000fe400078ec0ff */
[----:B------:R-:W-:Y:S01]  /*1570*/  LEA.HI.X R19, R13, R23, R21, 0x1, P0 ;  /* 0x000000170d137211 */ /* 0x000fe200000f0c15 */
[----:B------:R-:W-:-:S04]  /*1580*/  IMAD.WIDE R24, R11, 0x2, R22 ;  /* 0x000000020b187825 */ /* 0x000fc800078e0216 */
[----:B------:R-:W-:Y:S01]  /*1590*/  IMAD.WIDE R22, R8, 0x2, R22 ;  /* 0x0000000208167825 */ /* 0x000fe200078e0216 */
[----:B------:R-:W-:Y:S01]  /*15a0*/  @!PT LDS RZ, [RZ] ;  /* 0x00000000fffff984 */ /* 0x000fe20000000800 */
[----:B------:R1:W-:Y:S04]  /*15b0*/  LDGSTS.E.BYPASS.LTC128B.128 [R7+0x4900], [R18.64], !P3 ;  /* 0x0490000012077fae */ /* 0x0003e8000d901d4c */
[----:B------:R1:W-:Y:S04]  /*15c0*/  LDGSTS.E.BYPASS.LTC128B.128 [R7+0x6900], [R24.64], !P1 ;  /* 0x0690000018077fae */ /* 0x0003e8000c901d4c */
[----:B------:R1:W-:Y:S02]  /*15d0*/  LDGSTS.E.BYPASS.LTC128B.128 [R7+0x8900], [R22.64], !P2 ;  /* 0x0890000016077fae */ /* 0x0003e4000d101d4c */
.L_x_381:
[----:B-1-34-:R-:W-:Y:S05]  /*15e0*/  BSYNC B0 ;  /* 0x0000000000007941 */ /* 0x01afea0003800000 */
.L_x_380:
[----:B------:R-:W-:Y:S01]  /*15f0*/  IADD3 R7, R14, 0x20, RZ ;  /* 0x000000200e077810 */ /* 0x000fe20007ffe0ff */
[----:B------:R1:W2:Y:S01]  /*1600*/  SHFL.IDX PT, R23, R2, 0x1, 0x1c1f ;  /* 0x003c1f0002177f89 */ /* 0x0002a200000e0000 */
[----:B------:R-:W-:Y:S02]  /*1610*/  BSSY B0, `(.L_x_382) ;  /* 0x0000014000007945 */ /* 0x000fe40003800000 */
[----:B------:R-:W-:Y:S01]  /*1620*/  ISETP.GE.AND P0, PT, R7, UR4, PT ;  /* 0x0000000407007c0c */ /* 0x000fe2000bf06270 */
[----:B------:R1:W3:-:S12]  /*1630*/  SHFL.IDX PT, R22, R3, 0x1, 0x1c1f ;  /* 0x003c1f0003167f89 */ /* 0x0002d800000e0000 */
[----:B------:R-:W-:Y:S05]  /*1640*/  @P0 BRA `(.L_x_383) ;  /* 0x0000010000000947 */ /* 0x000fea0003800000 */
[----:B------:R-:W-:Y:S02]  /*1650*/  IADD3 R8, R13, 0x40, RZ ;  /* 0x000000400d087810 */ /* 0x000fe40007ffe0ff */
[----:B------:R-:W-:Y:S02]  /*1660*/  SHF.R.S32.HI R18, RZ, 0x1f, R15 ;  /* 0x0000001fff127819 */ /* 0x000fe4000001140f */
[----:B------:R-:W-:Y:S02]  /*1670*/  SHF.R.S32.HI R7, RZ, 0x1f, R8 ;  /* 0x0000001fff077819 */ /* 0x000fe40000011408 */
[----:B------:R-:W-:Y:S02]  /*1680*/  LEA.HI R11, R18, R15, RZ, 0x3 ;  /* 0x0000000f120b7211 */ /* 0x000fe400078f18ff */
[----:B------:R-:W-:Y:S01]  /*1690*/  LEA.HI R7, R7, R8, RZ, 0x3 ;  /* 0x0000000807077211 */ /* 0x000fe200078f18ff */
[----:B------:R-:W-:Y:S01]  /*16a0*/  IMAD.SHL.U32 R8, R218, 0x2, RZ ;  /* 0x00000002da087824 */ /* 0x000fe200078e00ff */
[----:B---3--:R-:W-:-:S02]  /*16b0*/  LEA R18, P0, R13, R22, 0x1 ;  /* 0x000000160d127211 */ /* 0x008fc400078008ff */
[----:B------:R-:W-:Y:S02]  /*16c0*/  LOP3.LUT R11, R11, 0xfffffff8, RZ, 0xc0, !PT ;  /* 0xfffffff80b0b7812 */ /* 0x000fe400078ec0ff */
[----:B------:R-:W-:Y:S02]  /*16d0*/  LOP3.LUT R7, R7, 0xfffffff8, RZ, 0xc0, !PT ;  /* 0xfffffff807077812 */ /* 0x000fe400078ec0ff */
[----:B--2---:R-:W-:Y:S01]  /*16e0*/  LEA.HI.X R19, R13, R23, R21, 0x1, P0 ;  /* 0x000000170d137211 */ /* 0x004fe200000f0c15 */
[----:B------:R-:W-:-:S04]  /*16f0*/  IMAD.WIDE R24, R11, 0x2, R22 ;  /* 0x000000020b187825 */ /* 0x000fc800078e0216 */
[----:B------:R-:W-:Y:S01]  /*1700*/  IMAD.WIDE R22, R7, 0x2, R22 ;  /* 0x0000000207167825 */ /* 0x000fe200078e0216 */
[----:B------:R-:W-:Y:S01]  /*1710*/  @!PT LDS RZ, [RZ] ;  /* 0x00000000fffff984 */ /* 0x000fe20000000800 */
[----:B------:R2:W-:Y:S04]  /*1720*/  LDGSTS.E.BYPASS.LTC128B.128 [R8+0x5100], [R18.64], !P3 ;  /* 0x0510000012087fae */ /* 0x0005e8000d901d4c */
[----:B------:R2:W-:Y:S04]  /*1730*/  LDGSTS.E.BYPASS.LTC128B.128 [R8+0x7100], [R24.64], !P1 ;  /* 0x0710000018087fae */ /* 0x0005e8000c901d4c */
[----:B------:R2:W-:Y:S02]  /*1740*/  LDGSTS.E.BYPASS.LTC128B.128 [R8+0x9100], [R22.64], !P2 ;  /* 0x0910000016087fae */ /* 0x0005e4000d101d4c */
.L_x_383:
[----:B------:R-:W-:Y:S05]  /*1750*/  BSYNC B0 ;  /* 0x0000000000007941 */ /* 0x000fea0003800000 */
.L_x_382:
[----:B------:R-:W-:Y:S01]  /*1760*/  IADD3 R7, R14, 0x40, RZ ;  /* 0x000000400e077810 */ /* 0x000fe20007ffe0ff */
[----:B--2---:R2:W4:Y:S01]  /*1770*/  SHFL.IDX PT, R23, R2, 0x2, 0x1c1f ;  /* 0x005c1f0002177f89 */ /* 0x00452200000e0000 */
[----:B------:R-:W-:Y:S02]  /*1780*/  BSSY B0, `(.L_x_384) ;  /* 0x0000014000007945 */ /* 0x000fe40003800000 */
[----:B------:R-:W-:Y:S01]  /*1790*/  ISETP.GE.AND P0, PT, R7, UR4, PT ;  /* 0x0000000407007c0c */ /* 0x000fe2000bf06270 */
[----:B---3--:R2:W3:-:S12]  /*17a0*/  SHFL.IDX PT, R22, R3, 0x2, 0x1c1f ;  /* 0x005c1f0003167f89 */ /* 0x0084d800000e0000 */
        /* <DEDUP_REMOVED lines=10> */
[----:B----4-:R-:W-:Y:S01]  /*1850*/  LEA.HI.X R19, R13, R23, R21, 0x1, P0 ;  /* 0x000000170d137211 */ /* 0x010fe200000f0c15 */
[----:B------:R-:W-:-:S04]  /*1860*/  IMAD.WIDE R24, R11, 0x2, R22 ;  /* 0x000000020b187825 */ /* 0x000fc800078e0216 */
[----:B------:R-:W-:Y:S01]  /*1870*/  IMAD.WIDE R22, R7, 0x2, R22 ;  /* 0x0000000207167825 */ /* 0x000fe200078e0216 */
[----:B------:R-:W-:Y:S01]  /*1880*/  @!PT LDS RZ, [RZ] ;  /* 0x00000000fffff984 */ /* 0x000fe20000000800 */
[----:B------:R3:W-:Y:S04]  /*1890*/  LDGSTS.E.BYPASS.LTC128B.128 [R8+0x5900], [R18.64], !P3 ;  /* 0x0590000012087fae */ /* 0x0007e8000d901d4c */
[----:B------:R3:W-:Y:S04]  /*18a0*/  LDGSTS.E.BYPASS.LTC128B.128 [R8+0x7900], [R24.64], !P1 ;  /* 0x0790000018087fae */ /* 0x0007e8000c901d4c */
[----:B------:R3:W-:Y:S02]  /*18b0*/  LDGSTS.E.BYPASS.LTC128B.128 [R8+0x9900], [R22.64], !P2 ;  /* 0x0990000016087fae */ /* 0x0007e4000d101d4c */
.L_x_385:
[----:B------:R-:W-:Y:S05]  /*18c0*/  BSYNC B0 ;  /* 0x0000000000007941 */ /* 0x000fea0003800000 */
.L_x_384:
[----:B---3--:R-:W3:Y:S01]  /*18d0*/  SHFL.IDX PT, R18, R3, 0x3, 0x1c1f ;  /* 0x007c1f0003127f89 */ /* 0x008ee200000e0000 */
[----:B------:R-:W-:Y:S01]  /*18e0*/  IADD3 R14, R14, 0x60, RZ ;  /* 0x000000600e0e7810 */ /* 0x000fe20007ffe0ff */
[----:B------:R-:W-:Y:S01]  /*18f0*/  IMAD.MOV.U32 R99, RZ, RZ, 0x30 ;  /* 0x00000030ff637424 */ /* 0x000fe200078e00ff */
[----:B------:R-:W-:Y:S01]  /*1900*/  IADD3 R97, R154, -0x1, RZ ;  /* 0xffffffff9a617810 */ /* 0x000fe20007ffe0ff */
[----:B------:R-:W5:Y:S01]  /*1910*/  SHFL.IDX PT, R19, R2, 0x3, 0x1c1f ;  /* 0x007c1f0002137f89 */ /* 0x000f6200000e0000 */
[----:B------:R-:W-:Y:S01]  /*1920*/  ISETP.GE.AND P1, PT, R14, UR4, PT ;  /* 0x000000040e007c0c */ /* 0x000fe2000bf26270 */
[----:B------:R-:W-:Y:S01]  /*1930*/  IMAD R92, R154, -0x30, R99 ;  /* 0xffffffd09a5c7824 */ /* 0x000fe200078e0263 */
[----:B------:R-:W-:Y:S01]  /*1940*/  SHF.R.S32.HI R29, RZ, 0x1f, R97 ;  /* 0x0000001fff1d7819 */ /* 0x000fe20000011461 */
[----:B------:R-:W-:Y:S01]  /*1950*/  IMAD.SHL.U32 R218, R218, 0x2, RZ ;  /* 0x00000002dada7824 */ /* 0x000fe200078e00ff */
[----:B------:R-:W-:Y:S01]  /*1960*/  LOP3.LUT R10, R10, 0xfffffff8, RZ, 0xc0, !PT ;  /* 0xfffffff80a0a7812 */ /* 0x000fe200078ec0ff */
[----:B------:R-:W-:Y:S01]  /*1970*/  IMAD.MOV.U32 R236, RZ, RZ, R224 ;  /* 0x000000ffffec7224 */ /* 0x000fe200078e00e0 */
[----:B------:R-:W-:Y:S01]  /*1980*/  LOP3.LUT R9, R9, 0x7fffffe, RZ, 0xc0, !PT ;  /* 0x07fffffe09097812 */ /* 0x000fe200078ec0ff */
[----:B------:R-:W-:Y:S01]  /*1990*/  IMAD.MOV.U32 R223, RZ, RZ, 0x5 ;  /* 0x00000005ffdf7424 */ /* 0x000fe200078e00ff */
[----:B------:R-:W-:Y:S01]  /*19a0*/  SHF.R.S32.HI R11, RZ, 0x1f, R6 ;  /* 0x0000001fff0b7819 */ /* 0x000fe20000011406 */
[----:B------:R-:W-:Y:S01]  /*19b0*/  IMAD.IADD R10, R93, 0x1, -R10 ;  /* 0x000000015d0a7824 */ /* 0x000fe200078e0a0a */
[----:B------:R-:W-:Y:S01]  /*19c0*/  SEL R73, RZ, 0x1, P6 ;  /* 0x00000001ff497807 */ /* 0x000fe20003000000 */
[----:B------:R-:W-:Y:S01]  /*19d0*/  IMAD.IADD R102, R6, 0x1, -R9 ;  /* 0x0000000106667824 */ /* 0x000fe200078e0a09 */
[----:B------:R-:W-:Y:S01]  /*19e0*/  LEA.HI R11, R11, R6, RZ, 0x3 ;  /* 0x000000060b0b7211 */ /* 0x000fe200078f18ff */
[----:B------:R-:W-:Y:S01]  /*19f0*/  IMAD.SHL.U32 R6, R5, 0x40, RZ ;  /* 0x0000004005067824 */ /* 0x000fe200078e00ff */
[----:B------:R-:W-:Y:S01]  /*1a00*/  @!P1 IADD3 R8, R13, 0x40, RZ ;  /* 0x000000400d089810 */ /* 0x000fe20007ffe0ff */
[----:B------:R-:W-:Y:S01]  /*1a10*/  IMAD.SHL.U32 R4, R4, 0x8, RZ ;  /* 0x0000000804047824 */ /* 0x000fe200078e00ff */
[----:B------:R-:W-:Y:S01]  /*1a20*/  @!P1 SHF.R.S32.HI R14, RZ, 0x1f, R15 ;  /* 0x0000001fff0e9819 */ /* 0x000fe2000001140f */
[----:B------:R-:W-:Y:S01]  /*1a30*/  IMAD.SHL.U32 R11, R11, 0x20, RZ ;  /* 0x000000200b0b7824 */ /* 0x000fe200078e00ff */
[----:B------:R-:W-:Y:S01]  /*1a40*/  @!P1 SHF.R.S32.HI R7, RZ, 0x1f, R8 ;  /* 0x0000001fff079819 */ /* 0x000fe20000011408 */
[----:B------:R-:W-:Y:S01]  /*1a50*/  IMAD R52, R29, c[0x0][0x208], RZ ;  /* 0x000082001d347a24 */ /* 0x000fe200078e02ff */
[C---:B---3--:R-:W-:Y:S01]  /*1a60*/  @!P1 LEA R20, P0, R13.reuse, R18, 0x1 ;  /* 0x000000120d149211 */ /* 0x048fe200078008ff */
[----:B------:R-:W-:Y:S01]  /*1a70*/  IMAD.MOV.U32 R230, RZ, RZ, R220 ;  /* 0x000000ffffe67224 */ /* 0x000fe200078e00dc */
[----:B------:R-:W-:Y:S01]  /*1a80*/  @!P1 LEA.HI R15, R14, R15, RZ, 0x3 ;  /* 0x0000000f0e0f9211 */ /* 0x000fe200078f18ff */
[----:B------:R-:W-:Y:S01]  /*1a90*/  IMAD.MOV.U32 R14, RZ, RZ, c[0x0][0x1e0] ;  /* 0x00007800ff0e7624 */ /* 0x000fe200078e00ff */
[----:B-----5:R-:W-:Y:S01]  /*1aa0*/  @!P1 LEA.HI.X R21, R13, R19, R21, 0x1, P0 ;  /* 0x000000130d159211 */ /* 0x020fe200000f0c15 */
[----:B------:R-:W-:Y:S01]  /*1ab0*/  IMAD R52, R97, c[0x0][0x20c], R52 ;  /* 0x0000830061347a24 */ /* 0x000fe200078e0234 */
[----:B------:R-:W-:Y:S01]  /*1ac0*/  ISETP.NE.AND P0, PT, R16, RZ, PT ;  /* 0x000000ff1000720c */ /* 0x000fe20003f05270 */
[----:B------:R-:W-:Y:S01]  /*1ad0*/  IMAD.SHL.U32 R228, R14, 0x20, RZ ;  /* 0x000000200ee47824 */ /* 0x000fe200078e00ff */
[----:B------:R-:W-:Y:S01]  /*1ae0*/  @!P1 LEA.HI R7, R7, R8, RZ, 0x3 ;  /* 0x0000000807079211 */ /* 0x000fe200078f18ff */
[----:B------:R-:W-:Y:S01]  /*1af0*/  @!PT LDS RZ, [RZ] ;  /* 0x00000000fffff984 */ /* 0x000fe20000000800 */
[----:B------:R3:W-:Y:S01]  /*1b00*/  @!P1 LDGSTS.E.BYPASS.LTC128B.128 [R218+0x6100], [R20.64], !P3 ;  /* 0x0610000014da9fae */ /* 0x0007e2000d901d4c */
[----:B-12---:R-:W-:Y:S01]  /*1b10*/  IADD3 R2, R92, c[0x0][0x1d0], RZ ;  /* 0x000074005c027a10 */ /* 0x006fe20007ffe0ff */
[----:B------:R-:W-:Y:S01]  /*1b20*/  IMAD.MOV.U32 R226, RZ, RZ, c[0x0][0x208] ;  /* 0x00008200ffe27624 */ /* 0x000fe200078e00ff */
[----:B------:R-:W-:-:S02]  /*1b30*/  @!P1 LOP3.LUT R3, R15, 0xfffffff8, RZ, 0xc0, !PT ;  /* 0xfffffff80f039812 */ /* 0x000fc400078ec0ff */
[----:B------:R-:W-:Y:S02]  /*1b40*/  @!P1 LOP3.LUT R7, R7, 0xfffffff8, RZ, 0xc0, !PT ;  /* 0xfffffff807079812 */ /* 0x000fe400078ec0ff */
[----:B------:R-:W-:Y:S01]  /*1b50*/  IMNMX R8, R2, 0x30, PT ;  /* 0x0000003002087817 */ /* 0x000fe20003800200 */
[----:B------:R-:W-:Y:S01]  /*1b60*/  @!P1 IMAD.WIDE R16, R3, 0x2, R18 ;  /* 0x0000000203109825 */ /* 0x000fe200078e0212 */
[----:B------:R-:W-:Y:S02]  /*1b70*/  SHF.L.U64.HI R229, R14, R223, c[0x0][0x1e4] ;  /* 0x000079000ee57619 */ /* 0x000fe400000102df */
[----:B------:R-:W-:Y:S01]  /*1b80*/  SHF.R.S32.HI R13, RZ, 0x4, R12 ;  /* 0x00000004ff0d7819 */ /* 0x000fe2000001140c */
[C---:B------:R-:W-:Y:S01]  /*1b90*/  IMAD R3, R99.reuse, c[0x0][0x1e4], RZ ;  /* 0x0000790063037a24 */ /* 0x040fe200078e02ff */
[----:B------:R1:W-:Y:S01]  /*1ba0*/  @!P1 LDGSTS.E.BYPASS.LTC128B.128 [R218+0x8100], [R16.64], !P0 ;  /* 0x0810000010da9fae */ /* 0x0003e2000c101d4c */
[----:B------:R-:W-:Y:S01]  /*1bb0*/  IMAD.IADD R8, R8, 0x1, -R239 ;  /* 0x0000000108087824 */ /* 0x000fe200078e0aef */
[----:B------:R-:W-:Y:S01]  /*1bc0*/  LEA.HI R28, R10, R10, RZ, 0x1 ;  /* 0x0000000a0a1c7211 */ /* 0x000fe200078f08ff */
[----:B------:R-:W-:Y:S01]  /*1bd0*/  IMAD.WIDE.U32 R98, R99, c[0x0][0x1e0], RZ ;  /* 0x0000780063627a25 */ /* 0x000fe200078e00ff */
[----:B------:R-:W-:-:S02]  /*1be0*/  LEA.HI R12, R12, R13, RZ, 0x1 ;  /* 0x0000000d0c0c7211 */ /* 0x000fc400078f08ff */
[C---:B------:R-:W-:Y:S01]  /*1bf0*/  ISETP.GE.AND P3, PT, R8.reuse, 0x1, PT ;  /* 0x000000010800780c */ /* 0x040fe20003f66270 */
[----:B------:R-:W-:Y:S01]  /*1c00*/  IMAD.IADD R3, R99, 0x1, R3 ;  /* 0x0000000163037824 */ /* 0x000fe200078e0203 */
[----:B------:R-:W-:Y:S02]  /*1c10*/  ISETP.GE.AND P0, PT, R8, 0x21, PT ;  /* 0x000000210800780c */ /* 0x000fe40003f06270 */
[----:B------:R-:W-:Y:S02]  /*1c20*/  LOP3.LUT R9, R28, 0x3fffffe, RZ, 0xc0, !PT ;  /* 0x03fffffe1c097812 */ /* 0x000fe400078ec0ff */
[----:B------:R-:W-:Y:S01]  /*1c30*/  SHF.R.S32.HI R28, RZ, 0x1, R28 ;  /* 0x00000001ff1c7819 */ /* 0x000fe2000001141c */
[----:B---3--:R-:W-:Y:S01]  /*1c40*/  @!P1 IMAD.WIDE R20, R7, 0x2, R18 ;  /* 0x0000000207149825 */ /* 0x008fe200078e0212 */
[----:B------:R-:W-:Y:S02]  /*1c50*/  LOP3.LUT R12, R12, 0xfffffffe, RZ, 0xc0, !PT ;  /* 0xfffffffe0c0c7812 */ /* 0x000fe400078ec0ff */
[----:B------:R-:W-:Y:S01]  /*1c60*/  LOP3.LUT R6, R6, 0xc0, RZ, 0xc0, !PT ;  /* 0x000000c006067812 */ /* 0x000fe200078ec0ff */
[----:B------:R-:W-:Y:S01]  /*1c70*/  IMAD R7, R3, R97, RZ ;  /* 0x0000006103077224 */ /* 0x000fe200078e02ff */
[----:B------:R2:W-:Y:S01]  /*1c80*/  @!P1 LDGSTS.E.BYPASS.LTC128B.128 [R218+0xa100], [R20.64], !P2 ;  /* 0x0a10000014da9fae */ /* 0x0005e2000d101d4c */
[----:B------:R-:W-:Y:S01]  /*1c90*/  IMAD.WIDE.U32 R18, R97, R98, R236 ;  /* 0x0000006261127225 */ /* 0x000fe200078e00ec */
[----:B------:R-:W-:-:S02]  /*1ca0*/  LOP3.LUT R101, R11, 0xffffff00, RZ, 0xc0, !PT ;  /* 0xffffff000b657812 */ /* 0x000fc400078ec0ff */
[----:B------:R-:W0:Y:S01]  /*1cb0*/  LDGDEPBAR ;  /* 0x00000000000079af */ /* 0x000e220000000000 */
[----:B------:R-:W-:Y:S01]  /*1cc0*/  IMAD R7, R29, R98, R7 ;  /* 0x000000621d077224 */ /* 0x000fe200078e0207 */
[----:B------:R-:W-:Y:S01]  /*1cd0*/  @P0 IADD3 R8, P1, R228, R18, RZ ;  /* 0x00000012e4080210 */ /* 0x000fe20007f3e0ff */
[----:B------:R-:W-:Y:S01]  /*1ce0*/  IMAD.SHL.U32 R5, R28, 0x40, RZ ;  /* 0x000000401c057824 */ /* 0x000fe200078e00ff */
[----:B-1----:R-:W-:Y:S01]  /*1cf0*/  @P3 LEA R16, P2, R18, c[0x0][0x1c8], 0x1 ;  /* 0x0000720012103a11 */ /* 0x002fe200078408ff */
[----:B------:R-:W-:Y:S01]  /*1d00*/  IMAD.IADD R7, R19, 0x1, R7 ;  /* 0x0000000113077824 */ /* 0x000fe200078e0207 */
[----:B------:R-:W-:Y:S01]  /*1d10*/  SHF.R.U32.HI R11, RZ, 0x3, R6 ;  /* 0x00000003ff0b7819 */ /* 0x000fe20000011606 */
[----:B------:R-:W-:Y:S01]  /*1d20*/  IMAD.IADD R12, R13, 0x1, -R12 ;  /* 0x000000010d0c7824 */ /* 0x000fe200078e0a0c */
[----:B------:R-:W-:Y:S01]  /*1d30*/  LOP3.LUT R5, R5, 0xc0, RZ, 0xc0, !PT ;  /* 0x000000c005057812 */ /* 0x000fe200078ec0ff */
[----:B------:R-:W-:Y:S01]  /*1d40*/  IMAD.IADD R9, R10, 0x1, -R9 ;  /* 0x000000010a097824 */ /* 0x000fe200078e0a09 */
[--C-:B------:R-:W-:Y:S01]  /*1d50*/  @P3 LEA.HI.X R17, R18, c[0x0][0x1cc], R7.reuse, 0x1, P2 ;  /* 0x0000730012113a11 */ /* 0x100fe200010f0c07 */
[----:B------:R-:W-:Y:S01]  /*1d60*/  BAR.SYNC.DEFER_BLOCKING 0x0 ;  /* 0x0000000000007b1d */ /* 0x000fe20000010000 */
[----:B------:R-:W-:Y:S01]  /*1d70*/  @P0 IMAD.X R7, R229, 0x1, R7, P1 ;  /* 0x00000001e5070824 */ /* 0x000fe200008e0607 */
[----:B------:R-:W-:Y:S01]  /*1d80*/  @P0 LEA R14, P1, R8, c[0x0][0x1c8], 0x1 ;  /* 0x00007200080e0a11 */ /* 0x000fe200078208ff */
[----:B------:R-:W-:Y:S01]  /*1d90*/  IMAD R9, R12, 0x8, R9 ;  /* 0x000000080c097824 */ /* 0x000fe200078e0209 */
[----:B------:R-:W-:-:S02]  /*1da0*/  LOP3.LUT R4, R5, 0x8, R4, 0xf8, !PT ;  /* 0x0000000805047812 */ /* 0x000fc400078ef804 */
[----:B------:R-:W-:Y:S01]  /*1db0*/  @P0 LEA.HI.X R15, R8, c[0x0][0x1cc], R7, 0x1, P1 ;  /* 0x00007300080f0a11 */ /* 0x000fe200008f0c07 */
[----:B------:R-:W-:Y:S01]  /*1dc0*/  IMAD.SHL.U32 R7, R12, 0x8, RZ ;  /* 0x000000080c077824 */ /* 0x000fe200078e00ff */
[----:B------:R-:W-:Y:S02]  /*1dd0*/  SHF.R.U32.HI R5, RZ, 0x3, R5 ;  /* 0x00000003ff057819 */ /* 0x000fe40000011605 */
[----:B------:R-:W-:Y:S02]  /*1de0*/  SEL R76, RZ, 0x4, P4 ;  /* 0x00000004ff4c7807 */ /* 0x000fe40002000000 */
[----:B------:R-:W-:Y:S01]  /*1df0*/  LOP3.LUT R100, R6, 0x8, R7, 0xf8, !PT ;  /* 0x0000000806647812 */ /* 0x000fe200078ef807 */
[--C-:B------:R-:W-:Y:S01]  /*1e00*/  IMAD R7, R94, 0x200, R101.reuse ;  /* 0x000002005e077824 */ /* 0x100fe200078e0265 */
[----:B------:R-:W-:Y:S01]  /*1e10*/  LOP3.LUT R4, R4, R5, RZ, 0x3c, !PT ;  /* 0x0000000504047212 */ /* 0x000fe200078e3cff */
[----:B------:R-:W-:Y:S01]  /*1e20*/  IMAD R101, R102, 0x20, R101 ;  /* 0x0000002066657824 */ /* 0x000fe200078e0265 */
[----:B------:R-:W-:Y:S01]  /*1e30*/  LOP3.LUT R100, R100, R11, RZ, 0x3c, !PT ;  /* 0x0000000b64647212 */ /* 0x000fe200078e3cff */
[----:B------:R-:W-:Y:S01]  /*1e40*/  IMAD R7, R102, 0x20, R7 ;  /* 0x0000002066077824 */ /* 0x000fe200078e0207 */
[----:B------:R-:W-:Y:S01]  /*1e50*/  SHF.L.U64.HI R223, R226, R223, c[0x0][0x20c] ;  /* 0x00008300e2df7619 */ /* 0x000fe200000102df */
[----:B------:R-:W-:Y:S01]  /*1e60*/  IMAD.U32 R216, R9, 0x20, R4 ;  /* 0x0000002009d87824 */ /* 0x000fe200078e0004 */
[----:B------:R-:W-:Y:S01]  /*1e70*/  IADD3 R72, R92, c[0x0][0x1d0], -R239 ;  /* 0x000074005c487a10 */ /* 0x000fe20007ffe8ef */
[----:B------:R-:W-:-:S02]  /*1e80*/  IMAD.IADD R217, R100, 0x1, R7 ;  /* 0x0000000164d97824 */ /* 0x000fc400078e0207 */
[----:B------:R-:W-:Y:S01]  /*1e90*/  IMAD.SHL.U32 R216, R216, 0x2, RZ ;  /* 0x00000002d8d87824 */ /* 0x000fe200078e00ff */
[----:B------:R-:W-:Y:S01]  /*1ea0*/  @!PT LDS RZ, [RZ] ;  /* 0x00000000fffff984 */ /* 0x000fe20000000800 */
[----:B------:R-:W-:Y:S01]  /*1eb0*/  @!PT LDS RZ, [RZ] ;  /* 0x00000000fffff984 */ /* 0x000fe20000000800 */
[----:B------:R-:W-:Y:S01]  /*1ec0*/  @!PT LDS RZ, [RZ] ;  /* 0x00000000fffff984 */ /* 0x000fe20000000800 */
[----:B------:R1:W-:Y:S01]  /*1ed0*/  @P3 LDGSTS.E.BYPASS.LTC128B.128 [R218+0x2500], [R16.64], !P6 ;  /* 0x0250000010da3fae */ /* 0x0003e2000f101d4c */
[----:B------:R-:W-:Y:S02]  /*1ee0*/  IMAD.SHL.U32 R217, R217, 0x2, RZ ;  /* 0x00000002d9d97824 */ /* 0x000fe400078e00ff */
[----:B------:R-:W-:Y:S01]  /*1ef0*/  IMAD.SHL.U32 R226, R226, 0x20, RZ ;  /* 0x00000020e2e27824 */ /* 0x000fe200078e00ff */
[----:B------:R1:W-:Y:S01]  /*1f00*/  @P3 LDGSTS.E.BYPASS.LTC128B.128 [R218+0x3100], [R16.64+0x40], !P5 ;  /* 0x0310004010da3fae */ /* 0x0003e2000e901d4c */
[----:B------:R-:W-:Y:S01]  /*1f10*/  IADD3 R215, R216, 0x2520, RZ ;  /* 0x00002520d8d77810 */ /* 0x000fe20007ffe0ff */
[----:B------:R-:W-:Y:S02]  /*1f20*/  IMAD R213, R0, 0x2, R217 ;  /* 0x0000000200d57824 */ /* 0x000fe400078e02d9 */
[----:B------:R1:W-:Y:S01]  /*1f30*/  @P3 LDGSTS.E.BYPASS.LTC128B.128 [R218+0x3d00], [R16.64+0x80], !P4 ;  /* 0x03d0008010da3fae */ /* 0x0003e2000e101d4c */
[----:B------:R-:W-:-:S03]  /*1f40*/  ISETP.GT.AND P3, PT, R93, 0x3f, PT ;  /* 0x0000003f5d00780c */ /* 0x000fc60003f64270 */
[----:B------:R3:W-:Y:S04]  /*1f50*/  @P0 LDGSTS.E.BYPASS.LTC128B.128 [R218+0x2d00], [R14.64], !P6 ;  /* 0x02d000000eda0fae */ /* 0x0007e8000f101d4c */
[----:B------:R3:W-:Y:S04]  /*1f60*/  @P0 LDGSTS.E.BYPASS.LTC128B.128 [R218+0x3900], [R14.64+0x40], !P5 ;  /* 0x039000400eda0fae */ /* 0x0007e8000e901d4c */
[----:B------:R3:W-:Y:S01]  /*1f70*/  @P0 LDGSTS.E.BYPASS.LTC128B.128 [R218+0x4500], [R14.64+0x80], !P4 ;  /* 0x045000800eda0fae */ /* 0x0007e2000e101d4c */
[----:B------:R-:W-:Y:S02]  /*1f80*/  LOP3.LUT P0, RZ, R28, 0x2, RZ, 0xc0, !PT ;  /* 0x000000021cff7812 */ /* 0x000fe4000780c0ff */
[----:B------:R-:W-:Y:S01]  /*1f90*/  IADD3 R28, R216, 0x2500, RZ ;  /* 0x00002500d81c7810 */ /* 0x000fe20007ffe0ff */
[----:B------:R-:W0:Y:S10]  /*1fa0*/  LDGDEPBAR ;  /* 0x00000000000079af */ /* 0x000e340000000000 */
[----:B------:R-:W-:Y:S01]  /*1fb0*/  @P0 IADD3 R215, R28, -0x20, RZ ;  /* 0xffffffe01cd70810 */ /* 0x000fe20007ffe0ff */
[----:B------:R-:W-:-:S03]  /*1fc0*/  IMAD.WIDE.U32 R28, R97, c[0x0][0x208], RZ ;  /* 0x00008200611c7a25 */ /* 0x000fc600078e00ff */
[----:B------:R-:W-:Y:S01]  /*1fd0*/  IADD3 R211, R215, 0x400, RZ ;  /* 0x00000400d7d37810 */ /* 0x000fe20007ffe0ff */
[----:B------:R-:W-:Y:S01]  /*1fe0*/  IMAD.IADD R52, R29, 0x1, R52 ;  /* 0x000000011d347824 */ /* 0x000fe200078e0234 */
[C---:B------:R-:W-:Y:S01]  /*1ff0*/  IADD3 R210, R215.reuse, 0x800, RZ ;  /* 0x00000800d7d27810 */ /* 0x040fe20007ffe0ff */
[----:B------:R-:W-:Y:S01]  /*2000*/  IMAD.WIDE.U32 R54, R28, 0x30, R230 ;  /* 0x000000301c367825 */ /* 0x000fe200078e00e6 */
[C---:B------:R-:W-:Y:S02]  /*2010*/  IADD3 R209, R215.reuse, 0xc00, RZ ;  /* 0x00000c00d7d17810 */ /* 0x040fe40007ffe0ff */
[----:B------:R-:W-:Y:S01]  /*2020*/  IADD3 R208, R215, 0x1000, RZ ;  /* 0x00001000d7d07810 */ /* 0x000fe20007ffe0ff */
[----:B------:R-:W-:Y:S01]  /*2030*/  IMAD R52, R52, 0x30, RZ ;  /* 0x0000003034347824 */ /* 0x000fe200078e02ff */
[----:B------:R-:W-:Y:S01]  /*2040*/  LEA R74, P0, R54, c[0x0][0x1f8], 0x1 ;  /* 0x00007e00364a7a11 */ /* 0x000fe200078008ff */
[----:B------:R-:W-:-:S04]  /*2050*/  DEPBAR.LE SB0, 0x1 ;  /* 0x000080400000791a */ /* 0x000fc80000000000 */
[----:B------:R-:W-:-:S04]  /*2060*/  DEPBAR.LE SB0, 0x0 ;  /* 0x000080000000791a */ /* 0x000fc80000000000 */
[----:B------:R-:W-:Y:S01]  /*2070*/  BAR.SYNC.DEFER_BLOCKING 0x0 ;  /* 0x0000000000007b1d */ /* 0x000fe20000010000 */
[----:B------:R-:W-:Y:S01]  /*2080*/  IMAD.IADD R52, R55, 0x1, R52 ;  /* 0x0000000137347824 */ /* 0x000fe200078e0234 */
[C---:B------:R-:W-:Y:S02]  /*2090*/  IADD3 R207, R215.reuse, 0x1400, RZ ;  /* 0x00001400d7cf7810 */ /* 0x040fe40007ffe0ff */
[C---:B------:R-:W-:Y:S02]  /*20a0*/  IADD3 R206, R215.reuse, 0x1800, RZ ;  /* 0x00001800d7ce7810 */ /* 0x040fe40007ffe0ff */
[----:B------:R-:W-:Y:S02]  /*20b0*/  LEA.HI.X R75, R54, c[0x0][0x1fc], R52, 0x1, P0 ;  /* 0x00007f00364b7a11 */ /* 0x000fe400000f0c34 */
[----:B------:R-:W-:Y:S02]  /*20c0*/  @!P3 LEA R104, P0, R226, R74, 0x1 ;  /* 0x0000004ae268b211 */ /* 0x000fe400078008ff */
[----:B------:R-:W-:-:S02]  /*20d0*/  IADD3 R205, R215, 0x1c00, RZ ;  /* 0x00001c00d7cd7810 */ /* 0x000fc40007ffe0ff */
[----:B------:R-:W-:Y:S02]  /*20e0*/  @!P3 LEA.HI.X R105, R226, R75, R223, 0x1, P0 ;  /* 0x0000004be269b211 */ /* 0x000fe400000f0cdf */
[----:B------:R-:W-:Y:S01]  /*20f0*/  IADD3 R204, R215, 0x2000, RZ ;  /* 0x00002000d7cc7810 */ /* 0x000fe20007ffe0ff */
[----:B------:R-:W-:Y:S04]  /*2100*/  LDSM.16.M88.4 R48, [R217+0x5900] ;  /* 0x00590000d930783b */ /* 0x000fe80000000200 */
[----:B------:R-:W3:Y:S04]  /*2110*/  LDSM.16.M88.4 R56, [R216+0x2900] ;  /* 0x00290000d838783b */ /* 0x000ee80000000200 */
[----:B------:R-:W5:Y:S04]  /*2120*/  LDSM.16.M88.4 R44, [R217+0x4900] ;  /* 0x00490000d92c783b */ /* 0x000f680000000200 */
[----:B------:R-:W2:Y:S04]  /*2130*/  LDSM.16.M88.4 R64, [R216+0x2500] ;  /* 0x00250000d840783b */ /* 0x000ea80000000200 */
[----:B------:R-:W4:Y:S04]  /*2140*/  LDSM.16.M88.4 R24, [R216+0x2d00] ;  /* 0x002d0000d818783b */ /* 0x000f280000000200 */
[----:B------:R-:W-:Y:S04]  /*2150*/  LDSM.16.M88.4 R40, [R213+0x5900] ;  /* 0x00590000d528783b */ /* 0x000fe80000000200 */
[----:B------:R-:W1:Y:S04]  /*2160*/  LDSM.16.M88.4 R36, [R215] ;  /* 0x00000000d724783b */ /* 0x000e680000000200 */
[----:B------:R-:W1:Y:S04]  /*2170*/  LDSM.16.M88.4 R32, [R215+0x400] ;  /* 0x00040000d720783b */ /* 0x000e680000000200 */
[----:B------:R-:W4:Y:S01]  /*2180*/  LDSM.16.M88.4 R28, [R215+0x800] ;  /* 0x00080000d71c783b */ /* 0x000f220000000200 */
[-C--:B---3--:R-:W-:Y:S08]  /*2190*/  HMMA.16816.F32 R12, R48, R56.reuse, RZ ;  /* 0x00000038300c723c */ /* 0x088ff000000018ff */
[----:B-----5:R-:W-:Y:S07]  /*21a0*/  HMMA.16816.F32 R60, R44, R56, RZ ;  /* 0x000000382c3c723c */ /* 0x020fee00000018ff */
[----:B------:R-:W-:Y:S01]  /*21b0*/  SEL R56, RZ, 0x2, P5 ;  /* 0x00000002ff387807 */ /* 0x000fe20002800000 */
[----:B--2-4-:R-:W-:Y:S04]  /*21c0*/  HMMA.16816.F32 R20, R48, R64, RZ ;  /* 0x000000403014723c */ /* 0x014fe800000018ff */
[----:B------:R-:W-:-:S04]  /*21d0*/  IMAD.IADD R73, R56, 0x1, R73 ;  /* 0x0000000138497824 */ /* 0x000fc800078e0249 */
[----:B------:R-:W-:Y:S01]  /*21e0*/  IMAD.IADD R76, R76, 0x1, R73 ;  /* 0x000000014c4c7824 */ /* 0x000fe200078e0249 */
[C---:B-1----:R-:W-:Y:S04]  /*21f0*/  HMMA.16816.F32 R16, R48.reuse, R66, RZ ;  /* 0x000000423010723c */ /* 0x042fe800000018ff */
[C---:B------:R-:W-:Y:S02]  /*2200*/  LOP3.LUT P2, RZ, R76.reuse, 0x1, RZ, 0xc0, !PT ;  /* 0x000000014cff7812 */ /* 0x040fe4000784c0ff */
[----:B------:R-:W-:Y:S02]  /*2210*/  LOP3.LUT P1, RZ, R76, 0x2, RZ, 0xc0, !PT ;  /* 0x000000024cff7812 */ /* 0x000fe4000782c0ff */
[C---:B------:R-:W-:Y:S01]  /*2220*/  ISETP.LT.OR P2, PT, R72.reuse, 0x1, !P2 ;  /* 0x000000014800780c */ /* 0x040fe20005741670 */
[----:B------:R-:W-:Y:S01]  /*2230*/  HMMA.16816.F32 R8, R48, R58, RZ ;  /* 0x0000003a3008723c */ /* 0x000fe200000018ff */
[----:B------:R-:W-:-:S02]  /*2240*/  ISETP.LT.OR P1, PT, R72, 0x1, !P1 ;  /* 0x000000014800780c */ /* 0x000fc40004f21670 */
[----:B------:R-:W-:-:S04]  /*2250*/  LOP3.LUT P0, RZ, R76, 0x4, RZ, 0xc0, !PT ;  /* 0x000000044cff7812 */ /* 0x000fc8000780c0ff */
[----:B------:R-:W-:Y:S01]  /*2260*/  ISETP.LT.OR P0, PT, R72, 0x1, !P0 ;  /* 0x000000014800780c */ /* 0x000fe20004701670 */
[----:B------:R-:W-:Y:S08]  /*2270*/  HMMA.16816.F32 R68, R44, R64, RZ ;  /* 0x000000402c44723c */ /* 0x000ff000000018ff */
[----:B------:R-:W-:Y:S08]  /*2280*/  HMMA.16816.F32 R4, R48, R24, RZ ;  /* 0x000000183004723c */ /* 0x000ff000000018ff */
[C---:B------:R-:W-:Y:S08]  /*2290*/  HMMA.16816.F32 R64, R44.reuse, R66, RZ ;  /* 0x000000422c40723c */ /* 0x040ff000000018ff */
[C---:B------:R-:W-:Y:S08]  /*22a0*/  HMMA.16816.F32 R56, R44.reuse, R58, RZ ;  /* 0x0000003a2c38723c */ /* 0x040ff000000018ff */
[----:B------:R-:W-:Y:S08]  /*22b0*/  HMMA.16816.F32 R52, R44, R24, RZ ;  /* 0x000000182c34723c */ /* 0x000ff000000018ff */
[-C--:B------:R-:W-:Y:S08]  /*22c0*/  HMMA.16816.F32 R48, R48, R26.reuse, RZ ;  /* 0x0000001a3030723c */ /* 0x080ff000000018ff */
[----:B------:R-:W-:Y:S01]  /*22d0*/  HMMA.16816.F32 R44, R44, R26, RZ ;  /* 0x0000001a2c2c723c */ /* 0x000fe200000018ff */
[----:B------:R-:W1:Y:S04]  /*22e0*/  LDSM.16.M88.4 R24, [R213+0x4900] ;  /* 0x00490000d518783b */ /* 0x000e680000000200 */
[----:B------:R-:W-:Y:S01]  /*22f0*/  @!PT LDS RZ, [RZ] ;  /* 0x00000000fffff984 */ /* 0x000fe20000000800 */
[----:B------:R-:W-:Y:S01]  /*2300*/  @!PT LDS RZ, [RZ] ;  /* 0x00000000fffff984 */ /* 0x000fe20000000800 */
[----:B------:R-:W-:Y:S01]  /*2310*/  @!PT LDS RZ, [RZ] ;  /* 0x00000000fffff984 */ /* 0x000fe20000000800 */
[----:B------:R2:W-:Y:S01]  /*2320*/  LDGSTS.E.BYPASS.LTC128B.128 [R218+0x100], [R74.64], !P2 ;  /* 0x001000004ada7fae */ /* 0x0005e2000d101d4c */
[----:B------:R-:W-:-:S02]  /*2330*/  @!P3 LOP3.LUT P2, RZ, R73, 0x1, RZ, 0xc0, !PT ;  /* 0x0000000149ffb812 */ /* 0x000fc4000784c0ff */
[C---:B------:R-:W-:Y:S01]  /*2340*/  HMMA.16816.F32 R20, R40.reuse, R36, R20 ;  /* 0x000000242814723c */ /* 0x040fe20000001814 */
[----:B------:R2:W-:Y:S01]  /*2350*/  LDGSTS.E.BYPASS.LTC128B.128 [R218+0xd00], [R74.64+0x40], !P1 ;  /* 0x00d000404ada7fae */ /* 0x0005e2000c901d4c */
[----:B------:R-:W-:Y:S02]  /*2360*/  @!P3 LOP3.LUT P1, RZ, R73, 0x2, RZ, 0xc0, !PT ;  /* 0x0000000249ffb812 */ /* 0x000fe4000782c0ff */
[C---:B------:R-:W-:Y:S01]  /*2370*/  @!P3 ISETP.LT.OR P2, PT, R72.reuse, 0x21, !P2 ;  /* 0x000000214800b80c */ /* 0x040fe20005741670 */
[----:B------:R2:W-:Y:S01]  /*2380*/  LDGSTS.E.BYPASS.LTC128B.128 [R218+0x1900], [R74.64+0x80], !P0 ;  /* 0x019000804ada7fae */ /* 0x0005e2000c101d4c */
[C---:B------:R-:W-:Y:S02]  /*2390*/  @!P3 ISETP.LT.OR P1, PT, R72.reuse, 0x21, !P1 ;  /* 0x000000214800b80c */ /* 0x040fe40004f21670 */
[----:B------:R-:W-:Y:S01]  /*23a0*/  @!P3 ISETP.LT.OR P0, PT, R72, 0x21, P4 ;  /* 0x000000214800b80c */ /* 0x000fe20002701670 */
[C---:B------:R-:W-:Y:S08]  /*23b0*/  HMMA.16816.F32 R12, R40.reuse, R32, R12 ;  /* 0x00000020280c723c */ /* 0x040ff0000000180c */
[----:B------:R3:W-:Y:S01]  /*23c0*/  @!P3 LDGSTS.E.BYPASS.LTC128B.128 [R218+0x900], [R104.64], !P2 ;  /* 0x0090000068dabfae */ /* 0x0007e2000d101d4c */
[C---:B------:R-:W-:Y:S03]  /*23d0*/  HMMA.16816.F32 R4, R40.reuse, R28, R4 ;  /* 0x0000001c2804723c */ /* 0x040fe60000001804 */
[----:B------:R3:W-:Y:S04]  /*23e0*/  @!P3 LDGSTS.E.BYPASS.LTC128B.128 [R218+0x1500], [R104.64+0x40], !P1 ;  /* 0x0150004068dabfae */ /* 0x0007e8000c901d4c */
[----:B------:R3:W-:Y:S01]  /*23f0*/  @!P3 LDGSTS.E.BYPASS.LTC128B.128 [R218+0x2100], [R104.64+0x80], !P0 ;  /* 0x0210008068dabfae */ /* 0x0007e2000c101d4c */
[----:B------:R-:W-:Y:S01]  /*2400*/  HMMA.16816.F32 R16, R40, R38, R16 ;  /* 0x000000262810723c */ /* 0x000fe20000001810 */
[----:B------:R-:W-:-:S02]  /*2410*/  ISETP.GT.AND P0, PT, R97, R219, PT ;  /* 0x000000db6100720c */ /* 0x000fc40003f04270 */
[----:B------:R-:W-:Y:S04]  /*2420*/  LDSM.16.M88.4 R88, [R217+0x7900] ;  /* 0x00790000d958783b */ /* 0x000fe80000000200 */
[----:B------:R-:W4:Y:S01]  /*2430*/  LDSM.16.M88.4 R84, [R216+0x3100] ;  /* 0x00310000d854783b */ /* 0x000f220000000200 */
[C---:B------:R-:W-:Y:S03]  /*2440*/  HMMA.16816.F32 R8, R40.reuse, R34, R8 ;  /* 0x000000222808723c */ /* 0x040fe60000001808 */
[----:B------:R-:W5:Y:S04]  /*2450*/  LDSM.16.M88.4 R80, [R216+0x3500] ;  /* 0x00350000d850783b */ /* 0x000f680000000200 */
[----:B------:R-:W3:Y:S01]  /*2460*/  LDSM.16.M88.4 R76, [R216+0x3900] ;  /* 0x00390000d84c783b */ /* 0x000ee20000000200 */
[----:B------:R-:W-:Y:S03]  /*2470*/  HMMA.16816.F32 R48, R40, R30, R48 ;  /* 0x0000001e2830723c */ /* 0x000fe60000001830 */
[----:B--2---:R-:W2:Y:S04]  /*2480*/  LDSM.16.M88.4 R72, [R217+0x6900] ;  /* 0x00690000d948783b */ /* 0x004ea80000000200 */
[----:B------:R-:W-:Y:S01]  /*2490*/  LDSM.16.M88.4 R40, [R215+0x1400] ;  /* 0x00140000d728783b */ /* 0x000fe20000000200 */
[C---:B-1----:R-:W-:Y:S03]  /*24a0*/  HMMA.16816.F32 R68, R24.reuse, R36, R68 ;  /* 0x000000241844723c */ /* 0x042fe60000001844 */
[----:B------:R-:W0:Y:S05]  /*24b0*/  LDGDEPBAR ;  /* 0x00000000000079af */ /* 0x000e2a0000000000 */
[C---:B------:R-:W-:Y:S08]  /*24c0*/  HMMA.16816.F32 R60, R24.reuse, R32, R60 ;  /* 0x00000020183c723c */ /* 0x040ff0000000183c */
[C---:B------:R-:W-:Y:S08]  /*24d0*/  HMMA.16816.F32 R52, R24.reuse, R28, R52 ;  /* 0x0000001c1834723c */ /* 0x040ff00000001834 */
[C---:B------:R-:W-:Y:S01]  /*24e0*/  HMMA.16816.F32 R64, R24.reuse, R38, R64 ;  /* 0x000000261840723c */ /* 0x040fe20000001840 */
[----:B------:R-:W-:Y:S07]  /*24f0*/  LDSM.16.M88.4 R36, [R213+0x7900] ;  /* 0x00790000d524783b */ /* 0x000fee0000000200 */
[C---:B------:R-:W-:Y:S01]  /*2500*/  HMMA.16816.F32 R56, R24.reuse, R34, R56 ;  /* 0x000000221838723c */ /* 0x040fe20000001838 */
[----:B------:R-:W1:Y:S07]  /*2510*/  LDSM.16.M88.4 R32, [R215+0xc00] ;  /* 0x000c0000d720783b */ /* 0x000e6e0000000200 */
[----:B------:R-:W-:Y:S01]  /*2520*/  HMMA.16816.F32 R44, R24, R30, R44 ;  /* 0x0000001e182c723c */ /* 0x000fe2000000182c */
[----:B------:R-:W1:Y:S04]  /*2530*/  LDSM.16.M88.4 R28, [R215+0x1000] ;  /* 0x00100000d71c783b */ /* 0x000e680000000200 */
[----:B------:R-:W1:Y:S03]  /*2540*/  LDSM.16.M88.4 R24, [R213+0x6900] ;  /* 0x00690000d518783b */ /* 0x000e660000000200 */
[C---:B----4-:R-:W-:Y:S08]  /*2550*/  HMMA.16816.F32 R20, R88.reuse, R84, R20 ;  /* 0x000000545814723c */ /* 0x050ff00000001814 */
[C---:B-----5:R-:W-:Y:S08]  /*2560*/  HMMA.16816.F32 R12, R88.reuse, R80, R12 ;  /* 0x00000050580c723c */ /* 0x060ff0000000180c */
[C---:B---3--:R-:W-:Y:S08]  /*2570*/  HMMA.16816.F32 R4, R88.reuse, R76, R4 ;  /* 0x0000004c5804723c */ /* 0x048ff00000001804 */
[C---:B------:R-:W-:Y:S08]  /*2580*/  HMMA.16816.F32 R16, R88.reuse, R86, R16 ;  /* 0x000000565810723c */ /* 0x040ff00000001810 */
[C---:B------:R-:W-:Y:S08]  /*2590*/  HMMA.16816.F32 R8, R88.reuse, R82, R8 ;  /* 0x000000525808723c */ /* 0x040ff00000001808 */
[----:B------:R-:W-:Y:S01]  /*25a0*/  HMMA.16816.F32 R48, R88, R78, R48 ;  /* 0x0000004e5830723c */ /* 0x000fe20000001830 */
[----:B------:R-:W-:Y:S07]  /*25b0*/  LDSM.16.M88.4 R88, [R217+0x8900] ;  /* 0x00890000d958783b */ /* 0x000fee0000000200 */
[C---:B--2---:R-:W-:Y:S08]  /*25c0*/  HMMA.16816.F32 R68, R72.reuse, R84, R68 ;  /* 0x000000544844723c */ /* 0x044ff00000001844 */
[C---:B------:R-:W-:Y:S01]  /*25d0*/  HMMA.16816.F32 R64, R72.reuse, R86, R64 ;  /* 0x000000564840723c */ /* 0x040fe20000001840 */
[----:B------:R-:W-:Y:S07]  /*25e0*/  LDSM.16.M88.4 R84, [R217+0x9900] ;  /* 0x00990000d954783b */ /* 0x000fee0000000200 */
[C---:B------:R-:W-:Y:S08]  /*25f0*/  HMMA.16816.F32 R60, R72.reuse, R80, R60 ;  /* 0x00000050483c723c */ /* 0x040ff0000000183c */
[C---:B------:R-:W-:Y:S01]  /*2600*/  HMMA.16816.F32 R56, R72.reuse, R82, R56 ;  /* 0x000000524838723c */ /* 0x040fe20000001838 */
[----:B------:R-:W2:Y:S07]  /*2610*/  LDSM.16.M88.4 R80, [R216+0x3d00] ;  /* 0x003d0000d850783b */ /* 0x000eae0000000200 */
[C---:B------:R-:W-:Y:S08]  /*2620*/  HMMA.16816.F32 R52, R72.reuse, R76, R52 ;  /* 0x0000004c4834723c */ /* 0x040ff00000001834 */
[----:B------:R-:W-:Y:S01]  /*2630*/  HMMA.16816.F32 R44, R72, R78, R44 ;  /* 0x0000004e482c723c */ /* 0x000fe2000000182c */
[----:B------:R-:W3:Y:S04]  /*2640*/  LDSM.16.M88.4 R76, [R216+0x4100] ;  /* 0x00410000d84c783b */ /* 0x000ee80000000200 */
[----:B------:R-:W4:Y:S03]  /*2650*/  LDSM.16.M88.4 R72, [R216+0x4500] ;  /* 0x00450000d848783b */ /* 0x000f260000000200 */
[C---:B-1----:R-:W-:Y:S08]  /*2660*/  HMMA.16816.F32 R20, R36.reuse, R32, R20 ;  /* 0x000000202414723c */ /* 0x042ff00000001814 */
[C---:B------:R-:W-:Y:S08]  /*2670*/  HMMA.16816.F32 R16, R36.reuse, R34, R16 ;  /* 0x000000222410723c */ /* 0x040ff00000001810 */
[C---:B------:R-:W-:Y:S08]  /*2680*/  HMMA.16816.F32 R12, R36.reuse, R28, R12 ;  /* 0x0000001c240c723c */ /* 0x040ff0000000180c */
[C---:B------:R-:W-:Y:S08]  /*2690*/  HMMA.16816.F32 R8, R36.reuse, R30, R8 ;  /* 0x0000001e2408723c */ /* 0x040ff00000001808 */
[C---:B------:R-:W-:Y:S08]  /*26a0*/  HMMA.16816.F32 R4, R36.reuse, R40, R4 ;  /* 0x000000282404723c */ /* 0x040ff00000001804 */
[----:B------:R-:W-:Y:S01]  /*26b0*/  HMMA.16816.F32 R48, R36, R42, R48 ;  /* 0x0000002a2430723c */ /* 0x000fe20000001830 */
[----:B------:R-:W-:Y:S07]  /*26c0*/  LDSM.16.M88.4 R36, [R213+0x9900] ;  /* 0x00990000d524783b */ /* 0x000fee0000000200 */
[C---:B------:R-:W-:Y:S08]  /*26d0*/  HMMA.16816.F32 R68, R24.reuse, R32, R68 ;  /* 0x000000201844723c */ /* 0x040ff00000001844 */
[C---:B------:R-:W-:Y:S01]  /*26e0*/  HMMA.16816.F32 R64, R24.reuse, R34, R64 ;  /* 0x000000221840723c */ /* 0x040fe20000001840 */
[----:B------:R-:W1:Y:S07]  /*26f0*/  LDSM.16.M88.4 R32, [R215+0x1800] ;  /* 0x00180000d720783b */ /* 0x000e6e0000000200 */
[C---:B------:R-:W-:Y:S08]  /*2700*/  HMMA.16816.F32 R60, R24.reuse, R28, R60 ;  /* 0x0000001c183c723c */ /* 0x040ff0000000183c */
[C---:B------:R-:W-:Y:S01]  /*2710*/  HMMA.16816.F32 R56, R24.reuse, R30, R56 ;  /* 0x0000001e1838723c */ /* 0x040fe20000001838 */
[----:B------:R-:W5:Y:S07]  /*2720*/  LDSM.16.M88.4 R28, [R215+0x1c00] ;  /* 0x001c0000d71c783b */ /* 0x000f6e0000000200 */
[C---:B------:R-:W-:Y:S08]  /*2730*/  HMMA.16816.F32 R52, R24.reuse, R40, R52 ;  /* 0x000000281834723c */ /* 0x040ff00000001834 */
[----:B------:R-:W-:Y:S01]  /*2740*/  HMMA.16816.F32 R44, R24, R42, R44 ;  /* 0x0000002a182c723c */ /* 0x000fe2000000182c */
[----:B------:R-:W1:Y:S04]  /*2750*/  LDSM.16.M88.4 R24, [R215+0x2000] ;  /* 0x00200000d718783b */ /* 0x000e680000000200 */
[----:B------:R-:W1:Y:S01]  /*2760*/  LDSM.16.M88.4 R40, [R213+0x8900] ;  /* 0x00890000d528783b */ /* 0x000e620000000200 */
[----:B------:R-:W-:-:S04]  /*2770*/  DEPBAR.LE SB0, 0x0 ;  /* 0x000080000000791a */ /* 0x000fc80000000000 */
[C---:B--2---:R-:W-:Y:S08]  /*2780*/  HMMA.16816.F32 R20, R84.reuse, R80, R20 ;  /* 0x000000505414723c */ /* 0x044ff00000001814 */
[C---:B------:R-:W-:Y:S08]  /*2790*/  HMMA.16816.F32 R16, R84.reuse, R82, R16 ;  /* 0x000000525410723c */ /* 0x040ff00000001810 */
[C---:B---3--:R-:W-:Y:S08]  /*27a0*/  HMMA.16816.F32 R12, R84.reuse, R76, R12 ;  /* 0x0000004c540c723c */ /* 0x048ff0000000180c */
[C---:B------:R-:W-:Y:S08]  /*27b0*/  HMMA.16816.F32 R8, R84.reuse, R78, R8 ;  /* 0x0000004e5408723c */ /* 0x040ff00000001808 */
[C---:B----4-:R-:W-:Y:S08]  /*27c0*/  HMMA.16816.F32 R4, R84.reuse, R72, R4 ;  /* 0x000000485404723c */ /* 0x050ff00000001804 */
[----:B------:R-:W-:Y:S08]  /*27d0*/  HMMA.16816.F32 R48, R84, R74, R48 ;  /* 0x0000004a5430723c */ /* 0x000ff00000001830 */
[C---:B------:R-:W-:Y:S08]  /*27e0*/  HMMA.16816.F32 R68, R88.reuse, R80, R68 ;  /* 0x000000505844723c */ /* 0x040ff00000001844 */
[C---:B------:R-:W-:Y:S08]  /*27f0*/  HMMA.16816.F32 R64, R88.reuse, R82, R64 ;  /* 0x000000525840723c */ /* 0x040ff00000001840 */
[C---:B------:R-:W-:Y:S08]  /*2800*/  HMMA.16816.F32 R60, R88.reuse, R76, R60 ;  /* 0x0000004c583c723c */ /* 0x040ff0000000183c */
[C---:B------:R-:W-:Y:S08]  /*2810*/  HMMA.16816.F32 R56, R88.reuse, R78, R56 ;  /* 0x0000004e5838723c */ /* 0x040ff00000001838 */
[C---:B------:R-:W-:Y:S08]  /*2820*/  HMMA.16816.F32 R52, R88.reuse, R72, R52 ;  /* 0x000000485834723c */ /* 0x040ff00000001834 */
[----:B------:R-:W-:Y:S08]  /*2830*/  HMMA.16816.F32 R44, R88, R74, R44 ;  /* 0x0000004a582c723c */ /* 0x000ff0000000182c */
[C---:B-1----:R-:W-:Y:S08]  /*2840*/  HMMA.16816.F32 R20, R36.reuse, R32, R20 ;  /* 0x000000202414723c */ /* 0x042ff00000001814 */
[C---:B------:R-:W-:Y:S08]  /*2850*/  HMMA.16816.F32 R16, R36.reuse, R34, R16 ;  /* 0x000000222410723c */ /* 0x040ff00000001810 */
[C---:B-----5:R-:W-:Y:S08]  /*2860*/  HMMA.16816.F32 R12, R36.reuse, R28, R12 ;  /* 0x0000001c240c723c */ /* 0x060ff0000000180c */
[C---:B------:R-:W-:Y:S08]  /*2870*/  HMMA.16816.F32 R8, R36.reuse, R30, R8 ;  /* 0x0000001e2408723c */ /* 0x040ff00000001808 */
[C---:B------:R-:W-:Y:S07]  /*2880*/  HMMA.16816.F32 R72, R36.reuse, R24, R4 ;  /* 0x000000182448723c */ /* 0x040fee0000001804 */
[----:B------:R-:W-:Y:S01]  /*2890*/  IMAD.IADD R4, R100, 0x1, R101 ;  /* 0x0000000164047824 */ /* 0x000fe200078e0265 */
[----:B------:R-:W-:Y:S08]  /*28a0*/  HMMA.16816.F32 R48, R36, R26, R48 ;  /* 0x0000001a2430723c */ /* 0x000ff00000001830 */
[C---:B------:R-:W-:Y:S08]  /*28b0*/  HMMA.16816.F32 R68, R40.reuse, R32, R68 ;  /* 0x000000202844723c */ /* 0x040ff00000001844 */
[C---:B------:R-:W-:Y:S08]  /*28c0*/  HMMA.16816.F32 R64, R40.reuse, R34, R64 ;  /* 0x000000222840723c */ /* 0x040ff00000001840 */
[C---:B------:R-:W-:Y:S08]  /*28d0*/  HMMA.16816.F32 R60, R40.reuse, R28, R60 ;  /* 0x0000001c283c723c */ /* 0x040ff0000000183c */
[C---:B------:R-:W-:Y:S08]  /*28e0*/  HMMA.16816.F32 R56, R40.reuse, R30, R56 ;  /* 0x0000001e2838723c */ /* 0x040ff00000001838 */
[C---:B------:R-:W-:Y:S08]  /*28f0*/  HMMA.16816.F32 R52, R40.reuse, R24, R52 ;  /* 0x000000182834723c */ /* 0x040ff00000001834 */
[----:B------:R-:W-:Y:S01]  /*2900*/  HMMA.16816.F32 R44, R40, R26, R44 ;  /* 0x0000001a282c723c */ /* 0x000fe2000000182c */
[----:B------:R-:W-:Y:S06]  /*2910*/  BAR.SYNC.DEFER_BLOCKING 0x0 ;  /* 0x0000000000007b1d */ /* 0x000fec0000010000 */
[----:B------:R-:W-:Y:S05]  /*2920*/  @!P0 BRA `(.L_x_386) ;  /* 0x000001a000008947 */ /* 0x000fea0003800000 */
[----:B------:R-:W-:Y:S02]  /*2930*/  IADD3 R6, -R239, 0x30, RZ ;  /* 0x00000030ef067810 */ /* 0x000fe40007ffe1ff */
[----:B------:R-:W-:-:S02]  /*2940*/  IADD3 R7, R154, -0x2, RZ ;  /* 0xfffffffe9a077810 */ /* 0x000fc40007ffe0ff */
[----:B------:R-:W-:Y:S02]  /*2950*/  ISETP.GE.AND P2, PT, R6, 0x21, PT ;  /* 0x000000210600780c */ /* 0x000fe40003f46270 */
[----:B------:R-:W-:Y:S01]  /*2960*/  SHF.R.S32.HI R5, RZ, 0x1f, R7 ;  /* 0x0000001fff057819 */ /* 0x000fe20000011407 */
[-C--:B------:R-:W-:Y:S02]  /*2970*/  IMAD R3, R3, R7.reuse, RZ ;  /* 0x0000000703037224 */ /* 0x080fe400078e02ff */
[----:B------:R-:W-:-:S04]  /*2980*/  IMAD.WIDE.U32 R26, R98, R7, RZ ;  /* 0x00000007621a7225 */ /* 0x000fc800078e00ff */
[----:B------:R-:W-:-:S04]  /*2990*/  IMAD R3, R5, R98, R3 ;  /* 0x0000006205037224 */ /* 0x000fc800078e0203 */
[----:B------:R-:W-:Y:S01]  /*29a0*/  IMAD.IADD R3, R27, 0x1, R3 ;  /* 0x000000011b037824 */ /* 0x000fe200078e0203 */
[----:B------:R-:W-:-:S04]  /*29b0*/  @P2 IADD3 R24, P1, P0, R224, R26, R228 ;  /* 0x0000001ae0182210 */ /* 0x000fc8000783e0e4 */
[----:B------:R-:W-:Y:S02]  /*29c0*/  @P2 IADD3.X R5, R237, R3, R229, P1, P0 ;  /* 0x00000003ed052210 */ /* 0x000fe40000fe04e5 */
[----:B------:R-:W-:-:S13]  /*29d0*/  ISETP.GE.AND P1, PT, R6, 0x1, PT ;  /* 0x000000010600780c */ /* 0x000fda0003f26270 */
[----:B------:R-:W-:-:S05]  /*29e0*/  @P1 IADD3 R26, P0, R224, R26, RZ ;  /* 0x0000001ae01a1210 */ /* 0x000fca0007f1e0ff */
[----:B------:R-:W-:Y:S01]  /*29f0*/  @P1 IMAD.X R3, R3, 0x1, R237, P0 ;  /* 0x0000000103031824 */ /* 0x000fe200000e06ed */
[----:B------:R-:W-:-:S04]  /*2a00*/  @P2 LEA R6, P0, R24, c[0x0][0x1c8], 0x1 ;  /* 0x0000720018062a11 */ /* 0x000fc800078008ff */
[----:B------:R-:W-:Y:S02]  /*2a10*/  @P2 LEA.HI.X R7, R24, c[0x0][0x1cc], R5, 0x1, P0 ;  /* 0x0000730018072a11 */ /* 0x000fe400000f0c05 */
[----:B------:R-:W-:-:S04]  /*2a20*/  @P1 LEA R24, P0, R26, c[0x0][0x1c8], 0x1 ;  /* 0x000072001a181a11 */ /* 0x000fc800078008ff */
[----:B------:R-:W-:-:S05]  /*2a30*/  @P1 LEA.HI.X R25, R26, c[0x0][0x1cc], R3, 0x1, P0 ;  /* 0x000073001a191a11 */ /* 0x000fca00000f0c03 */
        /* <DEDUP_REMOVED lines=9> */
.L_x_386:
[----:B-1----:R-:W-:Y:S01]  /*2ad0*/  LOP3.LUT R6, R95, 0xffffffe0, RZ, 0xc0, !PT ;  /* 0xffffffe05f067812 */ /* 0x002fe200078ec0ff */
[----:B------:R-:W-:Y:S01]  /*2ae0*/  FMUL.FTZ R35, R61, c[0x0][0x320] ;  /* 0x0000c8003d237a20 */ /* 0x000fe20000410000 */
[----:B------:R-:W-:Y:S01]  /*2af0*/  SHF.R.S32.HI R25, RZ, 0x1f, R94 ;  /* 0x0000001fff197819 */ /* 0x000fe2000001145e */
[----:B------:R-:W-:Y:S01]  /*2b00*/  FMUL.FTZ R39, R69, c[0x0][0x320] ;  /* 0x0000c80045277a20 */ /* 0x000fe20000410000 */
[----:B------:R-:W-:Y:S01]  /*2b10*/  PLOP3.LUT P1, PT, PT, PT, UP2, 0x80, 0x0 ;  /* 0x000000000000781c */ /* 0x000fe20003f2f028 */
[----:B------:R-:W-:Y:S01]  /*2b20*/  IMAD.IADD R93, R93, 0x1, -R6 ;  /* 0x000000015d5d7824 */ /* 0x000fe200078e0a06 */
[----:B------:R-:W-:Y:S01]  /*2b30*/  LEA.HI R25, R25, R94, RZ, 0x2 ;  /* 0x0000005e19197211 */ /* 0x000fe200078f10ff */
[----:B------:R-:W-:Y:S01]  /*2b40*/  FMUL.FTZ R41, R68, c[0x0][0x320] ;  /* 0x0000c80044297a20 */ /* 0x000fe20000410000 */
[----:B------:R-:W-:Y:S01]  /*2b50*/  PLOP3.LUT P0, PT, PT, PT, UP2, 0x80, 0x0 ;  /* 0x000000000000781c */ /* 0x000fe20003f0f028 */
[----:B------:R-:W-:Y:S01]  /*2b60*/  FMUL.FTZ R7, R64, c[0x0][0x320] ;  /* 0x0000c80040077a20 */ /* 0x000fe20000410000 */
[----:B------:R-:W-:Y:S01]  /*2b70*/  SHF.R.S32.HI R6, RZ, 0x1f, R93 ;  /* 0x0000001fff067819 */ /* 0x000fe2000001145d */
[----:B------:R-:W-:Y:S01]  /*2b80*/  FMUL.FTZ R5, R65, c[0x0][0x320] ;  /* 0x0000c80041057a20 */ /* 0x000fe20000410000 */
[----:B------:R-:W-:Y:S01]  /*2b90*/  LOP3.LUT R25, R25, 0xffffffc, RZ, 0xc0, !PT ;  /* 0x0ffffffc19197812 */ /* 0x000fe200078ec0ff */
[----:B------:R-:W-:Y:S01]  /*2ba0*/  FMUL.FTZ R37, R60, c[0x0][0x320] ;  /* 0x0000c8003c257a20 */ /* 0x000fe20000410000 */
[----:B------:R-:W-:Y:S01]  /*2bb0*/  LEA.HI R3, R6, R93, RZ, 0x2 ;  /* 0x0000005d06037211 */ /* 0x000fe200078f10ff */
[----:B------:R-:W-:Y:S01]  /*2bc0*/  FMUL.FTZ R33, R56, c[0x0][0x320] ;  /* 0x0000c80038217a20 */ /* 0x000fe20000410000 */
[----:B------:R-:W-:Y:S01]  /*2bd0*/  LEA.HI R6, R96, R96, RZ, 0x1 ;  /* 0x0000006060067211 */ /* 0x000fe200078f08ff */
[----:B------:R-:W-:Y:S01]  /*2be0*/  IMAD.IADD R25, R94, 0x1, -R25 ;  /* 0x000000015e197824 */ /* 0x000fe200078e0a19 */
[----:B------:R-:W-:Y:S01]  /*2bf0*/  LEA.HI.SX32 R24, R3, UR9, 0x1e ;  /* 0x0000000903187c11 */ /* 0x000fe2000f8ff2ff */
[----:B------:R-:W-:Y:S01]  /*2c00*/  FMUL.FTZ R29, R52, c[0x0][0x320] ;  /* 0x0000c800341d7a20 */ /* 0x000fe20000410000 */
[----:B------:R-:W-:Y:S01]  /*2c10*/  LOP3.LUT R27, R6, 0x1ffffffe, RZ, 0xc0, !PT ;  /* 0x1ffffffe061b7812 */ /* 0x000fe200078ec0ff */
[----:B------:R-:W-:Y:S01]  /*2c20*/  FMUL.FTZ R26, R44, c[0x0][0x320] ;  /* 0x0000c8002c1a7a20 */ /* 0x000fe20000410000 */
[----:B------:R-:W1:Y:S01]  /*2c30*/  MUFU.TANH R41, R41 ;  /* 0x0000002900297308 */ /* 0x000e620000002400 */
[----:B------:R-:W-:Y:S01]  /*2c40*/  IMAD R24, R25, 0x10, R24 ;  /* 0x0000001019187824 */ /* 0x000fe200078e0218 */
[----:B------:R-:W-:Y:S01]  /*2c50*/  SHF.L.U32 R25, R6, 0x5, RZ ;  /* 0x0000000506197819 */ /* 0x000fe200000006ff */
[----:B------:R-:W-:Y:S01]  /*2c60*/  IMAD.IADD R27, R96, 0x1, -R27 ;  /* 0x00000001601b7824 */ /* 0x000fe200078e0a1b */
[----:B------:R-:W-:Y:S01]  /*2c70*/  ULDC UR6, c[0x0][0x324] ;  /* 0x0000c90000067ab9 */ /* 0x000fe20000000800 */
[----:B------:R-:W-:Y:S01]  /*2c80*/  FMUL.FTZ R31, R57, c[0x0][0x320] ;  /* 0x0000c800391f7a20 */ /* 0x000fe20000410000 */
[----:B------:R-:W-:Y:S01]  /*2c90*/  LOP3.LUT R25, R25, 0xffffffc0, RZ, 0xc0, !PT ;  /* 0xffffffc019197812 */ /* 0x000fe200078ec0ff */
[----:B------:R-:W-:Y:S01]  /*2ca0*/  ULOP3.LUT UR6, URZ, UR6, URZ, 0x33, !UPT ;  /* 0x000000063f067292 */ /* 0x000fe2000f8e333f */
[----:B------:R-:W2:Y:S01]  /*2cb0*/  MUFU.TANH R39, R39 ;  /* 0x0000002700277308 */ /* 0x000ea20000002400 */
[----:B------:R-:W0:Y:S02]  /*2cc0*/  LDGDEPBAR ;  /* 0x00000000000079af */ /* 0x000e240000000000 */
[----:B------:R-:W-:-:S02]  /*2cd0*/  IMAD.IADD R24, R25, 0x1, R24 ;  /* 0x0000000119187824 */ /* 0x000fc400078e0218 */
[----:B------:R-:W-:-:S03]  /*2ce0*/  FMUL.FTZ R25, R45, c[0x0][0x320] ;  /* 0x0000c8002d197a20 */ /* 0x000fc60000410000 */
[----:B------:R-:W-:Y:S01]  /*2cf0*/  LEA R222, R27, R24, 0x3 ;  /* 0x000000181bde7211 */ /* 0x000fe200078e18ff */
[----:B------:R-:W-:Y:S01]  /*2d00*/  FMUL.FTZ R27, R53, c[0x0][0x320] ;  /* 0x0000c800351b7a20 */ /* 0x000fe20000410000 */
[----:B------:R-:W3:Y:S03]  /*2d10*/  MUFU.TANH R7, R7 ;  /* 0x0000000700077308 */ /* 0x000ee60000002400 */
[----:B------:R-:W-:-:S04]  /*2d20*/  @P1 IMAD.HI.U32 R6, R222, c[0x0][0x2c8], RZ ;  /* 0x0000b200de061a27 */ /* 0x000fc800078e00ff */
[----:B------:R-:W-:Y:S01]  /*2d30*/  IMAD.MOV.U32 R61, RZ, RZ, R222 ;  /* 0x000000ffff3d7224 */ /* 0x000fe200078e00de */
[----:B------:R-:W-:Y:S01]  /*2d40*/  @P0 SHF.R.U32.HI R61, RZ, c[0x0][0x2cc], R6 ;  /* 0x0000b300ff3d0a19 */ /* 0x000fe20000011606 */
[----:B------:R-:W4:Y:S01]  /*2d50*/  MUFU.TANH R5, R5 ;  /* 0x0000000500057308 */ /* 0x000f220000002400 */
[----:B------:R-:W-:Y:S02]  /*2d60*/  LOP3.LUT R6, R3, 0x7ffffffc, RZ, 0xc0, !PT ;  /* 0x7ffffffc03067812 */ /* 0x000fe400078ec0ff */
[----:B------:R-:W-:Y:S01]  /*2d70*/  PLOP3.LUT P0, PT, PT, PT, UP1, 0x40, 0x0 ;  /* 0x000000000000781c */ /* 0x000fe20003f0e818 */
[----:B------:R-:W5:Y:S02]  /*2d80*/  SHFL.IDX PT, R28, R61, RZ, 0x1c1f ;  /* 0x001c1fff3d1c7589 */ /* 0x000f6400000e0000 */
[----:B------:R-:W-:Y:S02]  /*2d90*/  IMAD.IADD R6, R93, 0x1, -R6 ;  /* 0x000000015d067824 */ /* 0x000fe400078e0a06 */
[----:B------:R-:W1:Y:S03]  /*2da0*/  MUFU.TANH R37, R37 ;  /* 0x0000002500257308 */ /* 0x000e660000002400 */
[----:B------:R-:W-:-:S04]  /*2db0*/  SHF.L.U32 R227, R6, 0x1, RZ ;  /* 0x0000000106e37819 */ /* 0x000fc800000006ff */
[C---:B------:R-:W-:Y:S01]  /*2dc0*/  IADD3 R69, -R227.reuse, 0x1, R2 ;  /* 0x00000001e3457810 */ /* 0x040fe20007ffe102 */
[----:B------:R-:W1:Y:S01]  /*2dd0*/  MUFU.TANH R35, R35 ;  /* 0x0000002300237308 */ /* 0x000e620000002400 */
[----:B------:R-:W-:Y:S01]  /*2de0*/  IADD3 R76, -R227, c[0x0][0x1d0], R92 ;  /* 0x00007400e34c7a10 */ /* 0x000fe20007ffe15c */
[----:B------:R-:W-:Y:S01]  /*2df0*/  IMAD.IADD R65, R92, 0x1, -R227 ;  /* 0x000000015c417824 */ /* 0x000fe200078e0ae3 */
[----:B------:R-:W-:-:S04]  /*2e00*/  IADD3 R69, R69, -c[0x0][0x168], RZ ;  /* 0x80005a0045457a10 */ /* 0x000fc80007ffe0ff */
[C---:B------:R-:W-:Y:S01]  /*2e10*/  IADD3 R77, R69.reuse, c[0x0][0x328], RZ ;  /* 0x0000ca00454d7a10 */ /* 0x040fe20007ffe0ff */
[----:B------:R-:W1:Y:S01]  /*2e20*/  MUFU.TANH R33, R33 ;  /* 0x0000002100217308 */ /* 0x000e620000002400 */
[----:B------:R-:W-:-:S03]  /*2e30*/  IADD3 R69, R69, UR6, RZ ;  /* 0x0000000645457c10 */ /* 0x000fc6000fffe0ff */
[----:B-----5:R-:W-:Y:S01]  /*2e40*/  IMAD.IADD R3, R77, 0x1, R28 ;  /* 0x000000014d037824 */ /* 0x020fe200078e021c */
[----:B------:R-:W-:-:S03]  /*2e50*/  IADD3 R6, R69, R28, RZ ;  /* 0x0000001c45067210 */ /* 0x000fc60007ffe0ff */
[----:B------:R-:W1:Y:S01]  /*2e60*/  MUFU.TANH R29, R29 ;  /* 0x0000001d001d7308 */ /* 0x000e620000002400 */
[----:B------:R-:W-:-:S07]  /*2e70*/  IMNMX R24, R3, R76, PT ;  /* 0x0000004c03187217 */ /* 0x000fce0003800200 */
[----:B------:R-:W1:Y:S08]  /*2e80*/  MUFU.TANH R27, R27 ;  /* 0x0000001b001b7308 */ /* 0x000e700000002400 */
[----:B------:R-:W1:Y:S08]  /*2e90*/  MUFU.TANH R26, R26 ;  /* 0x0000001a001a7308 */ /* 0x000e700000002400 */
[----:B------:R-:W1:Y:S08]  /*2ea0*/  MUFU.TANH R25, R25 ;  /* 0x0000001900197308 */ /* 0x000e700000002400 */
[----:B------:R-:W1:Y:S01]  /*2eb0*/  MUFU.TANH R31, R31 ;  /* 0x0000001f001f7308 */ /* 0x000e620000002400 */
[----:B------:R-:W-:Y:S05]  /*2ec0*/  @P0 BRA `(.L_x_387) ;  /* 0x0000015000000947 */ /* 0x000fea0003800000 */
[----:B--234-:R-:W-:Y:S01]  /*2ed0*/  IADD3 R28, R28, c[0x0][0x1d0], RZ ;  /* 0x000074001c1c7a10 */ /* 0x01cfe20007ffe0ff */
[----:B------:R-:W-:Y:S03]  /*2ee0*/  BSSY B0, `(.L_x_388) ;  /* 0x000000f000007945 */ /* 0x000fe60003800000 */
[----:B------:R-:W-:-:S04]  /*2ef0*/  IADD3 R28, R28, -c[0x0][0x168], RZ ;  /* 0x80005a001c1c7a10 */ /* 0x000fc80007ffe0ff */
        /* <DEDUP_REMOVED lines=9> */
.L_x_389:
[----:B------:R-:W-:-:S04]  /*2f90*/  MOV R2, c[0x0][0x32c] ;  /* 0x0000cb0000027a02 */ /* 0x000fc80000000f00 */
[----:B------:R-:W-:-:S13]  /*2fa0*/  ISETP.NE.AND P0, PT, R2, 0x1, PT ;  /* 0x000000010200780c */ /* 0x000fda0003f05270 */
[----:B------:R-:W-:-:S05]  /*2fb0*/  @P0 IMAD.HI.U32 R2, R28, c[0x0][0x330], RZ ;  /* 0x0000cc001c020a27 */ /* 0x000fca00078e00ff */
[----:B------:R-:W-:Y:S02]  /*2fc0*/  @P0 SHF.R.U32.HI R28, RZ, c[0x0][0x334], R2 ;  /* 0x0000cd00ff1c0a19 */ /* 0x000fe40000011602 */
.L_x_390:
[----:B------:R-:W-:Y:S05]  /*2fd0*/  BSYNC B0 ;  /* 0x0000000000007941 */ /* 0x000fea0003800000 */
.L_x_388:
[----:B------:R-:W-:-:S05]  /*2fe0*/  IMAD R43, R28, c[0x0][0x32c], R65 ;  /* 0x0000cb001c2b7a24 */ /* 0x000fca00078e0241 */
[----:B------:R-:W-:Y:S02]  /*2ff0*/  IADD3 R3, R43, c[0x0][0x32c], RZ ;  /* 0x0000cb002b037a10 */ /* 0x000fe40007ffe0ff */
[----:B------:R-:W-:Y:S02]  /*3000*/  IMNMX R6, R6, R43, !PT ;  /* 0x0000002b06067217 */ /* 0x000fe40007800200 */
[----:B------:R-:W-:Y:S02]  /*3010*/  IMNMX R24, R24, R3, PT ;  /* 0x0000000318187217 */ /* 0x000fe40003800200 */
.L_x_387:
[C---:B--234-:R-:W-:Y:S01]  /*3020*/  ISETP.GE.AND P0, PT, R92.reuse, 0x2, PT ;  /* 0x000000025c00780c */ /* 0x05cfe20003f06270 */
[----:B------:R-:W2:Y:S01]  /*3030*/  SHFL.IDX PT, R38, R61, 0x1, 0x1c1f ;  /* 0x003c1f003d267f89 */ /* 0x000ea200000e0000 */
[----:B------:R-:W-:Y:S01]  /*3040*/  ISETP.GE.AND P1, PT, R92, 0x9, PT ;  /* 0x000000095c00780c */ /* 0x000fe20003f26270 */
[----:B------:R-:W-:Y:S01]  /*3050*/  FMUL.FTZ R28, R54, c[0x0][0x320] ;  /* 0x0000c800361c7a20 */ /* 0x000fe20000410000 */
[----:B------:R-:W-:Y:S01]  /*3060*/  P2R R68, PR, RZ, 0x1 ;  /* 0x00000001ff447803 */ /* 0x000fe20000000000 */
[----:B------:R-:W-:Y:S01]  /*3070*/  FMUL.FTZ R36, R62, c[0x0][0x320] ;  /* 0x0000c8003e247a20 */ /* 0x000fe20000410000 */
[----:B------:R-:W-:Y:S01]  /*3080*/  ISETP.GT.AND P0, PT, R6, 0x1, !P0 ;  /* 0x000000010600780c */ /* 0x000fe20004704270 */
[----:B------:R-:W-:Y:S01]  /*3090*/  FMUL.FTZ R34, R63, c[0x0][0x320] ;  /* 0x0000c8003f227a20 */ /* 0x000fe20000410000 */
[----:B------:R-:W-:Y:S01]  /*30a0*/  P2R R64, PR, RZ, 0x2 ;  /* 0x00000002ff407803 */ /* 0x000fe20000000000 */
[----:B------:R-:W-:Y:S01]  /*30b0*/  FMUL.FTZ R32, R58, c[0x0][0x320] ;  /* 0x0000c8003a207a20 */ /* 0x000fe20000410000 */
[----:B------:R-:W-:Y:S01]  /*30c0*/  ISETP.LT.OR P0, PT, R24, 0x2, P0 ;  /* 0x000000021800780c */ /* 0x000fe20000701670 */
[----:B------:R-:W-:Y:S01]  /*30d0*/  FMUL.FTZ R30, R59, c[0x0][0x320] ;  /* 0x0000c8003b1e7a20 */ /* 0x000fe20000410000 */
[----:B------:R-:W-:Y:S01]  /*30e0*/  ISETP.GE.AND P2, PT, R92, 0x29, PT ;  /* 0x000000295c00780c */ /* 0x000fe20003f46270 */
[----:B------:R-:W-:Y:S01]  /*30f0*/  FMUL.FTZ R40, R71, c[0x0][0x320] ;  /* 0x0000c80047287a20 */ /* 0x000fe20000410000 */
[----:B------:R-:W-:Y:S01]  /*3100*/  FSEL R39, R39, -INF , !P0 ;  /* 0xff80000027277808 */ /* 0x000fe20004000000 */
[----:B------:R-:W-:Y:S01]  /*3110*/  FMUL.FTZ R54, R66, c[0x0][0x320] ;  /* 0x0000c80042367a20 */ /* 0x000fe20000410000 */
[----:B------:R-:W-:Y:S01]  /*3120*/  ISETP.GT.AND P0, PT, R6, 0x8, !P1 ;  /* 0x000000080600780c */ /* 0x000fe20004f04270 */
[----:B------:R-:W-:Y:S01]  /*3130*/  FMUL.FTZ R57, R46, c[0x0][0x320] ;  /* 0x0000c8002e397a20 */ /* 0x000fe20000410000 */
[----:B------:R-:W-:Y:S01]  /*3140*/  ISETP.GE.AND P1, PT, R92, 0xa, PT ;  /* 0x0000000a5c00780c */ /* 0x000fe20003f26270 */
[----:B------:R-:W-:Y:S01]  /*3150*/  FMUL.FTZ R56, R47, c[0x0][0x320] ;  /* 0x0000c8002f387a20 */ /* 0x000fe20000410000 */
[----:B------:R-:W-:Y:S01]  /*3160*/  ISETP.LT.OR P0, PT, R24, 0x9, P0 ;  /* 0x000000091800780c */ /* 0x000fe20000701670 */
[----:B------:R-:W-:Y:S01]  /*3170*/  FMUL.FTZ R44, R70, c[0x0][0x320] ;  /* 0x0000c800462c7a20 */ /* 0x000fe20000410000 */
[----:B------:R-:W-:Y:S01]  /*3180*/  P2R R60, PR, RZ, 0x2 ;  /* 0x00000002ff3c7803 */ /* 0x000fe20000000000 */
[----:B------:R-:W3:Y:S01]  /*3190*/  MUFU.TANH R36, R36 ;  /* 0x0000002400247308 */ /* 0x000ee20000002400 */
[----:B------:R-:W-:Y:S01]  /*31a0*/  FSEL R7, R7, -INF , !P0 ;  /* 0xff80000007077808 */ /* 0x000fe20004000000 */
[--C-:B--2---:R-:W-:Y:S01]  /*31b0*/  IMAD.IADD R47, R77, 0x1, R38.reuse ;  /* 0x000000014d2f7824 */ /* 0x104fe200078e0226 */
[----:B------:R-:W-:Y:S01]  /*31c0*/  ISETP.GT.AND P0, PT, R6, 0x9, !P1 ;  /* 0x000000090600780c */ /* 0x000fe20004f04270 */
[----:B------:R-:W-:Y:S01]  /*31d0*/  IMAD.IADD R46, R69, 0x1, R38 ;  /* 0x00000001452e7824 */ /* 0x000fe200078e0226 */
[----:B------:R-:W-:-:S02]  /*31e0*/  ISETP.GE.AND P1, PT, R92, 0x11, PT ;  /* 0x000000115c00780c */ /* 0x000fc40003f26270 */
[----:B------:R-:W-:Y:S01]  /*31f0*/  ISETP.LT.OR P0, PT, R24, 0xa, P0 ;  /* 0x0000000a1800780c */ /* 0x000fe20000701670 */
[----:B------:R-:W2:Y:S01]  /*3200*/  MUFU.TANH R34, R34 ;  /* 0x0000002200227308 */ /* 0x000ea20000002400 */
[----:B------:R-:W-:Y:S02]  /*3210*/  P2R R53, PR, RZ, 0x2 ;  /* 0x00000002ff357803 */ /* 0x000fe40000000000 */
[----:B------:R-:W-:Y:S02]  /*3220*/  FSEL R5, R5, -INF , !P0 ;  /* 0xff80000005057808 */ /* 0x000fe40004000000 */
[----:B------:R-:W-:Y:S02]  /*3230*/  ISETP.GT.AND P0, PT, R6, 0x10, !P1 ;  /* 0x000000100600780c */ /* 0x000fe40004f04270 */
[----:B------:R-:W-:Y:S01]  /*3240*/  ISETP.GE.AND P1, PT, R92, 0x12, PT ;  /* 0x000000125c00780c */ /* 0x000fe20003f26270 */
[----:B------:R-:W4:Y:S01]  /*3250*/  MUFU.TANH R32, R32 ;  /* 0x0000002000207308 */ /* 0x000f220000002400 */
[----:B------:R-:W-:-:S02]  /*3260*/  ISETP.LT.OR P0, PT, R24, 0x11, P0 ;  /* 0x000000111800780c */ /* 0x000fc40000701670 */
[----:B------:R-:W-:Y:S02]  /*3270*/  P2R R52, PR, RZ, 0x2 ;  /* 0x00000002ff347803 */ /* 0x000fe40000000000 */
[----:B-1----:R-:W-:Y:S02]  /*3280*/  FSEL R37, R37, -INF , !P0 ;  /* 0xff80000025257808 */ /* 0x002fe40004000000 */
[----:B------:R-:W-:Y:S01]  /*3290*/  ISETP.GT.AND P0, PT, R6, 0x11, !P1 ;  /* 0x000000110600780c */ /* 0x000fe20004f04270 */
[----:B------:R-:W1:Y:S01]  /*32a0*/  MUFU.TANH R30, R30 ;  /* 0x0000001e001e7308 */ /* 0x000e620000002400 */
[----:B------:R-:W-:Y:S02]  /*32b0*/  ISETP.GE.AND P1, PT, R92, 0x19, PT ;  /* 0x000000195c00780c */ /* 0x000fe40003f26270 */
[----:B------:R-:W-:Y:S02]  /*32c0*/  ISETP.LT.OR P0, PT, R24, 0x12, P0 ;  /* 0x000000121800780c */ /* 0x000fe40000701670 */
[----:B------:R-:W-:-:S02]  /*32d0*/  P2R R45, PR, RZ, 0x2 ;  /* 0x00000002ff2d7803 */ /* 0x000fc40000000000 */
[----:B------:R-:W-:Y:S01]  /*32e0*/  FSEL R35, R35, -INF , !P0 ;  /* 0xff80000023237808 */ /* 0x000fe20004000000 */
[----:B------:R-:W1:Y:S01]  /*32f0*/  MUFU.TANH R28, R28 ;  /* 0x0000001c001c7308 */ /* 0x000e620000002400 */
[----:B------:R-:W-:Y:S02]  /*3300*/  ISETP.GT.AND P0, PT, R6, 0x18, !P1 ;  /* 0x000000180600780c */ /* 0x000fe40004f04270 */
[----:B------:R-:W-:Y:S02]  /*3310*/  ISETP.GE.AND P1, PT, R92, 0x1a, PT ;  /* 0x0000001a5c00780c */ /* 0x000fe40003f26270 */
[----:B------:R-:W-:Y:S02]  /*3320*/  ISETP.LT.OR P0, PT, R24, 0x19, P0 ;  /* 0x000000191800780c */ /* 0x000fe40000701670 */
[----:B------:R-:W-:Y:S01]  /*3330*/  P2R R43, PR, RZ, 0x2 ;  /* 0x00000002ff2b7803 */ /* 0x000fe20000000000 */
[----:B------:R-:W1:Y:S01]  /*3340*/  MUFU.TANH R40, R40 ;  /* 0x0000002800287308 */ /* 0x000e620000002400 */
[----:B------:R-:W-:-:S02]  /*3350*/  FSEL R33, R33, -INF , !P0 ;  /* 0xff80000021217808 */ /* 0x000fc40004000000 */
[----:B------:R-:W-:Y:S02]  /*3360*/  ISETP.GT.AND P0, PT, R6, 0x19, !P1 ;  /* 0x000000190600780c */ /* 0x000fe40004f04270 */
[----:B------:R-:W-:Y:S02]  /*3370*/  ISETP.GE.AND P1, PT, R92, 0x21, PT ;  /* 0x000000215c00780c */ /* 0x000fe40003f26270 */
[----:B------:R-:W-:Y:S01]  /*3380*/  ISETP.LT.OR P0, PT, R24, 0x1a, P0 ;  /* 0x0000001a1800780c */ /* 0x000fe20000701670 */
[----:B------:R-:W1:Y:S01]  /*3390*/  MUFU.TANH R54, R54 ;  /* 0x0000003600367308 */ /* 0x000e620000002400 */
[----:B------:R-:W-:Y:S02]  /*33a0*/  P2R R3, PR, RZ, 0x2 ;  /* 0x00000002ff037803 */ /* 0x000fe40000000000 */
[----:B------:R-:W-:Y:S02]  /*33b0*/  FSEL R31, R31, -INF , !P0 ;  /* 0xff8000001f1f7808 */ /* 0x000fe40004000000 */
[----:B------:R-:W-:-:S02]  /*33c0*/  ISETP.GT.AND P0, PT, R6, 0x20, !P1 ;  /* 0x000000200600780c */ /* 0x000fc40004f04270 */
[----:B------:R-:W-:Y:S01]  /*33d0*/  ISETP.GE.AND P1, PT, R92, 0x22, PT ;  /* 0x000000225c00780c */ /* 0x000fe20003f26270 */
[----:B------:R-:W1:Y:S01]  /*33e0*/  MUFU.TANH R57, R57 ;  /* 0x0000003900397308 */ /* 0x000e620000002400 */
[----:B------:R-:W-:Y:S02]  /*33f0*/  ISETP.LT.OR P0, PT, R24, 0x21, P0 ;  /* 0x000000211800780c */ /* 0x000fe40000701670 */
[----:B------:R-:W-:Y:S02]  /*3400*/  P2R R42, PR, RZ, 0x2 ;  /* 0x00000002ff2a7803 */ /* 0x000fe40000000000 */
[----:B------:R-:W-:Y:S02]  /*3410*/  FSEL R29, R29, -INF , !P0 ;  /* 0xff8000001d1d7808 */ /* 0x000fe40004000000 */
[----:B------:R-:W-:Y:S01]  /*3420*/  ISETP.GT.AND P0, PT, R6, 0x21, !P1 ;  /* 0x000000210600780c */ /* 0x000fe20004f04270 */
[----:B------:R-:W1:Y:S01]  /*3430*/  MUFU.TANH R56, R56 ;  /* 0x0000003800387308 */ /* 0x000e620000002400 */
[----:B------:R-:W-:-:S02]  /*3440*/  ISETP.GE.AND P1, PT, R92, 0x1, PT ;  /* 0x000000015c00780c */ /* 0x000fc40003f26270 */
[----:B------:R-:W-:Y:S02]  /*3450*/  ISETP.LT.OR P0, PT, R24, 0x22, P0 ;  /* 0x000000221800780c */ /* 0x000fe40000701670 */
[----:B------:R-:W-:Y:S02]  /*3460*/  P2R R2, PR, RZ, 0x2 ;  /* 0x00000002ff027803 */ /* 0x000fe40000000000 */
[----:B------:R-:W-:Y:S01]  /*3470*/  FSEL R27, R27, -INF , !P0 ;  /* 0xff8000001b1b7808 */ /* 0x000fe20004000000 */
[----:B------:R-:W1:Y:S01]  /*3480*/  MUFU.TANH R44, R44 ;  /* 0x0000002c002c7308 */ /* 0x000e620000002400 */
[----:B------:R-:W-:Y:S02]  /*3490*/  ISETP.GT.AND P0, PT, R6, 0x28, !P2 ;  /* 0x000000280600780c */ /* 0x000fe40005704270 */
[----:B------:R-:W-:Y:S02]  /*34a0*/  IMNMX R47, R47, R76, PT ;  /* 0x0000004c2f2f7217 */ /* 0x000fe40003800200 */
[----:B------:R-:W-:-:S04]  /*34b0*/  ISETP.LT.OR P0, PT, R24, 0x29, P0 ;  /* 0x000000291800780c */ /* 0x000fc80000701670 */
[----:B------:R-:W-:Y:S02]  /*34c0*/  FSEL R26, R26, -INF , !P0 ;  /* 0xff8000001a1a7808 */ /* 0x000fe40004000000 */
[----:B------:R-:W-:Y:S02]  /*34d0*/  ISETP.GT.AND P0, PT, R6, RZ, !P1 ;  /* 0x000000ff0600720c */ /* 0x000fe40004f04270 */
[----:B------:R-:W-:Y:S02]  /*34e0*/  ISETP.GE.AND P1, PT, R92, 0x2a, PT ;  /* 0x0000002a5c00780c */ /* 0x000fe40003f26270 */
[----:B------:R-:W-:-:S04]  /*34f0*/  ISETP.LT.OR P0, PT, R24, 0x1, P0 ;  /* 0x000000011800780c */ /* 0x000fc80000701670 */
[----:B------:R-:W-:Y:S02]  /*3500*/  FSEL R41, R41, -INF , !P0 ;  /* 0xff80000029297808 */ /* 0x000fe40004000000 */
[----:B------:R-:W-:Y:S01]  /*3510*/  ISETP.GT.AND P0, PT, R6, 0x29, !P1 ;  /* 0x000000290600780c */ /* 0x000fe20004f04270 */
[----:B------:R-:W-:-:S03]  /*3520*/  FMUL.FTZ R6, R67, c[0x0][0x320] ;  /* 0x0000c80043067a20 */ /* 0x000fc60000410000 */
[----:B------:R-:W-:Y:S01]  /*3530*/  ISETP.LT.OR P0, PT, R24, 0x2a, P0 ;  /* 0x0000002a1800780c */ /* 0x000fe20000701670 */
[----:B------:R-:W-:Y:S02]  /*3540*/  FMUL.FTZ R24, R55, c[0x0][0x320] ;  /* 0x0000c80037187a20 */ /* 0x000fe40000410000 */
[----:B------:R-:W1:Y:S01]  /*3550*/  MUFU.TANH R6, R6 ;  /* 0x0000000600067308 */ /* 0x000e620000002400 */
[----:B------:R-:W-:Y:S02]  /*3560*/  FSEL R25, R25, -INF , !P0 ;  /* 0xff80000019197808 */ /* 0x000fe40004000000 */
[----:B------:R-:W-:-:S05]  /*3570*/  PLOP3.LUT P0, PT, PT, PT, UP1, 0x40, 0x0 ;  /* 0x000000000000781c */ /* 0x000fca0003f0e818 */
[----:B------:R-:W1:Y:S08]  /*3580*/  MUFU.TANH R24, R24 ;  /* 0x0000001800187308 */ /* 0x000e700000002400 */
        /* <DEDUP_REMOVED lines=13> */
.L_x_393:
[----:B------:R-:W-:-:S04]  /*3660*/  MOV R38, c[0x0][0x32c] ;  /* 0x0000cb0000267a02 */ /* 0x000fc80000000f00 */
[----:B------:R-:W-:-:S13]  /*3670*/  ISETP.NE.AND P0, PT, R38, 0x1, PT ;  /* 0x000000012600780c */ /* 0x000fda0003f05270 */
[----:B------:R-:W-:-:S05]  /*3680*/  @P0 IMAD.HI.U32 R38, R58, c[0x0][0x330], RZ ;  /* 0x0000cc003a260a27 */ /* 0x000fca00078e00ff */
[----:B------:R-:W-:Y:S02]  /*3690*/  @P0 SHF.R.U32.HI R58, RZ, c[0x0][0x334], R38 ;  /* 0x0000cd00ff3a0a19 */ /* 0x000fe40000011626 */
.L_x_394:
[----:B------:R-:W-:Y:S05]  /*36a0*/  BSYNC B0 ;  /* 0x0000000000007941 */ /* 0x000fea0003800000 */
.L_x_392:
[----:B------:R-:W-:-:S05]  /*36b0*/  IMAD R55, R58, c[0x0][0x32c], R65 ;  /* 0x0000cb003a377a24 */ /* 0x000fca00078e0241 */
[----:B------:R-:W-:Y:S02]  /*36c0*/  IADD3 R38, R55, c[0x0][0x32c], RZ ;  /* 0x0000cb0037267a10 */ /* 0x000fe40007ffe0ff */
[----:B------:R-:W-:Y:S02]  /*36d0*/  IMNMX R46, R46, R55, !PT ;  /* 0x000000372e2e7217 */ /* 0x000fe40007800200 */
[----:B------:R-:W-:Y:S02]  /*36e0*/  IMNMX R47, R47, R38, PT ;  /* 0x000000262f2f7217 */ /* 0x000fe40003800200 */
.L_x_391:
[----:B--234-:R-:W-:Y:S01]  /*36f0*/  ISETP.NE.AND P0, PT, R68, RZ, PT ;  /* 0x000000ff4400720c */ /* 0x01cfe20003f05270 */
[----:B------:R-:W-:Y:S02]  /*3700*/  FMUL.FTZ R12, R12, c[0x0][0x320] ;  /* 0x0000c8000c0c7a20 */ /* 0x000fe40000410000 */
[----:B------:R-:W-:Y:S01]  /*3710*/  FMUL.FTZ R88, R9, c[0x0][0x320] ;  /* 0x0000c80009587a20 */ /* 0x000fe20000410000 */
[----:B------:R-:W-:Y:S01]  /*3720*/  ISETP.GT.AND P0, PT, R46, 0x1, !P0 ;  /* 0x000000012e00780c */ /* 0x000fe20004704270 */
[----:B------:R2:W3:Y:S01]  /*3730*/  MUFU.TANH R94, R12 ;  /* 0x0000000c005e7308 */ /* 0x0004e20000002400 */
[----:B------:R-:W-:-:S02]  /*3740*/  FMUL.FTZ R13, R13, c[0x0][0x320] ;  /* 0x0000c8000d0d7a20 */ /* 0x000fc40000410000 */
[----:B------:R-:W-:Y:S01]  /*3750*/  ISETP.LT.OR P0, PT, R47, 0x2, P0 ;  /* 0x000000022f00780c */ /* 0x000fe20000701670 */
[----:B------:R-:W-:Y:S02]  /*3760*/  FMUL.FTZ R72, R72, c[0x0][0x320] ;  /* 0x0000c80048487a20 */ /* 0x000fe40000410000 */
[----:B------:R-:W-:Y:S01]  /*3770*/  FMUL.FTZ R73, R73, c[0x0][0x320] ;  /* 0x0000c80049497a20 */ /* 0x000fe20000410000 */
[----:B-1----:R-:W-:Y:S01]  /*3780*/  FSEL R40, R40, -INF , !P0 ;  /* 0xff80000028287808 */ /* 0x002fe20004000000 */
[----:B------:R-:W-:Y:S01]  /*3790*/  FMUL.FTZ R20, R20, c[0x0][0x320] ;  /* 0x0000c80014147a20 */ /* 0x000fe20000410000 */
[----:B------:R-:W-:Y:S01]  /*37a0*/  ISETP.NE.AND P0, PT, R64, RZ, PT ;  /* 0x000000ff4000720c */ /* 0x000fe20003f05270 */
[----:B------:R-:W-:Y:S01]  /*37b0*/  FMUL.FTZ R21, R21, c[0x0][0x320] ;  /* 0x0000c80015157a20 */ /* 0x000fe20000410000 */
[----:B------:R-:W1:Y:S01]  /*37c0*/  MUFU.TANH R92, R13 ;  /* 0x0000000d005c7308 */ /* 0x000e620000002400 */
[----:B------:R-:W-:Y:S01]  /*37d0*/  FMUL.FTZ R48, R48, c[0x0][0x320] ;  /* 0x0000c80030307a20 */ /* 0x000fe20000410000 */
[----:B------:R-:W-:Y:S01]  /*37e0*/  ISETP.GT.AND P0, PT, R46, 0x8, !P0 ;  /* 0x000000082e00780c */ /* 0x000fe20004704270 */
[----:B------:R-:W-:Y:S01]  /*37f0*/  FMUL.FTZ R49, R49, c[0x0][0x320] ;  /* 0x0000c80031317a20 */ /* 0x000fe20000410000 */
[----:B--2---:R-:W2:Y:S02]  /*3800*/  SHFL.IDX PT, R12, R61, 0x2, 0x1c1f ;  /* 0x005c1f003d0c7f89 */ /* 0x004ea400000e0000 */
[----:B------:R-:W-:Y:S01]  /*3810*/  ISETP.LT.OR P0, PT, R47, 0x9, P0 ;  /* 0x000000092f00780c */ /* 0x000fe20000701670 */
[----:B------:R-:W-:Y:S01]  /*3820*/  FMUL.FTZ R17, R17, c[0x0][0x320] ;  /* 0x0000c80011117a20 */ /* 0x000fe20000410000 */
[----:B------:R-:W4:Y:S01]  /*3830*/  MUFU.TANH R182, R72 ;  /* 0x0000004800b67308 */ /* 0x000f220000002400 */
[----:B------:R-:W-:Y:S01]  /*3840*/  FMUL.FTZ R16, R16, c[0x0][0x320] ;  /* 0x0000c80010107a20 */ /* 0x000fe20000410000 */
[----:B------:R-:W-:Y:S01]  /*3850*/  FSEL R38, R54, -INF , !P0 ;  /* 0xff80000036267808 */ /* 0x000fe20004000000 */
[----:B------:R-:W-:Y:S01]  /*3860*/  FMUL.FTZ R8, R8, c[0x0][0x320] ;  /* 0x0000c80008087a20 */ /* 0x000fe20000410000 */
[----:B------:R-:W-:-:S04]  /*3870*/  ISETP.NE.AND P0, PT, R60, RZ, PT ;  /* 0x000000ff3c00720c */ /* 0x000fc80003f05270 */
[----:B------:R-:W-:Y:S01]  /*3880*/  ISETP.GT.AND P0, PT, R46, 0x9, !P0 ;  /* 0x000000092e00780c */ /* 0x000fe20004704270 */
[----:B------:R-:W1:Y:S03]  /*3890*/  MUFU.TANH R179, R73 ;  /* 0x0000004900b37308 */ /* 0x000e660000002400 */
[----:B------:R-:W-:-:S04]  /*38a0*/  ISETP.LT.OR P0, PT, R47, 0xa, P0 ;  /* 0x0000000a2f00780c */ /* 0x000fc80000701670 */
[----:B------:R-:W-:Y:S01]  /*38b0*/  FSEL R6, R6, -INF , !P0 ;  /* 0xff80000006067808 */ /* 0x000fe20004000000 */
[----:B------:R-:W1:Y:S01]  /*38c0*/  MUFU.TANH R89, R20 ;  /* 0x0000001400597308 */ /* 0x000e620000002400 */
[----:B------:R-:W-:Y:S01]  /*38d0*/  ISETP.NE.AND P0, PT, R53, RZ, PT ;  /* 0x000000ff3500720c */ /* 0x000fe20003f05270 */
[----:B--2---:R-:W-:-:S03]  /*38e0*/  IMAD.IADD R9, R77, 0x1, R12 ;  /* 0x000000014d097824 */ /* 0x004fc600078e020c */
[----:B------:R-:W-:-:S03]  /*38f0*/  ISETP.GT.AND P0, PT, R46, 0x10, !P0 ;  /* 0x000000102e00780c */ /* 0x000fc60004704270 */
[----:B------:R-:W2:Y:S01]  /*3900*/  MUFU.TANH R152, R21 ;  /* 0x0000001500987308 */ /* 0x000ea20000002400 */
[----:B------:R-:W-:Y:S02]  /*3910*/  ISETP.LT.OR P0, PT, R47, 0x11, P0 ;  /* 0x000000112f00780c */ /* 0x000fe40000701670 */
[----:B------:R-:W-:Y:S02]  /*3920*/  IMNMX R9, R9, R76, PT ;  /* 0x0000004c09097217 */ /* 0x000fe40003800200 */
[----:B------:R-:W-:Y:S02]  /*3930*/  FSEL R36, R36, -INF , !P0 ;  /* 0xff80000024247808 */ /* 0x000fe40004000000 */
[----:B------:R-:W-:Y:S01]  /*3940*/  ISETP.NE.AND P0, PT, R52, RZ, PT ;  /* 0x000000ff3400720c */ /* 0x000fe20003f05270 */
[----:B------:R-:W1:Y:S03]  /*3950*/  MUFU.TANH R88, R88 ;  /* 0x0000005800587308 */ /* 0x000e660000002400 */
[----:B------:R-:W-:-:S04]  /*3960*/  ISETP.GT.AND P0, PT, R46, 0x11, !P0 ;  /* 0x000000112e00780c */ /* 0x000fc80004704270 */
[----:B------:R-:W-:Y:S01]  /*3970*/  ISETP.LT.OR P0, PT, R47, 0x12, P0 ;  /* 0x000000122f00780c */ /* 0x000fe20000701670 */
[----:B------:R-:W1:Y:S03]  /*3980*/  MUFU.TANH R178, R48 ;  /* 0x0000003000b27308 */ /* 0x000e660000002400 */
[----:B------:R-:W-:Y:S02]  /*3990*/  FSEL R34, R34, -INF , !P0 ;  /* 0xff80000022227808 */ /* 0x000fe40004000000 */
[----:B------:R-:W-:-:S03]  /*39a0*/  ISETP.NE.AND P0, PT, R45, RZ, PT ;  /* 0x000000ff2d00720c */ /* 0x000fc60003f05270 */
[----:B------:R-:W1:Y:S01]  /*39b0*/  MUFU.TANH R177, R49 ;  /* 0x0000003100b17308 */ /* 0x000e620000002400 */
[----:B------:R-:W-:-:S04]  /*39c0*/  ISETP.GT.AND P0, PT, R46, 0x18, !P0 ;  /* 0x000000182e00780c */ /* 0x000fc80004704270 */
[----:B------:R-:W-:-:S03]  /*39d0*/  ISETP.LT.OR P0, PT, R47, 0x19, P0 ;  /* 0x000000192f00780c */ /* 0x000fc60000701670 */
[----:B------:R-:W1:Y:S01]  /*39e0*/  MUFU.TANH R126, R17 ;  /* 0x00000011007e7308 */ /* 0x000e620000002400 */
[----:B------:R-:W-:Y:S02]  /*39f0*/  FSEL R32, R32, -INF , !P0 ;  /* 0xff80000020207808 */ /* 0x000fe40004000000 */
[----:B------:R-:W-:-:S04]  /*3a00*/  ISETP.NE.AND P0, PT, R43, RZ, PT ;  /* 0x000000ff2b00720c */ /* 0x000fc80003f05270 */
[----:B------:R-:W-:Y:S01]  /*3a10*/  ISETP.GT.AND P0, PT, R46, 0x19, !P0 ;  /* 0x000000192e00780c */ /* 0x000fe20004704270 */
[----:B------:R-:W1:Y:S03]  /*3a20*/  MUFU.TANH R142, R16 ;  /* 0x00000010008e7308 */ /* 0x000e660000002400 */
[----:B------:R-:W-:-:S04]  /*3a30*/  ISETP.LT.OR P0, PT, R47, 0x1a, P0 ;  /* 0x0000001a2f00780c */ /* 0x000fc80000701670 */
[----:B------:R-:W-:Y:S01]  /*3a40*/  FSEL R30, R30, -INF , !P0 ;  /* 0xff8000001e1e7808 */ /* 0x000fe20004000000 */
[----:B------:R5:W1:Y:S01]  /*3a50*/  MUFU.TANH R90, R8 ;  /* 0x00000008005a7308 */ /* 0x000a620000002400 */
[----:B------:R-:W-:-:S04]  /*3a60*/  ISETP.NE.AND P0, PT, R3, RZ, PT ;  /* 0x000000ff0300720c */ /* 0x000fc80003f05270 */
[----:B------:R-:W-:-:S04]  /*3a70*/  ISETP.GT.AND P0, PT, R46, 0x20, !P0 ;  /* 0x000000202e00780c */ /* 0x000fc80004704270 */
[----:B------:R-:W-:-:S04]  /*3a80*/  ISETP.LT.OR P0, PT, R47, 0x21, P0 ;  /* 0x000000212f00780c */ /* 0x000fc80000701670 */
[----:B------:R-:W-:Y:S02]  /*3a90*/  FSEL R28, R28, -INF , !P0 ;  /* 0xff8000001c1c7808 */ /* 0x000fe40004000000 */
[----:B------:R-:W-:Y:S01]  /*3aa0*/  ISETP.NE.AND P0, PT, R42, RZ, PT ;  /* 0x000000ff2a00720c */ /* 0x000fe20003f05270 */
[----:B-----5:R-:W-:-:S03]  /*3ab0*/  IMAD.IADD R8, R69, 0x1, R12 ;  /* 0x0000000145087824 */ /* 0x020fc600078e020c */
[----:B------:R-:W-:-:S04]  /*3ac0*/  ISETP.GT.AND P0, PT, R46, 0x21, !P0 ;  /* 0x000000212e00780c */ /* 0x000fc80004704270 */
[----:B------:R-:W-:-:S04]  /*3ad0*/  ISETP.LT.OR P0, PT, R47, 0x22, P0 ;  /* 0x000000222f00780c */ /* 0x000fc80000701670 */
[----:B------:R-:W-:Y:S02]  /*3ae0*/  FSEL R24, R24, -INF , !P0 ;  /* 0xff80000018187808 */ /* 0x000fe40004000000 */
[----:B------:R-:W-:-:S04]  /*3af0*/  ISETP.GT.AND P0, PT, R46, 0x28, !P2 ;  /* 0x000000282e00780c */ /* 0x000fc80005704270 */
[----:B------:R-:W-:-:S04]  /*3b00*/  ISETP.LT.OR P0, PT, R47, 0x29, P0 ;  /* 0x000000292f00780c */ /* 0x000fc80000701670 */
[----:B------:R-:W-:Y:S02]  /*3b10*/  FSEL R57, R57, -INF , !P0 ;  /* 0xff80000039397808 */ /* 0x000fe40004000000 */
[----:B------:R-:W-:-:S04]  /*3b20*/  ISETP.NE.AND P0, PT, R2, RZ, PT ;  /* 0x000000ff0200720c */ /* 0x000fc80003f05270 */
[----:B------:R-:W-:-:S04]  /*3b30*/  ISETP.GT.AND P0, PT, R46, RZ, !P0 ;  /* 0x000000ff2e00720c */ /* 0x000fc80004704270 */
[----:B------:R-:W-:-:S04]  /*3b40*/  ISETP.LT.OR P0, PT, R47, 0x1, P0 ;  /* 0x000000012f00780c */ /* 0x000fc80000701670 */
[----:B------:R-:W-:Y:S02]  /*3b50*/  FSEL R44, R44, -INF , !P0 ;  /* 0xff8000002c2c7808 */ /* 0x000fe40004000000 */
[----:B------:R-:W-:-:S04]  /*3b60*/  ISETP.GT.AND P0, PT, R46, 0x29, !P1 ;  /* 0x000000292e00780c */ /* 0x000fc80004f04270 */
[----:B------:R-:W-:-:S04]  /*3b70*/  ISETP.LT.OR P0, PT, R47, 0x2a, P0 ;  /* 0x0000002a2f00780c */ /* 0x000fc80000701670 */
[----:B------:R-:W-:Y:S02]  /*3b80*/  FSEL R56, R56, -INF , !P0 ;  /* 0xff80000038387808 */ /* 0x000fe40004000000 */
[----:B------:R-:W-:-:S13]  /*3b90*/  PLOP3.LUT P0, PT, PT, PT, UP1, 0x40, 0x0 ;  /* 0x000000000000781c */ /* 0x000fda0003f0e818 */
[----:B------:R-:W-:Y:S05]  /*3ba0*/  @P0 BRA `(.L_x_395) ;  /* 0x0000015000000947 */ /* 0x000fea0003800000 */
[----:B-1234-:R-:W-:Y:S01]  /*3bb0*/  IADD3 R12, R12, c[0x0][0x1d0], RZ ;  /* 0x000074000c0c7a10 */ /* 0x01efe20007ffe0ff */
        /* <DEDUP_REMOVED lines=11> */
.L_x_397:
[----:B------:R-:W-:-:S04]  /*3c70*/  MOV R12, c[0x0][0x32c] ;  /* 0x0000cb00000c7a02 */ /* 0x000fc80000000f00 */
[----:B------:R-:W-:-:S13]  /*3c80*/  ISETP.NE.AND P0, PT, R12, 0x1, PT ;  /* 0x000000010c00780c */ /* 0x000fda0003f05270 */
[----:B------:R-:W-:-:S05]  /*3c90*/  @P0 IMAD.HI.U32 R12, R16, c[0x0][0x330], RZ ;  /* 0x0000cc00100c0a27 */ /* 0x000fca00078e00ff */
[----:B------:R-:W-:Y:S02]  /*3ca0*/  @P0 SHF.R.U32.HI R16, RZ, c[0x0][0x334], R12 ;  /* 0x0000cd00ff100a19 */ /* 0x000fe4000001160c */
.L_x_398:
[----:B------:R-:W-:Y:S05]  /*3cb0*/  BSYNC B0 ;  /* 0x0000000000007941 */ /* 0x000fea0003800000 */
.L_x_396:
[----:B------:R-:W-:-:S05]  /*3cc0*/  IMAD R13, R16, c[0x0][0x32c], R65 ;  /* 0x0000cb00100d7a24 */ /* 0x000fca00078e0241 */
[----:B------:R-:W-:Y:S02]  /*3cd0*/  IADD3 R12, R13, c[0x0][0x32c], RZ ;  /* 0x0000cb000d0c7a10 */ /* 0x000fe40007ffe0ff */
[----:B------:R-:W-:Y:S02]  /*3ce0*/  IMNMX R8, R8, R13, !PT ;  /* 0x0000000d08087217 */ /* 0x000fe40007800200 */
[----:B------:R-:W-:Y:S02]  /*3cf0*/  IMNMX R9, R9, R12, PT ;  /* 0x0000000c09097217 */ /* 0x000fe40003800200 */
.L_x_395:
[----:B-1234-:R-:W-:Y:S01]  /*3d00*/  ISETP.NE.AND P0, PT, R68, RZ, PT ;  /* 0x000000ff4400720c */ /* 0x01efe20003f05270 */
[----:B------:R-:W-:Y:S02]  /*3d10*/  FMUL.FTZ R74, R74, c[0x0][0x320] ;  /* 0x0000c8004a4a7a20 */ /* 0x000fe40000410000 */
[----:B------:R-:W-:Y:S01]  /*3d20*/  FMUL.FTZ R190, R75, c[0x0][0x320] ;  /* 0x0000c8004bbe7a20 */ /* 0x000fe20000410000 */
[----:B------:R-:W-:Y:S01]  /*3d30*/  ISETP.GT.AND P0, PT, R8, 0x1, !P0 ;  /* 0x000000010800780c */ /* 0x000fe20004704270 */
[----:B------:R1:W2:Y:S01]  /*3d40*/  MUFU.TANH R180, R74 ;  /* 0x0000004a00b47308 */ /* 0x0002a20000002400 */
[----:B------:R-:W-:-:S02]  /*3d50*/  FMUL.FTZ R108, R14, c[0x0][0x320] ;  /* 0x0000c8000e6c7a20 */ /* 0x000fc40000410000 */
[----:B------:R-:W-:Y:S01]  /*3d60*/  ISETP.LT.OR P0, PT, R9, 0x2, P0 ;  /* 0x000000020900780c */ /* 0x000fe20000701670 */
[----:B------:R-:W-:Y:S02]  /*3d70*/  FMUL.FTZ R10, R10, c[0x0][0x320] ;  /* 0x0000c8000a0a7a20 */ /* 0x000fe40000410000 */
[----:B------:R-:W-:Y:S01]  /*3d80*/  FMUL.FTZ R11, R11, c[0x0][0x320] ;  /* 0x0000c8000b0b7a20 */ /* 0x000fe20000410000 */
[----:B------:R-:W-:Y:S01]  /*3d90*/  FSEL R152, R152, -INF , !P0 ;  /* 0xff80000098987808 */ /* 0x000fe20004000000 */
[----:B------:R-:W-:Y:S01]  /*3da0*/  FMUL.FTZ R23, R23, c[0x0][0x320] ;  /* 0x0000c80017177a20 */ /* 0x000fe20000410000 */
[----:B------:R-:W-:Y:S01]  /*3db0*/  ISETP.NE.AND P0, PT, R64, RZ, PT ;  /* 0x000000ff4000720c */ /* 0x000fe20003f05270 */
[----:B------:R-:W-:Y:S01]  /*3dc0*/  FMUL.FTZ R22, R22, c[0x0][0x320] ;  /* 0x0000c80016167a20 */ /* 0x000fe20000410000 */
[----:B------:R-:W3:Y:S01]  /*3dd0*/  MUFU.TANH R190, R190 ;  /* 0x000000be00be7308 */ /* 0x000ee20000002400 */
[----:B------:R-:W-:Y:S01]  /*3de0*/  FMUL.FTZ R18, R18, c[0x0][0x320] ;  /* 0x0000c80012127a20 */ /* 0x000fe20000410000 */
[----:B------:R-:W-:Y:S01]  /*3df0*/  ISETP.GT.AND P0, PT, R8, 0x8, !P0 ;  /* 0x000000080800780c */ /* 0x000fe20004704270 */
[----:B------:R-:W-:-:S02]  /*3e00*/  FMUL.FTZ R19, R19, c[0x0][0x320] ;  /* 0x0000c80013137a20 */ /* 0x000fc40000410000 */
[----:B-1----:R-:W-:Y:S01]  /*3e10*/  FMUL.FTZ R74, R15, c[0x0][0x320] ;  /* 0x0000c8000f4a7a20 */ /* 0x002fe20000410000 */
[----:B------:R-:W-:Y:S01]  /*3e20*/  ISETP.LT.OR P0, PT, R9, 0x9, P0 ;  /* 0x000000090900780c */ /* 0x000fe20000701670 */
[----:B------:R-:W-:Y:S01]  /*3e30*/  FMUL.FTZ R50, R50, c[0x0][0x320] ;  /* 0x0000c80032327a20 */ /* 0x000fe20000410000 */
[----:B------:R1:W4:Y:S01]  /*3e40*/  MUFU.TANH R73, R10 ;  /* 0x0000000a00497308 */ /* 0x0003220000002400 */
[----:B------:R-:W-:Y:S01]  /*3e50*/  FMUL.FTZ R51, R51, c[0x0][0x320] ;  /* 0x0000c80033337a20 */ /* 0x000fe20000410000 */
[----:B------:R-:W-:Y:S02]  /*3e60*/  FSEL R142, R142, -INF , !P0 ;  /* 0xff8000008e8e7808 */ /* 0x000fe40004000000 */
[----:B------:R-:W-:-:S04]  /*3e70*/  ISETP.NE.AND P0, PT, R60, RZ, PT ;  /* 0x000000ff3c00720c */ /* 0x000fc80003f05270 */
[----:B------:R-:W-:Y:S01]  /*3e80*/  ISETP.GT.AND P0, PT, R8, 0x9, !P0 ;  /* 0x000000090800780c */ /* 0x000fe20004704270 */
[----:B------:R1:W1:Y:S03]  /*3e90*/  MUFU.TANH R72, R11 ;  /* 0x0000000b00487308 */ /* 0x0002660000002400 */
[----:B------:R-:W-:-:S04]  /*3ea0*/  ISETP.LT.OR P0, PT, R9, 0xa, P0 ;  /* 0x0000000a0900780c */ /* 0x000fc80000701670 */
[----:B------:R-:W-:Y:S01]  /*3eb0*/  FSEL R126, R126, -INF , !P0 ;  /* 0xff8000007e7e7808 */ /* 0x000fe20004000000 */
[----:B------:R1:W1:Y:S01]  /*3ec0*/  MUFU.TANH R140, R23 ;  /* 0x00000017008c7308 */ /* 0x0002620000002400 */
[----:B------:R-:W-:-:S04]  /*3ed0*/  ISETP.NE.AND P0, PT, R53, RZ, PT ;  /* 0x000000ff3500720c */ /* 0x000fc80003f05270 */
[----:B------:R-:W-:-:S03]  /*3ee0*/  ISETP.GT.AND P0, PT, R8, 0x10, !P0 ;  /* 0x000000100800780c */ /* 0x000fc60004704270 */
[----:B------:R1:W1:Y:S01]  /*3ef0*/  MUFU.TANH R75, R22 ;  /* 0x00000016004b7308 */ /* 0x0002620000002400 */
[----:B------:R-:W-:-:S04]  /*3f00*/  ISETP.LT.OR P0, PT, R9, 0x11, P0 ;  /* 0x000000110900780c */ /* 0x000fc80000701670 */
[----:B------:R-:W-:Y:S02]  /*3f10*/  FSEL R94, R94, -INF , !P0 ;  /* 0xff8000005e5e7808 */ /* 0x000fe40004000000 */
[----:B------:R-:W-:Y:S01]  /*3f20*/  ISETP.NE.AND P0, PT, R52, RZ, PT ;  /* 0x000000ff3400720c */ /* 0x000fe20003f05270 */
[----:B------:R1:W1:Y:S03]  /*3f30*/  MUFU.TANH R124, R18 ;  /* 0x00000012007c7308 */ /* 0x0002660000002400 */
[----:B------:R-:W-:-:S04]  /*3f40*/  ISETP.GT.AND P0, PT, R8, 0x11, !P0 ;  /* 0x000000110800780c */ /* 0x000fc80004704270 */
[----:B------:R-:W-:Y:S01]  /*3f50*/  ISETP.LT.OR P0, PT, R9, 0x12, P0 ;  /* 0x000000120900780c */ /* 0x000fe20000701670 */
[----:B------:R1:W1:Y:S03]  /*3f60*/  MUFU.TANH R110, R19 ;  /* 0x00000013006e7308 */ /* 0x0002660000002400 */
[----:B------:R-:W-:Y:S02]  /*3f70*/  FSEL R92, R92, -INF , !P0 ;  /* 0xff8000005c5c7808 */ /* 0x000fe40004000000 */
[----:B------:R-:W-:-:S03]  /*3f80*/  ISETP.NE.AND P0, PT, R45, RZ, PT ;  /* 0x000000ff2d00720c */ /* 0x000fc60003f05270 */
[----:B------:R1:W1:Y:S01]  /*3f90*/  MUFU.TANH R189, R50 ;  /* 0x0000003200bd7308 */ /* 0x0002620000002400 */
[----:B------:R-:W-:-:S04]  /*3fa0*/  ISETP.GT.AND P0, PT, R8, 0x18, !P0 ;  /* 0x000000180800780c */ /* 0x000fc80004704270 */
[----:B------:R-:W-:-:S03]  /*3fb0*/  ISETP.LT.OR P0, PT, R9, 0x19, P0 ;  /* 0x000000190900780c */ /* 0x000fc60000701670 */
[----:B------:R1:W1:Y:S01]  /*3fc0*/  MUFU.TANH R187, R51 ;  /* 0x0000003300bb7308 */ /* 0x0002620000002400 */
[----:B------:R-:W-:Y:S02]  /*3fd0*/  FSEL R90, R90, -INF , !P0 ;  /* 0xff8000005a5a7808 */ /* 0x000fe40004000000 */
[----:B------:R-:W-:-:S04]  /*3fe0*/  ISETP.NE.AND P0, PT, R43, RZ, PT ;  /* 0x000000ff2b00720c */ /* 0x000fc80003f05270 */
[----:B------:R-:W-:Y:S01]  /*3ff0*/  ISETP.GT.AND P0, PT, R8, 0x19, !P0 ;  /* 0x000000190800780c */ /* 0x000fe20004704270 */
[----:B------:R-:W1:Y:S03]  /*4000*/  MUFU.TANH R108, R108 ;  /* 0x0000006c006c7308 */ /* 0x000e660000002400 */
[----:B------:R-:W-:-:S04]  /*4010*/  ISETP.LT.OR P0, PT, R9, 0x1a, P0 ;  /* 0x0000001a0900780c */ /* 0x000fc80000701670 */
[----:B------:R-:W-:Y:S01]  /*4020*/  FSEL R88, R88, -INF , !P0 ;  /* 0xff80000058587808 */ /* 0x000fe20004000000 */
[----:B------:R-:W1:Y:S01]  /*4030*/  MUFU.TANH R74, R74 ;  /* 0x0000004a004a7308 */ /* 0x000e620000002400 */
[----:B------:R-:W-:-:S04]  /*4040*/  ISETP.NE.AND P0, PT, R3, RZ, PT ;  /* 0x000000ff0300720c */ /* 0x000fc80003f05270 */
[----:B------:R-:W-:-:S04]  /*4050*/  ISETP.GT.AND P0, PT, R8, 0x20, !P0 ;  /* 0x000000200800780c */ /* 0x000fc80004704270 */
[----:B------:R-:W-:-:S04]  /*4060*/  ISETP.LT.OR P0, PT, R9, 0x21, P0 ;  /* 0x000000210900780c */ /* 0x000fc80000701670 */
[----:B------:R-:W-:Y:S02]  /*4070*/  FSEL R182, R182, -INF , !P0 ;  /* 0xff800000b6b67808 */ /* 0x000fe40004000000 */
[----:B------:R-:W-:-:S04]  /*4080*/  ISETP.NE.AND P0, PT, R42, RZ, PT ;  /* 0x000000ff2a00720c */ /* 0x000fc80003f05270 */
        /* <DEDUP_REMOVED lines=10> */
[----:B------:R-:W-:Y:S02]  /*4130*/  ISETP.GT.AND P0, PT, R8, 0x29, !P1 ;  /* 0x000000290800780c */ /* 0x000fe40004f04270 */
[----:B------:R-:W5:Y:S02]  /*4140*/  SHFL.IDX PT, R8, R61, 0x3, 0x1c1f ;  /* 0x007c1f003d087f89 */ /* 0x000f6400000e0000 */
[----:B------:R-:W-:-:S04]  /*4150*/  ISETP.LT.OR P0, PT, R9, 0x2a, P0 ;  /* 0x0000002a0900780c */ /* 0x000fc80000701670 */
[----:B------:R-:W-:Y:S02]  /*4160*/  FSEL R177, R177, -INF , !P0 ;  /* 0xff800000b1b17808 */ /* 0x000fe40004000000 */
[----:B------:R-:W-:Y:S01]  /*4170*/  PLOP3.LUT P0, PT, PT, PT, UP1, 0x40, 0x0 ;  /* 0x000000000000781c */ /* 0x000fe20003f0e818 */
[--C-:B-----5:R-:W-:Y:S02]  /*4180*/  IMAD.IADD R77, R77, 0x1, R8.reuse ;  /* 0x000000014d4d7824 */ /* 0x120fe400078e0208 */
[----:B------:R-:W-:-:S03]  /*4190*/  IMAD.IADD R15, R69, 0x1, R8 ;  /* 0x00000001450f7824 */ /* 0x000fc600078e0208 */
[----:B------:R-:W-:-:S07]  /*41a0*/  IMNMX R14, R77, R76, PT ;  /* 0x0000004c4d0e7217 */ /* 0x000fce0003800200 */
        /* <DEDUP_REMOVED lines=13> */
.L_x_401:
[----:B------:R-:W-:-:S04]  /*4280*/  MOV R8, c[0x0][0x32c] ;  /* 0x0000cb0000087a02 */ /* 0x000fc80000000f00 */
[----:B------:R-:W-:-:S13]  /*4290*/  ISETP.NE.AND P0, PT, R8, 0x1, PT ;  /* 0x000000010800780c */ /* 0x000fda0003f05270 */
[----:B------:R-:W-:-:S05]  /*42a0*/  @P0 IMAD.HI.U32 R8, R10, c[0x0][0x330], RZ ;  /* 0x0000cc000a080a27 */ /* 0x000fca00078e00ff */
[----:B------:R-:W-:Y:S02]  /*42b0*/  @P0 SHF.R.U32.HI R10, RZ, c[0x0][0x334], R8 ;  /* 0x0000cd00ff0a0a19 */ /* 0x000fe40000011608 */
.L_x_402:
[----:B------:R-:W-:Y:S05]  /*42c0*/  BSYNC B0 ;  /* 0x0000000000007941 */ /* 0x000fea0003800000 */
.L_x_400:
[----:B------:R-:W-:-:S05]  /*42d0*/  IMAD R10, R10, c[0x0][0x32c], R65 ;  /* 0x0000cb000a0a7a24 */ /* 0x000fca00078e0241 */
[----:B------:R-:W-:Y:S02]  /*42e0*/  IADD3 R9, R10, c[0x0][0x32c], RZ ;  /* 0x0000cb000a097a10 */ /* 0x000fe40007ffe0ff */
[----:B------:R-:W-:Y:S02]  /*42f0*/  IMNMX R15, R15, R10, !PT ;  /* 0x0000000a0f0f7217 */ /* 0x000fe40007800200 */
[----:B------:R-:W-:Y:S02]  /*4300*/  IMNMX R14, R14, R9, PT ;  /* 0x000000090e0e7217 */ /* 0x000fe40003800200 */
.L_x_399:
[----:B-1234-:R-:W-:Y:S01]  /*4310*/  ISETP.NE.AND P0, PT, R68, RZ, PT ;  /* 0x000000ff4400720c */ /* 0x01efe20003f05270 */
[----:B------:R-:W-:Y:S01]  /*4320*/  IMAD.SHL.U32 R214, R4, 0x2, RZ ;  /* 0x0000000204d67824 */ /* 0x000fe200078e00ff */
[----:B------:R-:W-:Y:S01]  /*4330*/  FMNMX.FTZ R9, R44, R40, !PT ;  /* 0x000000282c097209 */ /* 0x000fe20007810000 */
[----:B------:R-:W-:Y:S01]  /*4340*/  ULDC.64 UR4, c[0x0][0x2c8] ;  /* 0x0000b20000047ab9 */ /* 0x000fe20000000a00 */
[----:B------:R-:W-:Y:S01]  /*4350*/  ISETP.GT.AND P0, PT, R15, 0x1, !P0 ;  /* 0x000000010f00780c */ /* 0x000fe20004704270 */
[----:B------:R-:W-:Y:S01]  /*4360*/  IMAD R212, R0, 0x2, R214 ;  /* 0x0000000200d47824 */ /* 0x000fe200078e02d6 */
[----:B------:R-:W-:Y:S01]  /*4370*/  FMNMX.FTZ R9, R38, R9, !PT ;  /* 0x0000000926097209 */ /* 0x000fe20007810000 */
[----:B------:R-:W-:Y:S01]  /*4380*/  LDSM.16.MT88.4 R136, [R214+0x100] ;  /* 0x00010000d688783b */ /* 0x000fe20000004200 */
[----:B------:R-:W-:Y:S01]  /*4390*/  ISETP.LT.OR P0, PT, R14, 0x2, P0 ;  /* 0x000000020e00780c */ /* 0x000fe20000701670 */
[----:B------:R-:W-:Y:S01]  /*43a0*/  UIMAD.WIDE.U32 UR14, UR9, UR4, URZ ;  /* 0x00000004090e72a5 */ /* 0x000fe2000f8e003f */
[----:B------:R-:W-:Y:S01]  /*43b0*/  FMNMX.FTZ R9, R6, R9, !PT ;  /* 0x0000000906097209 */ /* 0x000fe20007810000 */
[----:B------:R-:W-:Y:S01]  /*43c0*/  LDSM.16.MT88.4 R120, [R212+0x100] ;  /* 0x00010000d478783b */ /* 0x000fe20000004200 */
[----:B------:R-:W-:-:S02]  /*43d0*/  FSEL R140, R140, -INF , !P0 ;  /* 0xff8000008c8c7808 */ /* 0x000fc40004000000 */
[----:B------:R-:W-:Y:S01]  /*43e0*/  ISETP.NE.AND P0, PT, R64, RZ, PT ;  /* 0x000000ff4000720c */ /* 0x000fe20003f05270 */
[----:B------:R-:W-:Y:S01]  /*43f0*/  LDSM.16.MT88.4 R104, [R214+0xd00] ;  /* 0x000d0000d668783b */ /* 0x000fe20000004200 */
[----:B------:R-:W-:Y:S01]  /*4400*/  FMNMX.FTZ R9, R36, R9, !PT ;  /* 0x0000000924097209 */ /* 0x000fe20007810000 */
[----:B------:R-:W-:Y:S01]  /*4410*/  @UP2 UMOV UR7, UR15 ;  /* 0x0000000f00072c82 */ /* 0x000fe20008000000 */
[C---:B------:R-:W-:Y:S01]  /*4420*/  ISETP.GT.AND P0, PT, R15.reuse, 0x8, !P0 ;  /* 0x000000080f00780c */ /* 0x040fe20004704270 */
[----:B------:R-:W-:Y:S01]  /*4430*/  LDSM.16.MT88.4 R76, [R214+0x1900] ;  /* 0x00190000d64c783b */ /* 0x000fe20000004200 */
[----:B------:R-:W-:Y:S01]  /*4440*/  FMNMX.FTZ R9, R34, R9, !PT ;  /* 0x0000000922097209 */ /* 0x000fe20007810000 */
[----:B------:R-:W-:Y:S01]  /*4450*/  @UP2 USHF.R.U32.HI UR9, URZ, UR5, UR7 ;  /* 0x000000053f092299 */ /* 0x000fe20008011607 */
[----:B------:R-:W-:Y:S01]  /*4460*/  ISETP.LT.OR P0, PT, R14, 0x9, P0 ;  /* 0x000000090e00780c */ /* 0x000fe20000701670 */
[----:B------:R-:W-:Y:S01]  /*4470*/  LDSM.16.MT88.4 R148, [R214+0x500] ;  /* 0x00050000d694783b */ /* 0x000fe20000004200 */
[----:B------:R-:W-:Y:S01]  /*4480*/  FMNMX.FTZ R9, R32, R9, !PT ;  /* 0x0000000920097209 */ /* 0x000fe20007810000 */
[----:B------:R-:W-:Y:S01]  /*4490*/  UIADD3 UR4, UR8, UR9, URZ ;  /* 0x0000000908047290 */ /* 0x000fe2000fffe03f */
[----:B------:R-:W-:Y:S01]  /*44a0*/  FSEL R124, R124, -INF , !P0 ;  /* 0xff8000007c7c7808 */ /* 0x000fe20004000000 */
[----:B------:R-:W-:Y:S01]  /*44b0*/  LDSM.16.MT88.4 R48, [R212+0x500] ;  /* 0x00050000d430783b */ /* 0x000fe20000004200 */
[----:B------:R-:W-:Y:S01]  /*44c0*/  ISETP.NE.AND P0, PT, R60, RZ, PT ;  /* 0x000000ff3c00720c */ /* 0x000fe20003f05270 */
[----:B------:R-:W-:Y:S01]  /*44d0*/  ULDC UR8, c[0x0][0x328] ;  /* 0x0000ca0000087ab9 */ /* 0x000fe20000000800 */
[----:B------:R-:W-:Y:S01]  /*44e0*/  FMNMX.FTZ R9, R30, R9, !PT ;  /* 0x000000091e097209 */ /* 0x000fe20007810000 */
[----:B------:R-:W-:Y:S01]  /*44f0*/  LDSM.16.MT88.4 R60, [R212+0xd00] ;  /* 0x000d0000d43c783b */ /* 0x000fe20000004200 */
[----:B------:R-:W-:Y:S01]  /*4500*/  ISETP.GT.AND P0, PT, R15, 0x9, !P0 ;  /* 0x000000090f00780c */ /* 0x000fe20004704270 */
[----:B------:R-:W-:Y:S01]  /*4510*/  UIADD3 UR8, UR4, UR8, URZ ;  /* 0x0000000804087290 */ /* 0x000fe2000fffe03f */
[----:B------:R-:W-:Y:S01]  /*4520*/  FMNMX.FTZ R9, R28, R9, !PT ;  /* 0x000000091c097209 */ /* 0x000fe20007810000 */
[----:B------:R-:W-:Y:S01]  /*4530*/  LDSM.16.MT88.4 R20, [R214+0x1500] ;  /* 0x00150000d614783b */ /* 0x000fe20000004200 */
[----:B------:R-:W-:-:S02]  /*4540*/  ISETP.LT.OR P0, PT, R14, 0xa, P0 ;  /* 0x0000000a0e00780c */ /* 0x000fc40000701670 */
[----:B------:R-:W-:Y:S02]  /*4550*/  FMNMX.FTZ R17, R89, R152, !PT ;  /* 0x0000009859117209 */ /* 0x000fe40007810000 */
[----:B------:R-:W-:Y:S02]  /*4560*/  FSEL R110, R110, -INF , !P0 ;  /* 0xff8000006e6e7808 */ /* 0x000fe40004000000 */
[----:B------:R-:W-:Y:S02]  /*4570*/  ISETP.NE.AND P0, PT, R53, RZ, PT ;  /* 0x000000ff3500720c */ /* 0x000fe40003f05270 */
[----:B------:R-:W-:Y:S02]  /*4580*/  FMNMX.FTZ R17, R142, R17, !PT ;  /* 0x000000118e117209 */ /* 0x000fe40007810000 */
[----:B------:R-:W-:Y:S02]  /*4590*/  ISETP.GT.AND P0, PT, R15, 0x10, !P0 ;  /* 0x000000100f00780c */ /* 0x000fe40004704270 */
[----:B------:R-:W-:-:S02]  /*45a0*/  FMNMX.FTZ R17, R126, R17, !PT ;  /* 0x000000117e117209 */ /* 0x000fc40007810000 */
[----:B------:R-:W-:Y:S02]  /*45b0*/  ISETP.LT.OR P0, PT, R14, 0x11, P0 ;  /* 0x000000110e00780c */ /* 0x000fe40000701670 */
[----:B------:R-:W-:Y:S02]  /*45c0*/  FMNMX.FTZ R17, R94, R17, !PT ;  /* 0x000000115e117209 */ /* 0x000fe40007810000 */
[----:B------:R-:W-:Y:S02]  /*45d0*/  FSEL R108, R108, -INF , !P0 ;  /* 0xff8000006c6c7808 */ /* 0x000fe40004000000 */
[----:B------:R-:W-:Y:S02]  /*45e0*/  ISETP.NE.AND P0, PT, R52, RZ, PT ;  /* 0x000000ff3400720c */ /* 0x000fe40003f05270 */
[----:B------:R-:W-:Y:S02]  /*45f0*/  FMNMX.FTZ R17, R92, R17, !PT ;  /* 0x000000115c117209 */ /* 0x000fe40007810000 */
[----:B------:R-:W-:-:S02]  /*4600*/  ISETP.GT.AND P0, PT, R15, 0x11, !P0 ;  /* 0x000000110f00780c */ /* 0x000fc40004704270 */
[----:B------:R-:W-:Y:S02]  /*4610*/  FMNMX.FTZ R17, R90, R17, !PT ;  /* 0x000000115a117209 */ /* 0x000fe40007810000 */
[----:B------:R-:W-:Y:S02]  /*4620*/  ISETP.LT.OR P0, PT, R14, 0x12, P0 ;  /* 0x000000120e00780c */ /* 0x000fe40000701670 */
[----:B------:R-:W-:Y:S02]  /*4630*/  FMNMX.FTZ R17, R88, R17, !PT ;  /* 0x0000001158117209 */ /* 0x000fe40007810000 */
[----:B------:R-:W-:Y:S02]  /*4640*/  FSEL R74, R74, -INF , !P0 ;  /* 0xff8000004a4a7808 */ /* 0x000fe40004000000 */
[----:B------:R-:W-:Y:S02]  /*4650*/  ISETP.NE.AND P0, PT, R45, RZ, PT ;  /* 0x000000ff2d00720c */ /* 0x000fe40003f05270 */
[----:B------:R-:W-:-:S02]  /*4660*/  FMNMX.FTZ R0, R182, R17, !PT ;  /* 0x00000011b6007209 */ /* 0x000fc40007810000 */
[----:B------:R-:W-:Y:S02]  /*4670*/  ISETP.GT.AND P0, PT, R15, 0x18, !P0 ;  /* 0x000000180f00780c */ /* 0x000fe40004704270 */
[----:B------:R-:W-:Y:S02]  /*4680*/  FMNMX.FTZ R19, R179, R0, !PT ;  /* 0x00000000b3137209 */ /* 0x000fe40007810000 */
[----:B------:R-:W-:Y:S02]  /*4690*/  ISETP.LT.OR P0, PT, R14, 0x19, P0 ;  /* 0x000000190e00780c */ /* 0x000fe40000701670 */
[----:B------:R-:W-:Y:S02]  /*46a0*/  FMNMX.FTZ R0, R178, R19, !PT ;  /* 0x00000013b2007209 */ /* 0x000fe40007810000 */
[----:B------:R-:W-:Y:S02]  /*46b0*/  FSEL R73, R73, -INF , !P0 ;  /* 0xff80000049497808 */ /* 0x000fe40004000000 */
[----:B------:R-:W-:-:S02]  /*46c0*/  ISETP.NE.AND P0, PT, R43, RZ, PT ;  /* 0x000000ff2b00720c */ /* 0x000fc40003f05270 */
[C---:B------:R-:W-:Y:S02]  /*46d0*/  ISETP.GT.AND P2, PT, R15.reuse, 0x28, !P2 ;  /* 0x000000280f00780c */ /* 0x040fe40005744270 */
[C---:B------:R-:W-:Y:S02]  /*46e0*/  ISETP.GT.AND P0, PT, R15.reuse, 0x19, !P0 ;  /* 0x000000190f00780c */ /* 0x040fe40004704270 */
[----:B------:R-:W-:Y:S02]  /*46f0*/  ISETP.GT.AND P1, PT, R15, 0x29, !P1 ;  /* 0x000000290f00780c */ /* 0x000fe40004f24270 */
[----:B------:R-:W-:Y:S02]  /*4700*/  ISETP.LT.OR P0, PT, R14, 0x1a, P0 ;  /* 0x0000001a0e00780c */ /* 0x000fe40000701670 */
[----:B------:R-:W-:Y:S02]  /*4710*/  FMNMX.FTZ R0, R177, R0, !PT ;  /* 0x00000000b1007209 */ /* 0x000fe40007810000 */
[----:B------:R-:W-:-:S02]  /*4720*/  FSEL R72, R72, -INF , !P0 ;  /* 0xff80000048487808 */ /* 0x000fc40004000000 */
[----:B------:R-:W-:Y:S02]  /*4730*/  ISETP.NE.AND P0, PT, R3, RZ, PT ;  /* 0x000000ff0300720c */ /* 0x000fe40003f05270 */
[C---:B------:R-:W-:Y:S02]  /*4740*/  ISETP.LT.OR P2, PT, R14.reuse, 0x29, P2 ;  /* 0x000000290e00780c */ /* 0x040fe40001741670 */
[----:B------:R-:W-:Y:S02]  /*4750*/  ISETP.GT.AND P0, PT, R15, 0x20, !P0 ;  /* 0x000000200f00780c */ /* 0x000fe40004704270 */
[C---:B------:R-:W-:Y:S02]  /*4760*/  ISETP.LT.OR P1, PT, R14.reuse, 0x2a, P1 ;  /* 0x0000002a0e00780c */ /* 0x040fe40000f21670 */
[----:B------:R-:W-:Y:S02]  /*4770*/  ISETP.LT.OR P0, PT, R14, 0x21, P0 ;  /* 0x000000210e00780c */ /* 0x000fe40000701670 */
[----:B------:R-:W-:-:S02]  /*4780*/  FSEL R189, R189, -INF , !P2 ;  /* 0xff800000bdbd7808 */ /* 0x000fc40005000000 */
[----:B------:R-:W-:Y:S02]  /*4790*/  FSEL R180, R180, -INF , !P0 ;  /* 0xff800000b4b47808 */ /* 0x000fe40004000000 */
[----:B------:R-:W-:Y:S02]  /*47a0*/  ISETP.NE.AND P0, PT, R2, RZ, PT ;  /* 0x000000ff0200720c */ /* 0x000fe40003f05270 */
[----:B------:R-:W-:Y:S02]  /*47b0*/  FMNMX.FTZ R2, R41, R39, !PT ;  /* 0x0000002729027209 */ /* 0x000fe40007810000 */
[----:B------:R-:W-:Y:S02]  /*47c0*/  ISETP.GT.AND P0, PT, R15, RZ, !P0 ;  /* 0x000000ff0f00720c */ /* 0x000fe40004704270 */
[----:B------:R-:W-:Y:S02]  /*47d0*/  FMNMX.FTZ R2, R7, R2, !PT ;  /* 0x0000000207027209 */ /* 0x000fe40007810000 */
[----:B------:R-:W-:-:S02]  /*47e0*/  ISETP.LT.OR P0, PT, R14, 0x1, P0 ;  /* 0x000000010e00780c */ /* 0x000fc40000701670 */
[----:B------:R-:W-:Y:S02]  /*47f0*/  FMNMX.FTZ R2, R5, R2, !PT ;  /* 0x0000000205027209 */ /* 0x000fe40007810000 */
[----:B------:R-:W-:Y:S02]  /*4800*/  FSEL R75, R75, -INF , !P0 ;  /* 0xff8000004b4b7808 */ /* 0x000fe40004000000 */
[----:B------:R-:W-:Y:S02]  /*4810*/  FMNMX.FTZ R2, R37, R2, !PT ;  /* 0x0000000225027209 */ /* 0x000fe40007810000 */
[----:B------:R-:W-:Y:S02]  /*4820*/  FMNMX.FTZ R17, R75, R140, !PT ;  /* 0x0000008c4b117209 */ /* 0x000fe40007810000 */
[----:B------:R-:W-:Y:S02]  /*4830*/  FMNMX.FTZ R2, R35, R2, !PT ;  /* 0x0000000223027209 */ /* 0x000fe40007810000 */
[----:B------:R-:W-:-:S02]  /*4840*/  FMNMX.FTZ R17, R124, R17, !PT ;  /* 0x000000117c117209 */ /* 0x000fc40007810000 */
[----:B------:R-:W-:Y:S02]  /*4850*/  FMNMX.FTZ R2, R33, R2, !PT ;  /* 0x0000000221027209 */ /* 0x000fe40007810000 */
[----:B------:R-:W-:Y:S02]  /*4860*/  FMNMX.FTZ R17, R110, R17, !PT ;  /* 0x000000116e117209 */ /* 0x000fe40007810000 */
[----:B------:R-:W-:Y:S02]  /*4870*/  FMNMX.FTZ R2, R31, R2, !PT ;  /* 0x000000021f027209 */ /* 0x000fe40007810000 */
[----:B------:R-:W-:Y:S02]  /*4880*/  FMNMX.FTZ R19, R108, R17, !PT ;  /* 0x000000116c137209 */ /* 0x000fe40007810000 */
[----:B------:R-:W-:Y:S01]  /*4890*/  FMNMX.FTZ R2, R29, R2, !PT ;  /* 0x000000021d027209 */ /* 0x000fe20007810000 */
[----:B------:R-:W1:Y:S01]  /*48a0*/  SHFL.BFLY PT, R17, R0, 0x2, 0x1f ;  /* 0x0c401f0000117f89 */ /* 0x000e6200000e0000 */
[----:B------:R-:W-:-:S02]  /*48b0*/  FMNMX.FTZ R16, R74, R19, !PT ;  /* 0x000000134a107209 */ /* 0x000fc40007810000 */
[----:B------:R-:W-:Y:S02]  /*48c0*/  FMNMX.FTZ R3, R27, R2, !PT ;  /* 0x000000021b037209 */ /* 0x000fe40007810000 */
[----:B------:R-:W-:Y:S02]  /*48d0*/  FSEL R187, R187, -INF , !P1 ;  /* 0xff800000bbbb7808 */ /* 0x000fe40004800000 */
[----:B------:R-:W-:Y:S02]  /*48e0*/  FMNMX.FTZ R2, R26, R3, !PT ;  /* 0x000000031a027209 */ /* 0x000fe40007810000 */
[----:B------:R-:W-:Y:S02]  /*48f0*/  IADD3 R238, R154, -0x2, RZ ;  /* 0xfffffffe9aee7810 */ /* 0x000fe40007ffe0ff */
[----:B------:R-:W-:-:S05]  /*4900*/  FMNMX.FTZ R11, R25, R2, !PT ;  /* 0x00000002190b7209 */ /* 0x000fca0007810000 */
[----:B------:R-:W2:Y:S01]  /*4910*/  SHFL.BFLY PT, R2, R11, 0x2, 0x1f ;  /* 0x0c401f000b027f89 */ /* 0x000ea200000e0000 */
[----:B-1----:R-:W-:-:S05]  /*4920*/  FMNMX.FTZ R0, R0, R17, !PT ;  /* 0x0000001100007209 */ /* 0x002fca0007810000 */
[----:B------:R-:W1:Y:S01]  /*4930*/  SHFL.BFLY PT, R59, R0, 0x1, 0x1f ;  /* 0x0c201f00003b7f89 */ /* 0x000e6200000e0000 */
[----:B--2---:R-:W-:-:S05]  /*4940*/  FMNMX.FTZ R2, R11, R2, !PT ;  /* 0x000000020b027209 */ /* 0x004fca0007810000 */
[----:B------:R-:W2:Y:S01]  /*4950*/  SHFL.BFLY PT, R3, R2, 0x1, 0x1f ;  /* 0x0c201f0002037f89 */ /* 0x000ea200000e0000 */
[----:B-1----:R-:W-:-:S05]  /*4960*/  FMNMX.FTZ R0, R0, R59, !PT ;  /* 0x0000003b00007209 */ /* 0x002fca0007810000 */
[----:B------:R-:W-:Y:S01]  /*4970*/  FMUL.FTZ R201, R0, c[0x0][0x2d0] ;  /* 0x0000b40000c97a20 */ /* 0x000fe20000410000 */
[----:B--2---:R-:W-:Y:S02]  /*4980*/  FMNMX.FTZ R3, R2, R3, !PT ;  /* 0x0000000302037209 */ /* 0x004fe40007810000 */
[----:B------:R-:W-:Y:S02]  /*4990*/  FMNMX.FTZ R2, R24, R9, !PT ;  /* 0x0000000918027209 */ /* 0x000fe40007810000 */
[C---:B------:R-:W-:Y:S01]  /*49a0*/  FSETP.NEU.FTZ.AND P0, PT, R3.reuse, -INF , PT ;  /* 0xff8000000300780b */ /* 0x040fe20003f1d000 */
[----:B------:R-:W-:Y:S01]  /*49b0*/  FMUL.FTZ R12, R3, c[0x0][0x2d0] ;  /* 0x0000b400030c7a20 */ /* 0x000fe20000410000 */
[----:B------:R-:W-:-:S04]  /*49c0*/  FMNMX.FTZ R9, R57, R2, !PT ;  /* 0x0000000239097209 */ /* 0x000fc80007810000 */
[----:B------:R-:W-:Y:S02]  /*49d0*/  FMNMX.FTZ R8, R56, R9, !PT ;  /* 0x0000000938087209 */ /* 0x000fe40007810000 */
[----:B------:R-:W-:-:S03]  /*49e0*/  FSEL R12, R12, RZ, P0 ;  /* 0x000000ff0c0c7208 */ /* 0x000fc60000000000 */
[----:B------:R-:W1:Y:S02]  /*49f0*/  SHFL.BFLY PT, R9, R8, 0x2, 0x1f ;  /* 0x0c401f0008097f89 */ /* 0x000e6400000e0000 */
[--C-:B------:R-:W-:Y:S02]  /*4a00*/  FFMA.FTZ R168, R41, c[0x0][0x2d0], -R12.reuse ;  /* 0x0000b40029a87a23 */ /* 0x100fe4000001080c */
[--C-:B------:R-:W-:Y:S02]  /*4a10*/  FFMA.FTZ R165, R39, c[0x0][0x2d0], -R12.reuse ;  /* 0x0000b40027a57a23 */ /* 0x100fe4000001080c */
[--C-:B------:R-:W-:Y:S02]  /*4a20*/  FFMA.FTZ R164, R7, c[0x0][0x2d0], -R12.reuse ;  /* 0x0000b40007a47a23 */ /* 0x100fe4000001080c */
[--C-:B------:R-:W-:Y:S01]  /*4a30*/  FFMA.FTZ R161, R5, c[0x0][0x2d0], -R12.reuse ;  /* 0x0000b40005a17a23 */ /* 0x100fe2000001080c */
[----:B------:R-:W-:Y:S01]  /*4a40*/  MUFU.EX2 R168, R168 ;  /* 0x000000a800a87308 */ /* 0x000fe20000000800 */
[----:B------:R-:W-:-:S02]  /*4a50*/  FFMA.FTZ R162, R37, c[0x0][0x2d0], -R12 ;  /* 0x0000b40025a27a23 */ /* 0x000fc4000001080c */
[--C-:B------:R-:W-:Y:S02]  /*4a60*/  FFMA.FTZ R159, R35, c[0x0][0x2d0], -R12.reuse ;  /* 0x0000b400239f7a23 */ /* 0x100fe4000001080c */
[--C-:B------:R-:W-:Y:S02]  /*4a70*/  FFMA.FTZ R158, R33, c[0x0][0x2d0], -R12.reuse ;  /* 0x0000b400219e7a23 */ /* 0x100fe4000001080c */
[--C-:B------:R-:W-:Y:S01]  /*4a80*/  FFMA.FTZ R155, R31, c[0x0][0x2d0], -R12.reuse ;  /* 0x0000b4001f9b7a23 */ /* 0x100fe2000001080c */
[----:B------:R-:W2:Y:S01]  /*4a90*/  MUFU.EX2 R165, R165 ;  /* 0x000000a500a57308 */ /* 0x000ea20000000800 */
[--C-:B------:R-:W-:Y:S02]  /*4aa0*/  FFMA.FTZ R169, R29, c[0x0][0x2d0], -R12.reuse ;  /* 0x0000b4001da97a23 */ /* 0x100fe4000001080c */
[--C-:B------:R-:W-:Y:S02]  /*4ab0*/  FFMA.FTZ R172, R27, c[0x0][0x2d0], -R12.reuse ;  /* 0x0000b4001bac7a23 */ /* 0x100fe4000001080c */
[--C-:B------:R-:W-:Y:S01]  /*4ac0*/  FFMA.FTZ R171, R26, c[0x0][0x2d0], -R12.reuse ;  /* 0x0000b4001aab7a23 */ /* 0x100fe2000001080c */
[----:B-1----:R-:W-:Y:S01]  /*4ad0*/  FMNMX.FTZ R9, R8, R9, !PT ;  /* 0x0000000908097209 */ /* 0x002fe20007810000 */
[----:B------:R-:W-:Y:S01]  /*4ae0*/  FFMA.FTZ R234, R25, c[0x0][0x2d0], -R12 ;  /* 0x0000b40019ea7a23 */ /* 0x000fe2000001080c */
[----:B------:R-:W-:Y:S03]  /*4af0*/  MUFU.EX2 R164, R164 ;  /* 0x000000a400a47308 */ /* 0x000fe60000000800 */
[----:B------:R-:W1:Y:S01]  /*4b00*/  SHFL.BFLY PT, R2, R9, 0x1, 0x1f ;  /* 0x0c201f0009027f89 */ /* 0x000e6200000e0000 */
[----:B--2---:R-:W-:-:S04]  /*4b10*/  F2FP.PACK_AB R96, R165, R168 ;  /* 0x000000a8a560723e */ /* 0x004fc800000000ff */
[----:B------:R-:W2:Y:S01]  /*4b20*/  MUFU.EX2 R161, R161 ;  /* 0x000000a100a17308 */ /* 0x000ea20000000800 */
[----:B------:R-:W-:-:S07]  /*4b30*/  FADD.FTZ R165, R168, R165 ;  /* 0x000000a5a8a57221 */ /* 0x000fce0000010000 */
[----:B------:R-:W-:Y:S01]  /*4b40*/  MUFU.EX2 R162, R162 ;  /* 0x000000a200a27308 */ /* 0x000fe20000000800 */
[----:B--2---:R-:W-:-:S07]  /*4b50*/  F2FP.PACK_AB R98, R161, R164 ;  /* 0x000000a4a162723e */ /* 0x004fce00000000ff */
[----:B------:R-:W2:Y:S01]  /*4b60*/  MUFU.EX2 R159, R159 ;  /* 0x0000009f009f7308 */ /* 0x000ea20000000800 */
[----:B------:R-:W-:Y:S01]  /*4b70*/  FADD.FTZ R164, R164, R165 ;  /* 0x000000a5a4a47221 */ /* 0x000fe20000010000 */
[----:B-1----:R-:W-:-:S03]  /*4b80*/  FMNMX.FTZ R2, R9, R2, !PT ;  /* 0x0000000209027209 */ /* 0x002fc60007810000 */
[----:B------:R-:W-:Y:S01]  /*4b90*/  FADD.FTZ R161, R161, R164 ;  /* 0x000000a4a1a17221 */ /* 0x000fe20000010000 */
[C---:B------:R-:W-:Y:S01]  /*4ba0*/  FSETP.NEU.FTZ.AND P0, PT, R2.reuse, -INF , PT ;  /* 0xff8000000200780b */ /* 0x040fe20003f1d000 */
[----:B------:R-:W-:Y:S01]  /*4bb0*/  FMUL.FTZ R13, R2, c[0x0][0x2d0] ;  /* 0x0000b400020d7a20 */ /* 0x000fe20000410000 */
[----:B------:R-:W-:Y:S04]  /*4bc0*/  MUFU.EX2 R158, R158 ;  /* 0x0000009e009e7308 */ /* 0x000fe80000000800 */
[----:B------:R-:W-:Y:S02]  /*4bd0*/  FSEL R13, R13, RZ, P0 ;  /* 0x000000ff0d0d7208 */ /* 0x000fe40000000000 */
[----:B------:R-:W-:Y:S02]  /*4be0*/  ISETP.NE.AND P0, PT, R42, RZ, PT ;  /* 0x000000ff2a00720c */ /* 0x000fe40003f05270 */
[----:B------:R-:W1:Y:S01]  /*4bf0*/  MUFU.EX2 R155, R155 ;  /* 0x0000009b009b7308 */ /* 0x000e620000000800 */
[--C-:B------:R-:W-:Y:S01]  /*4c00*/  FFMA.FTZ R163, R6, c[0x0][0x2d0], -R13.reuse ;  /* 0x0000b40006a37a23 */ /* 0x100fe2000001080d */
[----:B------:R-:W-:Y:S01]  /*4c10*/  ISETP.GT.AND P0, PT, R15, 0x21, !P0 ;  /* 0x000000210f00780c */ /* 0x000fe20004704270 */
[----:B------:R-:W-:Y:S01]  /*4c20*/  LDSM.16.MT88.4 R4, [R212+0x1900] ;  /* 0x00190000d404783b */ /* 0x000fe20000004200 */
[----:B------:R-:W-:Y:S01]  /*4c30*/  FMNMX.FTZ R15, R73, R16, !PT ;  /* 0x00000010490f7209 */ /* 0x000fe20007810000 */
[--C-:B------:R-:W-:Y:S01]  /*4c40*/  FFMA.FTZ R170, R44, c[0x0][0x2d0], -R13.reuse ;  /* 0x0000b4002caa7a23 */ /* 0x100fe2000001080d */
[----:B------:R-:W-:Y:S01]  /*4c50*/  ISETP.LT.OR P0, PT, R14, 0x22, P0 ;  /* 0x000000220e00780c */ /* 0x000fe20000701670 */
[--C-:B------:R-:W-:Y:S01]  /*4c60*/  FFMA.FTZ R167, R40, c[0x0][0x2d0], -R13.reuse ;  /* 0x0000b40028a77a23 */ /* 0x100fe2000001080d */
[----:B------:R-:W-:Y:S01]  /*4c70*/  FMNMX.FTZ R15, R72, R15, !PT ;  /* 0x0000000f480f7209 */ /* 0x000fe20007810000 */
[--C-:B------:R-:W-:Y:S01]  /*4c80*/  FFMA.FTZ R166, R38, c[0x0][0x2d0], -R13.reuse ;  /* 0x0000b40026a67a23 */ /* 0x100fe2000001080d */
[----:B------:R-:W-:Y:S01]  /*4c90*/  FSEL R190, R190, -INF , !P0 ;  /* 0xff800000bebe7808 */ /* 0x000fe20004000000 */
[----:B------:R-:W-:Y:S01]  /*4ca0*/  MUFU.EX2 R170, R170 ;  /* 0x000000aa00aa7308 */ /* 0x000fe20000000800 */
[----:B------:R-:W-:Y:S01]  /*4cb0*/  FMNMX.FTZ R15, R180, R15, !PT ;  /* 0x0000000fb40f7209 */ /* 0x000fe20007810000 */
[--C-:B------:R-:W-:Y:S01]  /*4cc0*/  FFMA.FTZ R160, R36, c[0x0][0x2d0], -R13.reuse ;  /* 0x0000b40024a07a23 */ /* 0x100fe2000001080d */
[----:B------:R-:W-:Y:S01]  /*4cd0*/  LDSM.16.MT88.4 R44, [R214+0x1100] ;  /* 0x00110000d62c783b */ /* 0x000fe20000004200 */
[--C-:B------:R-:W-:Y:S01]  /*4ce0*/  FFMA.FTZ R157, R34, c[0x0][0x2d0], -R13.reuse ;  /* 0x0000b400229d7a23 */ /* 0x100fe2000001080d */
[----:B------:R-:W-:Y:S01]  /*4cf0*/  FMNMX.FTZ R12, R190, R15, !PT ;  /* 0x0000000fbe0c7209 */ /* 0x000fe20007810000 */
[--C-:B------:R-:W-:Y:S01]  /*4d00*/  FFMA.FTZ R156, R32, c[0x0][0x2d0], -R13.reuse ;  /* 0x0000b400209c7a23 */ /* 0x100fe2000001080d */
[----:B------:R-:W-:Y:S01]  /*4d10*/  LDSM.16.MT88.4 R40, [R212+0x1100] ;  /* 0x00110000d428783b */ /* 0x000fe20000004200 */
[----:B------:R-:W3:Y:S01]  /*4d20*/  MUFU.EX2 R167, R167 ;  /* 0x000000a700a77308 */ /* 0x000ee20000000800 */
[----:B------:R-:W-:Y:S01]  /*4d30*/  FMNMX.FTZ R12, R189, R12, !PT ;  /* 0x0000000cbd0c7209 */ /* 0x000fe20007810000 */
[--C-:B------:R-:W-:Y:S01]  /*4d40*/  FFMA.FTZ R153, R30, c[0x0][0x2d0], -R13.reuse ;  /* 0x0000b4001e997a23 */ /* 0x100fe2000001080d */
[----:B------:R-:W-:Y:S01]  /*4d50*/  LDSM.16.MT88.4 R36, [R214+0x1d00] ;  /* 0x001d0000d624783b */ /* 0x000fe20000004200 */
[----:B------:R-:W-:Y:S01]  /*4d60*/  FSETP.NEU.FTZ.AND P0, PT, R0, -INF , PT ;  /* 0xff8000000000780b */ /* 0x000fe20003f1d000 */
[--C-:B------:R-:W-:Y:S01]  /*4d70*/  FFMA.FTZ R173, R28, c[0x0][0x2d0], -R13.reuse ;  /* 0x0000b4001cad7a23 */ /* 0x100fe2000001080d */
[----:B------:R-:W-:Y:S01]  /*4d80*/  FMNMX.FTZ R91, R187, R12, !PT ;  /* 0x0000000cbb5b7209 */ /* 0x000fe20007810000 */
[----:B------:R-:W-:Y:S01]  /*4d90*/  LDSM.16.MT88.4 R32, [R212+0x1d00] ;  /* 0x001d0000d420783b */ /* 0x000fe20000004200 */
[----:B------:R-:W-:Y:S01]  /*4da0*/  MUFU.EX2 R166, R166 ;  /* 0x000000a600a67308 */ /* 0x000fe20000000800 */
[----:B------:R-:W-:Y:S01]  /*4db0*/  FSEL R201, R201, RZ, P0 ;  /* 0x000000ffc9c97208 */ /* 0x000fe20000000000 */
[--C-:B------:R-:W-:Y:S01]  /*4dc0*/  FFMA.FTZ R174, R24, c[0x0][0x2d0], -R13.reuse ;  /* 0x0000b40018ae7a23 */ /* 0x100fe2000001080d */
[----:B------:R-:W4:Y:S01]  /*4dd0*/  SHFL.BFLY PT, R58, R91, 0x2, 0x1f ;  /* 0x0c401f005b3a7f89 */ /* 0x000f2200000e0000 */
[----:B--2---:R-:W-:Y:S01]  /*4de0*/  F2FP.PACK_AB R8, R159, R162 ;  /* 0x000000a29f08723e */ /* 0x004fe200000000ff */
[----:B------:R-:W-:Y:S01]  /*4df0*/  FFMA.FTZ R175, R57, c[0x0][0x2d0], -R13 ;  /* 0x0000b40039af7a23 */ /* 0x000fe2000001080d */
[----:B-1----:R-:W-:Y:S01]  /*4e00*/  F2FP.PACK_AB R10, R155, R158 ;  /* 0x0000009e9b0a723e */ /* 0x002fe200000000ff */
[----:B------:R-:W-:Y:S01]  /*4e10*/  FFMA.FTZ R184, R152, c[0x0][0x2d0], -R201 ;  /* 0x0000b40098b87a23 */ /* 0x000fe200000108c9 */
[----:B------:R-:W1:Y:S01]  /*4e20*/  MUFU.EX2 R163, R163 ;  /* 0x000000a300a37308 */ /* 0x000e620000000800 */
[----:B---3--:R-:W-:Y:S01]  /*4e30*/  F2FP.PACK_AB R97, R167, R170 ;  /* 0x000000aaa761723e */ /* 0x008fe200000000ff */
[----:B------:R-:W-:Y:S01]  /*4e40*/  FFMA.FTZ R176, R56, c[0x0][0x2d0], -R13 ;  /* 0x0000b40038b07a23 */ /* 0x000fe2000001080d */
[----:B------:R-:W-:Y:S01]  /*4e50*/  LDSM.16.MT88.4 R28, [R214+0x900] ;  /* 0x00090000d61c783b */ /* 0x000fe20000004200 */
[----:B------:R-:W-:-:S02]  /*4e60*/  FFMA.FTZ R181, R89, c[0x0][0x2d0], -R201 ;  /* 0x0000b40059b57a23 */ /* 0x000fc400000108c9 */
[--C-:B------:R-:W-:Y:S01]  /*4e70*/  FFMA.FTZ R183, R142, c[0x0][0x2d0], -R201.reuse ;  /* 0x0000b4008eb77a23 */ /* 0x100fe200000108c9 */
[----:B------:R-:W-:Y:S01]  /*4e80*/  LDSM.16.MT88.4 R24, [R212+0x900] ;  /* 0x00090000d418783b */ /* 0x000fe20000004200 */
[----:B------:R-:W-:Y:S01]  /*4e90*/  MUFU.EX2 R160, R160 ;  /* 0x000000a000a07308 */ /* 0x000fe20000000800 */
[--C-:B------:R-:W-:Y:S02]  /*4ea0*/  FFMA.FTZ R193, R94, c[0x0][0x2d0], -R201.reuse ;  /* 0x0000b4005ec17a23 */ /* 0x100fe400000108c9 */
[----:B------:R-:W-:Y:S01]  /*4eb0*/  LDSM.16.MT88.4 R16, [R212+0x1500] ;  /* 0x00150000d410783b */ /* 0x000fe20000004200 */
[--C-:B------:R-:W-:Y:S02]  /*4ec0*/  FFMA.FTZ R196, R92, c[0x0][0x2d0], -R201.reuse ;  /* 0x0000b4005cc47a23 */ /* 0x100fe400000108c9 */
[--C-:B------:R-:W-:Y:S01]  /*4ed0*/  FFMA.FTZ R195, R90, c[0x0][0x2d0], -R201.reuse ;  /* 0x0000b4005ac37a23 */ /* 0x100fe200000108c9 */
[----:B------:R-:W-:Y:S01]  /*4ee0*/  LDSM.16.MT88.4 R12, [R214+0x2100] ;  /* 0x00210000d60c783b */ /* 0x000fe20000004200 */
[----:B-1----:R-:W-:Y:S01]  /*4ef0*/  F2FP.PACK_AB R99, R163, R166 ;  /* 0x000000a6a363723e */ /* 0x002fe200000000ff */
[----:B------:R-:W1:Y:S01]  /*4f00*/  MUFU.EX2 R157, R157 ;  /* 0x0000009d009d7308 */ /* 0x000e620000000800 */
[----:B------:R-:W-:Y:S01]  /*4f10*/  FFMA.FTZ R194, R88, c[0x0][0x2d0], -R201 ;  /* 0x0000b40058c27a23 */ /* 0x000fe200000108c9 */
[----:B----4-:R-:W-:Y:S01]  /*4f20*/  FMNMX.FTZ R91, R91, R58, !PT ;  /* 0x0000003a5b5b7209 */ /* 0x010fe20007810000 */
[----:B------:R-:W-:-:S02]  /*4f30*/  FADD.FTZ R167, R170, R167 ;  /* 0x000000a7aaa77221 */ /* 0x000fc40000010000 */
[----:B------:R-:W-:Y:S01]  /*4f40*/  FADD.FTZ R162, R162, R161 ;  /* 0x000000a1a2a27221 */ /* 0x000fe20000010000 */
[C---:B------:R-:W-:Y:S01]  /*4f50*/  HMMA.16816.F32 R144, R96.reuse, R136, RZ ;  /* 0x000000886090723c */ /* 0x040fe200000018ff */
[----:B------:R-:W2:Y:S01]  /*4f60*/  SHFL.BFLY PT, R186, R91, 0x1, 0x1f ;  /* 0x0c201f005bba7f89 */ /* 0x000ea200000e0000 */
[----:B------:R-:W-:Y:S01]  /*4f70*/  MUFU.EX2 R156, R156 ;  /* 0x0000009c009c7308 */ /* 0x000fe20000000800 */
[----:B------:R-:W-:Y:S02]  /*4f80*/  FADD.FTZ R166, R166, R167 ;  /* 0x000000a7a6a67221 */ /* 0x000fe40000010000 */
[----:B------:R-:W-:Y:S02]  /*4f90*/  FADD.FTZ R159, R159, R162 ;  /* 0x000000a29f9f7221 */ /* 0x000fe40000010000 */
[----:B------:R-:W-:Y:S01]  /*4fa0*/  FADD.FTZ R163, R163, R166 ;  /* 0x000000a6a3a37221 */ /* 0x000fe20000010000 */
[----:B------:R-:W-:Y:S01]  /*4fb0*/  HMMA.16816.F32 R128, R96, R120, RZ ;  /* 0x000000786080723c */ /* 0x000fe200000018ff */
[----:B------:R-:W-:Y:S01]  /*4fc0*/  FADD.FTZ R158, R158, R159 ;  /* 0x0000009f9e9e7221 */ /* 0x000fe20000010000 */
[----:B------:R-:W3:Y:S01]  /*4fd0*/  MUFU.EX2 R153, R153 ;  /* 0x0000009900997308 */ /* 0x000ee20000000800 */
[----:B-1----:R-:W-:Y:S01]  /*4fe0*/  F2FP.PACK_AB R9, R157, R160 ;  /* 0x000000a09d09723e */ /* 0x002fe200000000ff */
[----:B------:R-:W-:-:S02]  /*4ff0*/  FADD.FTZ R160, R160, R163 ;  /* 0x000000a3a0a07221 */ /* 0x000fc40000010000 */
[----:B------:R-:W-:Y:S02]  /*5000*/  FADD.FTZ R158, R155, R158 ;  /* 0x0000009e9b9e7221 */ /* 0x000fe40000010000 */
[C---:B------:R-:W-:Y:S01]  /*5010*/  HMMA.16816.F32 R112, R96.reuse, R104, RZ ;  /* 0x000000686070723c */ /* 0x040fe200000018ff */
[----:B------:R-:W-:Y:S01]  /*5020*/  FADD.FTZ R157, R157, R160 ;  /* 0x000000a09d9d7221 */ /* 0x000fe20000010000 */
[----:B------:R-:W-:Y:S06]  /*5030*/  MUFU.EX2 R181, R181 ;  /* 0x000000b500b57308 */ /* 0x000fec0000000800 */
[----:B------:R-:W-:Y:S01]  /*5040*/  HMMA.16816.F32 R52, R96, R60, RZ ;  /* 0x0000003c6034723c */ /* 0x000fe200000018ff */
[----:B--2---:R-:W-:Y:S01]  /*5050*/  FMNMX.FTZ R152, R91, R186, !PT ;  /* 0x000000ba5b987209 */ /* 0x004fe20007810000 */
[----:B------:R-:W-:Y:S01]  /*5060*/  FFMA.FTZ R186, R126, c[0x0][0x2d0], -R201 ;  /* 0x0000b4007eba7a23 */ /* 0x000fe200000108c9 */
[----:B---3--:R-:W-:Y:S01]  /*5070*/  F2FP.PACK_AB R11, R153, R156 ;  /* 0x0000009c990b723e */ /* 0x008fe200000000ff */
[----:B------:R-:W1:Y:S01]  /*5080*/  MUFU.EX2 R184, R184 ;  /* 0x000000b800b87308 */ /* 0x000e620000000800 */
[C---:B------:R-:W-:Y:S01]  /*5090*/  FSETP.NEU.FTZ.AND P0, PT, R152.reuse, -INF , PT ;  /* 0xff8000009800780b */ /* 0x040fe20003f1d000 */
[----:B------:R-:W-:-:S02]  /*50a0*/  FMUL.FTZ R203, R152, c[0x0][0x2d0] ;  /* 0x0000b40098cb7a20 */ /* 0x000fc40000410000 */
[C---:B------:R-:W-:Y:S01]  /*50b0*/  HMMA.16816.F32 R68, R96.reuse, R76, RZ ;  /* 0x0000004c6044723c */ /* 0x040fe200000018ff */
[----:B------:R-:W-:Y:S02]  /*50c0*/  FADD.FTZ R156, R156, R157 ;  /* 0x0000009d9c9c7221 */ /* 0x000fe40000010000 */
[----:B------:R-:W-:Y:S01]  /*50d0*/  FSEL R203, R203, RZ, P0 ;  /* 0x000000ffcbcb7208 */ /* 0x000fe20000000000 */
[----:B------:R-:W-:Y:S01]  /*50e0*/  MUFU.EX2 R183, R183 ;  /* 0x000000b700b77308 */ /* 0x000fe20000000800 */
[----:B------:R-:W-:Y:S01]  /*50f0*/  FADD.FTZ R156, R153, R156 ;  /* 0x0000009c999c7221 */ /* 0x000fe20000010000 */
[----:B------:R-:W-:Y:S02]  /*5100*/  PLOP3.LUT P0, PT, PT, PT, UP1, 0x40, 0x0 ;  /* 0x000000000000781c */ /* 0x000fe40003f0e818 */
[C---:B------:R-:W-:Y:S01]  /*5110*/  HMMA.16816.F32 R84, R96.reuse, R4, RZ ;  /* 0x000000046054723c */ /* 0x040fe200000018ff */
[--C-:B------:R-:W-:Y:S02]  /*5120*/  FFMA.FTZ R185, R75, c[0x0][0x2d0], -R203.reuse ;  /* 0x0000b4004bb97a23 */ /* 0x100fe400000108cb */
[--C-:B------:R-:W-:Y:S01]  /*5130*/  FFMA.FTZ R188, R140, c[0x0][0x2d0], -R203.reuse ;  /* 0x0000b4008cbc7a23 */ /* 0x100fe200000108cb */
[----:B------:R-:W2:Y:S01]  /*5140*/  MUFU.EX2 R186, R186 ;  /* 0x000000ba00ba7308 */ /* 0x000ea20000000800 */
[--C-:B------:R-:W-:Y:S01]  /*5150*/  FFMA.FTZ R192, R124, c[0x0][0x2d0], -R203.reuse ;  /* 0x0000b4007cc07a23 */ /* 0x100fe200000108cb */
[----:B-1----:R-:W-:Y:S01]  /*5160*/  F2FP.PACK_AB R92, R184, R181 ;  /* 0x000000b5b85c723e */ /* 0x002fe200000000ff */
[--C-:B------:R-:W-:Y:S01]  /*5170*/  FFMA.FTZ R191, R110, c[0x0][0x2d0], -R203.reuse ;  /* 0x0000b4006ebf7a23 */ /* 0x100fe200000108cb */
[----:B------:R-:W-:Y:S01]  /*5180*/  HMMA.16816.F32 R132, R96, R138, RZ ;  /* 0x0000008a6084723c */ /* 0x000fe200000018ff */
[----:B------:R-:W-:-:S02]  /*5190*/  FFMA.FTZ R200, R108, c[0x0][0x2d0], -R203 ;  /* 0x0000b4006cc87a23 */ /* 0x000fc400000108cb */
[--C-:B------:R-:W-:Y:S01]  /*51a0*/  FFMA.FTZ R197, R74, c[0x0][0x2d0], -R203.reuse ;  /* 0x0000b4004ac57a23 */ /* 0x100fe200000108cb */
[----:B------:R-:W-:Y:S01]  /*51b0*/  MUFU.EX2 R185, R185 ;  /* 0x000000b900b97308 */ /* 0x000fe20000000800 */
[--C-:B------:R-:W-:Y:S02]  /*51c0*/  FFMA.FTZ R198, R73, c[0x0][0x2d0], -R203.reuse ;  /* 0x0000b40049c67a23 */ /* 0x100fe400000108cb */
[--C-:B------:R-:W-:Y:S01]  /*51d0*/  FFMA.FTZ R199, R72, c[0x0][0x2d0], -R203.reuse ;  /* 0x0000b40048c77a23 */ /* 0x100fe200000108cb */
[----:B------:R-:W-:Y:S01]  /*51e0*/  HMMA.16816.F32 R116, R96, R122, RZ ;  /* 0x0000007a6074723c */ /* 0x000fe200000018ff */
[----:B------:R-:W-:Y:S02]  /*51f0*/  FADD.FTZ R184, R181, R184 ;  /* 0x000000b8b5b87221 */ /* 0x000fe40000010000 */
[----:B------:R-:W-:Y:S01]  /*5200*/  FFMA.FTZ R233, R187, c[0x0][0x2d0], -R203 ;  /* 0x0000b400bbe97a23 */ /* 0x000fe200000108cb */
[----:B------:R-:W1:Y:S01]  /*5210*/  MUFU.EX2 R188, R188 ;  /* 0x000000bc00bc7308 */ /* 0x000e620000000800 */
[----:B--2---:R-:W-:Y:S01]  /*5220*/  F2FP.PACK_AB R94, R186, R183 ;  /* 0x000000b7ba5e723e */ /* 0x004fe200000000ff */
[----:B------:R-:W-:-:S02]  /*5230*/  FADD.FTZ R183, R183, R184 ;  /* 0x000000b8b7b77221 */ /* 0x000fc40000010000 */
[C---:B------:R-:W-:Y:S02]  /*5240*/  HMMA.16816.F32 R100, R96.reuse, R106, RZ ;  /* 0x0000006a6064723c */ /* 0x040fe400000018ff */
[----:B------:R-:W-:Y:S02]  /*5250*/  FADD.FTZ R186, R186, R183 ;  /* 0x000000b7baba7221 */ /* 0x000fe40000010000 */
[----:B------:R-:W-:Y:S04]  /*5260*/  MUFU.EX2 R192, R192 ;  /* 0x000000c000c07308 */ /* 0x000fe80000000800 */
[----:B------:R-:W-:Y:S04]  /*5270*/  HMMA.16816.F32 R64, R96, R62, RZ ;  /* 0x0000003e6040723c */ /* 0x000fe800000018ff */
[----:B------:R-:W2:Y:S01]  /*5280*/  MUFU.EX2 R191, R191 ;  /* 0x000000bf00bf7308 */ /* 0x000ea20000000800 */
[----:B-1----:R-:W-:Y:S01]  /*5290*/  F2FP.PACK_AB R93, R188, R185 ;  /* 0x000000b9bc5d723e */ /* 0x002fe200000000ff */
[----:B------:R-:W-:-:S02]  /*52a0*/  FADD.FTZ R185, R185, R188 ;  /* 0x000000bcb9b97221 */ /* 0x000fc40000010000 */
[C---:B------:R-:W-:Y:S04]  /*52b0*/  HMMA.16816.F32 R80, R96.reuse, R78, RZ ;  /* 0x0000004e6050723c */ /* 0x040fe800000018ff */
[----:B------:R-:W-:Y:S04]  /*52c0*/  MUFU.EX2 R169, R169 ;  /* 0x000000a900a97308 */ /* 0x000fe80000000800 */
[----:B------:R-:W-:Y:S04]  /*52d0*/  HMMA.16816.F32 R96, R96, R6, RZ ;  /* 0x000000066060723c */ /* 0x000fe800000018ff */
[----:B------:R-:W1:Y:S01]  /*52e0*/  MUFU.EX2 R172, R172 ;  /* 0x000000ac00ac7308 */ /* 0x000e620000000800 */
[----:B--2---:R-:W-:Y:S01]  /*52f0*/  F2FP.PACK_AB R95, R191, R192 ;  /* 0x000000c0bf5f723e */ /* 0x004fe200000000ff */
[----:B------:R-:W-:-:S02]  /*5300*/  FADD.FTZ R192, R192, R185 ;  /* 0x000000b9c0c07221 */ /* 0x000fc40000010000 */
[C---:B------:R-:W-:Y:S02]  /*5310*/  HMMA.16816.F32 R144, R8.reuse, R148, R144 ;  /* 0x000000940890723c */ /* 0x040fe40000001890 */
[----:B------:R-:W-:Y:S02]  /*5320*/  FADD.FTZ R191, R191, R192 ;  /* 0x000000c0bfbf7221 */ /* 0x000fe40000010000 */
[----:B------:R-:W-:Y:S04]  /*5330*/  MUFU.EX2 R171, R171 ;  /* 0x000000ab00ab7308 */ /* 0x000fe80000000800 */
[----:B------:R-:W-:Y:S04]  /*5340*/  HMMA.16816.F32 R128, R8, R48, R128 ;  /* 0x000000300880723c */ /* 0x000fe80000001880 */
[----:B------:R-:W2:Y:S01]  /*5350*/  MUFU.EX2 R234, R234 ;  /* 0x000000ea00ea7308 */ /* 0x000ea20000000800 */
[----:B-1----:R-:W-:Y:S01]  /*5360*/  F2FP.PACK_AB R56, R172, R169 ;  /* 0x000000a9ac38723e */ /* 0x002fe200000000ff */
[----:B------:R-:W-:-:S02]  /*5370*/  FADD.FTZ R169, R169, R158 ;  /* 0x0000009ea9a97221 */ /* 0x000fc40000010000 */
[C---:B------:R-:W-:Y:S02]  /*5380*/  HMMA.16816.F32 R112, R8.reuse, R44, R112 ;  /* 0x0000002c0870723c */ /* 0x040fe40000001870 */
[----:B------:R-:W-:Y:S02]  /*5390*/  FADD.FTZ R172, R172, R169 ;  /* 0x000000a9acac7221 */ /* 0x000fe40000010000 */
[----:B------:R-:W-:Y:S04]  /*53a0*/  MUFU.EX2 R173, R173 ;  /* 0x000000ad00ad7308 */ /* 0x000fe80000000800 */
[----:B------:R-:W-:Y:S04]  /*53b0*/  HMMA.16816.F32 R52, R8, R40, R52 ;  /* 0x000000280834723c */ /* 0x000fe80000001834 */
        /* <DEDUP_REMOVED lines=13> */
[----:B------:R-:W-:Y:S01]  /*5490*/  HMMA.16816.F32 R116, R8, R50, R116 ;  /* 0x000000320874723c */ /* 0x000fe20000001874 */
[----:B--2---:R-:W-:-:S03]  /*54a0*/  F2FP.PACK_AB R59, R176, R175 ;  /* 0x000000afb03b723e */ /* 0x004fc600000000ff */
[----:B------:R-:W1:Y:S01]  /*54b0*/  MUFU.EX2 R196, R196 ;  /* 0x000000c400c47308 */ /* 0x000e620000000800 */
[----:B------:R-:W-:-:S03]  /*54c0*/  FADD.FTZ R175, R175, R174 ;  /* 0x000000aeafaf7221 */ /* 0x000fc60000010000 */
[----:B------:R-:W-:Y:S01]  /*54d0*/  HMMA.16816.F32 R100, R8, R46, R100 ;  /* 0x0000002e0864723c */ /* 0x000fe20000001864 */
[----:B------:R-:W-:-:S03]  /*54e0*/  FADD.FTZ R235, R176, R175 ;  /* 0x000000afb0eb7221 */ /* 0x000fc60000010000 */
[----:B------:R-:W-:Y:S04]  /*54f0*/  MUFU.EX2 R195, R195 ;  /* 0x000000c300c37308 */ /* 0x000fe80000000800 */
[C---:B------:R-:W-:Y:S04]  /*5500*/  HMMA.16816.F32 R64, R8.reuse, R42, R64 ;  /* 0x0000002a0840723c */ /* 0x040fe80000001840 */
[----:B------:R-:W-:Y:S04]  /*5510*/  MUFU.EX2 R194, R194 ;  /* 0x000000c200c27308 */ /* 0x000fe80000000800 */
[C---:B------:R-:W-:Y:S04]  /*5520*/  HMMA.16816.F32 R80, R8.reuse, R38, R80 ;  /* 0x000000260850723c */ /* 0x040fe80000001850 */
[----:B------:R-:W-:Y:S04]  /*5530*/  MUFU.EX2 R200, R200 ;  /* 0x000000c800c87308 */ /* 0x000fe80000000800 */
[----:B------:R-:W-:Y:S01]  /*5540*/  HMMA.16816.F32 R96, R8, R34, R96 ;  /* 0x000000220860723c */ /* 0x000fe20000001860 */
[----:B------:R-:W2:Y:S03]  /*5550*/  LDSM.16.MT88.4 R8, [R212+0x2100] ;  /* 0x00210000d408783b */ /* 0x000ea60000004200 */
[----:B------:R-:W3:Y:S04]  /*5560*/  MUFU.EX2 R197, R197 ;  /* 0x000000c500c57308 */ /* 0x000ee80000000800 */
[C---:B------:R-:W-:Y:S04]  /*5570*/  HMMA.16816.F32 R124, R92.reuse, R120, RZ ;  /* 0x000000785c7c723c */ /* 0x040fe800000018ff */
[----:B------:R-:W-:Y:S04]  /*5580*/  MUFU.EX2 R198, R198 ;  /* 0x000000c600c67308 */ /* 0x000fe80000000800 */
[C---:B------:R-:W-:Y:S04]  /*5590*/  HMMA.16816.F32 R108, R92.reuse, R104, RZ ;  /* 0x000000685c6c723c */ /* 0x040fe800000018ff */
[----:B------:R-:W4:Y:S04]  /*55a0*/  MUFU.EX2 R199, R199 ;  /* 0x000000c700c77308 */ /* 0x000f280000000800 */
[----:B------:R-:W-:Y:S04]  /*55b0*/  HMMA.16816.F32 R88, R92, R4, RZ ;  /* 0x000000045c58723c */ /* 0x000fe800000018ff */
[----:B------:R-:W-:Y:S03]  /*55c0*/  MUFU.EX2 R233, R233 ;  /* 0x000000e900e97308 */ /* 0x000fe60000000800 */
[----:B-1----:R-:W-:Y:S01]  /*55d0*/  F2FP.PACK_AB R4, R196, R193 ;  /* 0x000000c1c404723e */ /* 0x002fe200000000ff */
[----:B------:R-:W-:Y:S01]  /*55e0*/  HMMA.16816.F32 R144, R56, R28, R144 ;  /* 0x0000001c3890723c */ /* 0x000fe20000001890 */
[----:B---3--:R-:W-:Y:S01]  /*55f0*/  F2FP.PACK_AB R5, R197, R200 ;  /* 0x000000c8c505723e */ /* 0x008fe200000000ff */
[----:B------:R-:W-:-:S02]  /*5600*/  FADD.FTZ R193, R193, R186 ;  /* 0x000000bac1c17221 */ /* 0x000fc40000010000 */
[----:B------:R-:W-:Y:S02]  /*5610*/  FADD.FTZ R200, R200, R191 ;  /* 0x000000bfc8c87221 */ /* 0x000fe40000010000 */
[----:B------:R-:W-:Y:S02]  /*5620*/  FADD.FTZ R196, R196, R193 ;  /* 0x000000c1c4c47221 */ /* 0x000fe40000010000 */
[----:B------:R-:W-:Y:S01]  /*5630*/  HMMA.16816.F32 R128, R56, R24, R128 ;  /* 0x000000183880723c */ /* 0x000fe20000001880 */
[----:B------:R-:W-:-:S07]  /*5640*/  FADD.FTZ R197, R197, R200 ;  /* 0x000000c8c5c57221 */ /* 0x000fce0000010000 */
[C---:B------:R-:W-:Y:S08]  /*5650*/  HMMA.16816.F32 R112, R56.reuse, R20, R112 ;  /* 0x000000143870723c */ /* 0x040ff00000001870 */
[C---:B------:R-:W-:Y:S08]  /*5660*/  HMMA.16816.F32 R52, R56.reuse, R16, R52 ;  /* 0x000000103834723c */ /* 0x040ff00000001834 */
[C---:B------:R-:W-:Y:S08]  /*5670*/  HMMA.16816.F32 R68, R56.reuse, R12, R68 ;  /* 0x0000000c3844723c */ /* 0x040ff00000001844 */
[C---:B--2---:R-:W-:Y:S08]  /*5680*/  HMMA.16816.F32 R84, R56.reuse, R8, R84 ;  /* 0x000000083854723c */ /* 0x044ff00000001854 */
[C---:B------:R-:W-:Y:S08]  /*5690*/  HMMA.16816.F32 R132, R56.reuse, R30, R132 ;  /* 0x0000001e3884723c */ /* 0x040ff00000001884 */
[C---:B------:R-:W-:Y:S08]  /*56a0*/  HMMA.16816.F32 R116, R56.reuse, R26, R116 ;  /* 0x0000001a3874723c */ /* 0x040ff00000001874 */
[C---:B------:R-:W-:Y:S08]  /*56b0*/  HMMA.16816.F32 R100, R56.reuse, R22, R100 ;  /* 0x000000163864723c */ /* 0x040ff00000001864 */
[C---:B------:R-:W-:Y:S08]  /*56c0*/  HMMA.16816.F32 R64, R56.reuse, R18, R64 ;  /* 0x000000123840723c */ /* 0x040ff00000001840 */
[C---:B------:R-:W-:Y:S08]  /*56d0*/  HMMA.16816.F32 R80, R56.reuse, R14, R80 ;  /* 0x0000000e3850723c */ /* 0x040ff00000001850 */
[----:B------:R-:W-:Y:S08]  /*56e0*/  HMMA.16816.F32 R96, R56, R10, R96 ;  /* 0x0000000a3860723c */ /* 0x000ff00000001860 */
[C---:B------:R-:W-:Y:S08]  /*56f0*/  HMMA.16816.F32 R56, R92.reuse, R60, RZ ;  /* 0x0000003c5c38723c */ /* 0x040ff000000018ff */
[C---:B------:R-:W-:Y:S08]  /*5700*/  HMMA.16816.F32 R72, R92.reuse, R76, RZ ;  /* 0x0000004c5c48723c */ /* 0x040ff000000018ff */
[C---:B------:R-:W-:Y:S08]  /*5710*/  HMMA.16816.F32 R140, R92.reuse, R136, RZ ;  /* 0x000000885c8c723c */ /* 0x040ff000000018ff */
[C---:B------:R-:W-:Y:S08]  /*5720*/  HMMA.16816.F32 R136, R92.reuse, R138, RZ ;  /* 0x0000008a5c88723c */ /* 0x040ff000000018ff */
[C---:B------:R-:W-:Y:S08]  /*5730*/  HMMA.16816.F32 R120, R92.reuse, R122, RZ ;  /* 0x0000007a5c78723c */ /* 0x040ff000000018ff */
[C---:B------:R-:W-:Y:S08]  /*5740*/  HMMA.16816.F32 R104, R92.reuse, R106, RZ ;  /* 0x0000006a5c68723c */ /* 0x040ff000000018ff */
[C---:B------:R-:W-:Y:S08]  /*5750*/  HMMA.16816.F32 R60, R92.reuse, R62, RZ ;  /* 0x0000003e5c3c723c */ /* 0x040ff000000018ff */
[C---:B------:R-:W-:Y:S08]  /*5760*/  HMMA.16816.F32 R76, R92.reuse, R78, RZ ;  /* 0x0000004e5c4c723c */ /* 0x040ff000000018ff */
[----:B------:R-:W-:Y:S07]  /*5770*/  HMMA.16816.F32 R92, R92, R6, RZ ;  /* 0x000000065c5c723c */ /* 0x000fee00000018ff */
[----:B------:R-:W-:Y:S01]  /*5780*/  F2FP.PACK_AB R6, R194, R195 ;  /* 0x000000c3c206723e */ /* 0x000fe200000000ff */
[----:B------:R-:W-:Y:S01]  /*5790*/  FADD.FTZ R195, R195, R196 ;  /* 0x000000c4c3c37221 */ /* 0x000fe20000010000 */
[----:B----4-:R-:W-:Y:S01]  /*57a0*/  F2FP.PACK_AB R7, R199, R198 ;  /* 0x000000c6c707723e */ /* 0x010fe200000000ff */
[----:B------:R-:W-:-:S02]  /*57b0*/  FADD.FTZ R198, R198, R197 ;  /* 0x000000c5c6c67221 */ /* 0x000fc40000010000 */
[----:B------:R-:W-:Y:S02]  /*57c0*/  FADD.FTZ R195, R194, R195 ;  /* 0x000000c3c2c37221 */ /* 0x000fe40000010000 */
[----:B------:R-:W-:Y:S02]  /*57d0*/  FADD.FTZ R199, R199, R198 ;  /* 0x000000c6c7c77221 */ /* 0x000fe40000010000 */
[C---:B------:R-:W-:Y:S07]  /*57e0*/  HMMA.16816.F32 R124, R4.reuse, R48, R124 ;  /* 0x00000030047c723c */ /* 0x040fee000000187c */
[--C-:B------:R-:W-:Y:S01]  /*57f0*/  FFMA.FTZ R48, R182, c[0x0][0x2d0], -R201.reuse ;  /* 0x0000b400b6307a23 */ /* 0x100fe200000108c9 */
[C---:B------:R-:W-:Y:S05]  /*5800*/  HMMA.16816.F32 R108, R4.reuse, R44, R108 ;  /* 0x0000002c046c723c */ /* 0x040fea000000186c */
[----:B------:R-:W-:Y:S02]  /*5810*/  MUFU.EX2 R48, R48 ;  /* 0x0000003000307308 */ /* 0x000fe40000000800 */
[----:B------:R-:W-:Y:S01]  /*5820*/  FFMA.FTZ R45, R179, c[0x0][0x2d0], -R201 ;  /* 0x0000b400b32d7a23 */ /* 0x000fe200000108c9 */
[C---:B------:R-:W-:Y:S05]  /*5830*/  HMMA.16816.F32 R88, R4.reuse, R32, R88 ;  /* 0x000000200458723c */ /* 0x040fea0000001858 */
[----:B------:R-:W1:Y:S02]  /*5840*/  MUFU.EX2 R45, R45 ;  /* 0x0000002d002d7308 */ /* 0x000e640000000800 */
[--C-:B------:R-:W-:Y:S01]  /*5850*/  FFMA.FTZ R32, R180, c[0x0][0x2d0], -R203.reuse ;  /* 0x0000b400b4207a23 */ /* 0x100fe200000108cb */
[----:B------:R-:W-:Y:S01]  /*5860*/  HMMA.16816.F32 R56, R4, R40, R56 ;  /* 0x000000280438723c */ /* 0x000fe20000001838 */
[----:B------:R-:W-:-:S04]  /*5870*/  FFMA.FTZ R33, R190, c[0x0][0x2d0], -R203 ;  /* 0x0000b400be217a23 */ /* 0x000fc800000108cb */
[----:B------:R-:W-:Y:S02]  /*5880*/  MUFU.EX2 R32, R32 ;  /* 0x0000002000207308 */ /* 0x000fe40000000800 */
[--C-:B------:R-:W-:Y:S01]  /*5890*/  FFMA.FTZ R40, R178, c[0x0][0x2d0], -R201.reuse ;  /* 0x0000b400b2287a23 */ /* 0x100fe200000108c9 */
[C---:B------:R-:W-:Y:S05]  /*58a0*/  HMMA.16816.F32 R72, R4.reuse, R36, R72 ;  /* 0x000000240448723c */ /* 0x040fea0000001848 */
[----:B------:R-:W2:Y:S02]  /*58b0*/  MUFU.EX2 R33, R33 ;  /* 0x0000002100217308 */ /* 0x000ea40000000800 */
[----:B------:R-:W-:Y:S01]  /*58c0*/  FFMA.FTZ R37, R177, c[0x0][0x2d0], -R201 ;  /* 0x0000b400b1257a23 */ /* 0x000fe200000108c9 */
[----:B------:R-:W-:Y:S01]  /*58d0*/  HMMA.16816.F32 R140, R4, R148, R140 ;  /* 0x00000094048c723c */ /* 0x000fe2000000188c */
[----:B------:R-:W-:-:S04]  /*58e0*/  FFMA.FTZ R36, R189, c[0x0][0x2d0], -R203 ;  /* 0x0000b400bd247a23 */ /* 0x000fc800000108cb */
[----:B------:R-:W-:Y:S03]  /*58f0*/  MUFU.EX2 R40, R40 ;  /* 0x0000002800287308 */ /* 0x000fe60000000800 */
[C---:B------:R-:W-:Y:S05]  /*5900*/  HMMA.16816.F32 R136, R4.reuse, R150, R136 ;  /* 0x000000960488723c */ /* 0x040fea0000001888 */
[----:B------:R-:W3:Y:S03]  /*5910*/  MUFU.EX2 R37, R37 ;  /* 0x0000002500257308 */ /* 0x000ee60000000800 */
[C---:B------:R-:W-:Y:S05]  /*5920*/  HMMA.16816.F32 R120, R4.reuse, R50, R120 ;  /* 0x000000320478723c */ /* 0x040fea0000001878 */
[----:B------:R-:W4:Y:S03]  /*5930*/  MUFU.EX2 R36, R36 ;  /* 0x0000002400247308 */ /* 0x000f260000000800 */
[C---:B------:R-:W-:Y:S08]  /*5940*/  HMMA.16816.F32 R104, R4.reuse, R46, R104 ;  /* 0x0000002e0468723c */ /* 0x040ff00000001868 */
[C---:B------:R-:W-:Y:S08]  /*5950*/  HMMA.16816.F32 R60, R4.reuse, R42, R60 ;  /* 0x0000002a043c723c */ /* 0x040ff0000000183c */
[C---:B------:R-:W-:Y:S08]  /*5960*/  HMMA.16816.F32 R76, R4.reuse, R38, R76 ;  /* 0x00000026044c723c */ /* 0x040ff0000000184c */
[----:B------:R-:W-:Y:S07]  /*5970*/  HMMA.16816.F32 R92, R4, R34, R92 ;  /* 0x00000022045c723c */ /* 0x000fee000000185c */
[----:B-1----:R-:W-:Y:S01]  /*5980*/  F2FP.PACK_AB R4, R45, R48 ;  /* 0x000000302d04723e */ /* 0x002fe200000000ff */
[----:B------:R-:W-:Y:S01]  /*5990*/  FADD.FTZ R48, R48, R195 ;  /* 0x000000c330307221 */ /* 0x000fe20000010000 */
[----:B--2---:R-:W-:Y:S01]  /*59a0*/  F2FP.PACK_AB R5, R33, R32 ;  /* 0x000000202105723e */ /* 0x004fe200000000ff */
[----:B------:R-:W-:Y:S01]  /*59b0*/  FADD.FTZ R32, R32, R199 ;  /* 0x000000c720207221 */ /* 0x000fe20000010000 */
[----:B---3--:R-:W-:Y:S01]  /*59c0*/  F2FP.PACK_AB R6, R37, R40 ;  /* 0x000000282506723e */ /* 0x008fe200000000ff */
[----:B------:R-:W-:Y:S01]  /*59d0*/  FADD.FTZ R45, R45, R48 ;  /* 0x000000302d2d7221 */ /* 0x000fe20000010000 */
[----:B----4-:R-:W-:Y:S01]  /*59e0*/  F2FP.PACK_AB R7, R233, R36 ;  /* 0x00000024e907723e */ /* 0x010fe200000000ff */
[----:B------:R-:W-:-:S02]  /*59f0*/  FADD.FTZ R33, R33, R32 ;  /* 0x0000002021217221 */ /* 0x000fc40000010000 */
[----:B------:R-:W-:Y:S02]  /*5a00*/  FADD.FTZ R40, R40, R45 ;  /* 0x0000002d28287221 */ /* 0x000fe40000010000 */
[----:B------:R-:W-:Y:S02]  /*5a10*/  FADD.FTZ R36, R36, R33 ;  /* 0x0000002124247221 */ /* 0x000fe40000010000 */
[----:B------:R-:W-:Y:S01]  /*5a20*/  HMMA.16816.F32 R140, R4, R28, R140 ;  /* 0x0000001c048c723c */ /* 0x000fe2000000188c */
[----:B------:R-:W-:Y:S02]  /*5a30*/  FADD.FTZ R232, R37, R40 ;  /* 0x0000002825e87221 */ /* 0x000fe40000010000 */
[----:B------:R-:W-:-:S05]  /*5a40*/  FADD.FTZ R233, R233, R36 ;  /* 0x00000024e9e97221 */ /* 0x000fca0000010000 */
[C---:B------:R-:W-:Y:S08]  /*5a50*/  HMMA.16816.F32 R136, R4.reuse, R30, R136 ;  /* 0x0000001e0488723c */ /* 0x040ff00000001888 */
        /* <DEDUP_REMOVED lines=9> */
[----:B------:R-:W-:Y:S01]  /*5af0*/  HMMA.16816.F32 R92, R4, R10, R92 ;  /* 0x0000000a045c723c */ /* 0x000fe2000000185c */
[----:B------:R-:W-:Y:S07]  /*5b00*/  @P0 BRA `(.L_x_403) ;  /* 0x0000015000000947 */ /* 0x000fee0003800000 */
[----:B------:R-:W-:Y:S01]  /*5b10*/  ISETP.LT.AND P0, PT, RZ, UR4, PT ;  /* 0x00000004ff007c0c */ /* 0x000fe2000bf01270 */
[----:B------:R-:W-:-:S02]  /*5b20*/  UIADD3 UR9, UR4, -0x1, URZ ;  /* 0xffffffff04097890 */ /* 0x000fc4000fffe03f */
[----:B------:R-:W-:-:S10]  /*5b30*/  ULDC UR7, c[0x0][0x32c] ;  /* 0x0000cb0000077ab9 */ /* 0x000fd40000000800 */
[----:B------:R-:W-:Y:S05]  /*5b40*/  @P0 BRA `(.L_x_404) ;  /* 0x0000008000000947 */ /* 0x000fea0003800000 */
[----:B------:R-:W-:Y:S02]  /*5b50*/  UISETP.NE.AND UP0, UPT, UR7, 0x1, UPT ;  /* 0x000000010700788c */ /* 0x000fe4000bf05270 */
[----:B------:R-:W-:-:S03]  /*5b60*/  UIADD3 UR9, -UR4, URZ, URZ ;  /* 0x0000003f04097290 */ /* 0x000fc6000fffe13f */
[----:B------:R-:W-:Y:S02]  /*5b70*/  ULDC.64 UR4, c[0x0][0x330] ;  /* 0x0000cc0000047ab9 */ /* 0x000fe40000000a00 */
[----:B------:R-:W-:-:S07]  /*5b80*/  UIMAD.WIDE.U32 UR14, UR9, UR4, URZ ;  /* 0x00000004090e72a5 */ /* 0x000fce000f8e003f */
[----:B------:R-:W-:Y:S02]  /*5b90*/  @UP0 UMOV UR11, UR15 ;  /* 0x0000000f000b0c82 */ /* 0x000fe40008000000 */
[----:B------:R-:W-:-:S04]  /*5ba0*/  @UP0 USHF.R.U32.HI UR9, URZ, UR5, UR11 ;  /* 0x000000053f090299 */ /* 0x000fc8000801160b */
[----:B------:R-:W-:Y:S01]  /*5bb0*/  ULOP3.LUT UR9, URZ, UR9, URZ, 0x33, !UPT ;  /* 0x000000093f097292 */ /* 0x000fe2000f8e333f */
[----:B------:R-:W-:Y:S05]  /*5bc0*/  BRA `(.L_x_405) ;  /* 0x0000005000007947 */ /* 0x000fea0003800000 */
.L_x_404:
[----:B------:R-:W-:Y:S02]  /*5bd0*/  UISETP.NE.AND UP0, UPT, UR7, 0x1, UPT ;  /* 0x000000010700788c */ /* 0x000fe4000bf05270 */
[----:B------:R-:W-:Y:S02]  /*5be0*/  ULDC.64 UR4, c[0x0][0x330] ;  /* 0x0000cc0000047ab9 */ /* 0x000fe40000000a00 */
[----:B------:R-:W-:-:S07]  /*5bf0*/  UIMAD.WIDE.U32 UR14, UR9, UR4, URZ ;  /* 0x00000004090e72a5 */ /* 0x000fce000f8e003f */
[----:B------:R-:W-:Y:S02]  /*5c00*/  @UP0 UMOV UR11, UR15 ;  /* 0x0000000f000b0c82 */ /* 0x000fe40008000000 */
[----:B------:R-:W-:Y:S02]  /*5c10*/  @UP0 USHF.R.U32.HI UR9, URZ, UR5, UR11 ;  /* 0x000000053f090299 */ /* 0x000fe4000801160b */
.L_x_405:
[----:B------:R-:W-:Y:S02]  /*5c20*/  ULDC UR4, c[0x0][0x32c] ;  /* 0x0000cb0000047ab9 */ /* 0x000fe40000000800 */
[----:B------:R-:W-:-:S04]  /*5c30*/  UIMAD UR4, UR9, UR7, UR4 ;  /* 0x00000007090472a4 */ /* 0x000fc8000f8e0204 */
[----:B------:R-:W-:-:S04]  /*5c40*/  UISETP.LT.AND UP0, UPT, UR8, UR4, UPT ;  /* 0x000000040800728c */ /* 0x000fc8000bf01270 */
[----:B------:R-:W-:-:S03]  /*5c50*/  USEL UR8, UR8, UR4, UP0 ;  /* 0x0000000408087287 */ /* 0x000fc60008000000 */
.L_x_403:
[----:B------:R-:W1:Y:S01]  /*5c60*/  R2UR UR7, R219 ;  /* 0x00000000db0773c2 */ /* 0x000e6200000e0000 */
[----:B------:R-:W-:-:S04]  /*5c70*/  UIMAD.WIDE UR4, UR8, 0x2aaaaaab, URZ ;  /* 0x2aaaaaab080478a5 */ /* 0x000fc8000f8e023f */
[----:B------:R-:W-:-:S04]  /*5c80*/  USHF.R.U32.HI UR4, URZ, 0x1f, UR5 ;  /* 0x0000001f3f047899 */ /* 0x000fc80008011605 */
[----:B------:R-:W-:-:S04]  /*5c90*/  ULEA.HI.SX32 UR4, UR5, UR4, 0x1d ;  /* 0x0000000405047291 */ /* 0x000fc8000f8fea3f */
[----:B-1----:R-:W-:-:S04]  /*5ca0*/  UISETP.LT.AND UP0, UPT, UR7, UR4, UPT ;  /* 0x000000040700728c */ /* 0x002fc8000bf01270 */
[----:B------:R-:W-:-:S06]  /*5cb0*/  USEL UR4, UR7, UR4, !UP0 ;  /* 0x0000000407047287 */ /* 0x000fcc000c000000 */
[----:B------:R-:W-:-:S13]  /*5cc0*/  ISETP.GE.AND P0, PT, R238, UR4, PT ;  /* 0x00000004ee007c0c */ /* 0x000fda000bf06270 */
[----:B------:R-:W-:Y:S05]  /*5cd0*/  @!P0 BRA `(.L_x_406) ;  /* 0x000044f000008947 */ /* 0x000fea0003800000 */
[----:B------:R-:W-:Y:S01]  /*5ce0*/  IADD3 R243, P0, R220, 0x20, RZ ;  /* 0x00000020dcf37810 */ /* 0x000fe20007f1e0ff */
[----:B------:R-:W-:Y:S01]  /*5cf0*/  IMAD.MOV.U32 R150, RZ, RZ, R2 ;  /* 0x000000ffff967224 */ /* 0x000fe200078e0002 */
[----:B------:R-:W-:Y:S01]  /*5d00*/  IADD3 R203, P1, R224, 0x20, RZ ;  /* 0x00000020e0cb7810 */ /* 0x000fe20007f3e0ff */
[----:B------:R-:W-:Y:S01]  /*5d10*/  IMAD.MOV.U32 R151, RZ, RZ, R3 ;  /* 0x000000ffff977224 */ /* 0x000fe200078e0003 */
[-C--:B------:R-:W-:Y:S01]  /*5d20*/  IADD3.X R242, RZ, R231.reuse, RZ, P0, !PT ;  /* 0x000000e7fff27210 */ /* 0x080fe200007fe4ff */
[----:B------:R-:W-:Y:S01]  /*5d30*/  IMAD.MOV.U32 R148, RZ, RZ, R152 ;  /* 0x000000ffff947224 */ /* 0x000fe200078e0098 */
[----:B------:R-:W-:Y:S01]  /*5d40*/  IADD3 R241, P2, R220, 0x40, RZ ;  /* 0x00000040dcf17810 */ /* 0x000fe20007f5e0ff */
[----:B------:R-:W-:Y:S01]  /*5d50*/  IMAD.MOV.U32 R149, RZ, RZ, R0 ;  /* 0x000000ffff957224 */ /* 0x000fe200078e0000 */
[----:B------:R-:W-:Y:S01]  /*5d60*/  IADD3 R201, P0, R224, 0x40, RZ ;  /* 0x00000040e0c97810 */ /* 0x000fe20007f1e0ff */
[----:B------:R-:W-:Y:S01]  /*5d70*/  IMAD.X R202, RZ, RZ, R237, P1 ;  /* 0x000000ffffca7224 */ /* 0x000fe200008e06ed */
[----:B------:R-:W-:-:S02]  /*5d80*/  IADD3.X R240, RZ, R231, RZ, P2, !PT ;  /* 0x000000e7fff07210 */ /* 0x000fc400017fe4ff */
[----:B------:R-:W-:Y:S02]  /*5d90*/  IADD3.X R200, RZ, R237, RZ, P0, !PT ;  /* 0x000000edffc87210 */ /* 0x000fe400007fe4ff */
.L_x_425:
[----:B------:R-:W-:Y:S04]  /*5da0*/  DEPBAR.LE SB0, 0x0 ;  /* 0x000080000000791a */ /* 0x000fe80000000000 */
[----:B------:R-:W-:Y:S01]  /*5db0*/  BAR.SYNC.DEFER_BLOCKING 0x0 ;  /* 0x0000000000007b1d */ /* 0x000fe20000010000 */
[----:B------:R-:W-:Y:S05]  /*5dc0*/  ISETP.GT.AND P0, PT, R219, R238, PT ;  /* 0x000000eedb00720c */ /* 0x000fea0003f04270 */
[----:B------:R1:W2:Y:S04]  /*5dd0*/  LDSM.16.M88.4 R152, [R217+0x4900] ;  /* 0x00490000d998783b */ /* 0x0002a80000000200 */
[----:B------:R1:W3:Y:S04]  /*5de0*/  LDSM.16.M88.4 R160, [R217+0x5900] ;  /* 0x00590000d9a0783b */ /* 0x0002e80000000200 */
[----:B------:R1:W4:Y:S04]  /*5df0*/  LDSM.16.M88.4 R156, [R216+0x2500] ;  /* 0x00250000d89c783b */ /* 0x0003280000000200 */
[----:B------:R1:W1:Y:S04]  /*5e00*/  LDSM.16.M88.4 R164, [R216+0x2900] ;  /* 0x00290000d8a4783b */ /* 0x0002680000000200 */
[----:B------:R1:W1:Y:S04]  /*5e10*/  LDSM.16.M88.4 R168, [R216+0x2d00] ;  /* 0x002d0000d8a8783b */ /* 0x0002680000000200 */
[----:B------:R1:W1:Y:S04]  /*5e20*/  LDSM.16.M88.4 R172, [R213+0x4900] ;  /* 0x00490000d5ac783b */ /* 0x0002680000000200 */
[----:B------:R1:W1:Y:S04]  /*5e30*/  LDSM.16.M88.4 R180, [R213+0x5900] ;  /* 0x00590000d5b4783b */ /* 0x0002680000000200 */
[----:B------:R1:W1:Y:S04]  /*5e40*/  LDSM.16.M88.4 R176, [R215] ;  /* 0x00000000d7b0783b */ /* 0x0002680000000200 */
[----:B------:R1:W1:Y:S04]  /*5e50*/  LDSM.16.M88.4 R184, [R211] ;  /* 0x00000000d3b8783b */ /* 0x0002680000000200 */
[----:B------:R1:W1:Y:S01]  /*5e60*/  LDSM.16.M88.4 R188, [R210] ;  /* 0x00000000d2bc783b */ /* 0x0002620000000200 */
[----:B------:R-:W-:-:S05]  /*5e70*/  @P0 BRA `(.L_x_407) ;  /* 0x000002b000000947 */ /* 0x000fca0003800000 */
[----:B------:R-:W-:Y:S01]  /*5e80*/  SHF.R.S32.HI R3, RZ, 0x1f, R238 ;  /* 0x0000001fff037819 */ /* 0x000fe200000114ee */
[C---:B------:R-:W-:Y:S04]  /*5e90*/  IMAD.WIDE.U32 R4, R238.reuse, c[0x0][0x208], RZ ;  /* 0x00008200ee047a25 */ /* 0x040fe800078e00ff */
[----:B------:R-:W-:Y:S04]  /*5ea0*/  IMAD R3, R3, c[0x0][0x208], RZ ;  /* 0x0000820003037a24 */ /* 0x000fe800078e02ff */
[----:B------:R-:W-:Y:S04]  /*5eb0*/  IMAD R3, R238, c[0x0][0x20c], R3 ;  /* 0x00008300ee037a24 */ /* 0x000fe800078e0203 */
[----:B------:R-:W-:Y:S02]  /*5ec0*/  IMAD.IADD R3, R5, 0x1, R3 ;  /* 0x0000000105037824 */ /* 0x000fe400078e0203 */
[----:B------:R-:W-:Y:S04]  /*5ed0*/  IMAD.WIDE.U32 R4, R4, 0x30, RZ ;  /* 0x0000003004047825 */ /* 0x000fe800078e00ff */
[----:B------:R-:W-:Y:S01]  /*5ee0*/  IMAD R3, R3, 0x30, RZ ;  /* 0x0000003003037824 */ /* 0x000fe200078e02ff */
[-C--:B------:R-:W-:Y:S02]  /*5ef0*/  IADD3 R9, P0, R220, R4.reuse, RZ ;  /* 0x00000004dc097210 */ /* 0x080fe40007f1e0ff */
[-C--:B------:R-:W-:Y:S01]  /*5f00*/  IADD3 R7, P1, R241, R4.reuse, RZ ;  /* 0x00000004f1077210 */ /* 0x080fe20007f3e0ff */
[----:B------:R-:W-:Y:S01]  /*5f10*/  IMAD.IADD R3, R5, 0x1, R3 ;  /* 0x0000000105037824 */ /* 0x000fe200078e0203 */
[----:B------:R-:W-:Y:S03]  /*5f20*/  LEA R12, P2, R9, c[0x0][0x1f8], 0x1 ;  /* 0x00007e00090c7a11 */ /* 0x000fe600078408ff */
[----:B------:R-:W-:Y:S01]  /*5f30*/  IMAD.X R0, R3, 0x1, R231, P0 ;  /* 0x0000000103007824 */ /* 0x000fe200000e06e7 */
[-C--:B------:R-:W-:Y:S01]  /*5f40*/  IADD3 R5, P0, R243, R4.reuse, RZ ;  /* 0x00000004f3057210 */ /* 0x080fe20007f1e0ff */
[----:B------:R-:W-:Y:S01]  /*5f50*/  IMAD.X R2, R3, 0x1, R240, P1 ;  /* 0x0000000103027824 */ /* 0x000fe200008e06f0 */
[----:B------:R-:W-:Y:S02]  /*5f60*/  LEA R6, P1, R7, c[0x0][0x1f8], 0x1 ;  /* 0x00007e0007067a11 */ /* 0x000fe400078208ff */
[----:B------:R-:W-:Y:S01]  /*5f70*/  LEA.HI.X R13, R9, c[0x0][0x1fc], R0, 0x1, P2 ;  /* 0x00007f00090d7a11 */ /* 0x000fe200010f0c00 */
[----:B------:R-:W-:Y:S01]  /*5f80*/  IMAD.X R0, R3, 0x1, R242, P0 ;  /* 0x0000000103007824 */ /* 0x000fe200000e06f2 */
[C---:B------:R-:W-:Y:S02]  /*5f90*/  LEA R10, P2, R5.reuse, c[0x0][0x1f8], 0x1 ;  /* 0x00007e00050a7a11 */ /* 0x040fe400078408ff */
[----:B------:R-:W-:Y:S01]  /*5fa0*/  @!P3 IADD3 R4, P0, R226, R4, RZ ;  /* 0x00000004e204b210 */ /* 0x000fe20007f1e0ff */
[----:B------:R-:W-:Y:S01]  /*5fb0*/  @!PT LDS RZ, [RZ] ;  /* 0x00000000fffff984 */ /* 0x000fe20000000800 */
[----:B------:R-:W-:Y:S01]  /*5fc0*/  @!PT LDS RZ, [RZ] ;  /* 0x00000000fffff984 */ /* 0x000fe20000000800 */
[----:B------:R-:W-:Y:S01]  /*5fd0*/  @!PT LDS RZ, [RZ] ;  /* 0x00000000fffff984 */ /* 0x000fe20000000800 */
[----:B------:R4:W-:Y:S01]  /*5fe0*/  LDGSTS.E.BYPASS.LTC128B.128 [R218+0x100], [R12.64], !P6 ;  /* 0x001000000cda7fae */ /* 0x0009e2000f101d4c */
[----:B------:R-:W-:Y:S02]  /*5ff0*/  LEA.HI.X R11, R5, c[0x0][0x1fc], R0, 0x1, P2 ;  /* 0x00007f00050b7a11 */ /* 0x000fe400010f0c00 */
[C---:B------:R-:W-:Y:S01]  /*6000*/  @!P3 IADD3 R0, P2, R4.reuse, R220, RZ ;  /* 0x000000dc0400b210 */ /* 0x040fe20007f5e0ff */
[----:B------:R-:W-:Y:S01]  /*6010*/  @!P3 IMAD.X R3, R3, 0x1, R223, P0 ;  /* 0x000000010303b824 */ /* 0x000fe200000e06df */
[----:B------:R-:W-:Y:S01]  /*6020*/  LEA.HI.X R7, R7, c[0x0][0x1fc], R2, 0x1, P1 ;  /* 0x00007f0007077a11 */ /* 0x000fe200008f0c02 */
[----:B------:R4:W-:Y:S01]  /*6030*/  LDGSTS.E.BYPASS.LTC128B.128 [R218+0xd00], [R10.64], !P5 ;  /* 0x00d000000ada7fae */ /* 0x0009e2000e901d4c */
[----:B------:R-:W-:Y:S01]  /*6040*/  @!P3 IADD3 R2, P1, R4, R243, RZ ;  /* 0x000000f30402b210 */ /* 0x000fe20007f3e0ff */
[C---:B------:R-:W-:Y:S01]  /*6050*/  @!P3 IMAD.X R5, R3.reuse, 0x1, R231, P2 ;  /* 0x000000010305b824 */ /* 0x040fe200010e06e7 */
[----:B------:R-:W-:Y:S02]  /*6060*/  @!P3 LEA R14, P2, R0, c[0x0][0x1f8], 0x1 ;  /* 0x00007e00000eba11 */ /* 0x000fe400078408ff */
[----:B------:R4:W-:Y:S01]  /*6070*/  LDGSTS.E.BYPASS.LTC128B.128 [R218+0x1900], [R6.64], !P4 ;  /* 0x0190000006da7fae */ /* 0x0009e2000e101d4c */
[----:B------:R-:W-:Y:S01]  /*6080*/  @!P3 IADD3 R4, P0, R4, R241, RZ ;  /* 0x000000f10404b210 */ /* 0x000fe20007f1e0ff */
[C---:B------:R-:W-:Y:S01]  /*6090*/  @!P3 IMAD.X R9, R3.reuse, 0x1, R242, P1 ;  /* 0x000000010309b824 */ /* 0x040fe200008e06f2 */
[----:B------:R-:W-:Y:S02]  /*60a0*/  @!P3 LEA.HI.X R15, R0, c[0x0][0x1fc], R5, 0x1, P2 ;  /* 0x00007f00000fba11 */ /* 0x000fe400010f0c05 */
[----:B------:R-:W-:Y:S01]  /*60b0*/  @!P3 LEA R8, P1, R2, c[0x0][0x1f8], 0x1 ;  /* 0x00007e000208ba11 */ /* 0x000fe200078208ff */
[----:B------:R-:W-:Y:S01]  /*60c0*/  @!P3 IMAD.X R3, R3, 0x1, R240, P0 ;  /* 0x000000010303b824 */ /* 0x000fe200000e06f0 */
[----:B------:R-:W-:Y:S01]  /*60d0*/  @!P3 LEA R16, P0, R4, c[0x0][0x1f8], 0x1 ;  /* 0x00007e000410ba11 */ /* 0x000fe200078008ff */
[----:B------:R4:W-:Y:S01]  /*60e0*/  @!P3 LDGSTS.E.BYPASS.LTC128B.128 [R218+0x900], [R14.64], !P6 ;  /* 0x009000000edabfae */ /* 0x0009e2000f101d4c */
[----:B------:R-:W-:Y:S02]  /*60f0*/  @!P3 LEA.HI.X R9, R2, c[0x0][0x1fc], R9, 0x1, P1 ;  /* 0x00007f000209ba11 */ /* 0x000fe400008f0c09 */
[----:B------:R-:W-:Y:S03]  /*6100*/  @!P3 LEA.HI.X R17, R4, c[0x0][0x1fc], R3, 0x1, P0 ;  /* 0x00007f000411ba11 */ /* 0x000fe600000f0c03 */
[----:B------:R4:W-:Y:S05]  /*6110*/  @!P3 LDGSTS.E.BYPASS.LTC128B.128 [R218+0x1500], [R8.64], !P5 ;  /* 0x0150000008dabfae */ /* 0x0009ea000e901d4c */
[----:B------:R4:W-:Y:S02]  /*6120*/  @!P3 LDGSTS.E.BYPASS.LTC128B.128 [R218+0x2100], [R16.64], !P4 ;  /* 0x0210000010dabfae */ /* 0x0009e4000e101d4c */
.L_x_407:
[-C--:B--2-4-:R-:W-:Y:S01]  /*6130*/  HMMA.16816.F32 R4, R152, R156.reuse, RZ ;  /* 0x0000009c9804723c */ /* 0x094fe200000018ff */
[----:B------:R-:W-:Y:S02]  /*6140*/  LDSM.16.M88.4 R192, [R216+0x3100] ;  /* 0x00310000d8c0783b */ /* 0x000fe40000000200 */
[----:B------:R-:W-:Y:S05]  /*6150*/  ISETP.GT.AND P0, PT, R238, R219, PT ;  /* 0x000000dbee00720c */ /* 0x000fea0003f04270 */
[C---:B---3--:R-:W-:Y:S01]  /*6160*/  HMMA.16816.F32 R8, R160.reuse, R156, RZ ;  /* 0x0000009ca008723c */ /* 0x048fe200000018ff */
[----:B------:R-:W0:Y:S07]  /*6170*/  LDGDEPBAR ;  /* 0x00000000000079af */ /* 0x000e2e0000000000 */
[-C--:B------:R-:W-:Y:S01]  /*6180*/  HMMA.16816.F32 R12, R160, R158.reuse, RZ ;  /* 0x0000009ea00c723c */ /* 0x080fe200000018ff */
[----:B------:R-:W-:Y:S07]  /*6190*/  LDSM.16.M88.4 R196, [R217+0x7900] ;  /* 0x00790000d9c4783b */ /* 0x000fee0000000200 */
[C---:B------:R-:W-:Y:S01]  /*61a0*/  HMMA.16816.F32 R16, R152.reuse, R158, RZ ;  /* 0x0000009e9810723c */ /* 0x040fe200000018ff */
[----:B------:R-:W2:Y:S07]  /*61b0*/  LDSM.16.M88.4 R156, [R217+0x6900] ;  /* 0x00690000d99c783b */ /* 0x000eae0000000200 */
[-C--:B-1----:R-:W-:Y:S08]  /*61c0*/  HMMA.16816.F32 R20, R152, R164.reuse, RZ ;  /* 0x000000a49814723c */ /* 0x082ff000000018ff */
[C---:B------:R-:W-:Y:S08]  /*61d0*/  HMMA.16816.F32 R24, R160.reuse, R164, RZ ;  /* 0x000000a4a018723c */ /* 0x040ff000000018ff */
[-C--:B------:R-:W-:Y:S08]  /*61e0*/  HMMA.16816.F32 R28, R160, R166.reuse, RZ ;  /* 0x000000a6a01c723c */ /* 0x080ff000000018ff */
[C---:B------:R-:W-:Y:S01]  /*61f0*/  HMMA.16816.F32 R32, R152.reuse, R166, RZ ;  /* 0x000000a69820723c */ /* 0x040fe200000018ff */
[----:B------:R-:W1:Y:S07]  /*6200*/  LDSM.16.M88.4 R164, [R216+0x3500] ;  /* 0x00350000d8a4783b */ /* 0x000e6e0000000200 */
[-C--:B------:R-:W-:Y:S08]  /*6210*/  HMMA.16816.F32 R36, R152, R168.reuse, RZ ;  /* 0x000000a89824723c */ /* 0x080ff000000018ff */
[C---:B------:R-:W-:Y:S08]  /*6220*/  HMMA.16816.F32 R40, R160.reuse, R168, RZ ;  /* 0x000000a8a028723c */ /* 0x040ff000000018ff */
[-C--:B------:R-:W-:Y:S01]  /*6230*/  HMMA.16816.F32 R44, R160, R170.reuse, RZ ;  /* 0x000000aaa02c723c */ /* 0x080fe200000018ff */
[----:B------:R-:W-:Y:S07]  /*6240*/  LDSM.16.M88.4 R160, [R213+0x6900] ;  /* 0x00690000d5a0783b */ /* 0x000fee0000000200 */
[----:B------:R-:W-:Y:S01]  /*6250*/  HMMA.16816.F32 R48, R152, R170, RZ ;  /* 0x000000aa9830723c */ /* 0x000fe200000018ff */
[----:B------:R-:W3:Y:S07]  /*6260*/  LDSM.16.M88.4 R152, [R216+0x3900] ;  /* 0x00390000d898783b */ /* 0x000eee0000000200 */
[-C--:B------:R-:W-:Y:S01]  /*6270*/  HMMA.16816.F32 R4, R172, R176.reuse, R4 ;  /* 0x000000b0ac04723c */ /* 0x080fe20000001804 */
[----:B------:R-:W4:Y:S07]  /*6280*/  LDSM.16.M88.4 R168, [R209] ;  /* 0x00000000d1a8783b */ /* 0x000f2e0000000200 */
[C---:B------:R-:W-:Y:S08]  /*6290*/  HMMA.16816.F32 R8, R180.reuse, R176, R8 ;  /* 0x000000b0b408723c */ /* 0x040ff00000001808 */
[-C--:B------:R-:W-:Y:S08]  /*62a0*/  HMMA.16816.F32 R12, R180, R178.reuse, R12 ;  /* 0x000000b2b40c723c */ /* 0x080ff0000000180c */
[C---:B------:R-:W-:Y:S01]  /*62b0*/  HMMA.16816.F32 R16, R172.reuse, R178, R16 ;  /* 0x000000b2ac10723c */ /* 0x040fe20000001810 */
[----:B------:R-:W5:Y:S07]  /*62c0*/  LDSM.16.M88.4 R176, [R213+0x7900] ;  /* 0x00790000d5b0783b */ /* 0x000f6e0000000200 */
[-C--:B------:R-:W-:Y:S08]  /*62d0*/  HMMA.16816.F32 R20, R172, R184.reuse, R20 ;  /* 0x000000b8ac14723c */ /* 0x080ff00000001814 */
[C---:B------:R-:W-:Y:S08]  /*62e0*/  HMMA.16816.F32 R24, R180.reuse, R184, R24 ;  /* 0x000000b8b418723c */ /* 0x040ff00000001818 */
[-C--:B------:R-:W-:Y:S08]  /*62f0*/  HMMA.16816.F32 R28, R180, R186.reuse, R28 ;  /* 0x000000bab41c723c */ /* 0x080ff0000000181c */
[C---:B------:R-:W-:Y:S01]  /*6300*/  HMMA.16816.F32 R32, R172.reuse, R186, R32 ;  /* 0x000000baac20723c */ /* 0x040fe20000001820 */
[----:B------:R-:W-:Y:S07]  /*6310*/  LDSM.16.M88.4 R184, [R216+0x3d00] ;  /* 0x003d0000d8b8783b */ /* 0x000fee0000000200 */
[-C--:B------:R-:W-:Y:S08]  /*6320*/  HMMA.16816.F32 R36, R172, R188.reuse, R36 ;  /* 0x000000bcac24723c */ /* 0x080ff00000001824 */
[C---:B------:R-:W-:Y:S08]  /*6330*/  HMMA.16816.F32 R40, R180.reuse, R188, R40 ;  /* 0x000000bcb428723c */ /* 0x040ff00000001828 */
[-C--:B------:R-:W-:Y:S01]  /*6340*/  HMMA.16816.F32 R44, R180, R190.reuse, R44 ;  /* 0x000000beb42c723c */ /* 0x080fe2000000182c */
[----:B------:R-:W-:Y:S07]  /*6350*/  LDSM.16.M88.4 R180, [R207] ;  /* 0x00000000cfb4783b */ /* 0x000fee0000000200 */
[----:B------:R-:W-:Y:S01]  /*6360*/  HMMA.16816.F32 R48, R172, R190, R48 ;  /* 0x000000beac30723c */ /* 0x000fe20000001830 */
[----:B------:R-:W1:Y:S08]  /*6370*/  LDSM.16.M88.4 R172, [R208] ;  /* 0x00000000d0ac783b */ /* 0x000e700000000200 */
[----:B------:R-:W-:Y:S01]  /*6380*/  LDSM.16.M88.4 R188, [R216+0x4500] ;  /* 0x00450000d8bc783b */ /* 0x000fe20000000200 */
[-C--:B--2---:R-:W-:Y:S08]  /*6390*/  HMMA.16816.F32 R4, R156, R192.reuse, R4 ;  /* 0x000000c09c04723c */ /* 0x084ff00000001804 */
[C---:B------:R-:W-:Y:S08]  /*63a0*/  HMMA.16816.F32 R8, R196.reuse, R192, R8 ;  /* 0x000000c0c408723c */ /* 0x040ff00000001808 */
[-C--:B------:R-:W-:Y:S08]  /*63b0*/  HMMA.16816.F32 R12, R196, R194.reuse, R12 ;  /* 0x000000c2c40c723c */ /* 0x080ff0000000180c */
[C---:B------:R-:W-:Y:S01]  /*63c0*/  HMMA.16816.F32 R16, R156.reuse, R194, R16 ;  /* 0x000000c29c10723c */ /* 0x040fe20000001810 */
[----:B------:R-:W-:Y:S07]  /*63d0*/  LDSM.16.M88.4 R192, [R206] ;  /* 0x00000000cec0783b */ /* 0x000fee0000000200 */
[-C--:B-1----:R-:W-:Y:S08]  /*63e0*/  HMMA.16816.F32 R20, R156, R164.reuse, R20 ;  /* 0x000000a49c14723c */ /* 0x082ff00000001814 */
[C---:B------:R-:W-:Y:S08]  /*63f0*/  HMMA.16816.F32 R24, R196.reuse, R164, R24 ;  /* 0x000000a4c418723c */ /* 0x040ff00000001818 */
[-C--:B------:R-:W-:Y:S08]  /*6400*/  HMMA.16816.F32 R28, R196, R166.reuse, R28 ;  /* 0x000000a6c41c723c */ /* 0x080ff0000000181c */
[C---:B------:R-:W-:Y:S01]  /*6410*/  HMMA.16816.F32 R32, R156.reuse, R166, R32 ;  /* 0x000000a69c20723c */ /* 0x040fe20000001820 */
[----:B------:R-:W1:Y:S07]  /*6420*/  LDSM.16.M88.4 R164, [R217+0x8900] ;  /* 0x00890000d9a4783b */ /* 0x000e6e0000000200 */
[-C--:B---3--:R-:W-:Y:S08]  /*6430*/  HMMA.16816.F32 R36, R156, R152.reuse, R36 ;  /* 0x000000989c24723c */ /* 0x088ff00000001824 */
[C---:B------:R-:W-:Y:S08]  /*6440*/  HMMA.16816.F32 R40, R196.reuse, R152, R40 ;  /* 0x00000098c428723c */ /* 0x040ff00000001828 */
[-C--:B------:R-:W-:Y:S08]  /*6450*/  HMMA.16816.F32 R44, R196, R154.reuse, R44 ;  /* 0x0000009ac42c723c */ /* 0x080ff0000000182c */
[----:B------:R-:W-:Y:S01]  /*6460*/  HMMA.16816.F32 R48, R156, R154, R48 ;  /* 0x0000009a9c30723c */ /* 0x000fe20000001830 */
[----:B------:R-:W2:Y:S07]  /*6470*/  LDSM.16.M88.4 R152, [R217+0x9900] ;  /* 0x00990000d998783b */ /* 0x000eae0000000200 */
[-C--:B----4-:R-:W-:Y:S01]  /*6480*/  HMMA.16816.F32 R4, R160, R168.reuse, R4 ;  /* 0x000000a8a004723c */ /* 0x090fe20000001804 */
[----:B------:R-:W3:Y:S07]  /*6490*/  LDSM.16.M88.4 R156, [R216+0x4100] ;  /* 0x00410000d89c783b */ /* 0x000eee0000000200 */
[C---:B-----5:R-:W-:Y:S08]  /*64a0*/  HMMA.16816.F32 R8, R176.reuse, R168, R8 ;  /* 0x000000a8b008723c */ /* 0x060ff00000001808 */
[-C--:B------:R-:W-:Y:S08]  /*64b0*/  HMMA.16816.F32 R12, R176, R170.reuse, R12 ;  /* 0x000000aab00c723c */ /* 0x080ff0000000180c */
[C---:B------:R-:W-:Y:S01]  /*64c0*/  HMMA.16816.F32 R16, R160.reuse, R170, R16 ;  /* 0x000000aaa010723c */ /* 0x040fe20000001810 */
[----:B------:R-:W4:Y:S07]  /*64d0*/  LDSM.16.M88.4 R168, [R213+0x8900] ;  /* 0x00890000d5a8783b */ /* 0x000f2e0000000200 */
[-C--:B------:R-:W-:Y:S08]  /*64e0*/  HMMA.16816.F32 R20, R160, R172.reuse, R20 ;  /* 0x000000aca014723c */ /* 0x080ff00000001814 */
[C---:B------:R-:W-:Y:S08]  /*64f0*/  HMMA.16816.F32 R24, R176.reuse, R172, R24 ;  /* 0x000000acb018723c */ /* 0x040ff00000001818 */
[-C--:B------:R-:W-:Y:S08]  /*6500*/  HMMA.16816.F32 R28, R176, R174.reuse, R28 ;  /* 0x000000aeb01c723c */ /* 0x080ff0000000181c */
[C---:B------:R-:W-:Y:S08]  /*6510*/  HMMA.16816.F32 R32, R160.reuse, R174, R32 ;  /* 0x000000aea020723c */ /* 0x040ff00000001820 */
[-C--:B------:R-:W-:Y:S08]  /*6520*/  HMMA.16816.F32 R36, R160, R180.reuse, R36 ;  /* 0x000000b4a024723c */ /* 0x080ff00000001824 */
[C---:B------:R-:W-:Y:S08]  /*6530*/  HMMA.16816.F32 R40, R176.reuse, R180, R40 ;  /* 0x000000b4b028723c */ /* 0x040ff00000001828 */
[-C--:B------:R-:W-:Y:S08]  /*6540*/  HMMA.16816.F32 R44, R176, R182.reuse, R44 ;  /* 0x000000b6b02c723c */ /* 0x080ff0000000182c */
[----:B------:R-:W-:Y:S01]  /*6550*/  HMMA.16816.F32 R48, R160, R182, R48 ;  /* 0x000000b6a030723c */ /* 0x000fe20000001830 */
[----:B------:R-:W5:Y:S07]  /*6560*/  LDSM.16.M88.4 R160, [R213+0x9900] ;  /* 0x00990000d5a0783b */ /* 0x000f6e0000000200 */
[-C--:B-1----:R-:W-:Y:S08]  /*6570*/  HMMA.16816.F32 R4, R164, R184.reuse, R4 ;  /* 0x000000b8a404723c */ /* 0x082ff00000001804 */
[C---:B--2---:R-:W-:Y:S08]  /*6580*/  HMMA.16816.F32 R8, R152.reuse, R184, R8 ;  /* 0x000000b89808723c */ /* 0x044ff00000001808 */
[-C--:B------:R-:W-:Y:S08]  /*6590*/  HMMA.16816.F32 R12, R152, R186.reuse, R12 ;  /* 0x000000ba980c723c */ /* 0x080ff0000000180c */
[C---:B------:R-:W-:Y:S08]  /*65a0*/  HMMA.16816.F32 R16, R164.reuse, R186, R16 ;  /* 0x000000baa410723c */ /* 0x040ff00000001810 */
[-C--:B---3--:R-:W-:Y:S08]  /*65b0*/  HMMA.16816.F32 R20, R164, R156.reuse, R20 ;  /* 0x0000009ca414723c */ /* 0x088ff00000001814 */
[C---:B------:R-:W-:Y:S08]  /*65c0*/  HMMA.16816.F32 R24, R152.reuse, R156, R24 ;  /* 0x0000009c9818723c */ /* 0x040ff00000001818 */
[-C--:B------:R-:W-:Y:S08]  /*65d0*/  HMMA.16816.F32 R28, R152, R158.reuse, R28 ;  /* 0x0000009e981c723c */ /* 0x080ff0000000181c */
[C---:B------:R-:W-:Y:S01]  /*65e0*/  HMMA.16816.F32 R32, R164.reuse, R158, R32 ;  /* 0x0000009ea420723c */ /* 0x040fe20000001820 */
[----:B------:R-:W-:Y:S07]  /*65f0*/  LDSM.16.M88.4 R156, [R204] ;  /* 0x00000000cc9c783b */ /* 0x000fee0000000200 */
[-C--:B------:R-:W-:Y:S08]  /*6600*/  HMMA.16816.F32 R36, R164, R188.reuse, R36 ;  /* 0x000000bca424723c */ /* 0x080ff00000001824 */
[C---:B------:R-:W-:Y:S08]  /*6610*/  HMMA.16816.F32 R40, R152.reuse, R188, R40 ;  /* 0x000000bc9828723c */ /* 0x040ff00000001828 */
[-C--:B------:R-:W-:Y:S01]  /*6620*/  HMMA.16816.F32 R44, R152, R190.reuse, R44 ;  /* 0x000000be982c723c */ /* 0x080fe2000000182c */
[----:B------:R-:W1:Y:S01]  /*6630*/  LDSM.16.M88.4 R152, [R205] ;  /* 0x00000000cd98783b */ /* 0x000e620000000200 */
[----:B------:R-:W-:Y:S06]  /*6640*/  DEPBAR.LE SB0, 0x0 ;  /* 0x000080000000791a */ /* 0x000fec0000000000 */
[----:B------:R-:W-:Y:S01]  /*6650*/  HMMA.16816.F32 R48, R164, R190, R48 ;  /* 0x000000bea430723c */ /* 0x000fe20000001830 */
[----:B------:R-:W-:Y:S07]  /*6660*/  BAR.SYNC.DEFER_BLOCKING 0x0 ;  /* 0x0000000000007b1d */ /* 0x000fee0000010000 */
[-C--:B----4-:R-:W-:Y:S08]  /*6670*/  HMMA.16816.F32 R4, R168, R192.reuse, R4 ;  /* 0x000000c0a804723c */ /* 0x090ff00000001804 */
[C---:B-----5:R-:W-:Y:S08]  /*6680*/  HMMA.16816.F32 R8, R160.reuse, R192, R8 ;  /* 0x000000c0a008723c */ /* 0x060ff00000001808 */
[-C--:B------:R-:W-:Y:S08]  /*6690*/  HMMA.16816.F32 R12, R160, R194.reuse, R12 ;  /* 0x000000c2a00c723c */ /* 0x080ff0000000180c */
[C---:B------:R-:W-:Y:S04]  /*66a0*/  HMMA.16816.F32 R16, R168.reuse, R194, R16 ;  /* 0x000000c2a810723c */ /* 0x040fe80000001810 */
[----:B------:R-:W-:Y:S02]  /*66b0*/  FMUL.FTZ R248, R4, c[0x0][0x320] ;  /* 0x0000c80004f87a20 */ /* 0x000fe40000410000 */
[----:B------:R-:W-:Y:S02]  /*66c0*/  FMUL.FTZ R250, R5, c[0x0][0x320] ;  /* 0x0000c80005fa7a20 */ /* 0x000fe40000410000 */
[-C--:B-1----:R-:W-:Y:S02]  /*66d0*/  HMMA.16816.F32 R20, R168, R152.reuse, R20 ;  /* 0x00000098a814723c */ /* 0x082fe40000001814 */
[----:B------:R-:W1:Y:S02]  /*66e0*/  MUFU.TANH R248, R248 ;  /* 0x000000f800f87308 */ /* 0x000e640000002400 */
[----:B------:R-:W-:Y:S02]  /*66f0*/  FMUL.FTZ R244, R6, c[0x0][0x320] ;  /* 0x0000c80006f47a20 */ /* 0x000fe40000410000 */
[----:B------:R-:W-:Y:S02]  /*6700*/  FMUL.FTZ R246, R7, c[0x0][0x320] ;  /* 0x0000c80007f67a20 */ /* 0x000fe40000410000 */
[C---:B------:R-:W-:Y:S04]  /*6710*/  HMMA.16816.F32 R24, R160.reuse, R152, R24 ;  /* 0x00000098a018723c */ /* 0x040fe80000001818 */
[----:B------:R-:W2:Y:S01]  /*6720*/  MUFU.TANH R250, R250 ;  /* 0x000000fa00fa7308 */ /* 0x000ea20000002400 */
[----:B------:R-:W-:Y:S02]  /*6730*/  FMUL.FTZ R247, R14, c[0x0][0x320] ;  /* 0x0000c8000ef77a20 */ /* 0x000fe40000410000 */
[----:B------:R-:W-:Y:S01]  /*6740*/  FMUL.FTZ R0, R8, c[0x0][0x320] ;  /* 0x0000c80008007a20 */ /* 0x000fe20000410000 */
[-C--:B------:R-:W-:Y:S04]  /*6750*/  HMMA.16816.F32 R28, R160, R154.reuse, R28 ;  /* 0x0000009aa01c723c */ /* 0x080fe8000000181c */
[----:B------:R-:W-:Y:S02]  /*6760*/  FMUL.FTZ R195, R17, c[0x0][0x320] ;  /* 0x0000c80011c37a20 */ /* 0x000fe40000410000 */
[----:B------:R-:W3:Y:S01]  /*6770*/  MUFU.TANH R244, R244 ;  /* 0x000000f400f47308 */ /* 0x000ee20000002400 */
[----:B------:R-:W-:Y:S01]  /*6780*/  FMUL.FTZ R185, R18, c[0x0][0x320] ;  /* 0x0000c80012b97a20 */ /* 0x000fe20000410000 */
[C---:B------:R-:W-:Y:S04]  /*6790*/  HMMA.16816.F32 R32, R168.reuse, R154, R32 ;  /* 0x0000009aa820723c */ /* 0x040fe80000001820 */
[----:B------:R-:W-:Y:S02]  /*67a0*/  FMUL.FTZ R190, R20, c[0x0][0x320] ;  /* 0x0000c80014be7a20 */ /* 0x000fe40000410000 */
[----:B------:R-:W-:Y:S02]  /*67b0*/  FMUL.FTZ R189, R21, c[0x0][0x320] ;  /* 0x0000c80015bd7a20 */ /* 0x000fe40000410000 */
[----:B------:R-:W4:Y:S01]  /*67c0*/  MUFU.TANH R18, R190 ;  /* 0x000000be00127308 */ /* 0x000f220000002400 */
[-C--:B------:R-:W-:Y:S03]  /*67d0*/  HMMA.16816.F32 R36, R168, R156.reuse, R36 ;  /* 0x0000009ca824723c */ /* 0x080fe60000001824 */
[----:B------:R-:W-:Y:S02]  /*67e0*/  FMUL.FTZ R187, R22, c[0x0][0x320] ;  /* 0x0000c80016bb7a20 */ /* 0x000fe40000410000 */
[----:B------:R-:W-:Y:S02]  /*67f0*/  FMUL.FTZ R245, R9, c[0x0][0x320] ;  /* 0x0000c80009f57a20 */ /* 0x000fe40000410000 */
[----:B------:R-:W-:Y:S01]  /*6800*/  FMUL.FTZ R2, R10, c[0x0][0x320] ;  /* 0x0000c8000a027a20 */ /* 0x000fe20000410000 */
[C---:B------:R-:W-:Y:S01]  /*6810*/  HMMA.16816.F32 R40, R160.reuse, R156, R40 ;  /* 0x0000009ca028723c */ /* 0x040fe20000001828 */
[----:B------:R5:W1:Y:S03]  /*6820*/  MUFU.TANH R17, R189 ;  /* 0x000000bd00117308 */ /* 0x000a660000002400 */
[----:B------:R-:W-:Y:S02]  /*6830*/  FMUL.FTZ R3, R11, c[0x0][0x320] ;  /* 0x0000c8000b037a20 */ /* 0x000fe40000410000 */
[----:B------:R-:W-:Y:S02]  /*6840*/  FMUL.FTZ R251, R12, c[0x0][0x320] ;  /* 0x0000c8000cfb7a20 */ /* 0x000fe40000410000 */
[-C--:B------:R-:W-:Y:S03]  /*6850*/  HMMA.16816.F32 R44, R160, R158.reuse, R44 ;  /* 0x0000009ea02c723c */ /* 0x080fe6000000182c */
[----:B------:R1:W1:Y:S01]  /*6860*/  MUFU.TANH R14, R187 ;  /* 0x000000bb000e7308 */ /* 0x0002620000002400 */
[----:B------:R-:W-:Y:S02]  /*6870*/  FMUL.FTZ R252, R13, c[0x0][0x320] ;  /* 0x0000c8000dfc7a20 */ /* 0x000fe40000410000 */
[----:B------:R-:W-:Y:S02]  /*6880*/  FMUL.FTZ R249, R15, c[0x0][0x320] ;  /* 0x0000c8000ff97a20 */ /* 0x000fe40000410000 */
[----:B------:R-:W-:Y:S04]  /*6890*/  HMMA.16816.F32 R48, R168, R158, R48 ;  /* 0x0000009ea830723c */ /* 0x000fe80000001830 */
[----:B------:R-:W-:Y:S01]  /*68a0*/  FMUL.FTZ R194, R16, c[0x0][0x320] ;  /* 0x0000c80010c27a20 */ /* 0x000fe20000410000 */
[----:B------:R-:W2:Y:S01]  /*68b0*/  MUFU.TANH R246, R246 ;  /* 0x000000f600f67308 */ /* 0x000ea20000002400 */
[----:B------:R-:W-:Y:S02]  /*68c0*/  FMUL.FTZ R186, R19, c[0x0][0x320] ;  /* 0x0000c80013ba7a20 */ /* 0x000fe40000410000 */
[----:B------:R-:W-:Y:S04]  /*68d0*/  FMUL.FTZ R197, R23, c[0x0][0x320] ;  /* 0x0000c80017c57a20 */ /* 0x000fe80000410000 */
[----:B------:R-:W-:Y:S02]  /*68e0*/  FMUL.FTZ R198, R24, c[0x0][0x320] ;  /* 0x0000c80018c67a20 */ /* 0x000fe40000410000 */
[----:B------:R-:W-:Y:S01]  /*68f0*/  FMUL.FTZ R199, R25, c[0x0][0x320] ;  /* 0x0000c80019c77a20 */ /* 0x000fe20000410000 */
[----:B------:R-:W2:Y:S01]  /*6900*/  MUFU.TANH R0, R0 ;  /* 0x0000000000007308 */ /* 0x000ea20000002400 */
[----:B-----5:R-:W-:Y:S02]  /*6910*/  FMUL.FTZ R189, R26, c[0x0][0x320] ;  /* 0x0000c8001abd7a20 */ /* 0x020fe40000410000 */
[----:B------:R-:W-:Y:S02]  /*6920*/  FMUL.FTZ R13, R28, c[0x0][0x320] ;  /* 0x0000c8001c0d7a20 */ /* 0x000fe40000410000 */
[----:B-1----:R-:W-:Y:S02]  /*6930*/  FMUL.FTZ R187, R27, c[0x0][0x320] ;  /* 0x0000c8001bbb7a20 */ /* 0x002fe40000410000 */
        /* <DEDUP_REMOVED lines=27> */
[----:B------:R-:W-:Y:S09]  /*6af0*/  FMUL.FTZ R50, R50, c[0x0][0x320] ;  /* 0x0000c80032327a20 */ /* 0x000ff20000410000 */
[----:B------:R-:W1:Y:S10]  /*6b00*/  MUFU.TANH R247, R247 ;  /* 0x000000f700f77308 */ /* 0x000e740000002400 */
        /* <DEDUP_REMOVED lines=23> */
[----:B------:R1:W1:Y:S10]  /*6c80*/  MUFU.TANH R167, R41 ;  /* 0x0000002900a77308 */ /* 0x0002740000002400 */
        /* <DEDUP_REMOVED lines=9> */
[----:B------:R-:W1:Y:S01]  /*6d20*/  MUFU.TANH R45, R45 ;  /* 0x0000002d002d7308 */ /* 0x000e620000002400 */
[----:B------:R-:W-:-:S05]  /*6d30*/  @!P0 BRA `(.L_x_408) ;  /* 0x000002f000008947 */ /* 0x000fca0003800000 */
[----:B--234-:R-:W-:Y:S02]  /*6d40*/  IADD3 R6, R238, -0x1, RZ ;  /* 0xffffffffee067810 */ /* 0x01cfe40007ffe0ff */
[----:B------:R-:W-:Y:S02]  /*6d50*/  IADD3 R4, -R239, 0x30, RZ ;  /* 0x00000030ef047810 */ /* 0x000fe40007ffe1ff */
[----:B------:R-:W-:Y:S01]  /*6d60*/  SHF.R.S32.HI R5, RZ, 0x1f, R6 ;  /* 0x0000001fff057819 */ /* 0x000fe20000011406 */
[----:B-1----:R-:W-:Y:S01]  /*6d70*/  IMAD.WIDE.U32 R40, R6, c[0x0][0x1e0], RZ ;  /* 0x0000780006287a25 */ /* 0x002fe200078e00ff */
[----:B------:R-:W-:Y:S03]  /*6d80*/  ISETP.GE.AND P1, PT, R4, 0x1, PT ;  /* 0x000000010400780c */ /* 0x000fe60003f26270 */
[----:B------:R-:W-:Y:S04]  /*6d90*/  IMAD R5, R5, c[0x0][0x1e0], RZ ;  /* 0x0000780005057a24 */ /* 0x000fe800078e02ff */
[----:B------:R-:W-:Y:S04]  /*6da0*/  IMAD R5, R6, c[0x0][0x1e4], R5 ;  /* 0x0000790006057a24 */ /* 0x000fe800078e0205 */
[----:B------:R-:W-:Y:S02]  /*6db0*/  IMAD.IADD R5, R41, 0x1, R5 ;  /* 0x0000000129057824 */ /* 0x000fe400078e0205 */
[----:B------:R-:W-:Y:S04]  /*6dc0*/  IMAD.WIDE.U32 R40, R40, 0x30, RZ ;  /* 0x0000003028287825 */ /* 0x000fe800078e00ff */
[----:B------:R-:W-:Y:S01]  /*6dd0*/  IMAD R5, R5, 0x30, RZ ;  /* 0x0000003005057824 */ /* 0x000fe200078e02ff */
[-C--:B------:R-:W-:Y:S02]  /*6de0*/  @P1 IADD3 R7, P0, R224, R40.reuse, RZ ;  /* 0x00000028e0071210 */ /* 0x080fe40007f1e0ff */
[-C--:B------:R-:W-:Y:S01]  /*6df0*/  @P1 IADD3 R9, P2, R203, R40.reuse, RZ ;  /* 0x00000028cb091210 */ /* 0x080fe20007f5e0ff */
[----:B------:R-:W-:Y:S04]  /*6e00*/  IMAD.IADD R5, R41, 0x1, R5 ;  /* 0x0000000129057824 */ /* 0x000fe800078e0205 */
[----:B------:R-:W-:Y:S01]  /*6e10*/  @P1 IMAD.X R6, R5, 0x1, R237, P0 ;  /* 0x0000000105061824 */ /* 0x000fe200000e06ed */
[----:B------:R-:W-:Y:S01]  /*6e20*/  @P1 LEA R38, P0, R7, c[0x0][0x1c8], 0x1 ;  /* 0x0000720007261a11 */ /* 0x000fe200078008ff */
[----:B------:R-:W-:Y:S01]  /*6e30*/  @P1 IMAD.X R8, R5, 0x1, R202, P2 ;  /* 0x0000000105081824 */ /* 0x000fe200010e06ca */
[----:B------:R-:W-:Y:S02]  /*6e40*/  @P1 LEA R10, P2, R9, c[0x0][0x1c8], 0x1 ;  /* 0x00007200090a1a11 */ /* 0x000fe400078408ff */
[----:B------:R-:W-:Y:S02]  /*6e50*/  @P1 LEA.HI.X R39, R7, c[0x0][0x1cc], R6, 0x1, P0 ;  /* 0x0000730007271a11 */ /* 0x000fe400000f0c06 */
[----:B------:R-:W-:Y:S02]  /*6e60*/  ISETP.GE.AND P0, PT, R4, 0x21, PT ;  /* 0x000000210400780c */ /* 0x000fe40003f06270 */
[----:B------:R-:W-:Y:S01]  /*6e70*/  @P1 LEA.HI.X R11, R9, c[0x0][0x1cc], R8, 0x1, P2 ;  /* 0x00007300090b1a11 */ /* 0x000fe200010f0c08 */
[----:B------:R-:W-:Y:S01]  /*6e80*/  @!PT LDS RZ, [RZ] ;  /* 0x00000000fffff984 */ /* 0x000fe20000000800 */
[----:B------:R-:W-:Y:S01]  /*6e90*/  @!PT LDS RZ, [RZ] ;  /* 0x00000000fffff984 */ /* 0x000fe20000000800 */
[----:B------:R-:W-:Y:S01]  /*6ea0*/  @!PT LDS RZ, [RZ] ;  /* 0x00000000fffff984 */ /* 0x000fe20000000800 */
[----:B------:R1:W-:Y:S01]  /*6eb0*/  @P1 LDGSTS.E.BYPASS.LTC128B.128 [R218+0x2500], [R38.64], !P6 ;  /* 0x0250000026da1fae */ /* 0x0003e2000f101d4c */
[-C--:B------:R-:W-:Y:S04]  /*6ec0*/  @P1 IADD3 R7, P2, R201, R40.reuse, RZ ;  /* 0x00000028c9071210 */ /* 0x080fe80007f5e0ff */
[----:B------:R1:W-:Y:S01]  /*6ed0*/  @P1 LDGSTS.E.BYPASS.LTC128B.128 [R218+0x3100], [R10.64], !P5 ;  /* 0x031000000ada1fae */ /* 0x0003e2000e901d4c */
[----:B------:R-:W-:Y:S01]  /*6ee0*/  @P1 IMAD.X R4, R5, 0x1, R200, P2 ;  /* 0x0000000105041824 */ /* 0x000fe200010e06c8 */
[C---:B------:R-:W-:Y:S04]  /*6ef0*/  @P1 LEA R8, P2, R7.reuse, c[0x0][0x1c8], 0x1 ;  /* 0x0000720007081a11 */ /* 0x040fe800078408ff */
[----:B------:R-:W-:Y:S02]  /*6f00*/  @P1 LEA.HI.X R9, R7, c[0x0][0x1cc], R4, 0x1, P2 ;  /* 0x0000730007091a11 */ /* 0x000fe400010f0c04 */
[----:B------:R-:W-:Y:S03]  /*6f10*/  @P0 IADD3 R4, P2, R228, R40, RZ ;  /* 0x00000028e4040210 */ /* 0x000fe60007f5e0ff */
[----:B------:R1:W-:Y:S02]  /*6f20*/  @P1 LDGSTS.E.BYPASS.LTC128B.128 [R218+0x3d00], [R8.64], !P4 ;  /* 0x03d0000008da1fae */ /* 0x0003e4000e101d4c */
[----:B------:R-:W-:Y:S01]  /*6f30*/  @P0 IMAD.X R5, R229, 0x1, R5, P2 ;  /* 0x00000001e5050824 */ /* 0x000fe200010e0605 */
[C---:B------:R-:W-:Y:S05]  /*6f40*/  @P0 IADD3 R7, P2, R4.reuse, R224, RZ ;  /* 0x000000e004070210 */ /* 0x040fea0007f5e0ff */
[----:B------:R-:W-:Y:S01]  /*6f50*/  @P0 IMAD.X R6, R5, 0x1, R237, P2 ;  /* 0x0000000105060824 */ /* 0x000fe200010e06ed */
[C---:B------:R-:W-:Y:S04]  /*6f60*/  @P0 LEA R40, P2, R7.reuse, c[0x0][0x1c8], 0x1 ;  /* 0x0000720007280a11 */ /* 0x040fe800078408ff */
[----:B------:R-:W-:Y:S02]  /*6f70*/  @P0 LEA.HI.X R41, R7, c[0x0][0x1cc], R6, 0x1, P2 ;  /* 0x0000730007290a11 */ /* 0x000fe400010f0c06 */
[C---:B------:R-:W-:Y:S03]  /*6f80*/  @P0 IADD3 R7, P2, R4.reuse, R203, RZ ;  /* 0x000000cb04070210 */ /* 0x040fe60007f5e0ff */
[----:B------:R1:W-:Y:S02]  /*6f90*/  @P0 LDGSTS.E.BYPASS.LTC128B.128 [R218+0x2d00], [R40.64], !P6 ;  /* 0x02d0000028da0fae */ /* 0x0003e4000f101d4c */
[----:B------:R-:W-:Y:S01]  /*6fa0*/  @P0 IMAD.X R6, R5, 0x1, R202, P2 ;  /* 0x0000000105060824 */ /* 0x000fe200010e06ca */
[C---:B------:R-:W-:Y:S04]  /*6fb0*/  @P0 LEA R42, P2, R7.reuse, c[0x0][0x1c8], 0x1 ;  /* 0x00007200072a0a11 */ /* 0x040fe800078408ff */
[----:B------:R-:W-:Y:S02]  /*6fc0*/  @P0 LEA.HI.X R43, R7, c[0x0][0x1cc], R6, 0x1, P2 ;  /* 0x00007300072b0a11 */ /* 0x000fe400010f0c06 */
[----:B------:R-:W-:Y:S03]  /*6fd0*/  @P0 IADD3 R4, P2, R4, R201, RZ ;  /* 0x000000c904040210 */ /* 0x000fe60007f5e0ff */
[----:B------:R1:W-:Y:S02]  /*6fe0*/  @P0 LDGSTS.E.BYPASS.LTC128B.128 [R218+0x3900], [R42.64], !P5 ;  /* 0x039000002ada0fae */ /* 0x0003e4000e901d4c */
[----:B------:R-:W-:Y:S01]  /*6ff0*/  @P0 IMAD.X R5, R5, 0x1, R200, P2 ;  /* 0x0000000105050824 */ /* 0x000fe200010e06c8 */
[C---:B------:R-:W-:Y:S04]  /*7000*/  @P0 LEA R6, P2, R4.reuse, c[0x0][0x1c8], 0x1 ;  /* 0x0000720004060a11 */ /* 0x040fe800078408ff */
[----:B------:R-:W-:Y:S05]  /*7010*/  @P0 LEA.HI.X R7, R4, c[0x0][0x1cc], R5, 0x1, P2 ;  /* 0x0000730004070a11 */ /* 0x000fea00010f0c05 */
[----:B------:R1:W-:Y:S04]  /*7020*/  @P0 LDGSTS.E.BYPASS.LTC128B.128 [R218+0x4500], [R6.64], !P4 ;  /* 0x0450000006da0fae */ /* 0x0003e8000e101d4c */
.L_x_408:
[----:B--234-:R-:W-:Y:S01]  /*7030*/  PLOP3.LUT P1, PT, PT, PT, UP2, 0x80, 0x0 ;  /* 0x000000000000781c */ /* 0x01cfe20003f2f028 */
[----:B------:R-:W0:Y:S01]  /*7040*/  LDGDEPBAR ;  /* 0x00000000000079af */ /* 0x000e220000000000 */
[----:B------:R-:W-:Y:S01]  /*7050*/  PLOP3.LUT P0, PT, PT, PT, UP2, 0x80, 0x0 ;  /* 0x000000000000781c */ /* 0x000fe20003f0f028 */
[----:B-1----:R-:W-:Y:S02]  /*7060*/  IMAD.MOV.U32 R9, RZ, RZ, R222 ;  /* 0x000000ffff097224 */ /* 0x002fe400078e00de */
[----:B------:R-:W-:Y:S05]  /*7070*/  IMAD R10, R238, -0x30, RZ ;  /* 0xffffffd0ee0a7824 */ /* 0x000fea00078e02ff */
[----:B------:R-:W-:Y:S03]  /*7080*/  IADD3 R5, -R227, 0x1, R10 ;  /* 0x00000001e3057810 */ /* 0x000fe60007ffe10a */
[----:B------:R-:W-:Y:S01]  /*7090*/  @P1 IMAD.HI.U32 R4, R222, c[0x0][0x2c8], RZ ;  /* 0x0000b200de041a27 */ /* 0x000fe200078e00ff */
[----:B------:R-:W-:Y:S04]  /*70a0*/  IADD3 R5, R5, c[0x0][0x1d0], RZ ;  /* 0x0000740005057a10 */ /* 0x000fe80007ffe0ff */
[----:B------:R-:W-:Y:S02]  /*70b0*/  @P0 SHF.R.U32.HI R9, RZ, c[0x0][0x2cc], R4 ;  /* 0x0000b300ff090a19 */ /* 0x000fe40000011604 */
[----:B------:R-:W-:Y:S02]  /*70c0*/  PLOP3.LUT P0, PT, PT, PT, UP1, 0x40, 0x0 ;  /* 0x000000000000781c */ /* 0x000fe40003f0e818 */
[----:B------:R-:W-:Y:S01]  /*70d0*/  IADD3 R5, R5, -c[0x0][0x168], RZ ;  /* 0x80005a0005057a10 */ /* 0x000fe20007ffe0ff */
[----:B------:R-:W1:Y:S03]  /*70e0*/  SHFL.IDX PT, R4, R9, RZ, 0x1c1f ;  /* 0x001c1fff09047589 */ /* 0x000e6600000e0000 */
[C---:B------:R-:W-:Y:S02]  /*70f0*/  IADD3 R8, R5.reuse, c[0x0][0x328], RZ ;  /* 0x0000ca0005087a10 */ /* 0x040fe40007ffe0ff */
[----:B------:R-:W-:Y:S03]  /*7100*/  IADD3 R5, R5, UR6, RZ ;  /* 0x0000000605057c10 */ /* 0x000fe6000fffe0ff */
[----:B-1----:R-:W-:Y:S02]  /*7110*/  IMAD.IADD R7, R8, 0x1, R4 ;  /* 0x0000000108077824 */ /* 0x002fe400078e0204 */
[----:B------:R-:W-:Y:S01]  /*7120*/  IMAD.IADD R6, R4, 0x1, R5 ;  /* 0x0000000104067824 */ /* 0x000fe200078e0205 */
[----:B------:R-:W-:-:S05]  /*7130*/  @P0 BRA `(.L_x_409) ;  /* 0x0000019000000947 */ /* 0x000fca0003800000 */
[----:B------:R-:W-:Y:S01]  /*7140*/  IADD3 R4, R4, c[0x0][0x1d0], RZ ;  /* 0x0000740004047a10 */ /* 0x000fe20007ffe0ff */
[----:B------:R-:W-:Y:S03]  /*7150*/  BSSY B0, `(.L_x_410) ;  /* 0x0000012000007945 */ /* 0x000fe60003800000 */
[----:B------:R-:W-:Y:S04]  /*7160*/  IADD3 R11, R4, -c[0x0][0x168], RZ ;  /* 0x80005a00040b7a10 */ /* 0x000fe80007ffe0ff */
[----:B------:R-:W-:Y:S11]  /*7170*/  ISETP.GT.AND P0, PT, R11, -0x1, PT ;  /* 0xffffffff0b00780c */ /* 0x000ff60003f04270 */
[----:B------:R-:W-:Y:S02]  /*7180*/  @!UPT UIADD3 URZ, URZ, URZ, URZ ;  /* 0x0000003f3f3ff290 */ /* 0x000fe4000fffe03f */
[----:B------:R-:W-:-:S05]  /*7190*/  @P0 BRA `(.L_x_411) ;  /* 0x0000008000000947 */ /* 0x000fca0003800000 */
[----:B------:R-:W-:Y:S01]  /*71a0*/  LOP3.LUT R11, RZ, R11, RZ, 0x33, !PT ;  /* 0x0000000bff0b7212 */ /* 0x000fe200078e33ff */
[----:B------:R-:W-:Y:S05]  /*71b0*/  IMAD.MOV.U32 R4, RZ, RZ, c[0x0][0x32c] ;  /* 0x0000cb00ff047624 */ /* 0x000fea00078e00ff */
[----:B------:R-:W-:Y:S11]  /*71c0*/  ISETP.NE.AND P0, PT, R4, 0x1, PT ;  /* 0x000000010400780c */ /* 0x000ff60003f05270 */
[----:B------:R-:W-:Y:S02]  /*71d0*/  @!UPT UIADD3 URZ, URZ, URZ, URZ ;  /* 0x0000003f3f3ff290 */ /* 0x000fe4000fffe03f */
[----:B------:R-:W-:Y:S05]  /*71e0*/  @P0 IMAD.HI.U32 R4, R11, c[0x0][0x330], RZ ;  /* 0x0000cc000b040a27 */ /* 0x000fea00078e00ff */
[----:B------:R-:W-:Y:S04]  /*71f0*/  @P0 SHF.R.U32.HI R11, RZ, c[0x0][0x334], R4 ;  /* 0x0000cd00ff0b0a19 */ /* 0x000fe80000011604 */
[----:B------:R-:W-:Y:S01]  /*7200*/  LOP3.LUT R11, RZ, R11, RZ, 0x33, !PT ;  /* 0x0000000bff0b7212 */ /* 0x000fe200078e33ff */
[----:B------:R-:W-:-:S05]  /*7210*/  BRA `(.L_x_412) ;  /* 0x0000005000007947 */ /* 0x000fca0003800000 */
.L_x_411:
[----:B------:R-:W-:Y:S04]  /*7220*/  MOV R4, c[0x0][0x32c] ;  /* 0x0000cb0000047a02 */ /* 0x000fe80000000f00 */
[----:B------:R-:W-:Y:S11]  /*7230*/  ISETP.NE.AND P0, PT, R4, 0x1, PT ;  /* 0x000000010400780c */ /* 0x000ff60003f05270 */
[----:B------:R-:W-:Y:S02]  /*7240*/  @!UPT UIADD3 URZ, URZ, URZ, URZ ;  /* 0x0000003f3f3ff290 */ /* 0x000fe4000fffe03f */
[----:B------:R-:W-:Y:S05]  /*7250*/  @P0 IMAD.HI.U32 R4, R11, c[0x0][0x330], RZ ;  /* 0x0000cc000b040a27 */ /* 0x000fea00078e00ff */
[----:B------:R-:W-:Y:S02]  /*7260*/  @P0 SHF.R.U32.HI R11, RZ, c[0x0][0x334], R4 ;  /* 0x0000cd00ff0b0a19 */ /* 0x000fe40000011604 */
.L_x_412:
[----:B------:R-:W-:Y:S05]  /*7270*/  BSYNC B0 ;  /* 0x0000000000007941 */ /* 0x000fea0003800000 */
.L_x_410:
[----:B------:R-:W-:Y:S04]  /*7280*/  IMAD.IADD R4, R10, 0x1, -R227 ;  /* 0x000000010a047824 */ /* 0x000fe800078e0ae3 */
[----:B------:R-:W-:Y:S05]  /*7290*/  IMAD R11, R11, c[0x0][0x32c], R4 ;  /* 0x0000cb000b0b7a24 */ /* 0x000fea00078e0204 */
[----:B------:R-:W-:Y:S02]  /*72a0*/  IADD3 R4, R11, c[0x0][0x32c], RZ ;  /* 0x0000cb000b047a10 */ /* 0x000fe40007ffe0ff */
[----:B------:R-:W-:Y:S02]  /*72b0*/  IMNMX R6, R6, R11, !PT ;  /* 0x0000000b06067217 */ /* 0x000fe40007800200 */
[----:B------:R-:W-:Y:S02]  /*72c0*/  IMNMX R7, R7, R4, PT ;  /* 0x0000000407077217 */ /* 0x000fe40003800200 */
.L_x_409:
[C---:B------:R-:W-:Y:S02]  /*72d0*/  ISETP.GE.AND P0, PT, R10.reuse, 0x1, PT ;  /* 0x000000010a00780c */ /* 0x040fe40003f06270 */
[----:B------:R-:W-:Y:S02]  /*72e0*/  ISETP.GE.AND P1, PT, R10, 0x2, PT ;  /* 0x000000020a00780c */ /* 0x000fe40003f26270 */
[----:B------:R-:W-:Y:S02]  /*72f0*/  P2R R43, PR, RZ, 0x1 ;  /* 0x00000001ff2b7803 */ /* 0x000fe40000000000 */
[----:B------:R-:W-:Y:S02]  /*7300*/  ISETP.GT.AND P0, PT, R6, RZ, !P0 ;  /* 0x000000ff0600720c */ /* 0x000fe40004704270 */
[----:B------:R-:W-:Y:S02]  /*7310*/  P2R R12, PR, RZ, 0x2 ;  /* 0x00000002ff0c7803 */ /* 0x000fe40000000000 */
[C---:B------:R-:W-:Y:S04]  /*7320*/  ISETP.LT.OR P0, PT, R7.reuse, 0x1, P0 ;  /* 0x000000010700780c */ /* 0x040fe80000701670 */
[----:B------:R-:W-:Y:S02]  /*7330*/  FSEL R24, R248, -INF , !P0 ;  /* 0xff800000f8187808 */ /* 0x000fe40004000000 */
[----:B------:R-:W-:Y:S02]  /*7340*/  ISETP.GT.AND P0, PT, R6, 0x1, !P1 ;  /* 0x000000010600780c */ /* 0x000fe40004f04270 */
[----:B------:R-:W-:Y:S02]  /*7350*/  ISETP.GE.AND P1, PT, R10, 0x9, PT ;  /* 0x000000090a00780c */ /* 0x000fe40003f26270 */
[C---:B------:R-:W-:Y:S02]  /*7360*/  ISETP.LT.OR P0, PT, R7.reuse, 0x2, P0 ;  /* 0x000000020700780c */ /* 0x040fe40000701670 */
[----:B------:R-:W-:Y:S02]  /*7370*/  P2R R41, PR, RZ, 0x2 ;  /* 0x00000002ff297803 */ /* 0x000fe40000000000 */
        /* <DEDUP_REMOVED lines=8> */
[----:B------:R-:W-:Y:S02]  /*7400*/  ISETP.LT.OR P0, PT, R7, 0xa, P0 ;  /* 0x0000000a0700780c */ /* 0x000fe40000701670 */
        /* <DEDUP_REMOVED lines=14> */
[----:B------:R-:W-:Y:S04]  /*74f0*/  ISETP.LT.OR P0, PT, R7, 0x19, P0 ;  /* 0x000000190700780c */ /* 0x000fe80000701670 */
[----:B------:R-:W-:Y:S02]  /*7500*/  FSEL R194, R29, -INF , !P0 ;  /* 0xff8000001dc27808 */ /* 0x000fe40004000000 */
[----:B------:R-:W-:Y:S02]  /*7510*/  ISETP.GT.AND P0, PT, R6, 0x19, !P1 ;  /* 0x000000190600780c */ /* 0x000fe40004f04270 */
[----:B------:R-:W-:Y:S02]  /*7520*/  P2R R29, PR, RZ, 0x2 ;  /* 0x00000002ff1d7803 */ /* 0x000fe40000000000 */
[----:B------:R-:W-:Y:S02]  /*7530*/  ISETP.LT.OR P0, PT, R7, 0x1a, P0 ;  /* 0x0000001a0700780c */ /* 0x000fe40000701670 */
[----:B------:R-:W-:Y:S02]  /*7540*/  ISETP.GE.AND P1, PT, R10, 0x21, PT ;  /* 0x000000210a00780c */ /* 0x000fe40003f26270 */
        /* <DEDUP_REMOVED lines=11> */
[----:B------:R-:W-:Y:S04]  /*7600*/  ISETP.GT.AND P0, PT, R6, 0x28, !P1 ;  /* 0x000000280600780c */ /* 0x000fe80004f04270 */
[----:B------:R-:W-:Y:S04]  /*7610*/  ISETP.LT.OR P0, PT, R7, 0x29, P0 ;  /* 0x000000290700780c */ /* 0x000fe80000701670 */
[----:B------:R-:W-:Y:S02]  /*7620*/  FSEL R174, R47, -INF , !P0 ;  /* 0xff8000002fae7808 */ /* 0x000fe40004000000 */
[----:B------:R-:W-:Y:S04]  /*7630*/  ISETP.GE.AND P0, PT, R10, 0x2a, PT ;  /* 0x0000002a0a00780c */ /* 0x000fe80003f06270 */
[----:B------:R-:W-:Y:S02]  /*7640*/  ISETP.GT.AND P2, PT, R6, 0x29, !P0 ;  /* 0x000000290600780c */ /* 0x000fe40004744270 */
[----:B------:R-:W1:Y:S02]  /*7650*/  SHFL.IDX PT, R6, R9, 0x1, 0x1c1f ;  /* 0x003c1f0009067f89 */ /* 0x000e6400000e0000 */
[----:B------:R-:W-:Y:S04]  /*7660*/  ISETP.LT.OR P2, PT, R7, 0x2a, P2 ;  /* 0x0000002a0700780c */ /* 0x000fe80001741670 */
[----:B------:R-:W-:Y:S02]  /*7670*/  FSEL R172, R46, -INF , !P2 ;  /* 0xff8000002eac7808 */ /* 0x000fe40005000000 */
[----:B------:R-:W-:Y:S01]  /*7680*/  PLOP3.LUT P2, PT, PT, PT, UP1, 0x40, 0x0 ;  /* 0x000000000000781c */ /* 0x000fe20003f4e818 */
[--C-:B-1----:R-:W-:Y:S02]  /*7690*/  IMAD.IADD R11, R8, 0x1, R6.reuse ;  /* 0x00000001080b7824 */ /* 0x102fe400078e0206 */
[----:B------:R-:W-:Y:S10]  /*76a0*/  IMAD.IADD R7, R5, 0x1, R6 ;  /* 0x0000000105077824 */ /* 0x000ff400078e0206 */
        /* <DEDUP_REMOVED lines=15> */
.L_x_415:
[----:B------:R-:W-:Y:S04]  /*77a0*/  MOV R6, c[0x0][0x32c] ;  /* 0x0000cb0000067a02 */ /* 0x000fe80000000f00 */
[----:B------:R-:W-:Y:S11]  /*77b0*/  ISETP.NE.AND P2, PT, R6, 0x1, PT ;  /* 0x000000010600780c */ /* 0x000ff60003f45270 */
[----:B------:R-:W-:Y:S02]  /*77c0*/  @!UPT UIADD3 URZ, URZ, URZ, URZ ;  /* 0x0000003f3f3ff290 */ /* 0x000fe4000fffe03f */
[----:B------:R-:W-:Y:S05]  /*77d0*/  @P2 IMAD.HI.U32 R6, R17, c[0x0][0x330], RZ ;  /* 0x0000cc0011062a27 */ /* 0x000fea00078e00ff */
[----:B------:R-:W-:Y:S02]  /*77e0*/  @P2 SHF.R.U32.HI R17, RZ, c[0x0][0x334], R6 ;  /* 0x0000cd00ff112a19 */ /* 0x000fe40000011606 */
.L_x_416:
[----:B------:R-:W-:Y:S05]  /*77f0*/  BSYNC B0 ;  /* 0x0000000000007941 */ /* 0x000fea0003800000 */
.L_x_414:
[----:B------:R-:W-:Y:S04]  /*7800*/  IMAD.IADD R6, R10, 0x1, -R227 ;  /* 0x000000010a067824 */ /* 0x000fe800078e0ae3 */
[----:B------:R-:W-:Y:S05]  /*7810*/  IMAD R6, R17, c[0x0][0x32c], R6 ;  /* 0x0000cb0011067a24 */ /* 0x000fea00078e0206 */
[----:B------:R-:W-:Y:S02]  /*7820*/  IADD3 R18, R6, c[0x0][0x32c], RZ ;  /* 0x0000cb0006127a10 */ /* 0x000fe40007ffe0ff */
[----:B------:R-:W-:Y:S02]  /*7830*/  IMNMX R7, R7, R6, !PT ;  /* 0x0000000607077217 */ /* 0x000fe40007800200 */
[----:B------:R-:W-:Y:S02]  /*7840*/  IMNMX R11, R11, R18, PT ;  /* 0x000000120b0b7217 */ /* 0x000fe40003800200 */
.L_x_413:
[----:B------:R-:W-:Y:S04]  /*7850*/  ISETP.NE.AND P2, PT, R12, RZ, PT ;  /* 0x000000ff0c00720c */ /* 0x000fe80003f45270 */
[----:B------:R-:W-:Y:S04]  /*7860*/  ISETP.GT.AND P2, PT, R7, 0x1, !P2 ;  /* 0x000000010700780c */ /* 0x000fe80005744270 */
[----:B------:R-:W-:Y:S04]  /*7870*/  ISETP.LT.OR P2, PT, R11, 0x2, P2 ;  /* 0x000000020b00780c */ /* 0x000fe80001741670 */
[----:B------:R-:W-:Y:S02]  /*7880*/  FSEL R18, R246, -INF , !P2 ;  /* 0xff800000f6127808 */ /* 0x000fe40005000000 */
        /* <DEDUP_REMOVED lines=32> */
[----:B------:R-:W-:Y:S04]  /*7a90*/  ISETP.GT.AND P2, PT, R7, 0x28, !P1 ;  /* 0x000000280700780c */ /* 0x000fe80004f44270 */
[----:B------:R-:W-:Y:S04]  /*7aa0*/  ISETP.LT.OR P2, PT, R11, 0x29, P2 ;  /* 0x000000290b00780c */ /* 0x000fe80001741670 */
[----:B------:R-:W-:Y:S02]  /*7ab0*/  FSEL R170, R170, -INF , !P2 ;  /* 0xff800000aaaa7808 */ /* 0x000fe40005000000 */
[----:B------:R-:W-:Y:S04]  /*7ac0*/  ISETP.NE.AND P2, PT, R43, RZ, PT ;  /* 0x000000ff2b00720c */ /* 0x000fe80003f45270 */
[----:B------:R-:W-:Y:S04]  /*7ad0*/  ISETP.GT.AND P2, PT, R7, RZ, !P2 ;  /* 0x000000ff0700720c */ /* 0x000fe80005744270 */
[----:B------:R-:W-:Y:S04]  /*7ae0*/  ISETP.LT.OR P2, PT, R11, 0x1, P2 ;  /* 0x000000010b00780c */ /* 0x000fe80001741670 */
[----:B------:R-:W-:Y:S02]  /*7af0*/  FSEL R14, R244, -INF , !P2 ;  /* 0xff800000f40e7808 */ /* 0x000fe40005000000 */
        /* <DEDUP_REMOVED lines=22> */
.L_x_419:
[----:B------:R-:W-:Y:S04]  /*7c60*/  MOV R7, c[0x0][0x32c] ;  /* 0x0000cb0000077a02 */ /* 0x000fe80000000f00 */
[----:B------:R-:W-:Y:S11]  /*7c70*/  ISETP.NE.AND P2, PT, R7, 0x1, PT ;  /* 0x000000010700780c */ /* 0x000ff60003f45270 */
[----:B------:R-:W-:Y:S02]  /*7c80*/  @!UPT UIADD3 URZ, URZ, URZ, URZ ;  /* 0x0000003f3f3ff290 */ /* 0x000fe4000fffe03f */
[----:B------:R-:W-:Y:S05]  /*7c90*/  @P2 IMAD.HI.U32 R7, R30, c[0x0][0x330], RZ ;  /* 0x0000cc001e072a27 */ /* 0x000fea00078e00ff */
[----:B------:R-:W-:Y:S02]  /*7ca0*/  @P2 SHF.R.U32.HI R30, RZ, c[0x0][0x334], R7 ;  /* 0x0000cd00ff1e2a19 */ /* 0x000fe40000011607 */
.L_x_420:
[----:B------:R-:W-:Y:S05]  /*7cb0*/  BSYNC B0 ;  /* 0x0000000000007941 */ /* 0x000fea0003800000 */
.L_x_418:
[----:B------:R-:W-:Y:S04]  /*7cc0*/  IMAD.IADD R7, R10, 0x1, -R227 ;  /* 0x000000010a077824 */ /* 0x000fe800078e0ae3 */
[----:B------:R-:W-:Y:S05]  /*7cd0*/  IMAD R7, R30, c[0x0][0x32c], R7 ;  /* 0x0000cb001e077a24 */ /* 0x000fea00078e0207 */
[----:B------:R-:W-:Y:S02]  /*7ce0*/  IADD3 R30, R7, c[0x0][0x32c], RZ ;  /* 0x0000cb00071e7a10 */ /* 0x000fe40007ffe0ff */
[----:B------:R-:W-:Y:S02]  /*7cf0*/  IMNMX R19, R19, R7, !PT ;  /* 0x0000000713137217 */ /* 0x000fe40007800200 */
[----:B------:R-:W-:Y:S02]  /*7d00*/  IMNMX R21, R21, R30, PT ;  /* 0x0000001e15157217 */ /* 0x000fe40003800200 */
.L_x_417:
[----:B------:R-:W-:Y:S01]  /*7d10*/  ISETP.NE.AND P2, PT, R12, RZ, PT ;  /* 0x000000ff0c00720c */ /* 0x000fe20003f45270 */
[----:B------:R-:W1:Y:S03]  /*7d20*/  SHFL.IDX PT, R9, R9, 0x3, 0x1c1f ;  /* 0x007c1f0009097f89 */ /* 0x000e6600000e0000 */
[----:B------:R-:W-:Y:S04]  /*7d30*/  ISETP.GT.AND P2, PT, R19, 0x1, !P2 ;  /* 0x000000011300780c */ /* 0x000fe80005744270 */
[----:B------:R-:W-:Y:S04]  /*7d40*/  ISETP.LT.OR P2, PT, R21, 0x2, P2 ;  /* 0x000000021500780c */ /* 0x000fe80001741670 */
[----:B------:R-:W-:Y:S02]  /*7d50*/  FSEL R17, R245, -INF , !P2 ;  /* 0xff800000f5117808 */ /* 0x000fe40005000000 */
[----:B------:R-:W-:Y:S04]  /*7d60*/  ISETP.NE.AND P2, PT, R41, RZ, PT ;  /* 0x000000ff2900720c */ /* 0x000fe80003f45270 */
[----:B------:R-:W-:Y:S04]  /*7d70*/  ISETP.GT.AND P2, PT, R19, 0x8, !P2 ;  /* 0x000000081300780c */ /* 0x000fe80005744270 */
[----:B------:R-:W-:Y:S01]  /*7d80*/  ISETP.LT.OR P2, PT, R21, 0x9, P2 ;  /* 0x000000091500780c */ /* 0x000fe20001741670 */
[--C-:B-1----:R-:W-:Y:S03]  /*7d90*/  IMAD.IADD R5, R5, 0x1, R9.reuse ;  /* 0x0000000105057824 */ /* 0x102fe600078e0209 */
        /* <DEDUP_REMOVED lines=35> */
[----:B------:R-:W-:Y:S01]  /*7fd0*/  FSEL R13, R0, -INF , !P2 ;  /* 0xff800000000d7808 */ /* 0x000fe20005000000 */
[----:B------:R-:W-:Y:S01]  /*7fe0*/  IMAD.IADD R0, R8, 0x1, R9 ;  /* 0x0000000108007824 */ /* 0x000fe200078e0209 */
[----:B------:R-:W-:Y:S04]  /*7ff0*/  ISETP.GT.AND P2, PT, R19, 0x29, !P0 ;  /* 0x000000291300780c */ /* 0x000fe80004744270 */
[----:B------:R-:W-:Y:S04]  /*8000*/  ISETP.LT.OR P2, PT, R21, 0x2a, P2 ;  /* 0x0000002a1500780c */ /* 0x000fe80001741670 */
[----:B------:R-:W-:Y:S02]  /*8010*/  FSEL R163, R37, -INF , !P2 ;  /* 0xff80000025a37808 */ /* 0x000fe40005000000 */
[----:B------:R-:W-:Y:S11]  /*8020*/  PLOP3.LUT P2, PT, PT, PT, UP1, 0x40, 0x0 ;  /* 0x000000000000781c */ /* 0x000ff60003f4e818 */
[----:B------:R-:W-:Y:S02]  /*8030*/  @!UPT UIADD3 URZ, URZ, URZ, URZ ;  /* 0x0000003f3f3ff290 */ /* 0x000fe4000fffe03f */
        /* <DEDUP_REMOVED lines=15> */
.L_x_423:
[----:B------:R-:W-:Y:S04]  /*8130*/  MOV R8, c[0x0][0x32c] ;  /* 0x0000cb0000087a02 */ /* 0x000fe80000000f00 */
[----:B------:R-:W-:Y:S11]  /*8140*/  ISETP.NE.AND P2, PT, R8, 0x1, PT ;  /* 0x000000010800780c */ /* 0x000ff60003f45270 */
[----:B------:R-:W-:Y:S02]  /*8150*/  @!UPT UIADD3 URZ, URZ, URZ, URZ ;  /* 0x0000003f3f3ff290 */ /* 0x000fe4000fffe03f */
[----:B------:R-:W-:Y:S05]  /*8160*/  @P2 IMAD.HI.U32 R8, R9, c[0x0][0x330], RZ ;  /* 0x0000cc0009082a27 */ /* 0x000fea00078e00ff */
[----:B------:R-:W-:Y:S02]  /*8170*/  @P2 SHF.R.U32.HI R9, RZ, c[0x0][0x334], R8 ;  /* 0x0000cd00ff092a19 */ /* 0x000fe40000011608 */
.L_x_424:
[----:B------:R-:W-:Y:S05]  /*8180*/  BSYNC B0 ;  /* 0x0000000000007941 */ /* 0x000fea0003800000 */
.L_x_422:
[----:B------:R-:W-:Y:S04]  /*8190*/  IMAD.IADD R10, R10, 0x1, -R227 ;  /* 0x000000010a0a7824 */ /* 0x000fe800078e0ae3 */
[----:B------:R-:W-:Y:S05]  /*81a0*/  IMAD R10, R9, c[0x0][0x32c], R10 ;  /* 0x0000cb00090a7a24 */ /* 0x000fea00078e020a */
[----:B------:R-:W-:Y:S02]  /*81b0*/  IADD3 R9, R10, c[0x0][0x32c], RZ ;  /* 0x0000cb000a097a10 */ /* 0x000fe40007ffe0ff */
[----:B------:R-:W-:Y:S02]  /*81c0*/  IMNMX R5, R5, R10, !PT ;  /* 0x0000000a05057217 */ /* 0x000fe40007800200 */
[----:B------:R-:W-:Y:S02]  /*81d0*/  IMNMX R0, R0, R9, PT ;  /* 0x0000000900007217 */ /* 0x000fe40003800200 */
.L_x_421:
[----:B------:R-:W-:Y:S02]  /*81e0*/  ISETP.NE.AND P2, PT, R43, RZ, PT ;  /* 0x000000ff2b00720c */ /* 0x000fe40003f45270 */
[----:B------:R-:W-:Y:S02]  /*81f0*/  FMNMX.FTZ R15, R14, R150, !PT ;  /* 0x000000960e0f7209 */ /* 0x000fe40007810000 */
[C---:B------:R-:W-:Y:S02]  /*8200*/  ISETP.GT.AND P2, PT, R5.reuse, RZ, !P2 ;  /* 0x000000ff0500720c */ /* 0x040fe40005744270 */
[----:B------:R-:W-:Y:S02]  /*8210*/  FMNMX.FTZ R15, R18, R15, !PT ;  /* 0x0000000f120f7209 */ /* 0x000fe40007810000 */
[----:B------:R-:W-:Y:S02]  /*8220*/  ISETP.LT.OR P2, PT, R0, 0x1, P2 ;  /* 0x000000010000780c */ /* 0x000fe40001741670 */
[----:B------:R-:W-:Y:S02]  /*8230*/  FMNMX.FTZ R15, R6, R15, !PT ;  /* 0x0000000f060f7209 */ /* 0x000fe40007810000 */
[----:B------:R-:W-:Y:S02]  /*8240*/  FSEL R9, R2, -INF , !P2 ;  /* 0xff80000002097808 */ /* 0x000fe40005000000 */
[----:B------:R-:W-:Y:S02]  /*8250*/  ISETP.NE.AND P2, PT, R12, RZ, PT ;  /* 0x000000ff0c00720c */ /* 0x000fe40003f45270 */
[----:B------:R-:W-:Y:S02]  /*8260*/  FMNMX.FTZ R15, R186, R15, !PT ;  /* 0x0000000fba0f7209 */ /* 0x000fe40007810000 */
[----:B------:R-:W-:Y:S02]  /*8270*/  ISETP.GT.AND P2, PT, R5, 0x1, !P2 ;  /* 0x000000010500780c */ /* 0x000fe40005744270 */
        /* <DEDUP_REMOVED lines=26> */
[----:B------:R-:W-:Y:S01]  /*8420*/  FMNMX.FTZ R19, R250, R19, !PT ;  /* 0x00000013fa137209 */ /* 0x000fe20007810000 */
[----:B------:R-:W-:Y:S01]  /*8430*/  LDSM.16.MT88.4 R36, [R212+0x100] ;  /* 0x00010000d424783b */ /* 0x000fe20000004200 */
        /* <DEDUP_REMOVED lines=8> */
[----:B------:R-:W-:Y:S01]  /*84c0*/  FMNMX.FTZ R19, R197, R2, !PT ;  /* 0x00000002c5137209 */ /* 0x000fe20007810000 */
[----:B------:R-:W1:Y:S01]  /*84d0*/  SHFL.BFLY PT, R30, R3, 0x2, 0x1f ;  /* 0x0c401f00031e7f89 */ /* 0x000e6200000e0000 */
[----:B------:R-:W-:Y:S02]  /*84e0*/  ISETP.LT.OR P2, PT, R0, 0x19, P2 ;  /* 0x000000190000780c */ /* 0x000fe40001741670 */
[----:B------:R-:W-:Y:S02]  /*84f0*/  FMNMX.FTZ R19, R248, R19, !PT ;  /* 0x00000013f8137209 */ /* 0x000fe40007810000 */
[----:B------:R-:W-:Y:S02]  /*8500*/  FSEL R251, R191, -INF , !P2 ;  /* 0xff800000bffb7808 */ /* 0x000fe40005000000 */
[----:B------:R-:W-:Y:S02]  /*8510*/  ISETP.NE.AND P2, PT, R29, RZ, PT ;  /* 0x000000ff1d00720c */ /* 0x000fe40003f45270 */
[----:B------:R-:W-:Y:S02]  /*8520*/  FMNMX.FTZ R19, R246, R19, !PT ;  /* 0x00000013f6137209 */ /* 0x000fe40007810000 */
[----:B------:R-:W-:Y:S02]  /*8530*/  ISETP.GT.AND P2, PT, R5, 0x19, !P2 ;  /* 0x000000190500780c */ /* 0x000fe40005744270 */
[----:B------:R-:W-:Y:S02]  /*8540*/  FMNMX.FTZ R19, R170, R19, !PT ;  /* 0x00000013aa137209 */ /* 0x000fe40007810000 */
[----:B------:R-:W-:Y:S02]  /*8550*/  FMNMX.FTZ R2, R13, R149, !PT ;  /* 0x000000950d027209 */ /* 0x000fe40007810000 */
[----:B------:R-:W-:Y:S02]  /*8560*/  ISETP.LT.OR P2, PT, R0, 0x1a, P2 ;  /* 0x0000001a0000780c */ /* 0x000fe40001741670 */
[----:B------:R-:W-:Y:S02]  /*8570*/  FMNMX.FTZ R15, R168, R19, !PT ;  /* 0x00000013a80f7209 */ /* 0x000fe40007810000 */
[----:B------:R-:W-:Y:S02]  /*8580*/  FSEL R249, R190, -INF , !P2 ;  /* 0xff800000bef97808 */ /* 0x000fe40005000000 */
[----:B------:R-:W-:Y:S02]  /*8590*/  ISETP.NE.AND P2, PT, R28, RZ, PT ;  /* 0x000000ff1c00720c */ /* 0x000fe40003f45270 */
[----:B------:R-:W-:Y:S02]  /*85a0*/  FMNMX.FTZ R28, R17, R2, !PT ;  /* 0x00000002111c7209 */ /* 0x000fe40007810000 */
[----:B------:R-:W2:Y:S01]  /*85b0*/  SHFL.BFLY PT, R2, R15, 0x2, 0x1f ;  /* 0x0c401f000f027f89 */ /* 0x000ea200000e0000 */
[----:B------:R-:W-:Y:S02]  /*85c0*/  ISETP.GT.AND P2, PT, R5, 0x20, !P2 ;  /* 0x000000200500780c */ /* 0x000fe40005744270 */
[----:B------:R-:W-:Y:S02]  /*85d0*/  FMNMX.FTZ R28, R11, R28, !PT ;  /* 0x0000001c0b1c7209 */ /* 0x000fe40007810000 */
[----:B------:R-:W-:Y:S02]  /*85e0*/  ISETP.LT.OR P2, PT, R0, 0x21, P2 ;  /* 0x000000210000780c */ /* 0x000fe40001741670 */
[----:B------:R-:W-:Y:S02]  /*85f0*/  FMNMX.FTZ R19, R7, R28, !PT ;  /* 0x0000001c07137209 */ /* 0x000fe40007810000 */
[----:B------:R-:W-:Y:S02]  /*8600*/  FSEL R164, R23, -INF , !P2 ;  /* 0xff80000017a47808 */ /* 0x000fe40005000000 */
[----:B------:R-:W-:Y:S02]  /*8610*/  FMNMX.FTZ R28, R198, R19, !PT ;  /* 0x00000013c61c7209 */ /* 0x000fe40007810000 */
[----:B------:R-:W-:Y:S02]  /*8620*/  ISETP.NE.AND P2, PT, R27, RZ, PT ;  /* 0x000000ff1b00720c */ /* 0x000fe40003f45270 */
[----:B------:R-:W-:Y:S02]  /*8630*/  FMNMX.FTZ R19, R199, R28, !PT ;  /* 0x0000001cc7137209 */ /* 0x000fe40007810000 */
[----:B------:R-:W-:Y:S02]  /*8640*/  ISETP.GT.AND P2, PT, R5, 0x21, !P2 ;  /* 0x000000210500780c */ /* 0x000fe40005744270 */
[----:B------:R-:W-:Y:S02]  /*8650*/  FMNMX.FTZ R28, R244, R19, !PT ;  /* 0x00000013f41c7209 */ /* 0x000fe40007810000 */
[----:B------:R-:W-:Y:S02]  /*8660*/  ISETP.LT.OR P2, PT, R0, 0x22, P2 ;  /* 0x000000220000780c */ /* 0x000fe40001741670 */
[----:B------:R-:W-:Y:S02]  /*8670*/  FMNMX.FTZ R21, R9, R148, !PT ;  /* 0x0000009409157209 */ /* 0x000fe40007810000 */
[----:B-1----:R-:W-:Y:S02]  /*8680*/  FMNMX.FTZ R30, R3, R30, !PT ;  /* 0x0000001e031e7209 */ /* 0x002fe40007810000 */
[----:B--2---:R-:W-:Y:S02]  /*8690*/  FMNMX.FTZ R2, R15, R2, !PT ;  /* 0x000000020f027209 */ /* 0x004fe40007810000 */
[----:B------:R-:W-:Y:S01]  /*86a0*/  FSEL R162, R22, -INF , !P2 ;  /* 0xff80000016a27808 */ /* 0x000fe20005000000 */
[----:B------:R-:W1:Y:S01]  /*86b0*/  SHFL.BFLY PT, R3, R30, 0x1, 0x1f ;  /* 0x0c201f001e037f89 */ /* 0x000e6200000e0000 */
[----:B------:R-:W-:Y:S02]  /*86c0*/  FMNMX.FTZ R21, R12, R21, !PT ;  /* 0x000000150c157209 */ /* 0x000fe40007810000 */
[----:B------:R-:W-:Y:S02]  /*86d0*/  FMNMX.FTZ R28, R245, R28, !PT ;  /* 0x0000001cf51c7209 */ /* 0x000fe40007810000 */
[----:B------:R-:W-:Y:S02]  /*86e0*/  FMNMX.FTZ R21, R10, R21, !PT ;  /* 0x000000150a157209 */ /* 0x000fe40007810000 */
[----:B------:R-:W-:Y:S01]  /*86f0*/  FMNMX.FTZ R28, R169, R28, !PT ;  /* 0x0000001ca91c7209 */ /* 0x000fe20007810000 */
[----:B------:R-:W2:Y:S01]  /*8700*/  SHFL.BFLY PT, R19, R2, 0x1, 0x1f ;  /* 0x0c201f0002137f89 */ /* 0x000ea200000e0000 */
[----:B------:R-:W-:Y:S02]  /*8710*/  ISETP.GT.AND P1, PT, R5, 0x28, !P1 ;  /* 0x000000280500780c */ /* 0x000fe40004f24270 */
[----:B------:R-:W-:Y:S02]  /*8720*/  FMNMX.FTZ R22, R167, R28, !PT ;  /* 0x0000001ca7167209 */ /* 0x000fe40007810000 */
[----:B------:R-:W-:Y:S02]  /*8730*/  ISETP.GT.AND P0, PT, R5, 0x29, !P0 ;  /* 0x000000290500780c */ /* 0x000fe40004704270 */
[----:B------:R-:W-:Y:S02]  /*8740*/  FMNMX.FTZ R22, R165, R22, !PT ;  /* 0x00000016a5167209 */ /* 0x000fe40007810000 */
[----:B------:R-:W-:Y:S02]  /*8750*/  ISETP.LT.OR P1, PT, R0, 0x29, P1 ;  /* 0x000000290000780c */ /* 0x000fe40000f21670 */
[----:B------:R-:W-:Y:S02]  /*8760*/  FMNMX.FTZ R15, R163, R22, !PT ;  /* 0x00000016a30f7209 */ /* 0x000fe40007810000 */
[----:B------:R-:W-:Y:S02]  /*8770*/  FSEL R160, R26, -INF , !P1 ;  /* 0xff8000001aa07808 */ /* 0x000fe40004800000 */
[----:B------:R-:W-:Y:S01]  /*8780*/  ISETP.LT.OR P0, PT, R0, 0x2a, P0 ;  /* 0x0000002a0000780c */ /* 0x000fe20000701670 */
[----:B------:R-:W3:Y:S01]  /*8790*/  SHFL.BFLY PT, R22, R15, 0x2, 0x1f ;  /* 0x0c401f000f167f89 */ /* 0x000ee200000e0000 */
[----:B-1----:R-:W-:Y:S02]  /*87a0*/  FMNMX.FTZ R3, R30, R3, !PT ;  /* 0x000000031e037209 */ /* 0x002fe40007810000 */
[----:B------:R-:W-:Y:S02]  /*87b0*/  FSEL R153, R25, -INF , !P0 ;  /* 0xff80000019997808 */ /* 0x000fe40004000000 */
[C---:B------:R-:W-:Y:S01]  /*87c0*/  FSETP.NEU.FTZ.AND P2, PT, R3.reuse, -INF , PT ;  /* 0xff8000000300780b */ /* 0x040fe20003f5d000 */
[----:B------:R-:W-:Y:S01]  /*87d0*/  FMUL.FTZ R173, R3, c[0x0][0x2d0] ;  /* 0x0000b40003ad7a20 */ /* 0x000fe20000410000 */
[----:B--2---:R-:W-:Y:S04]  /*87e0*/  FMNMX.FTZ R2, R2, R19, !PT ;  /* 0x0000001302027209 */ /* 0x004fe80007810000 */
[----:B------:R-:W-:Y:S01]  /*87f0*/  FSEL R173, R173, RZ, P2 ;  /* 0x000000ffadad7208 */ /* 0x000fe20001000000 */
[C---:B------:R-:W-:Y:S01]  /*8800*/  FMUL.FTZ R171, R2.reuse, c[0x0][0x2d0] ;  /* 0x0000b40002ab7a20 */ /* 0x040fe20000410000 */
[----:B------:R-:W-:Y:S03]  /*8810*/  FSETP.NEU.FTZ.AND P1, PT, R2, -INF , PT ;  /* 0xff8000000200780b */ /* 0x000fe60003f3d000 */
[--C-:B------:R-:W-:Y:S01]  /*8820*/  FFMA.FTZ R177, R16, c[0x0][0x2d0], -R173.reuse ;  /* 0x0000b40010b17a23 */ /* 0x100fe200000108ad */
[----:B------:R-:W-:Y:S01]  /*8830*/  FMNMX.FTZ R16, R8, R21, !PT ;  /* 0x0000001508107209 */ /* 0x000fe20007810000 */
[--C-:B------:R-:W-:Y:S01]  /*8840*/  FFMA.FTZ R176, R4, c[0x0][0x2d0], -R173.reuse ;  /* 0x0000b40004b07a23 */ /* 0x100fe200000108ad */
[----:B------:R-:W-:Y:S01]  /*8850*/  FSEL R171, R171, RZ, P1 ;  /* 0x000000ffabab7208 */ /* 0x000fe20000800000 */
[--C-:B------:R-:W-:Y:S01]  /*8860*/  FFMA.FTZ R178, R20, c[0x0][0x2d0], -R173.reuse ;  /* 0x0000b40014b27a23 */ /* 0x100fe200000108ad */
[----:B------:R-:W-:Y:S01]  /*8870*/  FMNMX.FTZ R19, R247, R16, !PT ;  /* 0x00000010f7137209 */ /* 0x000fe20007810000 */
[----:B------:R-:W-:Y:S01]  /*8880*/  FFMA.FTZ R179, R24, c[0x0][0x2d0], -R173 ;  /* 0x0000b40018b37a23 */ /* 0x000fe200000108ad */
[----:B------:R-:W-:Y:S01]  /*8890*/  MUFU.EX2 R177, R177 ;  /* 0x000000b100b17308 */ /* 0x000fe20000000800 */
[----:B---3--:R-:W-:Y:S01]  /*88a0*/  FMNMX.FTZ R16, R15, R22, !PT ;  /* 0x000000160f107209 */ /* 0x008fe20007810000 */
[--C-:B------:R-:W-:Y:S01]  /*88b0*/  FFMA.FTZ R183, R6, c[0x0][0x2d0], -R171.reuse ;  /* 0x0000b40006b77a23 */ /* 0x100fe200000108ab */
[----:B------:R-:W-:Y:S01]  /*88c0*/  FMNMX.FTZ R4, R252, R19, !PT ;  /* 0x00000013fc047209 */ /* 0x000fe20007810000 */
[----:B------:R-:W-:Y:S01]  /*88d0*/  LDSM.16.MT88.4 R20, [R214+0x100] ;  /* 0x00010000d614783b */ /* 0x000fe20000004200 */
[--C-:B------:R-:W-:Y:S02]  /*88e0*/  FFMA.FTZ R155, R14, c[0x0][0x2d0], -R171.reuse ;  /* 0x0000b4000e9b7a23 */ /* 0x100fe400000108ab */
[----:B------:R-:W-:Y:S01]  /*88f0*/  FMNMX.FTZ R4, R251, R4, !PT ;  /* 0x00000004fb047209 */ /* 0x000fe20007810000 */
[--C-:B------:R-:W-:Y:S02]  /*8900*/  FFMA.FTZ R154, R18, c[0x0][0x2d0], -R171.reuse ;  /* 0x0000b400129a7a23 */ /* 0x100fe400000108ab */
[----:B------:R-:W-:Y:S01]  /*8910*/  FFMA.FTZ R182, R186, c[0x0][0x2d0], -R171 ;  /* 0x0000b400bab67a23 */ /* 0x000fe200000108ab */
[----:B------:R-:W-:Y:S01]  /*8920*/  FMNMX.FTZ R19, R249, R4, !PT ;  /* 0x00000004f9137209 */ /* 0x000fe20007810000 */
[----:B------:R-:W1:Y:S01]  /*8930*/  SHFL.BFLY PT, R15, R16, 0x1, 0x1f ;  /* 0x0c201f00100f7f89 */ /* 0x000e6200000e0000 */
[----:B------:R-:W-:Y:S01]  /*8940*/  MUFU.EX2 R179, R179 ;  /* 0x000000b300b37308 */ /* 0x000fe20000000800 */
[--C-:B------:R-:W-:Y:S01]  /*8950*/  FFMA.FTZ R175, R175, c[0x0][0x2d0], -R173.reuse ;  /* 0x0000b400afaf7a23 */ /* 0x100fe200000108ad */
[----:B------:R-:W-:Y:S01]  /*8960*/  FMNMX.FTZ R5, R164, R19, !PT ;  /* 0x00000013a4057209 */ /* 0x000fe20007810000 */
[----:B------:R-:W-:Y:S02]  /*8970*/  FFMA.FTZ R174, R174, c[0x0][0x2d0], -R173 ;  /* 0x0000b400aeae7a23 */ /* 0x000fe400000108ad */
[----:B------:R-:W-:Y:S01]  /*8980*/  FFMA.FTZ R170, R170, c[0x0][0x2d0], -R171 ;  /* 0x0000b400aaaa7a23 */ /* 0x000fe200000108ab */
[----:B------:R-:W-:Y:S01]  /*8990*/  FMNMX.FTZ R5, R162, R5, !PT ;  /* 0x00000005a2057209 */ /* 0x000fe20007810000 */
[--C-:B------:R-:W-:Y:S02]  /*89a0*/  FFMA.FTZ R190, R42, c[0x0][0x2d0], -R173.reuse ;  /* 0x0000b4002abe7a23 */ /* 0x100fe400000108ad */
[----:B------:R-:W-:Y:S01]  /*89b0*/  FFMA.FTZ R191, R40, c[0x0][0x2d0], -R173 ;  /* 0x0000b40028bf7a23 */ /* 0x000fe200000108ad */
[----:B------:R-:W-:Y:S01]  /*89c0*/  FMNMX.FTZ R0, R160, R5, !PT ;  /* 0x00000005a0007209 */ /* 0x000fe20007810000 */
[----:B------:R-:W2:Y:S01]  /*89d0*/  MUFU.EX2 R178, R178 ;  /* 0x000000b200b27308 */ /* 0x000ea20000000800 */
[--C-:B------:R-:W-:Y:S02]  /*89e0*/  FFMA.FTZ R192, R46, c[0x0][0x2d0], -R171.reuse ;  /* 0x0000b4002ec07a23 */ /* 0x100fe400000108ab */
[----:B------:R-:W-:Y:S01]  /*89f0*/  FMNMX.FTZ R4, R153, R0, !PT ;  /* 0x0000000099047209 */ /* 0x000fe20007810000 */
[----:B------:R-:W-:Y:S02]  /*8a00*/  FFMA.FTZ R193, R44, c[0x0][0x2d0], -R171 ;  /* 0x0000b4002cc17a23 */ /* 0x000fe400000108ab */
[--C-:B------:R-:W-:Y:S02]  /*8a10*/  FFMA.FTZ R194, R194, c[0x0][0x2d0], -R173.reuse ;  /* 0x0000b400c2c27a23 */ /* 0x100fe400000108ad */
[----:B------:R-:W3:Y:S01]  /*8a20*/  SHFL.BFLY PT, R5, R4, 0x2, 0x1f ;  /* 0x0c401f0004057f89 */ /* 0x000ee200000e0000 */
[----:B------:R-:W-:Y:S01]  /*8a30*/  FFMA.FTZ R195, R195, c[0x0][0x2d0], -R173 ;  /* 0x0000b400c3c37a23 */ /* 0x000fe200000108ad */
[----:B------:R-:W4:Y:S01]  /*8a40*/  MUFU.EX2 R176, R176 ;  /* 0x000000b000b07308 */ /* 0x000f220000000800 */
[--C-:B------:R-:W-:Y:S01]  /*8a50*/  FFMA.FTZ R196, R196, c[0x0][0x2d0], -R171.reuse ;  /* 0x0000b400c4c47a23 */ /* 0x100fe200000108ab */
[----:B-1----:R-:W-:Y:S01]  /*8a60*/  FMNMX.FTZ R0, R16, R15, !PT ;  /* 0x0000000f10007209 */ /* 0x002fe20007810000 */
[----:B------:R-:W-:Y:S02]  /*8a70*/  FFMA.FTZ R197, R197, c[0x0][0x2d0], -R171 ;  /* 0x0000b400c5c57a23 */ /* 0x000fe400000108ab */
[--C-:B------:R-:W-:Y:S01]  /*8a80*/  FFMA.FTZ R250, R250, c[0x0][0x2d0], -R173.reuse ;  /* 0x0000b400fafa7a23 */ /* 0x100fe200000108ad */
[C---:B------:R-:W-:Y:S01]  /*8a90*/  FSETP.NEU.FTZ.AND P0, PT, R0.reuse, -INF , PT ;  /* 0xff8000000000780b */ /* 0x040fe20003f1d000 */
[----:B------:R-:W-:Y:S02]  /*8aa0*/  FMUL.FTZ R166, R0, c[0x0][0x2d0] ;  /* 0x0000b40000a67a20 */ /* 0x000fe40000410000 */
[----:B------:R-:W-:Y:S01]  /*8ab0*/  FFMA.FTZ R173, R172, c[0x0][0x2d0], -R173 ;  /* 0x0000b400acad7a23 */ /* 0x000fe200000108ad */
[----:B------:R-:W-:Y:S01]  /*8ac0*/  MUFU.EX2 R155, R155 ;  /* 0x0000009b009b7308 */ /* 0x000fe20000000800 */
[--C-:B------:R-:W-:Y:S01]  /*8ad0*/  FFMA.FTZ R248, R248, c[0x0][0x2d0], -R171.reuse ;  /* 0x0000b400f8f87a23 */ /* 0x100fe200000108ab */
[----:B------:R-:W-:Y:S01]  /*8ae0*/  FSEL R166, R166, RZ, P0 ;  /* 0x000000ffa6a67208 */ /* 0x000fe20000000000 */
[--C-:B------:R-:W-:Y:S01]  /*8af0*/  FFMA.FTZ R246, R246, c[0x0][0x2d0], -R171.reuse ;  /* 0x0000b400f6f67a23 */ /* 0x100fe200000108ab */
[----:B--2---:R-:W-:Y:S01]  /*8b00*/  F2FP.PACK_AB R156, R178, R179 ;  /* 0x000000b3b29c723e */ /* 0x004fe200000000ff */
[----:B------:R-:W-:Y:S02]  /*8b10*/  FFMA.FTZ R171, R168, c[0x0][0x2d0], -R171 ;  /* 0x0000b400a8ab7a23 */ /* 0x000fe400000108ab */
[--C-:B------:R-:W-:Y:S01]  /*8b20*/  FFMA.FTZ R184, R7, c[0x0][0x2d0], -R166.reuse ;  /* 0x0000b40007b87a23 */ /* 0x100fe200000108a6 */
[----:B------:R-:W-:Y:S01]  /*8b30*/  FSEL R7, R2, RZ, P1 ;  /* 0x000000ff02077208 */ /* 0x000fe20000800000 */
[--C-:B------:R-:W-:Y:S01]  /*8b40*/  FFMA.FTZ R181, R13, c[0x0][0x2d0], -R166.reuse ;  /* 0x0000b4000db57a23 */ /* 0x100fe200000108a6 */
[----:B------:R-:W1:Y:S01]  /*8b50*/  MUFU.EX2 R154, R154 ;  /* 0x0000009a009a7308 */ /* 0x000e620000000800 */
[----:B------:R-:W-:Y:S01]  /*8b60*/  FFMA.FTZ R180, R17, c[0x0][0x2d0], -R166 ;  /* 0x0000b40011b47a23 */ /* 0x000fe200000108a6 */
[----:B---3--:R-:W-:Y:S01]  /*8b70*/  FMNMX.FTZ R5, R4, R5, !PT ;  /* 0x0000000504057209 */ /* 0x008fe20007810000 */
[----:B------:R-:W-:Y:S01]  /*8b80*/  FADD.FTZ R6, -R7, R150 ;  /* 0x0000009607067221 */ /* 0x000fe20000010100 */
[----:B------:R-:W-:Y:S01]  /*8b90*/  FSEL R4, R3, RZ, P2 ;  /* 0x000000ff03047208 */ /* 0x000fe20001000000 */
[--C-:B------:R-:W-:Y:S01]  /*8ba0*/  FFMA.FTZ R185, R11, c[0x0][0x2d0], -R166.reuse ;  /* 0x0000b4000bb97a23 */ /* 0x100fe200000108a6 */
[----:B----4-:R-:W-:Y:S01]  /*8bb0*/  F2FP.PACK_AB R158, R176, R177 ;  /* 0x000000b1b09e723e */ /* 0x010fe200000000ff */
[----:B------:R-:W2:Y:S01]  /*8bc0*/  SHFL.BFLY PT, R152, R5, 0x1, 0x1f ;  /* 0x0c201f0005987f89 */ /* 0x000ea200000e0000 */
[----:B------:R-:W-:Y:S02]  /*8bd0*/  FMUL.FTZ R150, R6, c[0x0][0x2d0] ;  /* 0x0000b40006967a20 */ /* 0x000fe40000410000 */
[----:B------:R-:W-:Y:S01]  /*8be0*/  FADD.FTZ R4, -R4, R151 ;  /* 0x0000009704047221 */ /* 0x000fe20000010100 */
[----:B------:R-:W-:Y:S01]  /*8bf0*/  MUFU.EX2 R183, R183 ;  /* 0x000000b700b77308 */ /* 0x000fe20000000800 */
[--C-:B------:R-:W-:Y:S02]  /*8c00*/  FFMA.FTZ R169, R169, c[0x0][0x2d0], -R166.reuse ;  /* 0x0000b400a9a97a23 */ /* 0x100fe400000108a6 */
[----:B------:R-:W-:Y:S01]  /*8c10*/  FMUL.FTZ R151, R4, c[0x0][0x2d0] ;  /* 0x0000b40004977a20 */ /* 0x000fe20000410000 */
[----:B------:R-:W-:Y:S01]  /*8c20*/  FSEL R4, R0, RZ, P0 ;  /* 0x000000ff00047208 */ /* 0x000fe20000000000 */
[--C-:B------:R-:W-:Y:S02]  /*8c30*/  FFMA.FTZ R167, R167, c[0x0][0x2d0], -R166.reuse ;  /* 0x0000b400a7a77a23 */ /* 0x100fe400000108a6 */
[--C-:B------:R-:W-:Y:S02]  /*8c40*/  FFMA.FTZ R165, R165, c[0x0][0x2d0], -R166.reuse ;  /* 0x0000b400a5a57a23 */ /* 0x100fe400000108a6 */
[----:B------:R-:W-:Y:S01]  /*8c50*/  FADD.FTZ R4, -R4, R149 ;  /* 0x0000009504047221 */ /* 0x000fe20000010100 */
[----:B------:R-:W3:Y:S01]  /*8c60*/  MUFU.EX2 R151, R151 ;  /* 0x0000009700977308 */ /* 0x000ee20000000800 */
[--C-:B------:R-:W-:Y:S02]  /*8c70*/  FFMA.FTZ R198, R198, c[0x0][0x2d0], -R166.reuse ;  /* 0x0000b400c6c67a23 */ /* 0x100fe400000108a6 */
[----:B------:R-:W-:Y:S01]  /*8c80*/  FMUL.FTZ R149, R4, c[0x0][0x2d0] ;  /* 0x0000b40004957a20 */ /* 0x000fe20000410000 */
[----:B-1----:R-:W-:Y:S01]  /*8c90*/  F2FP.PACK_AB R157, R154, R155 ;  /* 0x0000009b9a9d723e */ /* 0x002fe200000000ff */
[--C-:B------:R-:W-:Y:S02]  /*8ca0*/  FFMA.FTZ R199, R199, c[0x0][0x2d0], -R166.reuse ;  /* 0x0000b400c7c77a23 */ /* 0x100fe400000108a6 */
[--C-:B------:R-:W-:Y:S02]  /*8cb0*/  FFMA.FTZ R244, R244, c[0x0][0x2d0], -R166.reuse ;  /* 0x0000b400f4f47a23 */ /* 0x100fe400000108a6 */
[--C-:B------:R-:W-:Y:S01]  /*8cc0*/  FFMA.FTZ R245, R245, c[0x0][0x2d0], -R166.reuse ;  /* 0x0000b400f5f57a23 */ /* 0x100fe200000108a6 */
[----:B--2---:R-:W-:Y:S01]  /*8cd0*/  FMNMX.FTZ R152, R5, R152, !PT ;  /* 0x0000009805987209 */ /* 0x004fe20007810000 */
[----:B------:R-:W1:Y:S01]  /*8ce0*/  MUFU.EX2 R150, R150 ;  /* 0x0000009600967308 */ /* 0x000e620000000800 */
[----:B------:R-:W-:Y:S02]  /*8cf0*/  FFMA.FTZ R166, R163, c[0x0][0x2d0], -R166 ;  /* 0x0000b400a3a67a23 */ /* 0x000fe400000108a6 */
[C---:B------:R-:W-:Y:S01]  /*8d00*/  FSETP.NEU.FTZ.AND P0, PT, R152.reuse, -INF , PT ;  /* 0xff8000009800780b */ /* 0x040fe20003f1d000 */
[C---:B------:R-:W-:Y:S03]  /*8d10*/  FMUL.FTZ R161, R152.reuse, c[0x0][0x2d0] ;  /* 0x0000b40098a17a20 */ /* 0x040fe60000410000 */
[----:B------:R-:W-:Y:S02]  /*8d20*/  FSEL R5, R152, RZ, P0 ;  /* 0x000000ff98057208 */ /* 0x000fe40000000000 */
[----:B------:R-:W-:Y:S01]  /*8d30*/  FSEL R161, R161, RZ, P0 ;  /* 0x000000ffa1a17208 */ /* 0x000fe20000000000 */
[----:B------:R-:W2:Y:S01]  /*8d40*/  MUFU.EX2 R182, R182 ;  /* 0x000000b600b67308 */ /* 0x000ea20000000800 */
[C---:B------:R-:W-:Y:S01]  /*8d50*/  ISETP.GT.AND P0, PT, R238.reuse, UR4, PT ;  /* 0x00000004ee007c0c */ /* 0x040fe2000bf04270 */
[----:B------:R-:W-:Y:S01]  /*8d60*/  FADD.FTZ R5, -R5, R148 ;  /* 0x0000009405057221 */ /* 0x000fe20000010100 */
[----:B------:R-:W-:Y:S01]  /*8d70*/  IADD3 R238, R238, -0x1, RZ ;  /* 0xffffffffeeee7810 */ /* 0x000fe20007ffe0ff */
[--C-:B------:R-:W-:Y:S02]  /*8d80*/  FFMA.FTZ R188, R12, c[0x0][0x2d0], -R161.reuse ;  /* 0x0000b4000cbc7a23 */ /* 0x100fe400000108a1 */
[--C-:B------:R-:W-:Y:S02]  /*8d90*/  FFMA.FTZ R189, R9, c[0x0][0x2d0], -R161.reuse ;  /* 0x0000b40009bd7a23 */ /* 0x100fe400000108a1 */
[--C-:B------:R-:W-:Y:S02]  /*8da0*/  FFMA.FTZ R187, R10, c[0x0][0x2d0], -R161.reuse ;  /* 0x0000b4000abb7a23 */ /* 0x100fe400000108a1 */
[--C-:B------:R-:W-:Y:S01]  /*8db0*/  FFMA.FTZ R186, R8, c[0x0][0x2d0], -R161.reuse ;  /* 0x0000b40008ba7a23 */ /* 0x100fe200000108a1 */
[----:B------:R-:W4:Y:S01]  /*8dc0*/  MUFU.EX2 R149, R149 ;  /* 0x0000009500957308 */ /* 0x000f220000000800 */
[----:B------:R-:W-:Y:S02]  /*8dd0*/  FMUL.FTZ R8, R5, c[0x0][0x2d0] ;  /* 0x0000b40005087a20 */ /* 0x000fe40000410000 */
[C---:B---3--:R-:W-:Y:S02]  /*8de0*/  FMUL.FTZ R4, R151.reuse, R144 ;  /* 0x0000009097047220 */ /* 0x048fe40000410000 */
[C---:B------:R-:W-:Y:S02]  /*8df0*/  FMUL.FTZ R5, R151.reuse, R145 ;  /* 0x0000009197057220 */ /* 0x040fe40000410000 */
[C---:B-1----:R-:W-:Y:S02]  /*8e00*/  FMUL.FTZ R6, R150.reuse, R146 ;  /* 0x0000009296067220 */ /* 0x042fe40000410000 */
[----:B------:R-:W-:Y:S01]  /*8e10*/  FMUL.FTZ R7, R150, R147 ;  /* 0x0000009396077220 */ /* 0x000fe20000410000 */
[----:B------:R1:W3:Y:S01]  /*8e20*/  MUFU.EX2 R148, R8 ;  /* 0x0000000800947308 */ /* 0x0002e20000000800 */
[C---:B------:R-:W-:Y:S01]  /*8e30*/  FMUL.FTZ R16, R151.reuse, R132 ;  /* 0x0000008497107220 */ /* 0x040fe20000410000 */
[----:B--2---:R-:W-:Y:S01]  /*8e40*/  F2FP.PACK_AB R159, R182, R183 ;  /* 0x000000b7b69f723e */ /* 0x004fe200000000ff */
[C---:B------:R-:W-:Y:S02]  /*8e50*/  FMUL.FTZ R17, R151.reuse, R133 ;  /* 0x0000008597117220 */ /* 0x040fe40000410000 */
[C---:B------:R-:W-:Y:S02]  /*8e60*/  FMUL.FTZ R18, R150.reuse, R134 ;  /* 0x0000008696127220 */ /* 0x040fe40000410000 */
[----:B------:R-:W-:Y:S02]  /*8e70*/  FMUL.FTZ R19, R150, R135 ;  /* 0x0000008796137220 */ /* 0x000fe40000410000 */
[-C--:B------:R-:W-:Y:S01]  /*8e80*/  HMMA.16816.F32 R4, R156, R20.reuse, R4 ;  /* 0x000000149c04723c */ /* 0x080fe20000001804 */
[----:B------:R-:W-:Y:S01]  /*8e90*/  MUFU.EX2 R181, R181 ;  /* 0x000000b500b57308 */ /* 0x000fe20000000800 */
[----:B------:R-:W-:Y:S01]  /*8ea0*/  LDSM.16.MT88.4 R132, [R214+0x900] ;  /* 0x00090000d684783b */ /* 0x000fe20000004200 */
[----:B------:R-:W-:Y:S02]  /*8eb0*/  FMUL.FTZ R32, R151, R116 ;  /* 0x0000007497207220 */ /* 0x000fe40000410000 */
[C---:B----4-:R-:W-:Y:S02]  /*8ec0*/  FMUL.FTZ R9, R149.reuse, R141 ;  /* 0x0000008d95097220 */ /* 0x050fe40000410000 */
[C---:B------:R-:W-:Y:S02]  /*8ed0*/  FMUL.FTZ R12, R149.reuse, R136 ;  /* 0x00000088950c7220 */ /* 0x040fe40000410000 */
[----:B------:R-:W-:Y:S02]  /*8ee0*/  FMUL.FTZ R13, R149, R137 ;  /* 0x00000089950d7220 */ /* 0x000fe40000410000 */
[----:B------:R-:W2:Y:S01]  /*8ef0*/  MUFU.EX2 R180, R180 ;  /* 0x000000b400b47308 */ /* 0x000ea20000000800 */
[----:B------:R-:W-:Y:S02]  /*8f00*/  FMUL.FTZ R33, R151, R117 ;  /* 0x0000007597217220 */ /* 0x000fe40000410000 */
[C---:B-1----:R-:W-:Y:S02]  /*8f10*/  FMUL.FTZ R8, R149.reuse, R140 ;  /* 0x0000008c95087220 */ /* 0x042fe40000410000 */
[C---:B---3--:R-:W-:Y:S02]  /*8f20*/  FMUL.FTZ R10, R148.reuse, R142 ;  /* 0x0000008e940a7220 */ /* 0x048fe40000410000 */
[C---:B------:R-:W-:Y:S02]  /*8f30*/  FMUL.FTZ R11, R148.reuse, R143 ;  /* 0x0000008f940b7220 */ /* 0x040fe40000410000 */
[C---:B------:R-:W-:Y:S01]  /*8f40*/  FMUL.FTZ R14, R148.reuse, R138 ;  /* 0x0000008a940e7220 */ /* 0x040fe20000410000 */
[----:B------:R-:W-:Y:S01]  /*8f50*/  MUFU.EX2 R185, R185 ;  /* 0x000000b900b97308 */ /* 0x000fe20000000800 */
[----:B------:R-:W-:Y:S02]  /*8f60*/  FMUL.FTZ R15, R148, R139 ;  /* 0x0000008b940f7220 */ /* 0x000fe40000410000 */
[C---:B------:R-:W-:Y:S02]  /*8f70*/  FMUL.FTZ R34, R150.reuse, R118 ;  /* 0x0000007696227220 */ /* 0x040fe40000410000 */
[----:B------:R-:W-:Y:S02]  /*8f80*/  FMUL.FTZ R35, R150, R119 ;  /* 0x0000007796237220 */ /* 0x000fe40000410000 */
[----:B------:R-:W-:Y:S01]  /*8f90*/  LDSM.16.MT88.4 R116, [R214+0x1100] ;  /* 0x00110000d674783b */ /* 0x000fe20000004200 */
[C---:B------:R-:W-:Y:S02]  /*8fa0*/  FMUL.FTZ R40, R149.reuse, R108 ;  /* 0x0000006c95287220 */ /* 0x040fe40000410000 */
[----:B------:R-:W1:Y:S01]  /*8fb0*/  MUFU.EX2 R184, R184 ;  /* 0x000000b800b87308 */ /* 0x000e620000000800 */
[C---:B------:R-:W-:Y:S02]  /*8fc0*/  FMUL.FTZ R41, R149.reuse, R109 ;  /* 0x0000006d95297220 */ /* 0x040fe40000410000 */
[----:B------:R-:W-:Y:S01]  /*8fd0*/  FMUL.FTZ R42, R148, R110 ;  /* 0x0000006e942a7220 */ /* 0x000fe20000410000 */
[----:B--2---:R-:W-:Y:S01]  /*8fe0*/  F2FP.PACK_AB R144, R180, R181 ;  /* 0x000000b5b490723e */ /* 0x004fe200000000ff */
[C---:B------:R-:W-:Y:S02]  /*8ff0*/  FMUL.FTZ R43, R148.reuse, R111 ;  /* 0x0000006f942b7220 */ /* 0x040fe40000410000 */
[----:B------:R-:W-:Y:S01]  /*9000*/  LDSM.16.MT88.4 R108, [R214+0x500] ;  /* 0x00050000d66c783b */ /* 0x000fe20000004200 */
[C---:B------:R-:W-:Y:S02]  /*9010*/  FMUL.FTZ R44, R149.reuse, R104 ;  /* 0x00000068952c7220 */ /* 0x040fe40000410000 */
[----:B------:R-:W-:Y:S01]  /*9020*/  MUFU.EX2 R189, R189 ;  /* 0x000000bd00bd7308 */ /* 0x000fe20000000800 */
[----:B------:R-:W-:Y:S02]  /*9030*/  FMUL.FTZ R45, R149, R105 ;  /* 0x00000069952d7220 */ /* 0x000fe40000410000 */
[C---:B------:R-:W-:Y:S02]  /*9040*/  FMUL.FTZ R46, R148.reuse, R106 ;  /* 0x0000006a942e7220 */ /* 0x040fe40000410000 */
[----:B------:R-:W-:Y:S02]  /*9050*/  FMUL.FTZ R47, R148, R107 ;  /* 0x0000006b942f7220 */ /* 0x000fe40000410000 */
[----:B------:R-:W-:Y:S01]  /*9060*/  LDSM.16.MT88.4 R104, [R212+0x1900] ;  /* 0x00190000d468783b */ /* 0x000fe20000004200 */
[C---:B------:R-:W-:Y:S02]  /*9070*/  FMUL.FTZ R48, R151.reuse, R100 ;  /* 0x0000006497307220 */ /* 0x040fe40000410000 */
[----:B------:R-:W2:Y:S01]  /*9080*/  MUFU.EX2 R188, R188 ;  /* 0x000000bc00bc7308 */ /* 0x000ea20000000800 */
[----:B------:R-:W-:Y:S02]  /*9090*/  FMUL.FTZ R49, R151, R101 ;  /* 0x0000006597317220 */ /* 0x000fe40000410000 */
[----:B------:R-:W-:Y:S01]  /*90a0*/  FMUL.FTZ R50, R150, R102 ;  /* 0x0000006696327220 */ /* 0x000fe20000410000 */
[----:B-1----:R-:W-:Y:S01]  /*90b0*/  F2FP.PACK_AB R146, R184, R185 ;  /* 0x000000b9b892723e */ /* 0x002fe200000000ff */
[----:B------:R-:W-:Y:S02]  /*90c0*/  FMUL.FTZ R51, R150, R103 ;  /* 0x0000006796337220 */ /* 0x000fe40000410000 */
[----:B------:R-:W-:Y:S01]  /*90d0*/  LDSM.16.MT88.4 R100, [R214+0x1900] ;  /* 0x00190000d664783b */ /* 0x000fe20000004200 */
[--C-:B------:R-:W-:Y:S02]  /*90e0*/  FFMA.FTZ R164, R164, c[0x0][0x2d0], -R161.reuse ;  /* 0x0000b400a4a47a23 */ /* 0x100fe400000108a1 */
[----:B------:R-:W-:Y:S01]  /*90f0*/  MUFU.EX2 R187, R187 ;  /* 0x000000bb00bb7308 */ /* 0x000fe20000000800 */
[C---:B------:R-:W-:Y:S02]  /*9100*/  FMUL.FTZ R24, R149.reuse, R124 ;  /* 0x0000007c95187220 */ /* 0x040fe40000410000 */
[C---:B------:R-:W-:Y:S02]  /*9110*/  FMUL.FTZ R25, R149.reuse, R125 ;  /* 0x0000007d95197220 */ /* 0x040fe40000410000 */
[C---:B------:R-:W-:Y:S02]  /*9120*/  FMUL.FTZ R26, R148.reuse, R126 ;  /* 0x0000007e941a7220 */ /* 0x040fe40000410000 */
[C---:B------:R-:W-:Y:S02]  /*9130*/  FMUL.FTZ R27, R148.reuse, R127 ;  /* 0x0000007f941b7220 */ /* 0x040fe40000410000 */
[----:B------:R-:W-:Y:S01]  /*9140*/  FMUL.FTZ R28, R149, R120 ;  /* 0x00000078951c7220 */ /* 0x000fe20000410000 */
[----:B------:R-:W1:Y:S01]  /*9150*/  MUFU.EX2 R186, R186 ;  /* 0x000000ba00ba7308 */ /* 0x000e620000000800 */
[C---:B------:R-:W-:Y:S02]  /*9160*/  FMUL.FTZ R30, R148.reuse, R122 ;  /* 0x0000007a941e7220 */ /* 0x040fe40000410000 */
[----:B------:R-:W-:Y:S01]  /*9170*/  FMUL.FTZ R31, R148, R123 ;  /* 0x0000007b941f7220 */ /* 0x000fe20000410000 */
[----:B--2---:R-:W-:Y:S01]  /*9180*/  F2FP.PACK_AB R145, R188, R189 ;  /* 0x000000bdbc91723e */ /* 0x004fe200000000ff */
[C---:B------:R-:W-:Y:S02]  /*9190*/  FMUL.FTZ R52, R151.reuse, R52 ;  /* 0x0000003497347220 */ /* 0x040fe40000410000 */
[----:B------:R-:W-:Y:S02]  /*91a0*/  FMUL.FTZ R53, R151, R53 ;  /* 0x0000003597357220 */ /* 0x000fe40000410000 */
[C---:B------:R-:W-:Y:S01]  /*91b0*/  FMUL.FTZ R54, R150.reuse, R54 ;  /* 0x0000003696367220 */ /* 0x040fe20000410000 */
[----:B------:R-:W-:Y:S01]  /*91c0*/  MUFU.EX2 R124, R175 ;  /* 0x000000af007c7308 */ /* 0x000fe20000000800 */
[----:B------:R-:W-:Y:S02]  /*91d0*/  FMUL.FTZ R55, R150, R55 ;  /* 0x0000003796377220 */ /* 0x000fe40000410000 */
[C---:B------:R-:W-:Y:S02]  /*91e0*/  FMUL.FTZ R56, R149.reuse, R56 ;  /* 0x0000003895387220 */ /* 0x040fe40000410000 */
[C---:B------:R-:W-:Y:S02]  /*91f0*/  FMUL.FTZ R57, R149.reuse, R57 ;  /* 0x0000003995397220 */ /* 0x040fe40000410000 */
[C---:B------:R-:W-:Y:S02]  /*9200*/  FMUL.FTZ R58, R148.reuse, R58 ;  /* 0x0000003a943a7220 */ /* 0x040fe40000410000 */
[----:B------:R-:W-:Y:S01]  /*9210*/  FMUL.FTZ R59, R148, R59 ;  /* 0x0000003b943b7220 */ /* 0x000fe20000410000 */
[----:B------:R-:W-:Y:S01]  /*9220*/  MUFU.EX2 R120, R174 ;  /* 0x000000ae00787308 */ /* 0x000fe20000000800 */
[C---:B------:R-:W-:Y:S02]  /*9230*/  FMUL.FTZ R60, R149.reuse, R60 ;  /* 0x0000003c953c7220 */ /* 0x040fe40000410000 */
[----:B------:R-:W-:Y:S01]  /*9240*/  FMUL.FTZ R61, R149, R61 ;  /* 0x0000003d953d7220 */ /* 0x000fe20000410000 */
[----:B-1----:R-:W-:Y:S01]  /*9250*/  F2FP.PACK_AB R147, R186, R187 ;  /* 0x000000bbba93723e */ /* 0x002fe200000000ff */
[C---:B------:R-:W-:Y:S02]  /*9260*/  FMUL.FTZ R62, R148.reuse, R62 ;  /* 0x0000003e943e7220 */ /* 0x040fe40000410000 */
[----:B------:R-:W-:Y:S02]  /*9270*/  FMUL.FTZ R63, R148, R63 ;  /* 0x0000003f943f7220 */ /* 0x000fe40000410000 */
[C---:B------:R-:W-:Y:S01]  /*9280*/  FMUL.FTZ R64, R151.reuse, R64 ;  /* 0x0000004097407220 */ /* 0x040fe20000410000 */
[----:B------:R1:W-:Y:S01]  /*9290*/  MUFU.EX2 R136, R173 ;  /* 0x000000ad00887308 */ /* 0x0003e20000000800 */
[C---:B------:R-:W-:Y:S01]  /*92a0*/  HMMA.16816.F32 R8, R144.reuse, R20, R8 ;  /* 0x000000149008723c */ /* 0x040fe20000001808 */
[C---:B------:R-:W-:Y:S02]  /*92b0*/  FMUL.FTZ R65, R151.reuse, R65 ;  /* 0x0000004197417220 */ /* 0x040fe40000410000 */
[C---:B------:R-:W-:Y:S02]  /*92c0*/  FMUL.FTZ R66, R150.reuse, R66 ;  /* 0x0000004296427220 */ /* 0x040fe40000410000 */
[----:B------:R-:W-:Y:S02]  /*92d0*/  FMUL.FTZ R67, R150, R67 ;  /* 0x0000004396437220 */ /* 0x000fe40000410000 */
[C---:B------:R-:W-:Y:S01]  /*92e0*/  FMUL.FTZ R20, R151.reuse, R128 ;  /* 0x0000008097147220 */ /* 0x040fe20000410000 */
[-C--:B------:R-:W-:Y:S01]  /*92f0*/  HMMA.16816.F32 R12, R144, R22.reuse, R12 ;  /* 0x00000016900c723c */ /* 0x080fe2000000180c */
[----:B------:R-:W-:Y:S01]  /*9300*/  FMUL.FTZ R21, R151, R129 ;  /* 0x0000008197157220 */ /* 0x000fe20000410000 */
[----:B------:R-:W-:Y:S02]  /*9310*/  MUFU.EX2 R122, R170 ;  /* 0x000000aa007a7308 */ /* 0x000fe40000000800 */
[C---:B------:R-:W-:Y:S02]  /*9320*/  FMUL.FTZ R29, R149.reuse, R121 ;  /* 0x00000079951d7220 */ /* 0x040fe40000410000 */
[C---:B------:R-:W-:Y:S02]  /*9330*/  FMUL.FTZ R72, R149.reuse, R72 ;  /* 0x0000004895487220 */ /* 0x040fe40000410000 */
[C---:B------:R-:W-:Y:S01]  /*9340*/  HMMA.16816.F32 R16, R156.reuse, R22, R16 ;  /* 0x000000169c10723c */ /* 0x040fe20000001810 */
[C---:B------:R-:W-:Y:S03]  /*9350*/  FMUL.FTZ R73, R149.reuse, R73 ;  /* 0x0000004995497220 */ /* 0x040fe60000410000 */
[----:B------:R-:W-:Y:S01]  /*9360*/  MUFU.EX2 R138, R171 ;  /* 0x000000ab008a7308 */ /* 0x000fe20000000800 */
[----:B------:R-:W-:Y:S02]  /*9370*/  FMUL.FTZ R74, R148, R74 ;  /* 0x0000004a944a7220 */ /* 0x000fe40000410000 */
[C---:B------:R-:W-:Y:S01]  /*9380*/  FMUL.FTZ R22, R150.reuse, R130 ;  /* 0x0000008296167220 */ /* 0x040fe20000410000 */
[----:B-1----:R-:W-:Y:S01]  /*9390*/  LDSM.16.MT88.4 R172, [R214+0x2100] ;  /* 0x00210000d6ac783b */ /* 0x002fe20000004200 */
[----:B------:R-:W-:Y:S03]  /*93a0*/  FMUL.FTZ R23, R150, R131 ;  /* 0x0000008396177220 */ /* 0x000fe60000410000 */
[C---:B------:R-:W-:Y:S02]  /*93b0*/  FMUL.FTZ R75, R148.reuse, R75 ;  /* 0x0000004b944b7220 */ /* 0x040fe40000410000 */
[----:B------:R1:W-:Y:S01]  /*93c0*/  MUFU.EX2 R125, R169 ;  /* 0x000000a9007d7308 */ /* 0x0003e20000000800 */
[C---:B------:R-:W-:Y:S01]  /*93d0*/  FMUL.FTZ R76, R149.reuse, R76 ;  /* 0x0000004c954c7220 */ /* 0x040fe20000410000 */
[-C--:B------:R-:W-:Y:S01]  /*93e0*/  HMMA.16816.F32 R20, R156, R36.reuse, R20 ;  /* 0x000000249c14723c */ /* 0x080fe20000001814 */
[----:B------:R-:W2:Y:S01]  /*93f0*/  LDSM.16.MT88.4 R128, [R214+0xd00] ;  /* 0x000d0000d680783b */ /* 0x000ea20000004200 */
[C---:B------:R-:W-:Y:S02]  /*9400*/  FMUL.FTZ R77, R149.reuse, R77 ;  /* 0x0000004d954d7220 */ /* 0x040fe40000410000 */
[C---:B------:R-:W-:Y:S02]  /*9410*/  FMUL.FTZ R78, R148.reuse, R78 ;  /* 0x0000004e944e7220 */ /* 0x040fe40000410000 */
[C---:B------:R-:W-:Y:S02]  /*9420*/  FMUL.FTZ R79, R148.reuse, R79 ;  /* 0x0000004f944f7220 */ /* 0x040fe40000410000 */
[C---:B------:R-:W-:Y:S01]  /*9430*/  HMMA.16816.F32 R24, R144.reuse, R36, R24 ;  /* 0x000000249018723c */ /* 0x040fe20000001818 */
[----:B------:R-:W-:Y:S03]  /*9440*/  MUFU.EX2 R127, R167 ;  /* 0x000000a7007f7308 */ /* 0x000fe60000000800 */
[C---:B------:R-:W-:Y:S02]  /*9450*/  FMUL.FTZ R88, R149.reuse, R88 ;  /* 0x0000005895587220 */ /* 0x040fe40000410000 */
[----:B------:R-:W-:Y:S02]  /*9460*/  FMUL.FTZ R89, R149, R89 ;  /* 0x0000005995597220 */ /* 0x000fe40000410000 */
[-C--:B------:R-:W-:Y:S01]  /*9470*/  HMMA.16816.F32 R28, R144, R38.reuse, R28 ;  /* 0x00000026901c723c */ /* 0x080fe2000000181c */
[C---:B------:R-:W-:Y:S02]  /*9480*/  FMUL.FTZ R36, R151.reuse, R112 ;  /* 0x0000007097247220 */ /* 0x040fe40000410000 */
[----:B------:R-:W-:Y:S01]  /*9490*/  MUFU.EX2 R123, R165 ;  /* 0x000000a5007b7308 */ /* 0x000fe20000000800 */
[----:B------:R-:W-:Y:S01]  /*94a0*/  FMUL.FTZ R37, R151, R113 ;  /* 0x0000007197257220 */ /* 0x000fe20000410000 */
[----:B-1----:R-:W-:Y:S01]  /*94b0*/  LDSM.16.MT88.4 R168, [R212+0x1500] ;  /* 0x00150000d4a8783b */ /* 0x002fe20000004200 */
[C---:B------:R-:W-:Y:S02]  /*94c0*/  FMUL.FTZ R90, R148.reuse, R90 ;  /* 0x0000005a945a7220 */ /* 0x040fe40000410000 */
[C---:B------:R-:W-:Y:S01]  /*94d0*/  HMMA.16816.F32 R32, R156.reuse, R38, R32 ;  /* 0x000000269c20723c */ /* 0x040fe20000001820 */
[----:B------:R-:W-:Y:S03]  /*94e0*/  FMUL.FTZ R91, R148, R91 ;  /* 0x0000005b945b7220 */ /* 0x000fe60000410000 */
[C---:B------:R-:W-:Y:S01]  /*94f0*/  FMUL.FTZ R92, R149.reuse, R92 ;  /* 0x0000005c955c7220 */ /* 0x040fe20000410000 */
[----:B------:R-:W-:Y:S01]  /*9500*/  MUFU.EX2 R139, R166 ;  /* 0x000000a6008b7308 */ /* 0x000fe20000000800 */
[----:B------:R-:W-:Y:S02]  /*9510*/  FMUL.FTZ R93, R149, R93 ;  /* 0x0000005d955d7220 */ /* 0x000fe40000410000 */
[C---:B------:R-:W-:Y:S04]  /*9520*/  FMUL.FTZ R38, R150.reuse, R114 ;  /* 0x0000007296267220 */ /* 0x040fe80000410000 */
[----:B------:R-:W-:Y:S02]  /*9530*/  FMUL.FTZ R39, R150, R115 ;  /* 0x0000007396277220 */ /* 0x000fe40000410000 */
[----:B------:R-:W1:Y:S01]  /*9540*/  LDSM.16.MT88.4 R112, [R212+0xd00] ;  /* 0x000d0000d470783b */ /* 0x000e620000004200 */
[----:B------:R3:W-:Y:S01]  /*9550*/  MUFU.EX2 R126, R164 ;  /* 0x000000a4007e7308 */ /* 0x0007e20000000800 */
[C---:B------:R-:W-:Y:S02]  /*9560*/  FMUL.FTZ R94, R148.reuse, R94 ;  /* 0x0000005e945e7220 */ /* 0x040fe40000410000 */
[----:B------:R-:W-:Y:S01]  /*9570*/  FMUL.FTZ R95, R148, R95 ;  /* 0x0000005f945f7220 */ /* 0x000fe20000410000 */
[-C--:B--2---:R-:W-:Y:S01]  /*9580*/  HMMA.16816.F32 R36, R156, R128.reuse, R36 ;  /* 0x000000809c24723c */ /* 0x084fe20000001824 */
[C---:B------:R-:W-:Y:S02]  /*9590*/  FMUL.FTZ R96, R151.reuse, R96 ;  /* 0x0000006097607220 */ /* 0x040fe40000410000 */
[C---:B------:R-:W-:Y:S02]  /*95a0*/  FMUL.FTZ R97, R151.reuse, R97 ;  /* 0x0000006197617220 */ /* 0x040fe40000410000 */
[C---:B------:R-:W-:Y:S01]  /*95b0*/  FMUL.FTZ R98, R150.reuse, R98 ;  /* 0x0000006296627220 */ /* 0x040fe20000410000 */
[----:B------:R-:W-:Y:S01]  /*95c0*/  MUFU.EX2 R190, R190 ;  /* 0x000000be00be7308 */ /* 0x000fe20000000800 */
[C---:B------:R-:W-:Y:S01]  /*95d0*/  FMUL.FTZ R99, R150.reuse, R99 ;  /* 0x0000006396637220 */ /* 0x040fe20000410000 */
[C---:B------:R-:W-:Y:S01]  /*95e0*/  HMMA.16816.F32 R40, R144.reuse, R128, R40 ;  /* 0x000000809028723c */ /* 0x040fe20000001828 */
[C---:B------:R-:W-:Y:S03]  /*95f0*/  FMUL.FTZ R68, R151.reuse, R68 ;  /* 0x0000004497447220 */ /* 0x040fe60000410000 */
[C---:B------:R-:W-:Y:S02]  /*9600*/  FMUL.FTZ R69, R151.reuse, R69 ;  /* 0x0000004597457220 */ /* 0x040fe40000410000 */
[C---:B------:R-:W-:Y:S02]  /*9610*/  FMUL.FTZ R70, R150.reuse, R70 ;  /* 0x0000004696467220 */ /* 0x040fe40000410000 */
[-C--:B------:R-:W-:Y:S01]  /*9620*/  HMMA.16816.F32 R44, R144, R130.reuse, R44 ;  /* 0x00000082902c723c */ /* 0x080fe2000000182c */
[----:B------:R-:W2:Y:S01]  /*9630*/  MUFU.EX2 R191, R191 ;  /* 0x000000bf00bf7308 */ /* 0x000ea20000000800 */
[----:B---3--:R-:W-:Y:S02]  /*9640*/  LDSM.16.MT88.4 R164, [R214+0x1500] ;  /* 0x00150000d6a4783b */ /* 0x008fe40000004200 */
[C---:B------:R-:W-:Y:S02]  /*9650*/  FMUL.FTZ R71, R150.reuse, R71 ;  /* 0x0000004796477220 */ /* 0x040fe40000410000 */
[C---:B------:R-:W-:Y:S02]  /*9660*/  FMUL.FTZ R80, R151.reuse, R80 ;  /* 0x0000005097507220 */ /* 0x040fe40000410000 */
[C---:B------:R-:W-:Y:S01]  /*9670*/  HMMA.16816.F32 R48, R156.reuse, R130, R48 ;  /* 0x000000829c30723c */ /* 0x040fe20000001830 */
[C---:B------:R-:W-:Y:S02]  /*9680*/  FMUL.FTZ R81, R151.reuse, R81 ;  /* 0x0000005197517220 */ /* 0x040fe40000410000 */
[----:B------:R-:W-:Y:S01]  /*9690*/  MUFU.EX2 R192, R192 ;  /* 0x000000c000c07308 */ /* 0x000fe20000000800 */
[C---:B------:R-:W-:Y:S02]  /*96a0*/  FMUL.FTZ R82, R150.reuse, R82 ;  /* 0x0000005296527220 */ /* 0x040fe40000410000 */
[C---:B------:R-:W-:Y:S02]  /*96b0*/  FMUL.FTZ R83, R150.reuse, R83 ;  /* 0x0000005396537220 */ /* 0x040fe40000410000 */
[C---:B------:R-:W-:Y:S01]  /*96c0*/  FMUL.FTZ R84, R151.reuse, R84 ;  /* 0x0000005497547220 */ /* 0x040fe20000410000 */
[-C--:B-1----:R-:W-:Y:S03]  /*96d0*/  HMMA.16816.F32 R52, R156, R112.reuse, R52 ;  /* 0x000000709c34723c */ /* 0x082fe60000001834 */
[----:B------:R-:W-:Y:S01]  /*96e0*/  FMUL.FTZ R85, R151, R85 ;  /* 0x0000005597557220 */ /* 0x000fe20000410000 */
[----:B------:R-:W1:Y:S01]  /*96f0*/  MUFU.EX2 R193, R193 ;  /* 0x000000c100c17308 */ /* 0x000e620000000800 */
[C---:B------:R-:W-:Y:S02]  /*9700*/  FMUL.FTZ R86, R150.reuse, R86 ;  /* 0x0000005696567220 */ /* 0x040fe40000410000 */
[----:B------:R-:W-:Y:S02]  /*9710*/  FMUL.FTZ R87, R150, R87 ;  /* 0x0000005796577220 */ /* 0x000fe40000410000 */
[--C-:B------:R-:W-:Y:S01]  /*9720*/  FFMA.FTZ R247, R247, c[0x0][0x2d0], -R161.reuse ;  /* 0x0000b400f7f77a23 */ /* 0x100fe200000108a1 */
[C---:B------:R-:W-:Y:S02]  /*9730*/  HMMA.16816.F32 R56, R144.reuse, R112, R56 ;  /* 0x000000709038723c */ /* 0x040fe40000001838 */
[--C-:B------:R-:W-:Y:S02]  /*9740*/  FFMA.FTZ R252, R252, c[0x0][0x2d0], -R161.reuse ;  /* 0x0000b400fcfc7a23 */ /* 0x100fe400000108a1 */
[----:B------:R-:W-:Y:S01]  /*9750*/  MUFU.EX2 R194, R194 ;  /* 0x000000c200c27308 */ /* 0x000fe20000000800 */
[--C-:B------:R-:W-:Y:S02]  /*9760*/  FFMA.FTZ R251, R251, c[0x0][0x2d0], -R161.reuse ;  /* 0x0000b400fbfb7a23 */ /* 0x100fe400000108a1 */
[--C-:B------:R-:W-:Y:S01]  /*9770*/  FFMA.FTZ R249, R249, c[0x0][0x2d0], -R161.reuse ;  /* 0x0000b400f9f97a23 */ /* 0x100fe200000108a1 */
[-C--:B------:R-:W-:Y:S01]  /*9780*/  HMMA.16816.F32 R60, R144, R114.reuse, R60 ;  /* 0x00000072903c723c */ /* 0x080fe2000000183c */
[--C-:B------:R-:W-:Y:S03]  /*9790*/  FFMA.FTZ R162, R162, c[0x0][0x2d0], -R161.reuse ;  /* 0x0000b400a2a27a23 */ /* 0x100fe600000108a1 */
[--C-:B------:R-:W-:Y:S02]  /*97a0*/  FFMA.FTZ R160, R160, c[0x0][0x2d0], -R161.reuse ;  /* 0x0000b400a0a07a23 */ /* 0x100fe400000108a1 */
[----:B------:R-:W3:Y:S01]  /*97b0*/  MUFU.EX2 R195, R195 ;  /* 0x000000c300c37308 */ /* 0x000ee20000000800 */
[----:B------:R-:W-:Y:S01]  /*97c0*/  FFMA.FTZ R161, R153, c[0x0][0x2d0], -R161 ;  /* 0x0000b40099a17a23 */ /* 0x000fe200000108a1 */
[C---:B------:R-:W-:Y:S01]  /*97d0*/  HMMA.16816.F32 R64, R156.reuse, R114, R64 ;  /* 0x000000729c40723c */ /* 0x040fe20000001840 */
[----:B------:R-:W4:Y:S03]  /*97e0*/  LDSM.16.MT88.4 R112, [R212+0x500] ;  /* 0x00050000d470783b */ /* 0x000f260000004200 */
[----:B------:R-:W-:Y:S01]  /*97f0*/  FFMA.FTZ R179, R151, R234, R179 ;  /* 0x000000ea97b37223 */ /* 0x000fe200000100b3 */
[----:B------:R-:W-:Y:S01]  /*9800*/  MOV R151, R3 ;  /* 0x0000000300977202 */ /* 0x000fe20000000f00 */
[----:B------:R-:W-:Y:S01]  /*9810*/  FFMA.FTZ R155, R150, R235, R155 ;  /* 0x000000eb969b7223 */ /* 0x000fe2000001009b */
[----:B------:R-:W-:Y:S01]  /*9820*/  MOV R150, R2 ;  /* 0x0000000200967202 */ /* 0x000fe20000000f00 */
[-C--:B------:R-:W-:Y:S01]  /*9830*/  HMMA.16816.F32 R68, R156, R100.reuse, R68 ;  /* 0x000000649c44723c */ /* 0x080fe20000001844 */
[----:B------:R-:W-:Y:S03]  /*9840*/  MUFU.EX2 R196, R196 ;  /* 0x000000c400c47308 */ /* 0x000fe60000000800 */
[----:B------:R-:W-:Y:S01]  /*9850*/  FFMA.FTZ R181, R149, R232, R181 ;  /* 0x000000e895b57223 */ /* 0x000fe200000100b5 */
[----:B------:R-:W-:Y:S01]  /*9860*/  MOV R149, R0 ;  /* 0x0000000000957202 */ /* 0x000fe20000000f00 */
[----:B------:R-:W-:Y:S01]  /*9870*/  FFMA.FTZ R189, R148, R233, R189 ;  /* 0x000000e994bd7223 */ /* 0x000fe200000100bd */
[----:B------:R-:W-:Y:S01]  /*9880*/  MOV R148, R152 ;  /* 0x0000009800947202 */ /* 0x000fe20000000f00 */
[C---:B------:R-:W-:Y:S01]  /*9890*/  HMMA.16816.F32 R72, R144.reuse, R100, R72 ;  /* 0x000000649048723c */ /* 0x040fe20000001848 */
[----:B------:R-:W-:Y:S02]  /*98a0*/  FADD.FTZ R178, R178, R179 ;  /* 0x000000b3b2b27221 */ /* 0x000fe40000010000 */
[----:B------:R-:W5:Y:S01]  /*98b0*/  MUFU.EX2 R197, R197 ;  /* 0x000000c500c57308 */ /* 0x000f620000000800 */
[----:B------:R-:W-:Y:S02]  /*98c0*/  FADD.FTZ R154, R154, R155 ;  /* 0x0000009b9a9a7221 */ /* 0x000fe40000010000 */
[----:B------:R-:W-:Y:S01]  /*98d0*/  FADD.FTZ R180, R180, R181 ;  /* 0x000000b5b4b47221 */ /* 0x000fe20000010000 */
[----:B--2---:R-:W-:Y:S01]  /*98e0*/  F2FP.PACK_AB R100, R191, R190 ;  /* 0x000000bebf64723e */ /* 0x004fe200000000ff */
[-C--:B------:R-:W-:Y:S01]  /*98f0*/  HMMA.16816.F32 R76, R144, R102.reuse, R76 ;  /* 0x00000066904c723c */ /* 0x080fe2000000184c */
[----:B-1----:R-:W-:Y:S03]  /*9900*/  F2FP.PACK_AB R101, R193, R192 ;  /* 0x000000c0c165723e */ /* 0x002fe600000000ff */
[----:B------:R-:W-:Y:S01]  /*9910*/  FADD.FTZ R188, R188, R189 ;  /* 0x000000bdbcbc7221 */ /* 0x000fe20000010000 */
[----:B------:R-:W-:Y:S01]  /*9920*/  MUFU.EX2 R198, R198 ;  /* 0x000000c600c67308 */ /* 0x000fe20000000800 */
[----:B------:R-:W-:Y:S02]  /*9930*/  FADD.FTZ R177, R177, R178 ;  /* 0x000000b2b1b17221 */ /* 0x000fe40000010000 */
[C---:B------:R-:W-:Y:S01]  /*9940*/  HMMA.16816.F32 R80, R156.reuse, R102, R80 ;  /* 0x000000669c50723c */ /* 0x040fe20000001850 */
[----:B------:R-:W-:Y:S03]  /*9950*/  FADD.FTZ R183, R183, R154 ;  /* 0x0000009ab7b77221 */ /* 0x000fe60000010000 */
[----:B------:R-:W-:Y:S02]  /*9960*/  FADD.FTZ R185, R185, R180 ;  /* 0x000000b4b9b97221 */ /* 0x000fe40000010000 */
[----:B------:R-:W-:Y:S01]  /*9970*/  FADD.FTZ R187, R187, R188 ;  /* 0x000000bcbbbb7221 */ /* 0x000fe20000010000 */
[----:B---3--:R-:W-:Y:S01]  /*9980*/  F2FP.PACK_AB R102, R195, R194 ;  /* 0x000000c2c366723e */ /* 0x008fe200000000ff */
[-C--:B------:R-:W-:Y:S01]  /*9990*/  HMMA.16816.F32 R84, R156, R104.reuse, R84 ;  /* 0x000000689c54723c */ /* 0x080fe20000001854 */
[----:B------:R-:W1:Y:S03]  /*99a0*/  MUFU.EX2 R199, R199 ;  /* 0x000000c700c77308 */ /* 0x000e660000000800 */
[----:B-----5:R-:W-:Y:S01]  /*99b0*/  F2FP.PACK_AB R103, R197, R196 ;  /* 0x000000c4c567723e */ /* 0x020fe200000000ff */
[----:B------:R-:W-:Y:S02]  /*99c0*/  FADD.FTZ R177, R176, R177 ;  /* 0x000000b1b0b17221 */ /* 0x000fe40000010000 */
[----:B------:R-:W-:Y:S01]  /*99d0*/  FADD.FTZ R183, R182, R183 ;  /* 0x000000b7b6b77221 */ /* 0x000fe20000010000 */
[C---:B------:R-:W-:Y:S01]  /*99e0*/  HMMA.16816.F32 R88, R144.reuse, R104, R88 ;  /* 0x000000689058723c */ /* 0x040fe20000001858 */
[----:B------:R-:W-:Y:S02]  /*99f0*/  FADD.FTZ R185, R184, R185 ;  /* 0x000000b9b8b97221 */ /* 0x000fe40000010000 */
[----:B------:R-:W-:Y:S01]  /*9a00*/  MUFU.EX2 R244, R244 ;  /* 0x000000f400f47308 */ /* 0x000fe20000000800 */
[----:B------:R-:W-:Y:S02]  /*9a10*/  FADD.FTZ R186, R186, R187 ;  /* 0x000000bbbaba7221 */ /* 0x000fe40000010000 */
[----:B------:R-:W-:Y:S02]  /*9a20*/  FADD.FTZ R190, R190, R177 ;  /* 0x000000b1bebe7221 */ /* 0x000fe40000010000 */
[-C--:B------:R-:W-:Y:S01]  /*9a30*/  HMMA.16816.F32 R92, R144, R106.reuse, R92 ;  /* 0x0000006a905c723c */ /* 0x080fe2000000185c */
[----:B------:R-:W-:Y:S03]  /*9a40*/  FADD.FTZ R192, R192, R183 ;  /* 0x000000b7c0c07221 */ /* 0x000fe60000010000 */
[----:B------:R-:W-:Y:S01]  /*9a50*/  FADD.FTZ R191, R191, R190 ;  /* 0x000000bebfbf7221 */ /* 0x000fe20000010000 */
[----:B------:R-:W2:Y:S01]  /*9a60*/  MUFU.EX2 R245, R245 ;  /* 0x000000f500f57308 */ /* 0x000ea20000000800 */
[----:B------:R-:W-:Y:S02]  /*9a70*/  FADD.FTZ R193, R193, R192 ;  /* 0x000000c0c1c17221 */ /* 0x000fe40000010000 */
[----:B------:R-:W-:Y:S01]  /*9a80*/  HMMA.16816.F32 R96, R156, R106, R96 ;  /* 0x0000006a9c60723c */ /* 0x000fe20000001860 */
[C---:B-1----:R-:W-:Y:S03]  /*9a90*/  F2FP.PACK_AB R104, R199.reuse, R198 ;  /* 0x000000c6c768723e */ /* 0x042fe600000000ff */
[----:B------:R-:W-:Y:S02]  /*9aa0*/  FADD.FTZ R198, R198, R185 ;  /* 0x000000b9c6c67221 */ /* 0x000fe40000010000 */
[----:B------:R-:W-:Y:S01]  /*9ab0*/  FADD.FTZ R194, R194, R191 ;  /* 0x000000bfc2c27221 */ /* 0x000fe20000010000 */
[----:B------:R-:W-:Y:S01]  /*9ac0*/  MUFU.EX2 R247, R247 ;  /* 0x000000f700f77308 */ /* 0x000fe20000000800 */
[-C--:B------:R-:W-:Y:S01]  /*9ad0*/  HMMA.16816.F32 R4, R100, R108.reuse, R4 ;  /* 0x0000006c6404723c */ /* 0x080fe20000001804 */
[----:B------:R-:W-:Y:S03]  /*9ae0*/  F2FP.PACK_AB R158, R136, R120 ;  /* 0x00000078889e723e */ /* 0x000fe600000000ff */
[----:B------:R-:W-:Y:S01]  /*9af0*/  F2FP.PACK_AB R159, R138, R122 ;  /* 0x0000007a8a9f723e */ /* 0x000fe200000000ff */
[----:B------:R-:W-:Y:S02]  /*9b00*/  FADD.FTZ R199, R199, R198 ;  /* 0x000000c6c7c77221 */ /* 0x000fe40000010000 */
[----:B------:R-:W-:Y:S02]  /*9b10*/  FADD.FTZ R196, R196, R193 ;  /* 0x000000c1c4c47221 */ /* 0x000fe40000010000 */
[----:B------:R-:W1:Y:S03]  /*9b20*/  MUFU.EX2 R252, R252 ;  /* 0x000000fc00fc7308 */ /* 0x000e660000000800 */
[----:B------:R-:W-:Y:S01]  /*9b30*/  FADD.FTZ R194, R195, R194 ;  /* 0x000000c2c3c27221 */ /* 0x000fe20000010000 */
[----:B--2---:R-:W-:Y:S01]  /*9b40*/  F2FP.PACK_AB R106, R245, R244 ;  /* 0x000000f4f56a723e */ /* 0x004fe200000000ff */
[----:B------:R-:W-:Y:S02]  /*9b50*/  FADD.FTZ R244, R244, R199 ;  /* 0x000000c7f4f47221 */ /* 0x000fe40000010000 */
[----:B------:R-:W-:Y:S02]  /*9b60*/  FADD.FTZ R197, R197, R196 ;  /* 0x000000c4c5c57221 */ /* 0x000fe40000010000 */
[----:B------:R-:W-:Y:S01]  /*9b70*/  FADD.FTZ R244, R245, R244 ;  /* 0x000000f4f5f47221 */ /* 0x000fe20000010000 */
[----:B------:R-:W2:Y:S10]  /*9b80*/  MUFU.EX2 R251, R251 ;  /* 0x000000fb00fb7308 */ /* 0x000eb40000000800 */
[----:B------:R-:W3:Y:S01]  /*9b90*/  MUFU.EX2 R249, R249 ;  /* 0x000000f900f97308 */ /* 0x000ee20000000800 */
[C---:B-1----:R-:W-:Y:S01]  /*9ba0*/  F2FP.PACK_AB R105, R252.reuse, R247 ;  /* 0x000000f7fc69723e */ /* 0x042fe200000000ff */
[----:B------:R-:W-:Y:S04]  /*9bb0*/  FADD.FTZ R247, R247, R186 ;  /* 0x000000baf7f77221 */ /* 0x000fe80000010000 */
[----:B------:R-:W-:Y:S04]  /*9bc0*/  FADD.FTZ R252, R252, R247 ;  /* 0x000000f7fcfc7221 */ /* 0x000fe80000010000 */
[----:B------:R-:W1:Y:S01]  /*9bd0*/  MUFU.EX2 R250, R250 ;  /* 0x000000fa00fa7308 */ /* 0x000e620000000800 */
[----:B--2---:R-:W-:Y:S09]  /*9be0*/  FADD.FTZ R252, R251, R252 ;  /* 0x000000fcfbfc7221 */ /* 0x004ff20000010000 */
[----:B------:R-:W2:Y:S01]  /*9bf0*/  MUFU.EX2 R248, R248 ;  /* 0x000000f800f87308 */ /* 0x000ea20000000800 */
[C---:B---3--:R-:W-:Y:S01]  /*9c00*/  F2FP.PACK_AB R107, R249.reuse, R251 ;  /* 0x000000fbf96b723e */ /* 0x048fe200000000ff */
[----:B------:R-:W-:Y:S08]  /*9c10*/  FADD.FTZ R252, R249, R252 ;  /* 0x000000fcf9fc7221 */ /* 0x000ff00000010000 */
[----:B------:R-:W3:Y:S01]  /*9c20*/  MUFU.EX2 R246, R246 ;  /* 0x000000f600f67308 */ /* 0x000ee20000000800 */
[C---:B------:R-:W-:Y:S01]  /*9c30*/  HMMA.16816.F32 R8, R104.reuse, R108, R8 ;  /* 0x0000006c6808723c */ /* 0x040fe20000001808 */
[----:B-1----:R-:W-:Y:S07]  /*9c40*/  F2FP.PACK_AB R156, R250, R124 ;  /* 0x0000007cfa9c723e */ /* 0x002fee00000000ff */
[-C--:B------:R-:W-:Y:S01]  /*9c50*/  HMMA.16816.F32 R12, R104, R110.reuse, R12 ;  /* 0x0000006e680c723c */ /* 0x080fe2000000180c */
[----:B------:R1:W5:Y:S03]  /*9c60*/  MUFU.EX2 R121, R162 ;  /* 0x000000a200797308 */ /* 0x0003660000000800 */
[----:B--2---:R-:W-:Y:S04]  /*9c70*/  FADD.FTZ R197, R248, R197 ;  /* 0x000000c5f8c57221 */ /* 0x004fe80000010000 */
[C---:B------:R-:W-:Y:S01]  /*9c80*/  HMMA.16816.F32 R16, R100.reuse, R110, R16 ;  /* 0x0000006e6410723c */ /* 0x040fe20000001810 */
[----:B------:R-:W2:Y:S02]  /*9c90*/  LDSM.16.MT88.4 R108, [R212+0x1100] ;  /* 0x00110000d46c783b */ /* 0x000ea40000004200 */
[----:B------:R5:W-:Y:S01]  /*9ca0*/  MUFU.EX2 R137, R160 ;  /* 0x000000a000897308 */ /* 0x000be20000000800 */
[C---:B---3--:R-:W-:Y:S04]  /*9cb0*/  F2FP.PACK_AB R157, R246.reuse, R248 ;  /* 0x000000f8f69d723e */ /* 0x048fe800000000ff */
[-C--:B----4-:R-:W-:Y:S01]  /*9cc0*/  HMMA.16816.F32 R20, R100, R112.reuse, R20 ;  /* 0x000000706414723c */ /* 0x090fe20000001814 */
[----:B------:R-:W-:Y:S04]  /*9cd0*/  FADD.FTZ R197, R246, R197 ;  /* 0x000000c5f6c57221 */ /* 0x000fe80000010000 */
[----:B------:R3:W4:Y:S03]  /*9ce0*/  MUFU.EX2 R153, R161 ;  /* 0x000000a100997308 */ /* 0x0007260000000800 */
[C---:B------:R-:W-:Y:S01]  /*9cf0*/  HMMA.16816.F32 R24, R104.reuse, R112, R24 ;  /* 0x000000706818723c */ /* 0x040fe20000001818 */
[----:B-1----:R-:W-:Y:S07]  /*9d00*/  F2FP.PACK_AB R162, R139, R123 ;  /* 0x0000007b8ba2723e */ /* 0x002fee00000000ff */
[-C--:B------:R-:W-:Y:S01]  /*9d10*/  HMMA.16816.F32 R28, R104, R114.reuse, R28 ;  /* 0x00000072681c723c */ /* 0x080fe2000000181c */
[----:B-----5:R-:W-:Y:S07]  /*9d20*/  F2FP.PACK_AB R160, R127, R125 ;  /* 0x0000007d7fa0723e */ /* 0x020fee00000000ff */
[C---:B------:R-:W-:Y:S01]  /*9d30*/  HMMA.16816.F32 R32, R100.reuse, R114, R32 ;  /* 0x000000726420723c */ /* 0x040fe20000001820 */
[----:B------:R-:W1:Y:S03]  /*9d40*/  LDSM.16.MT88.4 R112, [R214+0x1d00] ;  /* 0x001d0000d670783b */ /* 0x000e660000004200 */
[----:B---3--:R-:W-:Y:S02]  /*9d50*/  F2FP.PACK_AB R161, R121, R126 ;  /* 0x0000007e79a1723e */ /* 0x008fe400000000ff */
[----:B----4-:R-:W-:Y:S02]  /*9d60*/  F2FP.PACK_AB R163, R153, R137 ;  /* 0x0000008999a3723e */ /* 0x010fe400000000ff */
[-C--:B------:R-:W-:Y:S08]  /*9d70*/  HMMA.16816.F32 R36, R100, R116.reuse, R36 ;  /* 0x000000746424723c */ /* 0x080ff00000001824 */
[C---:B------:R-:W-:Y:S08]  /*9d80*/  HMMA.16816.F32 R40, R104.reuse, R116, R40 ;  /* 0x000000746828723c */ /* 0x040ff00000001828 */
[-C--:B------:R-:W-:Y:S08]  /*9d90*/  HMMA.16816.F32 R44, R104, R118.reuse, R44 ;  /* 0x00000076682c723c */ /* 0x080ff0000000182c */
[C---:B------:R-:W-:Y:S01]  /*9da0*/  HMMA.16816.F32 R48, R100.reuse, R118, R48 ;  /* 0x000000766430723c */ /* 0x040fe20000001830 */
[----:B------:R-:W3:Y:S07]  /*9db0*/  LDSM.16.MT88.4 R116, [R212+0x1d00] ;  /* 0x001d0000d474783b */ /* 0x000eee0000004200 */
        /* <DEDUP_REMOVED lines=8> */
[C---:B------:R-:W-:Y:S08]  /*9e40*/  HMMA.16816.F32 R80, R100.reuse, R114, R80 ;  /* 0x000000726450723c */ /* 0x040ff00000001850 */
[-C--:B---3--:R-:W-:Y:S08]  /*9e50*/  HMMA.16816.F32 R84, R100, R116.reuse, R84 ;  /* 0x000000746454723c */ /* 0x088ff00000001854 */
[C---:B------:R-:W-:Y:S08]  /*9e60*/  HMMA.16816.F32 R88, R104.reuse, R116, R88 ;  /* 0x000000746858723c */ /* 0x040ff00000001858 */
[-C--:B------:R-:W-:Y:S08]  /*9e70*/  HMMA.16816.F32 R92, R104, R118.reuse, R92 ;  /* 0x00000076685c723c */ /* 0x080ff0000000185c */
[----:B------:R-:W-:Y:S08]  /*9e80*/  HMMA.16816.F32 R96, R100, R118, R96 ;  /* 0x000000766460723c */ /* 0x000ff00000001860 */
[-C--:B------:R-:W-:Y:S01]  /*9e90*/  HMMA.16816.F32 R144, R156, R132.reuse, R4 ;  /* 0x000000849c90723c */ /* 0x080fe20000001804 */
[----:B------:R-:W1:Y:S07]  /*9ea0*/  LDSM.16.MT88.4 R4, [R212+0x2100] ;  /* 0x00210000d404783b */ /* 0x000e6e0000004200 */
[C---:B------:R-:W-:Y:S07]  /*9eb0*/  HMMA.16816.F32 R140, R160.reuse, R132, R8 ;  /* 0x00000084a08c723c */ /* 0x040fee0000001808 */
[----:B------:R-:W-:Y:S02]  /*9ec0*/  MOV R11, R139 ;  /* 0x0000008b000b7202 */ /* 0x000fe40000000f00 */
[----:B------:R-:W-:Y:S03]  /*9ed0*/  MOV R10, R138 ;  /* 0x0000008a000a7202 */ /* 0x000fe60000000f00 */
[----:B------:R-:W-:Y:S02]  /*9ee0*/  MOV R9, R137 ;  /* 0x0000008900097202 */ /* 0x000fe40000000f00 */
[----:B------:R-:W-:Y:S02]  /*9ef0*/  MOV R8, R136 ;  /* 0x0000008800087202 */ /* 0x000fe40000000f00 */
[-C--:B------:R-:W-:Y:S07]  /*9f00*/  HMMA.16816.F32 R136, R160, R134.reuse, R12 ;  /* 0x00000086a088723c */ /* 0x080fee000000180c */
[----:B------:R-:W-:Y:S01]  /*9f10*/  MOV R15, R123 ;  /* 0x0000007b000f7202 */ /* 0x000fe20000000f00 */
[C---:B------:R-:W-:Y:S01]  /*9f20*/  HMMA.16816.F32 R132, R156.reuse, R134, R16 ;  /* 0x000000869c84723c */ /* 0x040fe20000001810 */
[----:B------:R-:W-:Y:S03]  /*9f30*/  MOV R14, R122 ;  /* 0x0000007a000e7202 */ /* 0x000fe60000000f00 */
[----:B------:R-:W-:Y:S02]  /*9f40*/  MOV R13, R121 ;  /* 0x00000079000d7202 */ /* 0x000fe40000000f00 */
[----:B------:R-:W-:Y:S01]  /*9f50*/  MOV R12, R120 ;  /* 0x00000078000c7202 */ /* 0x000fe20000000f00 */
[----:B------:R-:W-:Y:S01]  /*9f60*/  FADD.FTZ R197, R14, R197 ;  /* 0x000000c50ec57221 */ /* 0x000fe20000010000 */
[-C--:B--2---:R-:W-:Y:S01]  /*9f70*/  HMMA.16816.F32 R128, R156, R108.reuse, R20 ;  /* 0x0000006c9c80723c */ /* 0x084fe20000001814 */
[----:B------:R-:W-:Y:S03]  /*9f80*/  MOV R19, R127 ;  /* 0x0000007f00137202 */ /* 0x000fe60000000f00 */
[----:B------:R-:W-:Y:S01]  /*9f90*/  MOV R18, R126 ;  /* 0x0000007e00127202 */ /* 0x000fe20000000f00 */
[----:B------:R-:W-:Y:S01]  /*9fa0*/  FADD.FTZ R235, R10, R197 ;  /* 0x000000c50aeb7221 */ /* 0x000fe20000010000 */
[----:B------:R-:W-:Y:S02]  /*9fb0*/  MOV R17, R125 ;  /* 0x0000007d00117202 */ /* 0x000fe40000000f00 */
[----:B------:R-:W-:Y:S01]  /*9fc0*/  MOV R16, R124 ;  /* 0x0000007c00107202 */ /* 0x000fe20000000f00 */
[----:B------:R-:W-:Y:S01]  /*9fd0*/  FADD.FTZ R252, R18, R252 ;  /* 0x000000fc12fc7221 */ /* 0x000fe20000010000 */
[C---:B------:R-:W-:Y:S02]  /*9fe0*/  HMMA.16816.F32 R124, R160.reuse, R108, R24 ;  /* 0x0000006ca07c723c */ /* 0x040fe40000001818 */
[----:B------:R-:W-:Y:S02]  /*9ff0*/  FADD.FTZ R244, R17, R244 ;  /* 0x000000f411f47221 */ /* 0x000fe40000010000 */
[----:B------:R-:W-:Y:S02]  /*a000*/  FADD.FTZ R252, R13, R252 ;  /* 0x000000fc0dfc7221 */ /* 0x000fe40000010000 */
[----:B------:R-:W-:Y:S02]  /*a010*/  FADD.FTZ R244, R19, R244 ;  /* 0x000000f413f47221 */ /* 0x000fe40000010000 */
[-C--:B------:R-:W-:Y:S01]  /*a020*/  HMMA.16816.F32 R120, R160, R110.reuse, R28 ;  /* 0x0000006ea078723c */ /* 0x080fe2000000181c */
[----:B------:R-:W-:Y:S03]  /*a030*/  FADD.FTZ R252, R9, R252 ;  /* 0x000000fc09fc7221 */ /* 0x000fe60000010000 */
[----:B------:R-:W-:Y:S02]  /*a040*/  FADD.FTZ R244, R15, R244 ;  /* 0x000000f40ff47221 */ /* 0x000fe40000010000 */
[----:B------:R-:W-:Y:S02]  /*a050*/  FADD.FTZ R233, R153, R252 ;  /* 0x000000fc99e97221 */ /* 0x000fe40000010000 */
[C---:B------:R-:W-:Y:S01]  /*a060*/  HMMA.16816.F32 R116, R156.reuse, R110, R32 ;  /* 0x0000006e9c74723c */ /* 0x040fe20000001820 */
[----:B------:R-:W-:Y:S07]  /*a070*/  FADD.FTZ R232, R11, R244 ;  /* 0x000000f40be87221 */ /* 0x000fee0000010000 */
        /* <DEDUP_REMOVED lines=16> */
[----:B------:R-:W-:Y:S04]  /*a180*/  FADD.FTZ R5, R250, R5 ;  /* 0x00000005fa057221 */ /* 0x000fe80000010000 */
[----:B------:R-:W-:Y:S01]  /*a190*/  HMMA.16816.F32 R96, R156, R6, R96 ;  /* 0x000000069c60723c */ /* 0x000fe20000001860 */
[----:B------:R-:W-:Y:S04]  /*a1a0*/  FADD.FTZ R5, R12, R5 ;  /* 0x000000050c057221 */ /* 0x000fe80000010000 */
[----:B------:R-:W-:Y:S01]  /*a1b0*/  FADD.FTZ R234, R8, R5 ;  /* 0x0000000508ea7221 */ /* 0x000fe20000010000 */
[----:B------:R-:W-:-:S05]  /*a1c0*/  @P0 BRA `(.L_x_425) ;  /* 0xffffbbd000000947 */ /* 0x000fca000383ffff */
.L_x_406:
[----:B------:R-:W1:Y:S01]  /*a1d0*/  S2UR UR8, SR_CTAID.X ;  /* 0x00000000000879c3 */ /* 0x000e620000002500 */
[----:B------:R-:W-:Y:S01]  /*a1e0*/  ULDC.64 UR4, c[0x0][0x2c8] ;  /* 0x0000b20000047ab9 */ /* 0x000fe20000000a00 */
[----:B------:R-:W-:Y:S01]  /*a1f0*/  PLOP3.LUT P0, PT, PT, PT, UP1, 0x40, 0x0 ;  /* 0x000000000000781c */ /* 0x000fe20003f0e818 */
[----:B-1----:R-:W-:-:S04]  /*a200*/  ULEA UR8, UR8, 0x7f, 0x7 ;  /* 0x0000007f08087891 */ /* 0x002fc8000f8e383f */
[----:B------:R-:W-:-:S03]  /*a210*/  UIMAD.WIDE.U32 UR14, UR8, UR4, URZ ;  /* 0x00000004080e72a5 */ /* 0x000fc6000f8e003f */
[----:B------:R-:W-:Y:S02]  /*a220*/  ULDC UR4, c[0x0][0x168] ;  /* 0x00005a0000047ab9 */ /* 0x000fe40000000800 */
[----:B------:R-:W-:Y:S02]  /*a230*/  @UP2 USHF.R.U32.HI UR8, URZ, UR5, UR15 ;  /* 0x000000053f082299 */ /* 0x000fe4000801160f */
[----:B------:R-:W-:Y:S02]  /*a240*/  UIADD3 UR4, -UR4, 0x1, URZ ;  /* 0x0000000104047890 */ /* 0x000fe4000fffe13f */
[----:B------:R-:W-:Y:S02]  /*a250*/  ULDC UR5, c[0x0][0x1d0] ;  /* 0x0000740000057ab9 */ /* 0x000fe40000000800 */
[----:B------:R-:W-:-:S03]  /*a260*/  UIADD3 UR9, UR8, UR5, UR4 ;  /* 0x0000000508097290 */ /* 0x000fc6000fffe004 */
[----:B------:R-:W-:Y:S02]  /*a270*/  ULDC UR8, c[0x0][0x324] ;  /* 0x0000c90000087ab9 */ /* 0x000fe40000000800 */
[----:B------:R-:W-:Y:S01]  /*a280*/  UIADD3 UR8, UR9, -UR8, URZ ;  /* 0x8000000809087290 */ /* 0x000fe2000fffe03f */
[----:B------:R-:W-:Y:S05]  /*a290*/  @P0 BRA `(.L_x_426) ;  /* 0x0000016000000947 */ /* 0x000fea0003800000 */
[----:B------:R-:W-:-:S06]  /*a2a0*/  UISETP.GT.AND UP0, UPT, UR9, -0x1, UPT ;  /* 0xffffffff0900788c */ /* 0x000fcc000bf04270 */
[----:B------:R-:W-:-:S13]  /*a2b0*/  PLOP3.LUT P0, PT, PT, PT, UP0, 0x80, 0x0 ;  /* 0x000000000000781c */ /* 0x000fda0003f0f008 */
[----:B------:R-:W-:Y:S05]  /*a2c0*/  @P0 BRA `(.L_x_427) ;  /* 0x0000009000000947 */ /* 0x000fea0003800000 */
[----:B------:R-:W-:Y:S02]  /*a2d0*/  ULDC UR4, c[0x0][0x32c] ;  /* 0x0000cb0000047ab9 */ /* 0x000fe40000000800 */
[----:B------:R-:W-:Y:S02]  /*a2e0*/  UISETP.NE.AND UP0, UPT, UR4, 0x1, UPT ;  /* 0x000000010400788c */ /* 0x000fe4000bf05270 */
[----:B------:R-:W-:Y:S02]  /*a2f0*/  ULOP3.LUT UR9, URZ, UR9, URZ, 0x33, !UPT ;  /* 0x000000093f097292 */ /* 0x000fe4000f8e333f */
[----:B------:R-:W-:Y:S02]  /*a300*/  ULDC.64 UR4, c[0x0][0x330] ;  /* 0x0000cc0000047ab9 */ /* 0x000fe40000000a00 */
[----:B------:R-:W-:-:S07]  /*a310*/  UIMAD.WIDE.U32 UR14, UR9, UR4, URZ ;  /* 0x00000004090e72a5 */ /* 0x000fce000f8e003f */
[----:B------:R-:W-:Y:S02]  /*a320*/  @UP0 UMOV UR11, UR15 ;  /* 0x0000000f000b0c82 */ /* 0x000fe40008000000 */
[----:B------:R-:W-:-:S04]  /*a330*/  @UP0 USHF.R.U32.HI UR9, URZ, UR5, UR11 ;  /* 0x000000053f090299 */ /* 0x000fc8000801160b */
[----:B------:R-:W-:Y:S01]  /*a340*/  ULOP3.LUT UR9, URZ, UR9, URZ, 0x33, !UPT ;  /* 0x000000093f097292 */ /* 0x000fe2000f8e333f */
[----:B------:R-:W-:Y:S05]  /*a350*/  BRA `(.L_x_428) ;  /* 0x0000006000007947 */ /* 0x000fea0003800000 */
.L_x_427:
[----:B------:R-:W-:Y:S02]  /*a360*/  ULDC UR4, c[0x0][0x32c] ;  /* 0x0000cb0000047ab9 */ /* 0x000fe40000000800 */
[----:B------:R-:W-:-:S03]  /*a370*/  UISETP.NE.AND UP0, UPT, UR4, 0x1, UPT ;  /* 0x000000010400788c */ /* 0x000fc6000bf05270 */
[----:B------:R-:W-:Y:S02]  /*a380*/  ULDC.64 UR4, c[0x0][0x330] ;  /* 0x0000cc0000047ab9 */ /* 0x000fe40000000a00 */
[----:B------:R-:W-:-:S07]  /*a390*/  UIMAD.WIDE.U32 UR14, UR9, UR4, URZ ;  /* 0x00000004090e72a5 */ /* 0x000fce000f8e003f */
[----:B------:R-:W-:Y:S02]  /*a3a0*/  @UP0 UMOV UR11, UR15 ;  /* 0x0000000f000b0c82 */ /* 0x000fe40008000000 */
[----:B------:R-:W-:Y:S02]  /*a3b0*/  @UP0 USHF.R.U32.HI UR9, URZ, UR5, UR11 ;  /* 0x000000053f090299 */ /* 0x000fe4000801160b */
.L_x_428:
[----:B------:R-:W-:Y:S02]  /*a3c0*/  ULDC UR4, c[0x0][0x32c] ;  /* 0x0000cb0000047ab9 */ /* 0x000fe40000000800 */
[----:B------:R-:W-:-:S04]  /*a3d0*/  UIMAD UR4, UR9, UR4, URZ ;  /* 0x00000004090472a4 */ /* 0x000fc8000f8e023f */
[----:B------:R-:W-:-:S04]  /*a3e0*/  UISETP.LT.AND UP0, UPT, UR8, UR4, UPT ;  /* 0x000000040800728c */ /* 0x000fc8000bf01270 */
[----:B------:R-:W-:-:S04]  /*a3f0*/  USEL UR8, UR8, UR4, !UP0 ;  /* 0x0000000408087287 */ /* 0x000fc8000c000000 */
.L_x_426:
[----:B------:R-:W-:-:S04]  /*a400*/  UIADD3 UR8, UR8, 0x2f, URZ ;  /* 0x0000002f08087890 */ /* 0x000fc8000fffe03f */
[----:B------:R-:W-:-:S04]  /*a410*/  UIMAD.WIDE UR4, UR8, 0x2aaaaaab, URZ ;  /* 0x2aaaaaab080478a5 */ /* 0x000fc8000f8e023f */
[----:B------:R-:W-:-:S04]  /*a420*/  USHF.R.U32.HI UR4, URZ, 0x1f, UR5 ;  /* 0x0000001f3f047899 */ /* 0x000fc80008011605 */
[----:B------:R-:W-:-:S04]  /*a430*/  ULEA.HI.SX32 UR4, UR5, UR4, 0x1d ;  /* 0x0000000405047291 */ /* 0x000fc8000f8fea3f */
[----:B------:R-:W-:-:S04]  /*a440*/  UISETP.LT.AND UP0, UPT, UR7, UR4, UPT ;  /* 0x000000040700728c */ /* 0x000fc8000bf01270 */
[----:B------:R-:W-:-:S06]  /*a450*/  USEL UR4, UR7, UR4, !UP0 ;  /* 0x0000000407047287 */ /* 0x000fcc000c000000 */
[----:B------:R-:W-:-:S13]  /*a460*/  ISETP.GE.AND P0, PT, R238, UR4, PT ;  /* 0x00000004ee007c0c */ /* 0x000fda000bf06270 */
[----:B------:R-:W-:Y:S05]  /*a470*/  @!P0 BRA `(.L_x_429) ;  /* 0x0000304000008947 */ /* 0x000fea0003800000 */
[C---:B------:R-:W-:Y:S02]  /*a480*/  IADD3 R247, P0, R220.reuse, 0x20, RZ ;  /* 0x00000020dcf77810 */ /* 0x040fe40007f1e0ff */
[----:B------:R-:W-:Y:S02]  /*a490*/  IADD3 R245, P2, R220, 0x40, RZ ;  /* 0x00000040dcf57810 */ /* 0x000fe40007f5e0ff */
[C---:B------:R-:W-:Y:S01]  /*a4a0*/  IADD3 R243, P1, R224.reuse, 0x20, RZ ;  /* 0x00000020e0f37810 */ /* 0x040fe20007f3e0ff */
[--C-:B------:R-:W-:Y:S01]  /*a4b0*/  IMAD.X R246, RZ, RZ, R231.reuse, P0 ;  /* 0x000000fffff67224 */ /* 0x100fe200000e06e7 */
[----:B------:R-:W-:Y:S01]  /*a4c0*/  IADD3 R241, P0, R224, 0x40, RZ ;  /* 0x00000040e0f17810 */ /* 0x000fe20007f1e0ff */
[----:B------:R-:W-:Y:S02]  /*a4d0*/  IMAD.X R244, RZ, RZ, R231, P2 ;  /* 0x000000fffff47224 */ /* 0x000fe400010e06e7 */
[--C-:B------:R-:W-:Y:S02]  /*a4e0*/  IMAD.X R242, RZ, RZ, R237.reuse, P1 ;  /* 0x000000fffff27224 */ /* 0x100fe400008e06ed */
[----:B------:R-:W-:-:S02]  /*a4f0*/  IMAD.X R240, RZ, RZ, R237, P0 ;  /* 0x000000fffff07224 */ /* 0x000fc400000e06ed */
.L_x_432:
[----:B------:R-:W-:Y:S04]  /*a500*/  DEPBAR.LE SB0, 0x0 ;  /* 0x000080000000791a */ /* 0x000fe80000000000 */
[----:B------:R-:W-:Y:S01]  /*a510*/  BAR.SYNC.DEFER_BLOCKING 0x0 ;  /* 0x0000000000007b1d */ /* 0x000fe20000010000 */
[----:B------:R-:W-:Y:S01]  /*a520*/  ISETP.GT.AND P0, PT, R219, R238, PT ;  /* 0x000000eedb00720c */ /* 0x000fe20003f04270 */
[----:B------:R-:W-:Y:S01]  /*a530*/  IMAD.MOV.U32 R148, RZ, RZ, R3 ;  /* 0x000000ffff947224 */ /* 0x000fe200078e0003 */
[----:B------:R-:W-:Y:S01]  /*a540*/  MOV R153, R2 ;  /* 0x0000000200997202 */ /* 0x000fe20000000f00 */
[----:B------:R-:W-:Y:S02]  /*a550*/  IMAD.MOV.U32 R149, RZ, RZ, R0 ;  /* 0x000000ffff957224 */ /* 0x000fe400078e0000 */
        /* <DEDUP_REMOVED lines=18> */
[-C--:B------:R-:W-:Y:S03]  /*a680*/  IADD3 R11, P0, R220, R8.reuse, RZ ;  /* 0x00000008dc0b7210 */ /* 0x080fe60007f1e0ff */
[----:B------:R-:W-:Y:S01]  /*a690*/  IMAD.IADD R5, R9, 0x1, R5 ;  /* 0x0000000109057824 */ /* 0x000fe200078e0205 */
[----:B------:R-:W-:Y:S02]  /*a6a0*/  LEA R14, P2, R11, c[0x0][0x1f8], 0x1 ;  /* 0x00007e000b0e7a11 */ /* 0x000fe400078408ff */
[-C--:B------:R-:W-:Y:S01]  /*a6b0*/  IADD3 R9, P1, R245, R8.reuse, RZ ;  /* 0x00000008f5097210 */ /* 0x080fe20007f3e0ff */
[----:B------:R-:W-:Y:S01]  /*a6c0*/  IMAD.X R4, R5, 0x1, R231, P0 ;  /* 0x0000000105047824 */ /* 0x000fe200000e06e7 */
[-C--:B------:R-:W-:Y:S03]  /*a6d0*/  IADD3 R7, P0, R247, R8.reuse, RZ ;  /* 0x00000008f7077210 */ /* 0x080fe60007f1e0ff */
[----:B------:R-:W-:Y:S01]  /*a6e0*/  IMAD.X R6, R5, 0x1, R244, P1 ;  /* 0x0000000105067824 */ /* 0x000fe200008e06f4 */
        /* <DEDUP_REMOVED lines=11> */
[----:B------:R-:W-:Y:S01]  /*a7a0*/  LEA R10, P1, R9, c[0x0][0x1f8], 0x1 ;  /* 0x00007e00090a7a11 */ /* 0x000fe200078208ff */
[----:B------:R4:W-:Y:S02]  /*a7b0*/  LDGSTS.E.BYPASS.LTC128B.128 [R218+0xd00], [R12.64], !P5 ;  /* 0x00d000000cda7fae */ /* 0x0009e4000e901d4c */
[----:B------:R-:W-:Y:S01]  /*a7c0*/  @!P3 IMAD.X R7, R5, 0x1, R231, P2 ;  /* 0x000000010507b824 */ /* 0x000fe200010e06e7 */
[----:B------:R-:W-:Y:S02]  /*a7d0*/  LEA.HI.X R11, R9, c[0x0][0x1fc], R6, 0x1, P1 ;  /* 0x00007f00090b7a11 */ /* 0x000fe400008f0c06 */
[----:B------:R-:W-:Y:S02]  /*a7e0*/  @!P3 IADD3 R6, P1, R8, R247, RZ ;  /* 0x000000f70806b210 */ /* 0x000fe40007f3e0ff */
[----:B------:R-:W-:Y:S01]  /*a7f0*/  @!P3 LEA R18, P2, R4, c[0x0][0x1f8], 0x1 ;  /* 0x00007e000412ba11 */ /* 0x000fe200078408ff */
        /* <DEDUP_REMOVED lines=12> */
.L_x_430:
        /* <DEDUP_REMOVED lines=9> */
[-C--:B-1----:R-:W-:Y:S01]  /*a950*/  HMMA.16816.F32 R20, R156, R32.reuse, RZ ;  /* 0x000000209c14723c */ /* 0x082fe200000018ff */
[----:B------:R-:W1:Y:S07]  /*a960*/  LDSM.16.M88.4 R192, [R216+0x3500] ;  /* 0x00350000d8c0783b */ /* 0x000e6e0000000200 */
[C---:B------:R-:W-:Y:S01]  /*a970*/  HMMA.16816.F32 R24, R44.reuse, R32, RZ ;  /* 0x000000202c18723c */ /* 0x040fe200000018ff */
[----:B------:R-:W-:Y:S07]  /*a980*/  LDSM.16.M88.4 R196, [R209] ;  /* 0x00000000d1c4783b */ /* 0x000fee0000000200 */
[-C--:B------:R-:W-:Y:S01]  /*a990*/  HMMA.16816.F32 R28, R44, R34.reuse, RZ ;  /* 0x000000222c1c723c */ /* 0x080fe200000018ff */
[----:B------:R-:W-:Y:S07]  /*a9a0*/  LDSM.16.M88.4 R200, [R213+0x7900] ;  /* 0x00790000d5c8783b */ /* 0x000fee0000000200 */
[C---:B------:R-:W-:Y:S08]  /*a9b0*/  HMMA.16816.F32 R32, R156.reuse, R34, RZ ;  /* 0x000000229c20723c */ /* 0x040ff000000018ff */
[-C--:B------:R-:W-:Y:S08]  /*a9c0*/  HMMA.16816.F32 R36, R156, R48.reuse, RZ ;  /* 0x000000309c24723c */ /* 0x080ff000000018ff */
[C---:B------:R-:W-:Y:S08]  /*a9d0*/  HMMA.16816.F32 R40, R44.reuse, R48, RZ ;  /* 0x000000302c28723c */ /* 0x040ff000000018ff */
[-C--:B------:R-:W-:Y:S08]  /*a9e0*/  HMMA.16816.F32 R44, R44, R50.reuse, RZ ;  /* 0x000000322c2c723c */ /* 0x080ff000000018ff */
[----:B------:R-:W-:Y:S01]  /*a9f0*/  HMMA.16816.F32 R48, R156, R50, RZ ;  /* 0x000000329c30723c */ /* 0x000fe200000018ff */
[----:B------:R-:W3:Y:S07]  /*aa00*/  LDSM.16.M88.4 R156, [R216+0x3900] ;  /* 0x00390000d89c783b */ /* 0x000eee0000000200 */
[-C--:B------:R-:W-:Y:S08]  /*aa10*/  HMMA.16816.F32 R4, R164, R168.reuse, R4 ;  /* 0x000000a8a404723c */ /* 0x080ff00000001804 */
[C---:B------:R-:W-:Y:S08]  /*aa20*/  HMMA.16816.F32 R8, R172.reuse, R168, R8 ;  /* 0x000000a8ac08723c */ /* 0x040ff00000001808 */
[-C--:B------:R-:W-:Y:S08]  /*aa30*/  HMMA.16816.F32 R12, R172, R170.reuse, R12 ;  /* 0x000000aaac0c723c */ /* 0x080ff0000000180c */
[C---:B------:R-:W-:Y:S01]  /*aa40*/  HMMA.16816.F32 R16, R164.reuse, R170, R16 ;  /* 0x000000aaa410723c */ /* 0x040fe20000001810 */
[----:B------:R-:W4:Y:S07]  /*aa50*/  LDSM.16.M88.4 R168, [R213+0x6900] ;  /* 0x00690000d5a8783b */ /* 0x000f2e0000000200 */
        /* <DEDUP_REMOVED lines=10> */
[----:B------:R-:W5:Y:S08]  /*ab00*/  LDSM.16.M88.4 R164, [R208] ;  /* 0x00000000d0a4783b */ /* 0x000f700000000200 */
[----:B------:R-:W3:Y:S01]  /*ab10*/  LDSM.16.M88.4 R180, [R216+0x3d00] ;  /* 0x003d0000d8b4783b */ /* 0x000ee20000000200 */
[-C--:B--2---:R-:W-:Y:S08]  /*ab20*/  HMMA.16816.F32 R4, R160, R184.reuse, R4 ;  /* 0x000000b8a004723c */ /* 0x084ff00000001804 */
        /* <DEDUP_REMOVED lines=8> */
[----:B------:R-:W-:Y:S07]  /*abb0*/  LDSM.16.M88.4 R192, [R206] ;  /* 0x00000000cec0783b */ /* 0x000fee0000000200 */
[-C--:B---3--:R-:W-:Y:S08]  /*abc0*/  HMMA.16816.F32 R36, R160, R156.reuse, R36 ;  /* 0x0000009ca024723c */ /* 0x088ff00000001824 */
[C---:B------:R-:W-:Y:S08]  /*abd0*/  HMMA.16816.F32 R40, R188.reuse, R156, R40 ;  /* 0x0000009cbc28723c */ /* 0x040ff00000001828 */
[-C--:B------:R-:W-:Y:S01]  /*abe0*/  HMMA.16816.F32 R44, R188, R158.reuse, R44 ;  /* 0x0000009ebc2c723c */ /* 0x080fe2000000182c */
[----:B------:R-:W-:Y:S07]  /*abf0*/  LDSM.16.M88.4 R188, [R213+0x8900] ;  /* 0x00890000d5bc783b */ /* 0x000fee0000000200 */
[----:B------:R-:W-:Y:S01]  /*ac00*/  HMMA.16816.F32 R48, R160, R158, R48 ;  /* 0x0000009ea030723c */ /* 0x000fe20000001830 */
[----:B------:R-:W1:Y:S07]  /*ac10*/  LDSM.16.M88.4 R156, [R217+0x9900] ;  /* 0x00990000d99c783b */ /* 0x000e6e0000000200 */
[-C--:B----4-:R-:W-:Y:S01]  /*ac20*/  HMMA.16816.F32 R4, R168, R196.reuse, R4 ;  /* 0x000000c4a804723c */ /* 0x090fe20000001804 */
[----:B------:R-:W2:Y:S07]  /*ac30*/  LDSM.16.M88.4 R160, [R216+0x4100] ;  /* 0x00410000d8a0783b */ /* 0x000eae0000000200 */
[C---:B------:R-:W-:Y:S08]  /*ac40*/  HMMA.16816.F32 R8, R200.reuse, R196, R8 ;  /* 0x000000c4c808723c */ /* 0x040ff00000001808 */
[-C--:B------:R-:W-:Y:S08]  /*ac50*/  HMMA.16816.F32 R12, R200, R198.reuse, R12 ;  /* 0x000000c6c80c723c */ /* 0x080ff0000000180c */
[C---:B------:R-:W-:Y:S08]  /*ac60*/  HMMA.16816.F32 R16, R168.reuse, R198, R16 ;  /* 0x000000c6a810723c */ /* 0x040ff00000001810 */
[-C--:B-----5:R-:W-:Y:S08]  /*ac70*/  HMMA.16816.F32 R20, R168, R164.reuse, R20 ;  /* 0x000000a4a814723c */ /* 0x0a0ff00000001814 */
[C---:B------:R-:W-:Y:S08]  /*ac80*/  HMMA.16816.F32 R24, R200.reuse, R164, R24 ;  /* 0x000000a4c818723c */ /* 0x040ff00000001818 */
[-C--:B------:R-:W-:Y:S08]  /*ac90*/  HMMA.16816.F32 R28, R200, R166.reuse, R28 ;  /* 0x000000a6c81c723c */ /* 0x080ff0000000181c */
[C---:B------:R-:W-:Y:S01]  /*aca0*/  HMMA.16816.F32 R32, R168.reuse, R166, R32 ;  /* 0x000000a6a820723c */ /* 0x040fe20000001820 */
[----:B------:R-:W3:Y:S07]  /*acb0*/  LDSM.16.M88.4 R164, [R213+0x9900] ;  /* 0x00990000d5a4783b */ /* 0x000eee0000000200 */
[-C--:B------:R-:W-:Y:S08]  /*acc0*/  HMMA.16816.F32 R36, R168, R172.reuse, R36 ;  /* 0x000000aca824723c */ /* 0x080ff00000001824 */
[C---:B------:R-:W-:Y:S08]  /*acd0*/  HMMA.16816.F32 R40, R200.reuse, R172, R40 ;  /* 0x000000acc828723c */ /* 0x040ff00000001828 */
[-C--:B------:R-:W-:Y:S08]  /*ace0*/  HMMA.16816.F32 R44, R200, R174.reuse, R44 ;  /* 0x000000aec82c723c */ /* 0x080ff0000000182c */
[----:B------:R-:W-:Y:S08]  /*acf0*/  HMMA.16816.F32 R48, R168, R174, R48 ;  /* 0x000000aea830723c */ /* 0x000ff00000001830 */
[-C--:B------:R-:W-:Y:S08]  /*ad00*/  HMMA.16816.F32 R4, R176, R180.reuse, R4 ;  /* 0x000000b4b004723c */ /* 0x080ff00000001804 */
[C---:B-1----:R-:W-:Y:S08]  /*ad10*/  HMMA.16816.F32 R8, R156.reuse, R180, R8 ;  /* 0x000000b49c08723c */ /* 0x042ff00000001808 */
[-C--:B------:R-:W-:Y:S08]  /*ad20*/  HMMA.16816.F32 R12, R156, R182.reuse, R12 ;  /* 0x000000b69c0c723c */ /* 0x080ff0000000180c */
[C---:B------:R-:W-:Y:S08]  /*ad30*/  HMMA.16816.F32 R16, R176.reuse, R182, R16 ;  /* 0x000000b6b010723c */ /* 0x040ff00000001810 */
[-C--:B--2---:R-:W-:Y:S08]  /*ad40*/  HMMA.16816.F32 R20, R176, R160.reuse, R20 ;  /* 0x000000a0b014723c */ /* 0x084ff00000001814 */
[C---:B------:R-:W-:Y:S08]  /*ad50*/  HMMA.16816.F32 R24, R156.reuse, R160, R24 ;  /* 0x000000a09c18723c */ /* 0x040ff00000001818 */
[-C--:B------:R-:W-:Y:S08]  /*ad60*/  HMMA.16816.F32 R28, R156, R162.reuse, R28 ;  /* 0x000000a29c1c723c */ /* 0x080ff0000000181c */
[C---:B------:R-:W-:Y:S08]  /*ad70*/  HMMA.16816.F32 R32, R176.reuse, R162, R32 ;  /* 0x000000a2b020723c */ /* 0x040ff00000001820 */
[-C--:B------:R-:W-:Y:S08]  /*ad80*/  HMMA.16816.F32 R36, R176, R184.reuse, R36 ;  /* 0x000000b8b024723c */ /* 0x080ff00000001824 */
[C---:B------:R-:W-:Y:S08]  /*ad90*/  HMMA.16816.F32 R40, R156.reuse, R184, R40 ;  /* 0x000000b89c28723c */ /* 0x040ff00000001828 */
[-C--:B------:R-:W-:Y:S01]  /*ada0*/  HMMA.16816.F32 R44, R156, R186.reuse, R44 ;  /* 0x000000ba9c2c723c */ /* 0x080fe2000000182c */
[----:B------:R-:W1:Y:S07]  /*adb0*/  LDSM.16.M88.4 R156, [R205] ;  /* 0x00000000cd9c783b */ /* 0x000e6e0000000200 */
[----:B------:R-:W-:Y:S08]  /*adc0*/  HMMA.16816.F32 R48, R176, R186, R48 ;  /* 0x000000bab030723c */ /* 0x000ff00000001830 */
[-C--:B------:R-:W-:Y:S08]  /*add0*/  HMMA.16816.F32 R4, R188, R192.reuse, R4 ;  /* 0x000000c0bc04723c */ /* 0x080ff00000001804 */
[C---:B---3--:R-:W-:Y:S08]  /*ade0*/  HMMA.16816.F32 R8, R164.reuse, R192, R8 ;  /* 0x000000c0a408723c */ /* 0x048ff00000001808 */
[-C--:B------:R-:W-:Y:S08]  /*adf0*/  HMMA.16816.F32 R12, R164, R194.reuse, R12 ;  /* 0x000000c2a40c723c */ /* 0x080ff0000000180c */
[----:B------:R-:W-:Y:S01]  /*ae00*/  FMUL.FTZ R183, R7, c[0x0][0x320] ;  /* 0x0000c80007b77a20 */ /* 0x000fe20000410000 */
[C---:B------:R-:W-:Y:S04]  /*ae10*/  HMMA.16816.F32 R16, R188.reuse, R194, R16 ;  /* 0x000000c2bc10723c */ /* 0x040fe80000001810 */
[----:B------:R-:W-:Y:S01]  /*ae20*/  FMUL.FTZ R182, R4, c[0x0][0x320] ;  /* 0x0000c80004b67a20 */ /* 0x000fe20000410000 */
[----:B------:R-:W2:Y:S01]  /*ae30*/  MUFU.TANH R183, R183 ;  /* 0x000000b700b77308 */ /* 0x000ea20000002400 */
[----:B------:R-:W-:Y:S02]  /*ae40*/  FMUL.FTZ R180, R5, c[0x0][0x320] ;  /* 0x0000c80005b47a20 */ /* 0x000fe40000410000 */
[----:B------:R-:W-:Y:S01]  /*ae50*/  FMUL.FTZ R9, R9, c[0x0][0x320] ;  /* 0x0000c80009097a20 */ /* 0x000fe20000410000 */
[-C--:B-1----:R-:W-:Y:S03]  /*ae60*/  HMMA.16816.F32 R20, R188, R156.reuse, R20 ;  /* 0x0000009cbc14723c */ /* 0x082fe60000001814 */
[----:B------:R-:W-:Y:S02]  /*ae70*/  FMUL.FTZ R10, R10, c[0x0][0x320] ;  /* 0x0000c8000a0a7a20 */ /* 0x000fe40000410000 */
[----:B------:R-:W-:Y:S01]  /*ae80*/  FMUL.FTZ R11, R11, c[0x0][0x320] ;  /* 0x0000c8000b0b7a20 */ /* 0x000fe20000410000 */
[----:B------:R-:W1:Y:S01]  /*ae90*/  MUFU.TANH R252, R9 ;  /* 0x0000000900fc7308 */ /* 0x000e620000002400 */
[----:B------:R-:W-:Y:S01]  /*aea0*/  FMUL.FTZ R192, R8, c[0x0][0x320] ;  /* 0x0000c80008c07a20 */ /* 0x000fe20000410000 */
[C---:B------:R-:W-:Y:S04]  /*aeb0*/  HMMA.16816.F32 R24, R164.reuse, R156, R24 ;  /* 0x0000009ca418723c */ /* 0x040fe80000001818 */
[----:B------:R-:W-:Y:S02]  /*aec0*/  FMUL.FTZ R8, R13, c[0x0][0x320] ;  /* 0x0000c8000d087a20 */ /* 0x000fe40000410000 */
[----:B------:R-:W-:Y:S02]  /*aed0*/  FMUL.FTZ R185, R6, c[0x0][0x320] ;  /* 0x0000c80006b97a20 */ /* 0x000fe40000410000 */
[----:B------:R-:W3:Y:S01]  /*aee0*/  MUFU.TANH R7, R10 ;  /* 0x0000000a00077308 */ /* 0x000ee20000002400 */
[-C--:B------:R-:W-:Y:S03]  /*aef0*/  HMMA.16816.F32 R28, R164, R158.reuse, R28 ;  /* 0x0000009ea41c723c */ /* 0x080fe6000000181c */
[----:B------:R-:W-:Y:S02]  /*af00*/  FMUL.FTZ R193, R12, c[0x0][0x320] ;  /* 0x0000c8000cc17a20 */ /* 0x000fe40000410000 */
[----:B------:R-:W-:Y:S02]  /*af10*/  FMUL.FTZ R12, R14, c[0x0][0x320] ;  /* 0x0000c8000e0c7a20 */ /* 0x000fe40000410000 */
[----:B------:R-:W-:Y:S01]  /*af20*/  FMUL.FTZ R13, R15, c[0x0][0x320] ;  /* 0x0000c8000f0d7a20 */ /* 0x000fe20000410000 */
[C---:B------:R-:W-:Y:S01]  /*af30*/  HMMA.16816.F32 R32, R188.reuse, R158, R32 ;  /* 0x0000009ebc20723c */ /* 0x040fe20000001820 */
[----:B------:R-:W4:Y:S03]  /*af40*/  MUFU.TANH R197, R11 ;  /* 0x0000000b00c57308 */ /* 0x000f260000002400 */
[----:B------:R-:W-:Y:S02]  /*af50*/  FMUL.FTZ R14, R16, c[0x0][0x320] ;  /* 0x0000c800100e7a20 */ /* 0x000fe40000410000 */
[----:B------:R-:W-:Y:S02]  /*af60*/  FMUL.FTZ R16, R17, c[0x0][0x320] ;  /* 0x0000c80011107a20 */ /* 0x000fe40000410000 */
[----:B------:R-:W-:Y:S03]  /*af70*/  FMUL.FTZ R17, R18, c[0x0][0x320] ;  /* 0x0000c80012117a20 */ /* 0x000fe60000410000 */
[----:B------:R5:W1:Y:S01]  /*af80*/  MUFU.TANH R161, R8 ;  /* 0x0000000800a17308 */ /* 0x000a620000002400 */
        /* <DEDUP_REMOVED lines=13> */
[----:B------:R-:W-:Y:S01]  /*b060*/  FMUL.FTZ R29, R29, c[0x0][0x320] ;  /* 0x0000c8001d1d7a20 */ /* 0x000fe20000410000 */
[----:B-----5:R-:W5:Y:S01]  /*b070*/  LDSM.16.M88.4 R8, [R204] ;  /* 0x00000000cc08783b */ /* 0x020f620000000200 */
[----:B------:R-:W-:Y:S04]  /*b080*/  DEPBAR.LE SB0, 0x0 ;  /* 0x000080000000791a */ /* 0x000fe80000000000 */
[----:B------:R-:W-:Y:S01]  /*b090*/  FMUL.FTZ R30, R30, c[0x0][0x320] ;  /* 0x0000c8001e1e7a20 */ /* 0x000fe20000410000 */
[----:B------:R-:W1:Y:S01]  /*b0a0*/  MUFU.TANH R185, R185 ;  /* 0x000000b900b97308 */ /* 0x000e620000002400 */
[----:B------:R-:W-:Y:S01]  /*b0b0*/  FMUL.FTZ R31, R31, c[0x0][0x320] ;  /* 0x0000c8001f1f7a20 */ /* 0x000fe20000410000 */
[----:B------:R-:W-:Y:S01]  /*b0c0*/  BAR.SYNC.DEFER_BLOCKING 0x0 ;  /* 0x0000000000007b1d */ /* 0x000fe20000010000 */
[----:B------:R-:W-:Y:S02]  /*b0d0*/  FMUL.FTZ R33, R33, c[0x0][0x320] ;  /* 0x0000c80021217a20 */ /* 0x000fe40000410000 */
[----:B------:R-:W-:Y:S02]  /*b0e0*/  FMUL.FTZ R34, R34, c[0x0][0x320] ;  /* 0x0000c80022227a20 */ /* 0x000fe40000410000 */
[----:B------:R-:W-:Y:S03]  /*b0f0*/  FMUL.FTZ R35, R35, c[0x0][0x320] ;  /* 0x0000c80023237a20 */ /* 0x000fe60000410000 */
[----:B------:R-:W1:Y:S10]  /*b100*/  MUFU.TANH R192, R192 ;  /* 0x000000c000c07308 */ /* 0x000e740000002400 */
[----:B------:R-:W1:Y:S10]  /*b110*/  MUFU.TANH R193, R193 ;  /* 0x000000c100c17308 */ /* 0x000e740000002400 */
[----:B------:R-:W1:Y:S01]  /*b120*/  MUFU.TANH R12, R12 ;  /* 0x0000000c000c7308 */ /* 0x000e620000002400 */
[-C--:B-----5:R-:W-:Y:S09]  /*b130*/  HMMA.16816.F32 R36, R188, R8.reuse, R36 ;  /* 0x00000008bc24723c */ /* 0x0a0ff20000001824 */
[----:B------:R-:W1:Y:S01]  /*b140*/  MUFU.TANH R13, R13 ;  /* 0x0000000d000d7308 */ /* 0x000e620000002400 */
[C---:B------:R-:W-:Y:S09]  /*b150*/  HMMA.16816.F32 R40, R164.reuse, R8, R40 ;  /* 0x00000008a428723c */ /* 0x040ff20000001828 */
[----:B------:R-:W1:Y:S01]  /*b160*/  MUFU.TANH R14, R14 ;  /* 0x0000000e000e7308 */ /* 0x000e620000002400 */
[-C--:B------:R-:W-:Y:S04]  /*b170*/  HMMA.16816.F32 R44, R164, R10.reuse, R44 ;  /* 0x0000000aa42c723c */ /* 0x080fe8000000182c */
[----:B------:R-:W-:Y:S04]  /*b180*/  FMUL.FTZ R171, R36, c[0x0][0x320] ;  /* 0x0000c80024ab7a20 */ /* 0x000fe80000410000 */
[----:B------:R-:W-:Y:S01]  /*b190*/  HMMA.16816.F32 R48, R188, R10, R48 ;  /* 0x0000000abc30723c */ /* 0x000fe20000001830 */
[----:B------:R-:W1:Y:S03]  /*b1a0*/  MUFU.TANH R16, R16 ;  /* 0x0000001000107308 */ /* 0x000e660000002400 */
[----:B------:R-:W-:Y:S02]  /*b1b0*/  FMUL.FTZ R37, R37, c[0x0][0x320] ;  /* 0x0000c80025257a20 */ /* 0x000fe40000410000 */
[----:B------:R-:W-:Y:S02]  /*b1c0*/  FMUL.FTZ R38, R38, c[0x0][0x320] ;  /* 0x0000c80026267a20 */ /* 0x000fe40000410000 */
[----:B------:R-:W-:Y:S03]  /*b1d0*/  FMUL.FTZ R167, R40, c[0x0][0x320] ;  /* 0x0000c80028a77a20 */ /* 0x000fe60000410000 */
        /* <DEDUP_REMOVED lines=14> */
[----:B------:R-:W-:Y:S07]  /*b2c0*/  FMUL.FTZ R51, R51, c[0x0][0x320] ;  /* 0x0000c80033337a20 */ /* 0x000fee0000410000 */
[----:B------:R1:W1:Y:S10]  /*b2d0*/  MUFU.TANH R196, R21 ;  /* 0x0000001500c47308 */ /* 0x0002740000002400 */
[----:B------:R1:W1:Y:S10]  /*b2e0*/  MUFU.TANH R201, R22 ;  /* 0x0000001600c97308 */ /* 0x0002740000002400 */
[----:B------:R1:W1:Y:S10]  /*b2f0*/  MUFU.TANH R199, R23 ;  /* 0x0000001700c77308 */ /* 0x0002740000002400 */
[----:B------:R-:W1:Y:S10]  /*b300*/  MUFU.TANH R202, R202 ;  /* 0x000000ca00ca7308 */ /* 0x000e740000002400 */
        /* <DEDUP_REMOVED lines=26> */
[----:B------:R1:W1:Y:S01]  /*b4b0*/  MUFU.TANH R172, R51 ;  /* 0x0000003300ac7308 */ /* 0x0002620000002400 */
[----:B------:R-:W-:-:S05]  /*b4c0*/  @!P0 BRA `(.L_x_431) ;  /* 0x0000038000008947 */ /* 0x000fca0003800000 */
[----:B--234-:R-:W-:Y:S04]  /*b4d0*/  IADD3 R6, -R239, 0x30, RZ ;  /* 0x00000030ef067810 */ /* 0x01cfe80007ffe1ff */
[----:B------:R-:W-:Y:S11]  /*b4e0*/  ISETP.GE.AND P1, PT, R6, 0x1, PT ;  /* 0x000000010600780c */ /* 0x000ff60003f26270 */
[----:B------:R-:W-:Y:S02]  /*b4f0*/  @!UPT UIADD3 URZ, URZ, URZ, URZ ;  /* 0x0000003f3f3ff290 */ /* 0x000fe4000fffe03f */
[----:B------:R-:W-:Y:S01]  /*b500*/  @P1 IMAD.MOV.U32 R8, RZ, RZ, R224 ;  /* 0x000000ffff081224 */ /* 0x000fe200078e00e0 */
[----:B------:R-:W-:Y:S01]  /*b510*/  @P1 IADD3 R5, R238, -0x1, RZ ;  /* 0xffffffffee051810 */ /* 0x000fe20007ffe0ff */
[----:B------:R-:W-:Y:S03]  /*b520*/  @P1 IMAD.MOV.U32 R9, RZ, RZ, R237 ;  /* 0x000000ffff091224 */ /* 0x000fe600078e00ed */
[----:B------:R-:W-:Y:S01]  /*b530*/  @P1 SHF.R.S32.HI R4, RZ, 0x1f, R5 ;  /* 0x0000001fff041819 */ /* 0x000fe20000011405 */
[C---:B------:R-:W-:Y:S04]  /*b540*/  @P1 IMAD.WIDE.U32 R10, R5.reuse, c[0x0][0x1e0], RZ ;  /* 0x00007800050a1a25 */ /* 0x040fe800078e00ff */
[----:B------:R-:W-:Y:S02]  /*b550*/  @P1 IMAD R4, R4, c[0x0][0x1e0], RZ ;  /* 0x0000780004041a24 */ /* 0x000fe400078e02ff */
[----:B------:R-:W-:Y:S04]  /*b560*/  @P1 IMAD.WIDE.U32 R8, R10, 0x30, R8 ;  /* 0x000000300a081825 */ /* 0x000fe800078e0008 */
[----:B------:R-:W-:Y:S02]  /*b570*/  @P1 IMAD R4, R5, c[0x0][0x1e4], R4 ;  /* 0x0000790005041a24 */ /* 0x000fe400078e0204 */
[----:B------:R-:W-:Y:S02]  /*b580*/  @P1 IMAD.SHL.U32 R5, R8, 0x2, RZ ;  /* 0x0000000208051824 */ /* 0x000fe400078e00ff */
[----:B------:R-:W-:Y:S03]  /*b590*/  @P1 IMAD.IADD R4, R11, 0x1, R4 ;  /* 0x000000010b041824 */ /* 0x000fe600078e0204 */
[----:B------:R-:W-:Y:S01]  /*b5a0*/  @P1 IADD3 R20, P2, R5, 0x40, RZ ;  /* 0x0000004005141810 */ /* 0x000fe20007f5e0ff */
[----:B------:R-:W-:Y:S03]  /*b5b0*/  @P1 IMAD R4, R4, 0x30, RZ ;  /* 0x0000003004041824 */ /* 0x000fe600078e02ff */
[----:B------:R-:W-:Y:S01]  /*b5c0*/  @P1 IADD3 R20, P0, R20, c[0x0][0x1c8], RZ ;  /* 0x0000720014141a10 */ /* 0x000fe20007f1e0ff */
[----:B------:R-:W-:Y:S05]  /*b5d0*/  @P1 IMAD.IADD R4, R9, 0x1, R4 ;  /* 0x0000000109041824 */ /* 0x000fea00078e0204 */
[----:B------:R-:W-:Y:S04]  /*b5e0*/  @P1 SHF.L.U64.HI R4, R8, 0x1, R4 ;  /* 0x0000000108041819 */ /* 0x000fe80000010204 */
[--C-:B-1----:R-:W-:Y:S02]  /*b5f0*/  @P1 IADD3.X R21, RZ, c[0x0][0x1cc], R4.reuse, P0, P2 ;  /* 0x00007300ff151a10 */ /* 0x102fe400007e4404 */
[----:B------:R-:W-:Y:S04]  /*b600*/  @P1 IADD3 R18, P2, R5, 0x80, RZ ;  /* 0x0000008005121810 */ /* 0x000fe80007f5e0ff */
[----:B------:R-:W-:Y:S04]  /*b610*/  @P1 IADD3 R18, P0, R18, c[0x0][0x1c8], RZ ;  /* 0x0000720012121a10 */ /* 0x000fe80007f1e0ff */
[----:B------:R-:W-:Y:S02]  /*b620*/  @P1 IADD3.X R19, RZ, c[0x0][0x1cc], R4, P0, P2 ;  /* 0x00007300ff131a10 */ /* 0x000fe400007e4404 */
[----:B------:R-:W-:Y:S11]  /*b630*/  ISETP.GE.AND P0, PT, R6, 0x21, PT ;  /* 0x000000210600780c */ /* 0x000ff60003f06270 */
[----:B------:R-:W-:Y:S02]  /*b640*/  @!UPT UIADD3 URZ, URZ, URZ, URZ ;  /* 0x0000003f3f3ff290 */ /* 0x000fe4000fffe03f */
[----:B------:R-:W-:Y:S04]  /*b650*/  @P0 IADD3 R9, R238, -0x1, RZ ;  /* 0xffffffffee090810 */ /* 0x000fe80007ffe0ff */
[----:B------:R-:W-:Y:S01]  /*b660*/  @P0 SHF.R.S32.HI R6, RZ, 0x1f, R9 ;  /* 0x0000001fff060819 */ /* 0x000fe20000011409 */
[C---:B------:R-:W-:Y:S04]  /*b670*/  @P0 IMAD.WIDE.U32 R24, R9.reuse, c[0x0][0x1e0], RZ ;  /* 0x0000780009180a25 */ /* 0x040fe800078e00ff */
[----:B------:R-:W-:Y:S04]  /*b680*/  @P0 IMAD R6, R6, c[0x0][0x1e0], RZ ;  /* 0x0000780006060a24 */ /* 0x000fe800078e02ff */
[----:B------:R-:W-:Y:S04]  /*b690*/  @P0 IMAD R6, R9, c[0x0][0x1e4], R6 ;  /* 0x0000790009060a24 */ /* 0x000fe800078e0206 */
[----:B------:R-:W-:Y:S02]  /*b6a0*/  @P0 IMAD.IADD R6, R25, 0x1, R6 ;  /* 0x0000000119060824 */ /* 0x000fe400078e0206 */
[----:B------:R-:W-:Y:S04]  /*b6b0*/  @P0 IMAD.WIDE.U32 R24, R24, 0x30, R228 ;  /* 0x0000003018180825 */ /* 0x000fe800078e00e4 */
[----:B------:R-:W-:Y:S01]  /*b6c0*/  @P0 IMAD R9, R6, 0x30, RZ ;  /* 0x0000003006090824 */ /* 0x000fe200078e02ff */
[-C--:B------:R-:W-:Y:S03]  /*b6d0*/  @P0 IADD3 R11, P2, R224, R24.reuse, RZ ;  /* 0x00000018e00b0210 */ /* 0x080fe60007f5e0ff */
[----:B------:R-:W-:Y:S04]  /*b6e0*/  @P0 IMAD.IADD R9, R9, 0x1, R25 ;  /* 0x0000000109090824 */ /* 0x000fe800078e0219 */
[----:B------:R-:W-:Y:S01]  /*b6f0*/  @P0 IMAD.X R6, R9, 0x1, R237, P2 ;  /* 0x0000000109060824 */ /* 0x000fe200010e06ed */
[C---:B------:R-:W-:Y:S04]  /*b700*/  @P0 LEA R22, P2, R11.reuse, c[0x0][0x1c8], 0x1 ;  /* 0x000072000b160a11 */ /* 0x040fe800078408ff */
[----:B------:R-:W-:Y:S02]  /*b710*/  @P0 LEA.HI.X R23, R11, c[0x0][0x1cc], R6, 0x1, P2 ;  /* 0x000073000b170a11 */ /* 0x000fe400010f0c06 */
[-C--:B------:R-:W-:Y:S05]  /*b720*/  @P0 IADD3 R11, P2, R243, R24.reuse, RZ ;  /* 0x00000018f30b0210 */ /* 0x080fea0007f5e0ff */
[----:B------:R-:W-:Y:S01]  /*b730*/  @P0 IMAD.X R6, R9, 0x1, R242, P2 ;  /* 0x0000000109060824 */ /* 0x000fe200010e06f2 */
[C---:B------:R-:W-:Y:S04]  /*b740*/  @P0 LEA R10, P2, R11.reuse, c[0x0][0x1c8], 0x1 ;  /* 0x000072000b0a0a11 */ /* 0x040fe800078408ff */
[----:B------:R-:W-:Y:S02]  /*b750*/  @P0 LEA.HI.X R11, R11, c[0x0][0x1cc], R6, 0x1, P2 ;  /* 0x000073000b0b0a11 */ /* 0x000fe400010f0c06 */
[----:B------:R-:W-:Y:S05]  /*b760*/  @P0 IADD3 R6, P2, R241, R24, RZ ;  /* 0x00000018f1060210 */ /* 0x000fea0007f5e0ff */
[----:B------:R-:W-:Y:S01]  /*b770*/  @P0 IMAD.X R9, R9, 0x1, R240, P2 ;  /* 0x0000000109090824 */ /* 0x000fe200010e06f0 */
[----:B------:R-:W-:Y:S04]  /*b780*/  @P1 IADD3 R24, P2, R5, c[0x0][0x1c8], RZ ;  /* 0x0000720005181a10 */ /* 0x000fe80007f5e0ff */
[----:B------:R-:W-:Y:S02]  /*b790*/  @P1 IADD3.X R25, R4, c[0x0][0x1cc], RZ, P2, !PT ;  /* 0x0000730004191a10 */ /* 0x000fe400017fe4ff */
[C---:B------:R-:W-:Y:S03]  /*b7a0*/  @P0 LEA R4, P2, R6.reuse, c[0x0][0x1c8], 0x1 ;  /* 0x0000720006040a11 */ /* 0x040fe600078408ff */
[----:B------:R-:W-:Y:S01]  /*b7b0*/  @!PT LDS RZ, [RZ] ;  /* 0x00000000fffff984 */ /* 0x000fe20000000800 */
[----:B------:R-:W-:Y:S01]  /*b7c0*/  @!PT LDS RZ, [RZ] ;  /* 0x00000000fffff984 */ /* 0x000fe20000000800 */
[----:B------:R-:W-:Y:S01]  /*b7d0*/  @!PT LDS RZ, [RZ] ;  /* 0x00000000fffff984 */ /* 0x000fe20000000800 */
[----:B------:R1:W-:Y:S01]  /*b7e0*/  @P1 LDGSTS.E.BYPASS.LTC128B.128 [R218+0x2500], [R24.64], !P6 ;  /* 0x0250000018da1fae */ /* 0x0003e2000f101d4c */
[----:B------:R-:W-:Y:S06]  /*b7f0*/  @P0 LEA.HI.X R5, R6, c[0x0][0x1cc], R9, 0x1, P2 ;  /* 0x0000730006050a11 */ /* 0x000fec00010f0c09 */
[----:B------:R1:W-:Y:S07]  /*b800*/  @P1 LDGSTS.E.BYPASS.LTC128B.128 [R218+0x3100], [R20.64], !P5 ;  /* 0x0310000014da1fae */ /* 0x0003ee000e901d4c */
[----:B------:R1:W-:Y:S07]  /*b810*/  @P1 LDGSTS.E.BYPASS.LTC128B.128 [R218+0x3d00], [R18.64], !P4 ;  /* 0x03d0000012da1fae */ /* 0x0003ee000e101d4c */
[----:B------:R1:W-:Y:S07]  /*b820*/  @P0 LDGSTS.E.BYPASS.LTC128B.128 [R218+0x2d00], [R22.64], !P6 ;  /* 0x02d0000016da0fae */ /* 0x0003ee000f101d4c */
[----:B------:R1:W-:Y:S07]  /*b830*/  @P0 LDGSTS.E.BYPASS.LTC128B.128 [R218+0x3900], [R10.64], !P5 ;  /* 0x039000000ada0fae */ /* 0x0003ee000e901d4c */
[----:B------:R1:W-:Y:S02]  /*b840*/  @P0 LDGSTS.E.BYPASS.LTC128B.128 [R218+0x4500], [R4.64], !P4 ;  /* 0x0450000004da0fae */ /* 0x0003e4000e101d4c */
.L_x_431:
[----:B-1234-:R-:W-:Y:S01]  /*b850*/  FMNMX.FTZ R5, R182, R3, !PT ;  /* 0x00000003b6057209 */ /* 0x01efe20007810000 */
[----:B------:R-:W-:Y:S01]  /*b860*/  LDSM.16.MT88.4 R36, [R212+0x100] ;  /* 0x00010000d424783b */ /* 0x000fe20000004200 */
        /* <DEDUP_REMOVED lines=31> */
[----:B------:R-:W-:Y:S01]  /*ba60*/  SHFL.BFLY PT, R0, R21, 0x2, 0x1f ;  /* 0x0c401f0015007f89 */ /* 0x000fe200000e0000 */
[----:B------:R-:W-:Y:S02]  /*ba70*/  FMNMX.FTZ R5, R167, R2, !PT ;  /* 0x00000002a7057209 */ /* 0x000fe40007810000 */
[----:B------:R-:W-:Y:S02]  /*ba80*/  FMNMX.FTZ R19, R172, R9, !PT ;  /* 0x00000009ac137209 */ /* 0x000fe40007810000 */
[----:B------:R-:W-:Y:S02]  /*ba90*/  FMNMX.FTZ R5, R166, R5, !PT ;  /* 0x00000005a6057209 */ /* 0x000fe40007810000 */
[----:B------:R-:W-:Y:S01]  /*baa0*/  ISETP.GT.AND P0, PT, R238, UR4, PT ;  /* 0x00000004ee007c0c */ /* 0x000fe2000bf04270 */
[----:B------:R-:W-:Y:S01]  /*bab0*/  SHFL.BFLY PT, R2, R19, 0x2, 0x1f ;  /* 0x0c401f0013027f89 */ /* 0x000fe200000e0000 */
[----:B------:R-:W-:Y:S02]  /*bac0*/  FMNMX.FTZ R8, R162, R5, !PT ;  /* 0x00000005a2087209 */ /* 0x000fe40007810000 */
[----:B------:R-:W-:Y:S02]  /*bad0*/  IADD3 R238, R238, -0x1, RZ ;  /* 0xffffffffeeee7810 */ /* 0x000fe40007ffe0ff */
[----:B------:R-:W-:Y:S05]  /*bae0*/  FMNMX.FTZ R4, R165, R8, !PT ;  /* 0x00000008a5047209 */ /* 0x000fea0007810000 */
[----:B------:R-:W1:Y:S02]  /*baf0*/  SHFL.BFLY PT, R9, R4, 0x2, 0x1f ;  /* 0x0c401f0004097f89 */ /* 0x000e6400000e0000 */
[----:B-1----:R-:W-:Y:S02]  /*bb00*/  FMNMX.FTZ R9, R4, R9, !PT ;  /* 0x0000000904097209 */ /* 0x002fe40007810000 */
[----:B------:R-:W-:Y:S02]  /*bb10*/  FMNMX.FTZ R6, R21, R0, !PT ;  /* 0x0000000015067209 */ /* 0x000fe40007810000 */
[----:B------:R-:W-:Y:S02]  /*bb20*/  FMNMX.FTZ R0, R7, R152, !PT ;  /* 0x0000009807007209 */ /* 0x000fe40007810000 */
[----:B------:R-:W-:Y:S01]  /*bb30*/  SHFL.BFLY PT, R4, R9, 0x1, 0x1f ;  /* 0x0c201f0009047f89 */ /* 0x000fe200000e0000 */
[----:B------:R-:W-:Y:S02]  /*bb40*/  FMNMX.FTZ R11, R19, R2, !PT ;  /* 0x00000002130b7209 */ /* 0x000fe40007810000 */
[----:B------:R-:W-:Y:S04]  /*bb50*/  FMNMX.FTZ R21, R197, R0, !PT ;  /* 0x00000000c5157209 */ /* 0x000fe80007810000 */
[----:B------:R-:W-:Y:S01]  /*bb60*/  FMNMX.FTZ R0, R12, R21, !PT ;  /* 0x000000150c007209 */ /* 0x000fe20007810000 */
[----:B------:R-:W1:Y:S03]  /*bb70*/  SHFL.BFLY PT, R5, R6, 0x1, 0x1f ;  /* 0x0c201f0006057f89 */ /* 0x000e6600000e0000 */
[----:B------:R-:W-:Y:S04]  /*bb80*/  FMNMX.FTZ R19, R13, R0, !PT ;  /* 0x000000000d137209 */ /* 0x000fe80007810000 */
[----:B------:R-:W-:Y:S01]  /*bb90*/  FMNMX.FTZ R0, R248, R19, !PT ;  /* 0x00000013f8007209 */ /* 0x000fe20007810000 */
[----:B------:R-:W2:Y:S03]  /*bba0*/  SHFL.BFLY PT, R2, R11, 0x1, 0x1f ;  /* 0x0c201f000b027f89 */ /* 0x000ea600000e0000 */
[----:B------:R-:W-:Y:S04]  /*bbb0*/  FMNMX.FTZ R0, R251, R0, !PT ;  /* 0x00000000fb007209 */ /* 0x000fe80007810000 */
[----:B------:R-:W-:Y:S01]  /*bbc0*/  FMNMX.FTZ R0, R179, R0, !PT ;  /* 0x00000000b3007209 */ /* 0x000fe20007810000 */
[----:B------:R-:W-:Y:S01]  /*bbd0*/  LDSM.16.MT88.4 R20, [R214+0x100] ;  /* 0x00010000d614783b */ /* 0x000fe20000004200 */
        /* <DEDUP_REMOVED lines=8> */
[----:B------:R-:W-:Y:S02]  /*bc60*/  FFMA.FTZ R181, R182, c[0x0][0x2d0], -R159 ;  /* 0x0000b400b6b57a23 */ /* 0x000fe4000001089f */
[C---:B------:R-:W-:Y:S01]  /*bc70*/  FADD.FTZ R6, -R2.reuse, R153 ;  /* 0x0000009902067221 */ /* 0x040fe20000010100 */
[----:B------:R-:W-:Y:S01]  /*bc80*/  FMNMX.FTZ R5, R155, R0, !PT ;  /* 0x000000009b057209 */ /* 0x000fe20007810000 */
[----:B------:R-:W-:Y:S01]  /*bc90*/  FMUL.FTZ R158, R2, c[0x0][0x2d0] ;  /* 0x0000b400029e7a20 */ /* 0x000fe20000410000 */
[----:B------:R-:W-:Y:S01]  /*bca0*/  FMNMX.FTZ R0, R9, R4, !PT ;  /* 0x0000000409007209 */ /* 0x000fe20007810000 */
[----:B------:R-:W-:Y:S01]  /*bcb0*/  FMUL.FTZ R150, R6, c[0x0][0x2d0] ;  /* 0x0000b40006967a20 */ /* 0x000fe20000410000 */
[----:B------:R-:W-:Y:S01]  /*bcc0*/  FMNMX.FTZ R4, R154, R5, !PT ;  /* 0x000000059a047209 */ /* 0x000fe20007810000 */
[----:B------:R-:W-:Y:S01]  /*bcd0*/  FFMA.FTZ R180, R180, c[0x0][0x2d0], -R159 ;  /* 0x0000b400b4b47a23 */ /* 0x000fe2000001089f */
[----:B------:R-:W1:Y:S01]  /*bce0*/  MUFU.EX2 R151, R151 ;  /* 0x0000009700977308 */ /* 0x000e620000000800 */
[----:B------:R-:W-:Y:S02]  /*bcf0*/  FADD.FTZ R6, -R0, R149 ;  /* 0x0000009500067221 */ /* 0x000fe40000010100 */
[----:B------:R-:W2:Y:S01]  /*bd00*/  SHFL.BFLY PT, R5, R4, 0x2, 0x1f ;  /* 0x0c401f0004057f89 */ /* 0x000ea200000e0000 */
[--C-:B------:R-:W-:Y:S02]  /*bd10*/  FFMA.FTZ R184, R185, c[0x0][0x2d0], -R158.reuse ;  /* 0x0000b400b9b87a23 */ /* 0x100fe4000001089e */
[----:B------:R-:W-:Y:S02]  /*bd20*/  FMUL.FTZ R149, R6, c[0x0][0x2d0] ;  /* 0x0000b40006957a20 */ /* 0x000fe40000410000 */
[--C-:B------:R-:W-:Y:S02]  /*bd30*/  FFMA.FTZ R183, R183, c[0x0][0x2d0], -R158.reuse ;  /* 0x0000b400b7b77a23 */ /* 0x100fe4000001089e */
[--C-:B------:R-:W-:Y:S01]  /*bd40*/  FFMA.FTZ R186, R14, c[0x0][0x2d0], -R159.reuse ;  /* 0x0000b4000eba7a23 */ /* 0x100fe2000001089f */
[----:B------:R-:W3:Y:S01]  /*bd50*/  MUFU.EX2 R150, R150 ;  /* 0x0000009600967308 */ /* 0x000ee20000000800 */
[--C-:B------:R-:W-:Y:S02]  /*bd60*/  FFMA.FTZ R185, R16, c[0x0][0x2d0], -R159.reuse ;  /* 0x0000b40010b97a23 */ /* 0x100fe4000001089f */
[--C-:B------:R-:W-:Y:S02]  /*bd70*/  FFMA.FTZ R182, R17, c[0x0][0x2d0], -R158.reuse ;  /* 0x0000b40011b67a23 */ /* 0x100fe4000001089e */
[----:B------:R-:W-:Y:S02]  /*bd80*/  FFMA.FTZ R187, R15, c[0x0][0x2d0], -R158 ;  /* 0x0000b4000fbb7a23 */ /* 0x000fe4000001089e */
[----:B------:R-:W-:Y:S02]  /*bd90*/  FMUL.FTZ R157, R0, c[0x0][0x2d0] ;  /* 0x0000b400009d7a20 */ /* 0x000fe40000410000 */
[----:B------:R-:W-:Y:S01]  /*bda0*/  FFMA.FTZ R171, R171, c[0x0][0x2d0], -R159 ;  /* 0x0000b400abab7a23 */ /* 0x000fe2000001089f */
[----:B------:R-:W-:Y:S01]  /*bdb0*/  MUFU.EX2 R181, R181 ;  /* 0x000000b500b57308 */ /* 0x000fe20000000800 */
[--C-:B------:R-:W-:Y:S02]  /*bdc0*/  FFMA.FTZ R195, R192, c[0x0][0x2d0], -R157.reuse ;  /* 0x0000b400c0c37a23 */ /* 0x100fe4000001089d */
[--C-:B------:R-:W-:Y:S02]  /*bdd0*/  FFMA.FTZ R192, R252, c[0x0][0x2d0], -R157.reuse ;  /* 0x0000b400fcc07a23 */ /* 0x100fe4000001089d */
[--C-:B------:R-:W-:Y:S01]  /*bde0*/  FFMA.FTZ R193, R193, c[0x0][0x2d0], -R157.reuse ;  /* 0x0000b400c1c17a23 */ /* 0x100fe2000001089d */
[----:B--2---:R-:W-:Y:S01]  /*bdf0*/  FMNMX.FTZ R6, R4, R5, !PT ;  /* 0x0000000504067209 */ /* 0x004fe20007810000 */
[--C-:B------:R-:W-:Y:S02]  /*be00*/  FFMA.FTZ R190, R161, c[0x0][0x2d0], -R157.reuse ;  /* 0x0000b400a1be7a23 */ /* 0x100fe4000001089d */
[C---:B-1----:R-:W-:Y:S01]  /*be10*/  FMUL.FTZ R5, R151.reuse, R145 ;  /* 0x0000009197057220 */ /* 0x042fe20000410000 */
[----:B------:R-:W-:Y:S01]  /*be20*/  MUFU.EX2 R180, R180 ;  /* 0x000000b400b47308 */ /* 0x000fe20000000800 */
[----:B------:R-:W1:Y:S01]  /*be30*/  SHFL.BFLY PT, R153, R6, 0x1, 0x1f ;  /* 0x0c201f0006997f89 */ /* 0x000e6200000e0000 */
[C---:B------:R-:W-:Y:S02]  /*be40*/  FMUL.FTZ R16, R151.reuse, R132 ;  /* 0x0000008497107220 */ /* 0x040fe40000410000 */
[C---:B------:R-:W-:Y:S02]  /*be50*/  FMUL.FTZ R17, R151.reuse, R133 ;  /* 0x0000008597117220 */ /* 0x040fe40000410000 */
[C---:B---3--:R-:W-:Y:S02]  /*be60*/  FMUL.FTZ R18, R150.reuse, R134 ;  /* 0x0000008696127220 */ /* 0x048fe40000410000 */
[C---:B------:R-:W-:Y:S02]  /*be70*/  FMUL.FTZ R19, R150.reuse, R135 ;  /* 0x0000008796137220 */ /* 0x040fe40000410000 */
[----:B------:R-:W-:Y:S01]  /*be80*/  MUFU.EX2 R184, R184 ;  /* 0x000000b800b87308 */ /* 0x000fe20000000800 */
[----:B------:R-:W-:Y:S01]  /*be90*/  LDSM.16.MT88.4 R132, [R214+0x900] ;  /* 0x00090000d684783b */ /* 0x000fe20000004200 */
[C---:B------:R-:W-:Y:S02]  /*bea0*/  FMUL.FTZ R32, R151.reuse, R116 ;  /* 0x0000007497207220 */ /* 0x040fe40000410000 */
[C---:B------:R-:W-:Y:S02]  /*beb0*/  FMUL.FTZ R33, R151.reuse, R117 ;  /* 0x0000007597217220 */ /* 0x040fe40000410000 */
[C---:B------:R-:W-:Y:S02]  /*bec0*/  FMUL.FTZ R34, R150.reuse, R118 ;  /* 0x0000007696227220 */ /* 0x040fe40000410000 */
[----:B------:R-:W-:Y:S02]  /*bed0*/  FMUL.FTZ R35, R150, R119 ;  /* 0x0000007796237220 */ /* 0x000fe40000410000 */
[----:B------:R-:W2:Y:S01]  /*bee0*/  MUFU.EX2 R183, R183 ;  /* 0x000000b700b77308 */ /* 0x000ea20000000800 */
[----:B------:R-:W-:Y:S01]  /*bef0*/  LDSM.16.MT88.4 R116, [R214+0x1100] ;  /* 0x00110000d674783b */ /* 0x000fe20000004200 */
[C---:B------:R-:W-:Y:S02]  /*bf00*/  FMUL.FTZ R48, R151.reuse, R100 ;  /* 0x0000006497307220 */ /* 0x040fe40000410000 */
[----:B------:R-:W-:Y:S01]  /*bf10*/  FMUL.FTZ R49, R151, R101 ;  /* 0x0000006597317220 */ /* 0x000fe20000410000 */
[----:B-1----:R-:W-:Y:S01]  /*bf20*/  FMNMX.FTZ R153, R6, R153, !PT ;  /* 0x0000009906997209 */ /* 0x002fe20007810000 */
[C---:B------:R-:W-:Y:S02]  /*bf30*/  FMUL.FTZ R6, R150.reuse, R146 ;  /* 0x0000009296067220 */ /* 0x040fe40000410000 */
[----:B------:R-:W-:Y:S02]  /*bf40*/  FMUL.FTZ R50, R150, R102 ;  /* 0x0000006696327220 */ /* 0x000fe40000410000 */
[C---:B------:R-:W-:Y:S01]  /*bf50*/  FMUL.FTZ R156, R153.reuse, c[0x0][0x2d0] ;  /* 0x0000b400999c7a20 */ /* 0x040fe20000410000 */
[----:B------:R-:W-:Y:S01]  /*bf60*/  MUFU.EX2 R186, R186 ;  /* 0x000000ba00ba7308 */ /* 0x000fe20000000800 */
[----:B------:R-:W-:Y:S02]  /*bf70*/  FADD.FTZ R4, -R153, R152 ;  /* 0x0000009899047221 */ /* 0x000fe40000010100 */
[--C-:B------:R-:W-:Y:S02]  /*bf80*/  FFMA.FTZ R188, R197, c[0x0][0x2d0], -R156.reuse ;  /* 0x0000b400c5bc7a23 */ /* 0x100fe4000001089c */
[----:B------:R-:W-:Y:S02]  /*bf90*/  FMUL.FTZ R148, R4, c[0x0][0x2d0] ;  /* 0x0000b40004947a20 */ /* 0x000fe40000410000 */
[--C-:B------:R-:W-:Y:S02]  /*bfa0*/  FFMA.FTZ R189, R12, c[0x0][0x2d0], -R156.reuse ;  /* 0x0000b4000cbd7a23 */ /* 0x100fe4000001089c */
[--C-:B------:R-:W-:Y:S01]  /*bfb0*/  FFMA.FTZ R191, R7, c[0x0][0x2d0], -R156.reuse ;  /* 0x0000b40007bf7a23 */ /* 0x100fe2000001089c */
[----:B------:R-:W1:Y:S01]  /*bfc0*/  MUFU.EX2 R185, R185 ;  /* 0x000000b900b97308 */ /* 0x000e620000000800 */
[--C-:B------:R-:W-:Y:S01]  /*bfd0*/  FFMA.FTZ R152, R13, c[0x0][0x2d0], -R156.reuse ;  /* 0x0000b4000d987a23 */ /* 0x100fe2000001089c */
[----:B--2---:R-:W-:Y:S01]  /*bfe0*/  F2FP.PACK_AB R145, R183, R184 ;  /* 0x000000b8b791723e */ /* 0x004fe200000000ff */
[----:B------:R-:W-:Y:S01]  /*bff0*/  FMUL.FTZ R4, R151, R144 ;  /* 0x0000009097047220 */ /* 0x000fe20000410000 */
[----:B------:R-:W-:Y:S01]  /*c000*/  F2FP.PACK_AB R144, R180, R181 ;  /* 0x000000b5b490723e */ /* 0x000fe200000000ff */
[C---:B------:R-:W-:Y:S02]  /*c010*/  FMUL.FTZ R7, R150.reuse, R147 ;  /* 0x0000009396077220 */ /* 0x040fe40000410000 */
[----:B------:R-:W-:Y:S03]  /*c020*/  FMUL.FTZ R51, R150, R103 ;  /* 0x0000006796337220 */ /* 0x000fe60000410000 */
[----:B------:R-:W-:Y:S01]  /*c030*/  MUFU.EX2 R182, R182 ;  /* 0x000000b600b67308 */ /* 0x000fe20000000800 */
[----:B------:R-:W-:Y:S01]  /*c040*/  LDSM.16.MT88.4 R100, [R214+0x1900] ;  /* 0x00190000d664783b */ /* 0x000fe20000004200 */
[----:B------:R-:W-:Y:S02]  /*c050*/  FFMA.FTZ R252, R178, c[0x0][0x2d0], -R157 ;  /* 0x0000b400b2fc7a23 */ /* 0x000fe4000001089d */
[--C-:B------:R-:W-:Y:S02]  /*c060*/  FFMA.FTZ R179, R179, c[0x0][0x2d0], -R156.reuse ;  /* 0x0000b400b3b37a23 */ /* 0x100fe4000001089c */
[----:B------:R-:W-:Y:S02]  /*c070*/  FFMA.FTZ R177, R177, c[0x0][0x2d0], -R156 ;  /* 0x0000b400b1b17a23 */ /* 0x000fe4000001089c */
[--C-:B------:R-:W-:Y:S02]  /*c080*/  FFMA.FTZ R170, R170, c[0x0][0x2d0], -R159.reuse ;  /* 0x0000b400aaaa7a23 */ /* 0x100fe4000001089f */
[----:B------:R-:W2:Y:S01]  /*c090*/  MUFU.EX2 R187, R187 ;  /* 0x000000bb00bb7308 */ /* 0x000ea20000000800 */
[--C-:B------:R-:W-:Y:S02]  /*c0a0*/  FFMA.FTZ R169, R169, c[0x0][0x2d0], -R158.reuse ;  /* 0x0000b400a9a97a23 */ /* 0x100fe4000001089e */
[--C-:B------:R-:W-:Y:S01]  /*c0b0*/  FFMA.FTZ R168, R168, c[0x0][0x2d0], -R158.reuse ;  /* 0x0000b400a8a87a23 */ /* 0x100fe2000001089e */
[----:B-1----:R-:W-:Y:S01]  /*c0c0*/  F2FP.PACK_AB R146, R185, R186 ;  /* 0x000000bab992723e */ /* 0x002fe200000000ff */
[----:B------:R-:W-:Y:S02]  /*c0d0*/  FFMA.FTZ R175, R175, c[0x0][0x2d0], -R159 ;  /* 0x0000b400afaf7a23 */ /* 0x000fe4000001089f */
[----:B------:R-:W-:Y:S02]  /*c0e0*/  FFMA.FTZ R173, R173, c[0x0][0x2d0], -R158 ;  /* 0x0000b400adad7a23 */ /* 0x000fe4000001089e */
[--C-:B------:R-:W-:Y:S01]  /*c0f0*/  FFMA.FTZ R167, R167, c[0x0][0x2d0], -R157.reuse ;  /* 0x0000b400a7a77a23 */ /* 0x100fe2000001089d */
[----:B------:R-:W1:Y:S01]  /*c100*/  MUFU.EX2 R149, R149 ;  /* 0x0000009500957308 */ /* 0x000e620000000800 */
[----:B------:R-:W-:Y:S02]  /*c110*/  FFMA.FTZ R166, R166, c[0x0][0x2d0], -R157 ;  /* 0x0000b400a6a67a23 */ /* 0x000fe4000001089d */
[----:B------:R-:W-:Y:S02]  /*c120*/  FFMA.FTZ R164, R164, c[0x0][0x2d0], -R156 ;  /* 0x0000b400a4a47a23 */ /* 0x000fe4000001089c */
[C---:B------:R-:W-:Y:S02]  /*c130*/  FMUL.FTZ R52, R151.reuse, R52 ;  /* 0x0000003497347220 */ /* 0x040fe40000410000 */
[C---:B------:R-:W-:Y:S02]  /*c140*/  FMUL.FTZ R53, R151.reuse, R53 ;  /* 0x0000003597357220 */ /* 0x040fe40000410000 */
[C---:B------:R-:W-:Y:S01]  /*c150*/  FMUL.FTZ R54, R150.reuse, R54 ;  /* 0x0000003696367220 */ /* 0x040fe20000410000 */
[----:B------:R-:W3:Y:S01]  /*c160*/  MUFU.EX2 R148, R148 ;  /* 0x0000009400947308 */ /* 0x000ee20000000800 */
[C---:B------:R-:W-:Y:S02]  /*c170*/  FMUL.FTZ R55, R150.reuse, R55 ;  /* 0x0000003796377220 */ /* 0x040fe40000410000 */
[----:B------:R-:W-:Y:S01]  /*c180*/  FMUL.FTZ R64, R151, R64 ;  /* 0x0000004097407220 */ /* 0x000fe20000410000 */
[----:B--2---:R-:W-:Y:S01]  /*c190*/  F2FP.PACK_AB R147, R187, R182 ;  /* 0x000000b6bb93723e */ /* 0x004fe200000000ff */
[----:B------:R-:W-:Y:S02]  /*c1a0*/  FMUL.FTZ R65, R151, R65 ;  /* 0x0000004197417220 */ /* 0x000fe40000410000 */
[C---:B------:R-:W-:Y:S02]  /*c1b0*/  FMUL.FTZ R66, R150.reuse, R66 ;  /* 0x0000004296427220 */ /* 0x040fe40000410000 */
[----:B------:R-:W-:Y:S01]  /*c1c0*/  FMUL.FTZ R67, R150, R67 ;  /* 0x0000004396437220 */ /* 0x000fe20000410000 */
[----:B------:R-:W-:Y:S01]  /*c1d0*/  MUFU.EX2 R195, R195 ;  /* 0x000000c300c37308 */ /* 0x000fe20000000800 */
[-C--:B------:R-:W-:Y:S05]  /*c1e0*/  HMMA.16816.F32 R4, R144, R20.reuse, R4 ;  /* 0x000000149004723c */ /* 0x080fea0000001804 */
[C---:B-1----:R-:W-:Y:S02]  /*c1f0*/  FMUL.FTZ R8, R149.reuse, R140 ;  /* 0x0000008c95087220 */ /* 0x042fe40000410000 */
[C---:B------:R-:W-:Y:S02]  /*c200*/  FMUL.FTZ R9, R149.reuse, R141 ;  /* 0x0000008d95097220 */ /* 0x040fe40000410000 */
[----:B------:R-:W1:Y:S03]  /*c210*/  MUFU.EX2 R192, R192 ;  /* 0x000000c000c07308 */ /* 0x000e660000000800 */
[C---:B------:R-:W-:Y:S02]  /*c220*/  FMUL.FTZ R12, R149.reuse, R136 ;  /* 0x00000088950c7220 */ /* 0x040fe40000410000 */
[C---:B---3--:R-:W-:Y:S02]  /*c230*/  FMUL.FTZ R10, R148.reuse, R142 ;  /* 0x0000008e940a7220 */ /* 0x048fe40000410000 */
[C---:B------:R-:W-:Y:S02]  /*c240*/  FMUL.FTZ R11, R148.reuse, R143 ;  /* 0x0000008f940b7220 */ /* 0x040fe40000410000 */
[C---:B------:R-:W-:Y:S01]  /*c250*/  FMUL.FTZ R14, R148.reuse, R138 ;  /* 0x0000008a940e7220 */ /* 0x040fe20000410000 */
[----:B------:R-:W-:Y:S01]  /*c260*/  MUFU.EX2 R193, R193 ;  /* 0x000000c100c17308 */ /* 0x000fe20000000800 */
[C---:B------:R-:W-:Y:S02]  /*c270*/  FMUL.FTZ R15, R148.reuse, R139 ;  /* 0x0000008b940f7220 */ /* 0x040fe40000410000 */
[C---:B------:R-:W-:Y:S02]  /*c280*/  FMUL.FTZ R13, R149.reuse, R137 ;  /* 0x00000089950d7220 */ /* 0x040fe40000410000 */
[C---:B------:R-:W-:Y:S02]  /*c290*/  FMUL.FTZ R40, R149.reuse, R108 ;  /* 0x0000006c95287220 */ /* 0x040fe40000410000 */
[C---:B------:R-:W-:Y:S02]  /*c2a0*/  FMUL.FTZ R41, R149.reuse, R109 ;  /* 0x0000006d95297220 */ /* 0x040fe40000410000 */
[C---:B------:R-:W-:Y:S01]  /*c2b0*/  FMUL.FTZ R42, R148.reuse, R110 ;  /* 0x0000006e942a7220 */ /* 0x040fe20000410000 */
[----:B------:R-:W2:Y:S01]  /*c2c0*/  MUFU.EX2 R190, R190 ;  /* 0x000000be00be7308 */ /* 0x000ea20000000800 */
[----:B------:R-:W-:Y:S02]  /*c2d0*/  FMUL.FTZ R43, R148, R111 ;  /* 0x0000006f942b7220 */ /* 0x000fe40000410000 */
[----:B------:R-:W-:Y:S01]  /*c2e0*/  LDSM.16.MT88.4 R108, [R214+0x500] ;  /* 0x00050000d66c783b */ /* 0x000fe20000004200 */
[----:B-1----:R-:W-:Y:S01]  /*c2f0*/  F2FP.PACK_AB R140, R192, R195 ;  /* 0x000000c3c08c723e */ /* 0x002fe200000000ff */
[C---:B------:R-:W-:Y:S02]  /*c300*/  FMUL.FTZ R44, R149.reuse, R104 ;  /* 0x00000068952c7220 */ /* 0x040fe40000410000 */
[C---:B------:R-:W-:Y:S02]  /*c310*/  FMUL.FTZ R45, R149.reuse, R105 ;  /* 0x00000069952d7220 */ /* 0x040fe40000410000 */
[C---:B------:R-:W-:Y:S01]  /*c320*/  FMUL.FTZ R46, R148.reuse, R106 ;  /* 0x0000006a942e7220 */ /* 0x040fe20000410000 */
[----:B------:R-:W-:Y:S01]  /*c330*/  MUFU.EX2 R191, R191 ;  /* 0x000000bf00bf7308 */ /* 0x000fe20000000800 */
[C---:B------:R-:W-:Y:S02]  /*c340*/  FMUL.FTZ R47, R148.reuse, R107 ;  /* 0x0000006b942f7220 */ /* 0x040fe40000410000 */
[----:B------:R-:W-:Y:S01]  /*c350*/  LDSM.16.MT88.4 R104, [R212+0x1900] ;  /* 0x00190000d468783b */ /* 0x000fe20000004200 */
[C---:B------:R-:W-:Y:S02]  /*c360*/  FMUL.FTZ R24, R149.reuse, R124 ;  /* 0x0000007c95187220 */ /* 0x040fe40000410000 */
[C---:B------:R-:W-:Y:S02]  /*c370*/  FMUL.FTZ R25, R149.reuse, R125 ;  /* 0x0000007d95197220 */ /* 0x040fe40000410000 */
[C---:B------:R-:W-:Y:S02]  /*c380*/  FMUL.FTZ R26, R148.reuse, R126 ;  /* 0x0000007e941a7220 */ /* 0x040fe40000410000 */
[----:B------:R-:W1:Y:S01]  /*c390*/  MUFU.EX2 R188, R188 ;  /* 0x000000bc00bc7308 */ /* 0x000e620000000800 */
[----:B------:R-:W-:Y:S02]  /*c3a0*/  FMUL.FTZ R27, R148, R127 ;  /* 0x0000007f941b7220 */ /* 0x000fe40000410000 */
[C---:B------:R-:W-:Y:S01]  /*c3b0*/  FMUL.FTZ R28, R149.reuse, R120 ;  /* 0x00000078951c7220 */ /* 0x040fe20000410000 */
[----:B--2---:R-:W-:Y:S01]  /*c3c0*/  F2FP.PACK_AB R142, R190, R193 ;  /* 0x000000c1be8e723e */ /* 0x004fe200000000ff */
[C---:B------:R-:W-:Y:S02]  /*c3d0*/  FMUL.FTZ R29, R149.reuse, R121 ;  /* 0x00000079951d7220 */ /* 0x040fe40000410000 */
        /* <DEDUP_REMOVED lines=10> */
[----:B------:R-:W-:Y:S01]  /*c480*/  FMUL.FTZ R62, R148, R62 ;  /* 0x0000003e943e7220 */ /* 0x000fe20000410000 */
[----:B-1----:R-:W-:Y:S01]  /*c490*/  F2FP.PACK_AB R141, R188, R191 ;  /* 0x000000bfbc8d723e */ /* 0x002fe200000000ff */
[----:B------:R-:W-:Y:S02]  /*c4a0*/  FMUL.FTZ R63, R148, R63 ;  /* 0x0000003f943f7220 */ /* 0x000fe40000410000 */
[--C-:B------:R-:W-:Y:S02]  /*c4b0*/  FFMA.FTZ R194, R194, c[0x0][0x2d0], -R159.reuse ;  /* 0x0000b400c2c27a23 */ /* 0x100fe4000001089f */
[--C-:B------:R-:W-:Y:S01]  /*c4c0*/  FFMA.FTZ R197, R196, c[0x0][0x2d0], -R159.reuse ;  /* 0x0000b400c4c57a23 */ /* 0x100fe2000001089f */
[----:B------:R-:W-:Y:S01]  /*c4d0*/  MUFU.EX2 R124, R179 ;  /* 0x000000b3007c7308 */ /* 0x000fe20000000800 */
[--C-:B------:R-:W-:Y:S02]  /*c4e0*/  FFMA.FTZ R196, R201, c[0x0][0x2d0], -R158.reuse ;  /* 0x0000b400c9c47a23 */ /* 0x100fe4000001089e */
[--C-:B------:R-:W-:Y:S02]  /*c4f0*/  FFMA.FTZ R199, R199, c[0x0][0x2d0], -R158.reuse ;  /* 0x0000b400c7c77a23 */ /* 0x100fe4000001089e */
[--C-:B------:R-:W-:Y:S02]  /*c500*/  FFMA.FTZ R198, R198, c[0x0][0x2d0], -R159.reuse ;  /* 0x0000b400c6c67a23 */ /* 0x100fe4000001089f */
[--C-:B------:R-:W-:Y:S02]  /*c510*/  FFMA.FTZ R201, R200, c[0x0][0x2d0], -R159.reuse ;  /* 0x0000b400c8c97a23 */ /* 0x100fe4000001089f */
[----:B------:R-:W-:Y:S01]  /*c520*/  FFMA.FTZ R159, R174, c[0x0][0x2d0], -R159 ;  /* 0x0000b400ae9f7a23 */ /* 0x000fe2000001089f */
[----:B------:R1:W-:Y:S01]  /*c530*/  MUFU.EX2 R125, R177 ;  /* 0x000000b1007d7308 */ /* 0x0003e20000000800 */
[--C-:B------:R-:W-:Y:S02]  /*c540*/  FFMA.FTZ R200, R249, c[0x0][0x2d0], -R158.reuse ;  /* 0x0000b400f9c87a23 */ /* 0x100fe4000001089e */
[--C-:B------:R-:W-:Y:S01]  /*c550*/  FFMA.FTZ R203, R203, c[0x0][0x2d0], -R158.reuse ;  /* 0x0000b400cbcb7a23 */ /* 0x100fe2000001089e */
[----:B--2---:R-:W-:Y:S01]  /*c560*/  F2FP.PACK_AB R143, R152, R189 ;  /* 0x000000bd988f723e */ /* 0x004fe200000000ff */
[----:B------:R-:W-:Y:S02]  /*c570*/  FFMA.FTZ R158, R172, c[0x0][0x2d0], -R158 ;  /* 0x0000b400ac9e7a23 */ /* 0x000fe4000001089e */
[--C-:B------:R-:W-:Y:S02]  /*c580*/  FFMA.FTZ R202, R202, c[0x0][0x2d0], -R157.reuse ;  /* 0x0000b400caca7a23 */ /* 0x100fe4000001089d */
[--C-:B------:R-:W-:Y:S01]  /*c590*/  FFMA.FTZ R249, R250, c[0x0][0x2d0], -R157.reuse ;  /* 0x0000b400faf97a23 */ /* 0x100fe2000001089d */
[----:B------:R-:W-:Y:S01]  /*c5a0*/  MUFU.EX2 R126, R171 ;  /* 0x000000ab007e7308 */ /* 0x000fe20000000800 */
[C---:B------:R-:W-:Y:S04]  /*c5b0*/  HMMA.16816.F32 R8, R140.reuse, R20, R8 ;  /* 0x000000148c08723c */ /* 0x040fe80000001808 */
[--C-:B------:R-:W-:Y:S02]  /*c5c0*/  FFMA.FTZ R250, R176, c[0x0][0x2d0], -R157.reuse ;  /* 0x0000b400b0fa7a23 */ /* 0x100fe4000001089d */
[--C-:B------:R-:W-:Y:S02]  /*c5d0*/  FFMA.FTZ R162, R162, c[0x0][0x2d0], -R157.reuse ;  /* 0x0000b400a2a27a23 */ /* 0x100fe4000001089d */
[-C--:B------:R-:W-:Y:S01]  /*c5e0*/  HMMA.16816.F32 R12, R140, R22.reuse, R12 ;  /* 0x000000168c0c723c */ /* 0x080fe2000000180c */
[----:B------:R-:W-:Y:S03]  /*c5f0*/  MUFU.EX2 R122, R170 ;  /* 0x000000aa007a7308 */ /* 0x000fe60000000800 */
[C---:B------:R-:W-:Y:S01]  /*c600*/  FMUL.FTZ R20, R151.reuse, R128 ;  /* 0x0000008097147220 */ /* 0x040fe20000410000 */
[----:B-1----:R-:W-:Y:S01]  /*c610*/  LDSM.16.MT88.4 R176, [R212+0x2100] ;  /* 0x00210000d4b0783b */ /* 0x002fe20000004200 */
[----:B------:R-:W-:Y:S02]  /*c620*/  FMUL.FTZ R21, R151, R129 ;  /* 0x0000008197157220 */ /* 0x000fe40000410000 */
[C---:B------:R-:W-:Y:S03]  /*c630*/  HMMA.16816.F32 R16, R144.reuse, R22, R16 ;  /* 0x000000169010723c */ /* 0x040fe60000001810 */
[----:B------:R-:W-:Y:S01]  /*c640*/  MUFU.EX2 R127, R169 ;  /* 0x000000a9007f7308 */ /* 0x000fe20000000800 */
[----:B------:R-:W-:Y:S02]  /*c650*/  FFMA.FTZ R157, R165, c[0x0][0x2d0], -R157 ;  /* 0x0000b400a59d7a23 */ /* 0x000fe4000001089d */
[C---:B------:R-:W-:Y:S02]  /*c660*/  FMUL.FTZ R96, R151.reuse, R96 ;  /* 0x0000006097607220 */ /* 0x040fe40000410000 */
[C---:B------:R-:W-:Y:S04]  /*c670*/  FMUL.FTZ R22, R150.reuse, R130 ;  /* 0x0000008296167220 */ /* 0x040fe80000410000 */
[C---:B------:R-:W-:Y:S01]  /*c680*/  FMUL.FTZ R23, R150.reuse, R131 ;  /* 0x0000008396177220 */ /* 0x040fe20000410000 */
[----:B------:R1:W-:Y:S01]  /*c690*/  MUFU.EX2 R123, R168 ;  /* 0x000000a8007b7308 */ /* 0x0003e20000000800 */
[----:B------:R-:W2:Y:S01]  /*c6a0*/  LDSM.16.MT88.4 R128, [R214+0xd00] ;  /* 0x000d0000d680783b */ /* 0x000ea20000004200 */
[C---:B------:R-:W-:Y:S02]  /*c6b0*/  FMUL.FTZ R97, R151.reuse, R97 ;  /* 0x0000006197617220 */ /* 0x040fe40000410000 */
[C---:B------:R-:W-:Y:S02]  /*c6c0*/  FMUL.FTZ R98, R150.reuse, R98 ;  /* 0x0000006296627220 */ /* 0x040fe40000410000 */
[-C--:B------:R-:W-:Y:S03]  /*c6d0*/  HMMA.16816.F32 R20, R144, R36.reuse, R20 ;  /* 0x000000249014723c */ /* 0x080fe60000001814 */
[C---:B------:R-:W-:Y:S01]  /*c6e0*/  FMUL.FTZ R99, R150.reuse, R99 ;  /* 0x0000006396637220 */ /* 0x040fe20000410000 */
[----:B------:R-:W-:Y:S01]  /*c6f0*/  MUFU.EX2 R138, R175 ;  /* 0x000000af008a7308 */ /* 0x000fe20000000800 */
[C---:B------:R-:W-:Y:S02]  /*c700*/  FMUL.FTZ R68, R151.reuse, R68 ;  /* 0x0000004497447220 */ /* 0x040fe40000410000 */
[C---:B------:R-:W-:Y:S01]  /*c710*/  FMUL.FTZ R69, R151.reuse, R69 ;  /* 0x0000004597457220 */ /* 0x040fe20000410000 */
[C---:B------:R-:W-:Y:S04]  /*c720*/  HMMA.16816.F32 R24, R140.reuse, R36, R24 ;  /* 0x000000248c18723c */ /* 0x040fe80000001818 */
[C---:B------:R-:W-:Y:S02]  /*c730*/  FMUL.FTZ R70, R150.reuse, R70 ;  /* 0x0000004696467220 */ /* 0x040fe40000410000 */
[----:B------:R3:W-:Y:S01]  /*c740*/  MUFU.EX2 R139, R173 ;  /* 0x000000ad008b7308 */ /* 0x0007e20000000800 */
[C---:B------:R-:W-:Y:S01]  /*c750*/  FMUL.FTZ R36, R151.reuse, R112 ;  /* 0x0000007097247220 */ /* 0x040fe20000410000 */
[-C--:B------:R-:W-:Y:S01]  /*c760*/  HMMA.16816.F32 R28, R140, R38.reuse, R28 ;  /* 0x000000268c1c723c */ /* 0x080fe2000000181c */
[----:B-1----:R-:W-:Y:S03]  /*c770*/  LDSM.16.MT88.4 R168, [R212+0x1500] ;  /* 0x00150000d4a8783b */ /* 0x002fe60000004200 */
[----:B------:R-:W-:Y:S02]  /*c780*/  FMUL.FTZ R37, R151, R113 ;  /* 0x0000007197257220 */ /* 0x000fe40000410000 */
[C---:B------:R-:W-:Y:S02]  /*c790*/  FMUL.FTZ R71, R150.reuse, R71 ;  /* 0x0000004796477220 */ /* 0x040fe40000410000 */
[C---:B------:R-:W-:Y:S01]  /*c7a0*/  HMMA.16816.F32 R32, R144.reuse, R38, R32 ;  /* 0x000000269020723c */ /* 0x040fe20000001820 */
[----:B------:R-:W-:Y:S03]  /*c7b0*/  MUFU.EX2 R120, R167 ;  /* 0x000000a700787308 */ /* 0x000fe60000000800 */
[C---:B------:R-:W-:Y:S02]  /*c7c0*/  FMUL.FTZ R72, R149.reuse, R72 ;  /* 0x0000004895487220 */ /* 0x040fe40000410000 */
[C---:B------:R-:W-:Y:S02]  /*c7d0*/  FMUL.FTZ R73, R149.reuse, R73 ;  /* 0x0000004995497220 */ /* 0x040fe40000410000 */
[C---:B------:R-:W-:Y:S03]  /*c7e0*/  FMUL.FTZ R38, R150.reuse, R114 ;  /* 0x0000007296267220 */ /* 0x040fe60000410000 */
[----:B------:R-:W1:Y:S01]  /*c7f0*/  MUFU.EX2 R136, R166 ;  /* 0x000000a600887308 */ /* 0x000e620000000800 */
[----:B------:R-:W-:Y:S02]  /*c800*/  FMUL.FTZ R39, R150, R115 ;  /* 0x0000007396277220 */ /* 0x000fe40000410000 */
[----:B------:R-:W4:Y:S01]  /*c810*/  LDSM.16.MT88.4 R112, [R212+0xd00] ;  /* 0x000d0000d470783b */ /* 0x000f220000004200 */
[C---:B------:R-:W-:Y:S02]  /*c820*/  FMUL.FTZ R74, R148.reuse, R74 ;  /* 0x0000004a944a7220 */ /* 0x040fe40000410000 */
[C---:B------:R-:W-:Y:S02]  /*c830*/  FMUL.FTZ R75, R148.reuse, R75 ;  /* 0x0000004b944b7220 */ /* 0x040fe40000410000 */
[-C--:B--2---:R-:W-:Y:S02]  /*c840*/  HMMA.16816.F32 R36, R144, R128.reuse, R36 ;  /* 0x000000809024723c */ /* 0x084fe40000001824 */
[----:B------:R2:W-:Y:S01]  /*c850*/  MUFU.EX2 R121, R164 ;  /* 0x000000a400797308 */ /* 0x0005e20000000800 */
[----:B---3--:R-:W-:Y:S01]  /*c860*/  LDSM.16.MT88.4 R172, [R214+0x2100] ;  /* 0x00210000d6ac783b */ /* 0x008fe20000004200 */
[C---:B------:R-:W-:Y:S02]  /*c870*/  FMUL.FTZ R76, R149.reuse, R76 ;  /* 0x0000004c954c7220 */ /* 0x040fe40000410000 */
[----:B------:R-:W-:Y:S02]  /*c880*/  FMUL.FTZ R77, R149, R77 ;  /* 0x0000004d954d7220 */ /* 0x000fe40000410000 */
[C---:B------:R-:W-:Y:S04]  /*c890*/  HMMA.16816.F32 R40, R140.reuse, R128, R40 ;  /* 0x000000808c28723c */ /* 0x040fe80000001828 */
[----:B------:R-:W-:Y:S01]  /*c8a0*/  MUFU.EX2 R194, R194 ;  /* 0x000000c200c27308 */ /* 0x000fe20000000800 */
[C---:B------:R-:W-:Y:S02]  /*c8b0*/  FMUL.FTZ R78, R148.reuse, R78 ;  /* 0x0000004e944e7220 */ /* 0x040fe40000410000 */
[----:B------:R-:W-:Y:S01]  /*c8c0*/  FMUL.FTZ R79, R148, R79 ;  /* 0x0000004f944f7220 */ /* 0x000fe20000410000 */
[-C--:B------:R-:W-:Y:S04]  /*c8d0*/  HMMA.16816.F32 R44, R140, R130.reuse, R44 ;  /* 0x000000828c2c723c */ /* 0x080fe8000000182c */
[C---:B------:R-:W-:Y:S01]  /*c8e0*/  FMUL.FTZ R80, R151.reuse, R80 ;  /* 0x0000005097507220 */ /* 0x040fe20000410000 */
[----:B-1----:R-:W-:Y:S01]  /*c8f0*/  F2FP.PACK_AB R160, R136, R120 ;  /* 0x0000007888a0723e */ /* 0x002fe200000000ff */
[----:B------:R-:W1:Y:S01]  /*c900*/  MUFU.EX2 R197, R197 ;  /* 0x000000c500c57308 */ /* 0x000e620000000800 */
[C---:B------:R-:W-:Y:S01]  /*c910*/  FMUL.FTZ R81, R151.reuse, R81 ;  /* 0x0000005197517220 */ /* 0x040fe20000410000 */
[C---:B------:R-:W-:Y:S01]  /*c920*/  HMMA.16816.F32 R48, R144.reuse, R130, R48 ;  /* 0x000000829030723c */ /* 0x040fe20000001830 */
[----:B--2---:R-:W-:Y:S03]  /*c930*/  LDSM.16.MT88.4 R164, [R214+0x1500] ;  /* 0x00150000d6a4783b */ /* 0x004fe60000004200 */
[C---:B------:R-:W-:Y:S02]  /*c940*/  FMUL.FTZ R82, R150.reuse, R82 ;  /* 0x0000005296527220 */ /* 0x040fe40000410000 */
[C---:B------:R-:W-:Y:S02]  /*c950*/  FMUL.FTZ R83, R150.reuse, R83 ;  /* 0x0000005396537220 */ /* 0x040fe40000410000 */
[----:B------:R-:W-:Y:S01]  /*c960*/  MUFU.EX2 R196, R196 ;  /* 0x000000c400c47308 */ /* 0x000fe20000000800 */
[C---:B------:R-:W-:Y:S01]  /*c970*/  FMUL.FTZ R84, R151.reuse, R84 ;  /* 0x0000005497547220 */ /* 0x040fe20000410000 */
[-C--:B----4-:R-:W-:Y:S03]  /*c980*/  HMMA.16816.F32 R52, R144, R112.reuse, R52 ;  /* 0x000000709034723c */ /* 0x090fe60000001834 */
[----:B------:R-:W-:Y:S02]  /*c990*/  FMUL.FTZ R85, R151, R85 ;  /* 0x0000005597557220 */ /* 0x000fe40000410000 */
[C---:B------:R-:W-:Y:S03]  /*c9a0*/  FMUL.FTZ R86, R150.reuse, R86 ;  /* 0x0000005696567220 */ /* 0x040fe60000410000 */
[----:B------:R-:W2:Y:S01]  /*c9b0*/  MUFU.EX2 R199, R199 ;  /* 0x000000c700c77308 */ /* 0x000ea20000000800 */
[C---:B------:R-:W-:Y:S04]  /*c9c0*/  HMMA.16816.F32 R56, R140.reuse, R112, R56 ;  /* 0x000000708c38723c */ /* 0x040fe80000001838 */
[----:B------:R-:W-:Y:S02]  /*c9d0*/  FMUL.FTZ R87, R150, R87 ;  /* 0x0000005796577220 */ /* 0x000fe40000410000 */
[C---:B------:R-:W-:Y:S02]  /*c9e0*/  FMUL.FTZ R88, R149.reuse, R88 ;  /* 0x0000005895587220 */ /* 0x040fe40000410000 */
[-C--:B------:R-:W-:Y:S01]  /*c9f0*/  HMMA.16816.F32 R60, R140, R114.reuse, R60 ;  /* 0x000000728c3c723c */ /* 0x080fe2000000183c */
[----:B------:R-:W-:Y:S03]  /*ca00*/  MUFU.EX2 R198, R198 ;  /* 0x000000c600c67308 */ /* 0x000fe60000000800 */
[----:B------:R-:W-:Y:S02]  /*ca10*/  FMUL.FTZ R89, R149, R89 ;  /* 0x0000005995597220 */ /* 0x000fe40000410000 */
[C---:B------:R-:W-:Y:S02]  /*ca20*/  FMUL.FTZ R90, R148.reuse, R90 ;  /* 0x0000005a945a7220 */ /* 0x040fe40000410000 */
[C---:B------:R-:W-:Y:S01]  /*ca30*/  HMMA.16816.F32 R64, R144.reuse, R114, R64 ;  /* 0x000000729040723c */ /* 0x040fe20000001840 */
[----:B------:R-:W3:Y:S02]  /*ca40*/  LDSM.16.MT88.4 R112, [R212+0x500] ;  /* 0x00050000d470783b */ /* 0x000ee40000004200 */
[----:B------:R-:W4:Y:S01]  /*ca50*/  MUFU.EX2 R201, R201 ;  /* 0x000000c900c97308 */ /* 0x000f220000000800 */
[----:B------:R-:W-:Y:S02]  /*ca60*/  FMUL.FTZ R91, R148, R91 ;  /* 0x0000005b945b7220 */ /* 0x000fe40000410000 */
[--C-:B------:R-:W-:Y:S02]  /*ca70*/  FFMA.FTZ R248, R248, c[0x0][0x2d0], -R156.reuse ;  /* 0x0000b400f8f87a23 */ /* 0x100fe4000001089c */
[-C--:B------:R-:W-:Y:S04]  /*ca80*/  HMMA.16816.F32 R68, R144, R100.reuse, R68 ;  /* 0x000000649044723c */ /* 0x080fe80000001844 */
[--C-:B------:R-:W-:Y:S01]  /*ca90*/  FFMA.FTZ R251, R251, c[0x0][0x2d0], -R156.reuse ;  /* 0x0000b400fbfb7a23 */ /* 0x100fe2000001089c */
[----:B------:R-:W-:Y:S01]  /*caa0*/  MUFU.EX2 R200, R200 ;  /* 0x000000c800c87308 */ /* 0x000fe20000000800 */
[C---:B------:R-:W-:Y:S02]  /*cab0*/  FMUL.FTZ R92, R149.reuse, R92 ;  /* 0x0000005c955c7220 */ /* 0x040fe40000410000 */
[C---:B------:R-:W-:Y:S04]  /*cac0*/  HMMA.16816.F32 R72, R140.reuse, R100, R72 ;  /* 0x000000648c48723c */ /* 0x040fe80000001848 */
[----:B------:R-:W-:Y:S02]  /*cad0*/  FMUL.FTZ R93, R149, R93 ;  /* 0x0000005d955d7220 */ /* 0x000fe40000410000 */
[C---:B------:R-:W-:Y:S01]  /*cae0*/  FMUL.FTZ R94, R148.reuse, R94 ;  /* 0x0000005e945e7220 */ /* 0x040fe20000410000 */
[----:B-1----:R-:W-:Y:S01]  /*caf0*/  F2FP.PACK_AB R100, R197, R194 ;  /* 0x000000c2c564723e */ /* 0x002fe200000000ff */
[-C--:B------:R-:W-:Y:S01]  /*cb00*/  HMMA.16816.F32 R76, R140, R102.reuse, R76 ;  /* 0x000000668c4c723c */ /* 0x080fe2000000184c */
[----:B------:R-:W1:Y:S03]  /*cb10*/  MUFU.EX2 R203, R203 ;  /* 0x000000cb00cb7308 */ /* 0x000e660000000800 */
[----:B--2---:R-:W-:Y:S01]  /*cb20*/  F2FP.PACK_AB R101, R199, R196 ;  /* 0x000000c4c765723e */ /* 0x004fe200000000ff */
[----:B------:R-:W-:Y:S02]  /*cb30*/  FMUL.FTZ R95, R148, R95 ;  /* 0x0000005f945f7220 */ /* 0x000fe40000410000 */
[--C-:B------:R-:W-:Y:S01]  /*cb40*/  FFMA.FTZ R163, R163, c[0x0][0x2d0], -R156.reuse ;  /* 0x0000b400a3a37a23 */ /* 0x100fe2000001089c */
[C---:B------:R-:W-:Y:S03]  /*cb50*/  HMMA.16816.F32 R80, R144.reuse, R102, R80 ;  /* 0x000000669050723c */ /* 0x040fe60000001850 */
[----:B------:R-:W-:Y:S01]  /*cb60*/  MUFU.EX2 R202, R202 ;  /* 0x000000ca00ca7308 */ /* 0x000fe20000000800 */
[--C-:B------:R-:W-:Y:S02]  /*cb70*/  FFMA.FTZ R155, R155, c[0x0][0x2d0], -R156.reuse ;  /* 0x0000b4009b9b7a23 */ /* 0x100fe4000001089c */
[----:B------:R-:W-:Y:S01]  /*cb80*/  FFMA.FTZ R156, R154, c[0x0][0x2d0], -R156 ;  /* 0x0000b4009a9c7a23 */ /* 0x000fe2000001089c */
[----:B----4-:R-:W-:Y:S01]  /*cb90*/  F2FP.PACK_AB R102, R201, R198 ;  /* 0x000000c6c966723e */ /* 0x010fe200000000ff */
[-C--:B------:R-:W-:Y:S04]  /*cba0*/  HMMA.16816.F32 R84, R144, R104.reuse, R84 ;  /* 0x000000689054723c */ /* 0x080fe80000001854 */
[----:B------:R-:W-:Y:S01]  /*cbb0*/  FFMA.FTZ R181, R151, R234, R181 ;  /* 0x000000ea97b57223 */ /* 0x000fe200000100b5 */
[----:B------:R-:W2:Y:S01]  /*cbc0*/  MUFU.EX2 R249, R249 ;  /* 0x000000f900f97308 */ /* 0x000ea20000000800 */
[----:B------:R-:W-:Y:S02]  /*cbd0*/  FFMA.FTZ R184, R150, R235, R184 ;  /* 0x000000eb96b87223 */ /* 0x000fe400000100b8 */
[C---:B------:R-:W-:Y:S04]  /*cbe0*/  HMMA.16816.F32 R88, R140.reuse, R104, R88 ;  /* 0x000000688c58723c */ /* 0x040fe80000001858 */
[----:B-1----:R-:W-:Y:S01]  /*cbf0*/  F2FP.PACK_AB R103, R203, R200 ;  /* 0x000000c8cb67723e */ /* 0x002fe200000000ff */
[----:B------:R-:W-:Y:S02]  /*cc00*/  FFMA.FTZ R195, R149, R232, R195 ;  /* 0x000000e895c37223 */ /* 0x000fe400000100c3 */
[----:B------:R-:W-:Y:S01]  /*cc10*/  MUFU.EX2 R248, R248 ;  /* 0x000000f800f87308 */ /* 0x000fe20000000800 */
[-C--:B------:R-:W-:Y:S04]  /*cc20*/  HMMA.16816.F32 R92, R140, R106.reuse, R92 ;  /* 0x0000006a8c5c723c */ /* 0x080fe8000000185c */
[----:B------:R-:W-:Y:S02]  /*cc30*/  FFMA.FTZ R191, R148, R233, R191 ;  /* 0x000000e994bf7223 */ /* 0x000fe400000100bf */
[----:B------:R-:W-:Y:S02]  /*cc40*/  FADD.FTZ R181, R180, R181 ;  /* 0x000000b5b4b57221 */ /* 0x000fe40000010000 */
[----:B------:R-:W-:Y:S01]  /*cc50*/  HMMA.16816.F32 R96, R144, R106, R96 ;  /* 0x0000006a9060723c */ /* 0x000fe20000001860 */
[----:B------:R-:W1:Y:S03]  /*cc60*/  MUFU.EX2 R251, R251 ;  /* 0x000000fb00fb7308 */ /* 0x000e660000000800 */
[----:B------:R-:W-:Y:S01]  /*cc70*/  FADD.FTZ R183, R183, R184 ;  /* 0x000000b8b7b77221 */ /* 0x000fe20000010000 */
[----:B--2---:R-:W-:Y:S01]  /*cc80*/  F2FP.PACK_AB R104, R249, R202 ;  /* 0x000000caf968723e */ /* 0x004fe200000000ff */
[----:B------:R-:W-:Y:S01]  /*cc90*/  FADD.FTZ R192, R192, R195 ;  /* 0x000000c3c0c07221 */ /* 0x000fe20000010000 */
[----:B------:R-:W-:Y:S01]  /*cca0*/  F2FP.PACK_AB R107, R125, R124 ;  /* 0x0000007c7d6b723e */ /* 0x000fe200000000ff */
[-C--:B------:R-:W-:Y:S03]  /*ccb0*/  HMMA.16816.F32 R4, R100, R108.reuse, R4 ;  /* 0x0000006c6404723c */ /* 0x080fe60000001804 */
[----:B------:R-:W-:Y:S02]  /*ccc0*/  MUFU.EX2 R250, R250 ;  /* 0x000000fa00fa7308 */ /* 0x000fe40000000800 */
[----:B------:R-:W-:Y:S02]  /*ccd0*/  FADD.FTZ R188, R188, R191 ;  /* 0x000000bfbcbc7221 */ /* 0x000fe40000010000 */
[----:B------:R-:W-:Y:S02]  /*cce0*/  FADD.FTZ R186, R186, R181 ;  /* 0x000000b5baba7221 */ /* 0x000fe40000010000 */
[----:B------:R-:W-:Y:S03]  /*ccf0*/  FADD.FTZ R182, R182, R183 ;  /* 0x000000b7b6b67221 */ /* 0x000fe60000010000 */
[----:B------:R-:W-:Y:S01]  /*cd00*/  FADD.FTZ R193, R193, R192 ;  /* 0x000000c0c1c17221 */ /* 0x000fe20000010000 */
[----:B------:R-:W2:Y:S01]  /*cd10*/  MUFU.EX2 R252, R252 ;  /* 0x000000fc00fc7308 */ /* 0x000ea20000000800 */
[----:B------:R-:W-:Y:S02]  /*cd20*/  FADD.FTZ R189, R189, R188 ;  /* 0x000000bcbdbd7221 */ /* 0x000fe40000010000 */
[----:B------:R-:W-:Y:S01]  /*cd30*/  FADD.FTZ R185, R185, R186 ;  /* 0x000000bab9b97221 */ /* 0x000fe20000010000 */
[----:B-1----:R-:W-:Y:S01]  /*cd40*/  F2FP.PACK_AB R105, R251, R248 ;  /* 0x000000f8fb69723e */ /* 0x002fe200000000ff */
[----:B------:R-:W-:Y:S02]  /*cd50*/  FADD.FTZ R187, R187, R182 ;  /* 0x000000b6bbbb7221 */ /* 0x000fe40000010000 */
[----:B------:R-:W-:Y:S02]  /*cd60*/  FADD.FTZ R193, R190, R193 ;  /* 0x000000c1bec17221 */ /* 0x000fe40000010000 */
[----:B------:R-:W-:Y:S01]  /*cd70*/  FADD.FTZ R189, R152, R189 ;  /* 0x000000bd98bd7221 */ /* 0x000fe20000010000 */
[----:B------:R-:W1:Y:S01]  /*cd80*/  MUFU.EX2 R128, R159 ;  /* 0x0000009f00807308 */ /* 0x000e620000000800 */
[----:B------:R-:W-:Y:S01]  /*cd90*/  MOV R152, R153 ;  /* 0x0000009900987202 */ /* 0x000fe20000000f00 */
[----:B------:R-:W-:Y:S02]  /*cda0*/  FADD.FTZ R194, R194, R185 ;  /* 0x000000b9c2c27221 */ /* 0x000fe40000010000 */
[----:B------:R-:W-:Y:S02]  /*cdb0*/  FADD.FTZ R196, R196, R187 ;  /* 0x000000bbc4c47221 */ /* 0x000fe40000010000 */
[----:B------:R-:W-:Y:S02]  /*cdc0*/  FADD.FTZ R202, R202, R193 ;  /* 0x000000c1caca7221 */ /* 0x000fe40000010000 */
[----:B------:R-:W-:Y:S02]  /*cdd0*/  FADD.FTZ R248, R248, R189 ;  /* 0x000000bdf8f87221 */ /* 0x000fe40000010000 */
[----:B------:R1:W4:Y:S01]  /*cde0*/  MUFU.EX2 R131, R158 ;  /* 0x0000009e00837308 */ /* 0x0003220000000800 */
[----:B------:R-:W-:Y:S02]  /*cdf0*/  FADD.FTZ R197, R197, R194 ;  /* 0x000000c2c5c57221 */ /* 0x000fe40000010000 */
[----:B------:R-:W-:Y:S01]  /*ce00*/  FADD.FTZ R199, R199, R196 ;  /* 0x000000c4c7c77221 */ /* 0x000fe20000010000 */
[----:B--2---:R-:W-:Y:S01]  /*ce10*/  F2FP.PACK_AB R106, R252, R250 ;  /* 0x000000fafc6a723e */ /* 0x004fe200000000ff */
[----:B------:R-:W-:Y:S02]  /*ce20*/  FADD.FTZ R249, R249, R202 ;  /* 0x000000caf9f97221 */ /* 0x000fe40000010000 */
[----:B------:R-:W-:Y:S02]  /*ce30*/  FADD.FTZ R248, R251, R248 ;  /* 0x000000f8fbf87221 */ /* 0x000fe40000010000 */
[----:B------:R-:W-:Y:S01]  /*ce40*/  FADD.FTZ R198, R198, R197 ;  /* 0x000000c5c6c67221 */ /* 0x000fe20000010000 */
[----:B------:R2:W-:Y:S01]  /*ce50*/  MUFU.EX2 R130, R157 ;  /* 0x0000009d00827308 */ /* 0x0005e20000000800 */
[C---:B------:R-:W-:Y:S04]  /*ce60*/  HMMA.16816.F32 R8, R104.reuse, R108, R8 ;  /* 0x0000006c6808723c */ /* 0x040fe80000001808 */
[----:B------:R-:W-:Y:S02]  /*ce70*/  FADD.FTZ R200, R200, R199 ;  /* 0x000000c7c8c87221 */ /* 0x000fe40000010000 */
[----:B------:R-:W-:Y:S02]  /*ce80*/  FADD.FTZ R249, R250, R249 ;  /* 0x000000f9faf97221 */ /* 0x000fe40000010000 */
[-C--:B------:R-:W-:Y:S01]  /*ce90*/  HMMA.16816.F32 R12, R104, R110.reuse, R12 ;  /* 0x0000006e680c723c */ /* 0x080fe2000000180c */
[----:B------:R5:W-:Y:S03]  /*cea0*/  MUFU.EX2 R154, R156 ;  /* 0x0000009c009a7308 */ /* 0x000be60000000800 */
[----:B------:R-:W-:Y:S01]  /*ceb0*/  FADD.FTZ R198, R201, R198 ;  /* 0x000000c6c9c67221 */ /* 0x000fe20000010000 */
[----:B-1----:R-:W-:Y:S01]  /*cec0*/  F2FP.PACK_AB R158, R128, R138 ;  /* 0x0000008a809e723e */ /* 0x002fe200000000ff */
[----:B------:R-:W-:Y:S01]  /*ced0*/  FADD.FTZ R200, R203, R200 ;  /* 0x000000c8cbc87221 */ /* 0x000fe20000010000 */
[----:B----4-:R-:W-:Y:S01]  /*cee0*/  F2FP.PACK_AB R159, R131, R139 ;  /* 0x0000008b839f723e */ /* 0x010fe200000000ff */
[C---:B------:R-:W-:Y:S01]  /*cef0*/  HMMA.16816.F32 R16, R100.reuse, R110, R16 ;  /* 0x0000006e6410723c */ /* 0x040fe20000001810 */
[----:B------:R-:W1:Y:S02]  /*cf00*/  LDSM.16.MT88.4 R108, [R212+0x1100] ;  /* 0x00110000d46c783b */ /* 0x000e640000004200 */
[----:B------:R-:W4:Y:S01]  /*cf10*/  MUFU.EX2 R137, R163 ;  /* 0x000000a300897308 */ /* 0x000f220000000800 */
[----:B------:R-:W-:Y:S01]  /*cf20*/  FADD.FTZ R249, R252, R249 ;  /* 0x000000f9fcf97221 */ /* 0x000fe20000010000 */
[----:B--2---:R-:W-:Y:S03]  /*cf30*/  F2FP.PACK_AB R157, R123, R127 ;  /* 0x0000007f7b9d723e */ /* 0x004fe600000000ff */
[-C--:B---3--:R-:W-:Y:S05]  /*cf40*/  HMMA.16816.F32 R20, R100, R112.reuse, R20 ;  /* 0x000000706414723c */ /* 0x088fea0000001814 */
[----:B------:R-:W2:Y:S03]  /*cf50*/  MUFU.EX2 R129, R162 ;  /* 0x000000a200817308 */ /* 0x000ea60000000800 */
[C---:B------:R-:W-:Y:S04]  /*cf60*/  HMMA.16816.F32 R24, R104.reuse, R112, R24 ;  /* 0x000000706818723c */ /* 0x040fe80000001818 */
[----:B-----5:R-:W-:Y:S03]  /*cf70*/  F2FP.PACK_AB R156, R122, R126 ;  /* 0x0000007e7a9c723e */ /* 0x020fe600000000ff */
[----:B------:R-:W3:Y:S01]  /*cf80*/  MUFU.EX2 R155, R155 ;  /* 0x0000009b009b7308 */ /* 0x000ee20000000800 */
[-C--:B------:R-:W-:Y:S04]  /*cf90*/  HMMA.16816.F32 R28, R104, R114.reuse, R28 ;  /* 0x00000072681c723c */ /* 0x080fe8000000181c */
[----:B----4-:R-:W-:Y:S04]  /*cfa0*/  F2FP.PACK_AB R161, R137, R121 ;  /* 0x0000007989a1723e */ /* 0x010fe800000000ff */
[C---:B------:R-:W-:Y:S01]  /*cfb0*/  HMMA.16816.F32 R32, R100.reuse, R114, R32 ;  /* 0x000000726420723c */ /* 0x040fe20000001820 */
[----:B------:R-:W4:Y:S03]  /*cfc0*/  LDSM.16.MT88.4 R112, [R214+0x1d00] ;  /* 0x001d0000d670783b */ /* 0x000f260000004200 */
[----:B--2---:R-:W-:Y:S04]  /*cfd0*/  F2FP.PACK_AB R162, R130, R129 ;  /* 0x0000008182a2723e */ /* 0x004fe800000000ff */
[-C--:B------:R-:W-:Y:S04]  /*cfe0*/  HMMA.16816.F32 R36, R100, R116.reuse, R36 ;  /* 0x000000746424723c */ /* 0x080fe80000001824 */
[----:B---3--:R-:W-:Y:S04]  /*cff0*/  F2FP.PACK_AB R163, R154, R155 ;  /* 0x0000009b9aa3723e */ /* 0x008fe800000000ff */
        /* <DEDUP_REMOVED lines=9> */
[-C--:B----4-:R-:W-:Y:S08]  /*d090*/  HMMA.16816.F32 R68, R100, R112.reuse, R68 ;  /* 0x000000706444723c */ /* 0x090ff00000001844 */
[C---:B------:R-:W-:Y:S08]  /*d0a0*/  HMMA.16816.F32 R72, R104.reuse, R112, R72 ;  /* 0x000000706848723c */ /* 0x040ff00000001848 */
[-C--:B------:R-:W-:Y:S08]  /*d0b0*/  HMMA.16816.F32 R76, R104, R114.reuse, R76 ;  /* 0x00000072684c723c */ /* 0x080ff0000000184c */
[C---:B------:R-:W-:Y:S08]  /*d0c0*/  HMMA.16816.F32 R80, R100.reuse, R114, R80 ;  /* 0x000000726450723c */ /* 0x040ff00000001850 */
[-C--:B--2---:R-:W-:Y:S08]  /*d0d0*/  HMMA.16816.F32 R84, R100, R116.reuse, R84 ;  /* 0x000000746454723c */ /* 0x084ff00000001854 */
[C---:B------:R-:W-:Y:S08]  /*d0e0*/  HMMA.16816.F32 R88, R104.reuse, R116, R88 ;  /* 0x000000746858723c */ /* 0x040ff00000001858 */
[-C--:B------:R-:W-:Y:S08]  /*d0f0*/  HMMA.16816.F32 R92, R104, R118.reuse, R92 ;  /* 0x00000076685c723c */ /* 0x080ff0000000185c */
[----:B------:R-:W-:Y:S08]  /*d100*/  HMMA.16816.F32 R96, R100, R118, R96 ;  /* 0x000000766460723c */ /* 0x000ff00000001860 */
[-C--:B------:R-:W-:Y:S07]  /*d110*/  HMMA.16816.F32 R144, R156, R132.reuse, R4 ;  /* 0x000000849c90723c */ /* 0x080fee0000001804 */
[----:B------:R-:W-:Y:S01]  /*d120*/  MOV R7, R130 ;  /* 0x0000008200077202 */ /* 0x000fe20000000f00 */
[C---:B------:R-:W-:Y:S04]  /*d130*/  HMMA.16816.F32 R140, R160.reuse, R132, R8 ;  /* 0x00000084a08c723c */ /* 0x040fe80000001808 */
[----:B------:R-:W-:Y:S02]  /*d140*/  MOV R6, R131 ;  /* 0x0000008300067202 */ /* 0x000fe40000000f00 */
[----:B------:R-:W-:Y:S02]  /*d150*/  MOV R5, R128 ;  /* 0x0000008000057202 */ /* 0x000fe40000000f00 */
[----:B------:R-:W-:Y:S04]  /*d160*/  MOV R11, R139 ;  /* 0x0000008b000b7202 */ /* 0x000fe80000000f00 */
[----:B------:R-:W-:Y:S02]  /*d170*/  MOV R10, R138 ;  /* 0x0000008a000a7202 */ /* 0x000fe40000000f00 */
[----:B------:R-:W-:Y:S02]  /*d180*/  MOV R9, R137 ;  /* 0x0000008900097202 */ /* 0x000fe40000000f00 */
[----:B------:R-:W-:Y:S02]  /*d190*/  MOV R8, R136 ;  /* 0x0000008800087202 */ /* 0x000fe40000000f00 */
[-C--:B------:R-:W-:Y:S03]  /*d1a0*/  HMMA.16816.F32 R136, R160, R134.reuse, R12 ;  /* 0x00000086a088723c */ /* 0x080fe6000000180c */
[----:B------:R-:W-:Y:S04]  /*d1b0*/  MOV R4, R129 ;  /* 0x0000008100047202 */ /* 0x000fe80000000f00 */
[----:B------:R-:W-:Y:S01]  /*d1c0*/  MOV R15, R123 ;  /* 0x0000007b000f7202 */ /* 0x000fe20000000f00 */
[C---:B------:R-:W-:Y:S04]  /*d1d0*/  HMMA.16816.F32 R132, R156.reuse, R134, R16 ;  /* 0x000000869c84723c */ /* 0x040fe80000001810 */
[----:B------:R-:W-:Y:S02]  /*d1e0*/  MOV R14, R122 ;  /* 0x0000007a000e7202 */ /* 0x000fe40000000f00 */
[----:B------:R-:W-:Y:S02]  /*d1f0*/  MOV R13, R121 ;  /* 0x00000079000d7202 */ /* 0x000fe40000000f00 */
[-C--:B-1----:R-:W-:Y:S04]  /*d200*/  HMMA.16816.F32 R128, R156, R108.reuse, R20 ;  /* 0x0000006c9c80723c */ /* 0x082fe80000001814 */
[----:B------:R-:W-:Y:S02]  /*d210*/  MOV R19, R127 ;  /* 0x0000007f00137202 */ /* 0x000fe40000000f00 */
[----:B------:R-:W-:Y:S02]  /*d220*/  MOV R18, R126 ;  /* 0x0000007e00127202 */ /* 0x000fe40000000f00 */
[----:B------:R-:W-:Y:S01]  /*d230*/  MOV R17, R125 ;  /* 0x0000007d00117202 */ /* 0x000fe20000000f00 */
[----:B------:R-:W-:Y:S03]  /*d240*/  FADD.FTZ R200, R19, R200 ;  /* 0x000000c813c87221 */ /* 0x000fe60000010000 */
[----:B------:R-:W-:Y:S01]  /*d250*/  MOV R16, R124 ;  /* 0x0000007c00107202 */ /* 0x000fe20000000f00 */
[----:B------:R-:W-:Y:S01]  /*d260*/  FADD.FTZ R198, R18, R198 ;  /* 0x000000c612c67221 */ /* 0x000fe20000010000 */
[C---:B------:R-:W-:Y:S04]  /*d270*/  HMMA.16816.F32 R124, R160.reuse, R108, R24 ;  /* 0x0000006ca07c723c */ /* 0x040fe80000001818 */
[----:B------:R-:W-:Y:S01]  /*d280*/  MOV R12, R120 ;  /* 0x00000078000c7202 */ /* 0x000fe20000000f00 */
[----:B------:R-:W-:Y:S02]  /*d290*/  FADD.FTZ R248, R16, R248 ;  /* 0x000000f810f87221 */ /* 0x000fe40000010000 */
[----:B------:R-:W-:Y:S01]  /*d2a0*/  FADD.FTZ R198, R14, R198 ;  /* 0x000000c60ec67221 */ /* 0x000fe20000010000 */
[-C--:B------:R-:W-:Y:S04]  /*d2b0*/  HMMA.16816.F32 R120, R160, R110.reuse, R28 ;  /* 0x0000006ea078723c */ /* 0x080fe8000000181c */
[----:B------:R-:W-:Y:S02]  /*d2c0*/  FADD.FTZ R248, R17, R248 ;  /* 0x000000f811f87221 */ /* 0x000fe40000010000 */
[----:B------:R-:W-:Y:S02]  /*d2d0*/  FADD.FTZ R249, R12, R249 ;  /* 0x000000f90cf97221 */ /* 0x000fe40000010000 */
[C---:B------:R-:W-:Y:S04]  /*d2e0*/  HMMA.16816.F32 R116, R156.reuse, R110, R32 ;  /* 0x0000006e9c74723c */ /* 0x040fe80000001820 */
[----:B------:R-:W-:Y:S02]  /*d2f0*/  FADD.FTZ R248, R13, R248 ;  /* 0x000000f80df87221 */ /* 0x000fe40000010000 */
[----:B------:R-:W-:Y:S02]  /*d300*/  FADD.FTZ R200, R15, R200 ;  /* 0x000000c80fc87221 */ /* 0x000fe40000010000 */
        /* <DEDUP_REMOVED lines=26> */
[----:B------:R-:W-:-:S07]  /*d4b0*/  @P0 BRA `(.L_x_432) ;  /* 0xffffd04000000947 */ /* 0x000fce000383ffff */
.L_x_429:
[----:B------:R-:W-:-:S13]  /*d4c0*/  ISETP.GE.AND P0, PT, R238, R219, PT ;  /* 0x000000dbee00720c */ /* 0x000fda0003f06270 */
[----:B------:R-:W-:Y:S05]  /*d4d0*/  @!P0 BRA `(.L_x_433) ;  /* 0x000044c000008947 */ /* 0x000fea0003800000 */
[----:B------:R-:W-:Y:S01]  /*d4e0*/  IADD3 R243, P0, R220, 0x20, RZ ;  /* 0x00000020dcf37810 */ /* 0x000fe20007f1e0ff */
[----:B------:R-:W-:Y:S01]  /*d4f0*/  ULDC.64 UR4, c[0x0][0x208] ;  /* 0x0000820000047ab9 */ /* 0x000fe20000000a00 */
[----:B------:R-:W-:Y:S01]  /*d500*/  IADD3 R203, P1, R224, 0x20, RZ ;  /* 0x00000020e0cb7810 */ /* 0x000fe20007f3e0ff */
[----:B------:R-:W-:Y:S01]  /*d510*/  UIMAD.WIDE.U32 UR8, UR4, 0x30, URZ ;  /* 0x00000030040878a5 */ /* 0x000fe2000f8e003f */
[-C--:B------:R-:W-:Y:S01]  /*d520*/  IADD3.X R242, RZ, R231.reuse, RZ, P0, !PT ;  /* 0x000000e7fff27210 */ /* 0x080fe200007fe4ff */
[----:B------:R-:W-:Y:S01]  /*d530*/  UIMAD UR5, UR5, 0x30, URZ ;  /* 0x00000030050578a4 */ /* 0x000fe2000f8e023f */
[----:B------:R-:W-:Y:S01]  /*d540*/  IADD3 R241, P2, R220, 0x40, RZ ;  /* 0x00000040dcf17810 */ /* 0x000fe20007f5e0ff */
[----:B------:R-:W-:Y:S01]  /*d550*/  IMAD.MOV.U32 R150, RZ, RZ, R2 ;  /* 0x000000ffff967224 */ /* 0x000fe200078e0002 */
[----:B------:R-:W-:Y:S01]  /*d560*/  IADD3 R201, P0, R224, 0x40, RZ ;  /* 0x00000040e0c97810 */ /* 0x000fe20007f1e0ff */
[----:B------:R-:W-:Y:S01]  /*d570*/  IMAD.MOV.U32 R151, RZ, RZ, R3 ;  /* 0x000000ffff977224 */ /* 0x000fe200078e0003 */
[----:B------:R-:W-:Y:S01]  /*d580*/  IADD3 R239, -R239, 0x30, RZ ;  /* 0x00000030efef7810 */ /* 0x000fe20007ffe1ff */
[----:B------:R-:W-:Y:S01]  /*d590*/  IMAD.MOV.U32 R148, RZ, RZ, R152 ;  /* 0x000000ffff947224 */ /* 0x000fe200078e0098 */
[----:B------:R-:W-:Y:S01]  /*d5a0*/  IADD3.X R240, RZ, R231, RZ, P2, !PT ;  /* 0x000000e7fff07210 */ /* 0x000fe200017fe4ff */
[----:B------:R-:W-:Y:S01]  /*d5b0*/  IMAD.MOV.U32 R149, RZ, RZ, R0 ;  /* 0x000000ffff957224 */ /* 0x000fe200078e0000 */
[----:B------:R-:W-:Y:S01]  /*d5c0*/  IADD3.X R200, RZ, R237, RZ, P0, !PT ;  /* 0x000000edffc87210 */ /* 0x000fe200007fe4ff */
[----:B------:R-:W-:Y:S01]  /*d5d0*/  IMAD.X R202, RZ, RZ, R237, P1 ;  /* 0x000000ffffca7224 */ /* 0x000fe200008e06ed */
[----:B------:R-:W-:-:S02]  /*d5e0*/  UIADD3 UR5, UR9, UR5, URZ ;  /* 0x0000000509057290 */ /* 0x000fc4000fffe03f */
.L_x_451:
[----:B------:R-:W-:Y:S04]  /*d5f0*/  DEPBAR.LE SB0, 0x0 ;  /* 0x000080000000791a */ /* 0x000fe80000000000 */
[----:B------:R-:W-:Y:S01]  /*d600*/  BAR.SYNC.DEFER_BLOCKING 0x0 ;  /* 0x0000000000007b1d */ /* 0x000fe20000010000 */
[----:B------:R-:W-:Y:S01]  /*d610*/  SHF.R.S32.HI R0, RZ, 0x1f, R238 ;  /* 0x0000001fff007819 */ /* 0x000fe200000114ee */
[C---:B------:R-:W-:Y:S02]  /*d620*/  IMAD R25, R238.reuse, UR5, RZ ;  /* 0x00000005ee197c24 */ /* 0x040fe4000f8e02ff */
[----:B------:R-:W-:Y:S04]  /*d630*/  IMAD.WIDE.U32 R20, R238, UR8, RZ ;  /* 0x00000008ee147c25 */ /* 0x000fe8000f8e00ff */
[----:B------:R-:W-:Y:S01]  /*d640*/  IMAD R25, R0, UR8, R25 ;  /* 0x0000000800197c24 */ /* 0x000fe2000f8e0219 */
[-C--:B------:R-:W-:Y:S02]  /*d650*/  IADD3 R0, P0, R220, R20.reuse, RZ ;  /* 0x00000014dc007210 */ /* 0x080fe40007f1e0ff */
[----:B------:R-:W-:Y:S02]  /*d660*/  IADD3 R3, P2, R243, R20, RZ ;  /* 0x00000014f3037210 */ /* 0x000fe40007f5e0ff */
[----:B------:R-:W-:Y:S04]  /*d670*/  IADD3 R25, R21, R25, RZ ;  /* 0x0000001915197210 */ /* 0x000fe80007ffe0ff */
[C---:B------:R-:W-:Y:S02]  /*d680*/  IADD3.X R21, R25.reuse, R231, RZ, P0, !PT ;  /* 0x000000e719157210 */ /* 0x040fe400007fe4ff */
[C---:B------:R-:W-:Y:S02]  /*d690*/  LEA R36, P0, R0.reuse, c[0x0][0x1f8], 0x1 ;  /* 0x00007e0000247a11 */ /* 0x040fe400078008ff */
[----:B------:R-:W-:Y:S02]  /*d6a0*/  IADD3.X R2, R25, R242, RZ, P2, !PT ;  /* 0x000000f219027210 */ /* 0x000fe400017fe4ff */
[C---:B------:R-:W-:Y:S01]  /*d6b0*/  LEA R40, P2, R3.reuse, c[0x0][0x1f8], 0x1 ;  /* 0x00007e0003287a11 */ /* 0x040fe200078408ff */
[----:B------:R-:W-:Y:S01]  /*d6c0*/  LDSM.16.M88.4 R48, [R217+0x4900] ;  /* 0x00490000d930783b */ /* 0x000fe20000000200 */
[----:B------:R-:W-:Y:S02]  /*d6d0*/  LEA.HI.X R37, R0, c[0x0][0x1fc], R21, 0x1, P0 ;  /* 0x00007f0000257a11 */ /* 0x000fe400000f0c15 */
[----:B------:R-:W-:Y:S02]  /*d6e0*/  @!P3 IADD3 R0, P0, R226, R20, RZ ;  /* 0x00000014e200b210 */ /* 0x000fe40007f1e0ff */
[----:B------:R-:W-:Y:S02]  /*d6f0*/  LEA.HI.X R41, R3, c[0x0][0x1fc], R2, 0x1, P2 ;  /* 0x00007f0003297a11 */ /* 0x000fe400010f0c02 */
[C---:B------:R-:W-:Y:S01]  /*d700*/  @!P3 IADD3 R3, P2, R0.reuse, R220, RZ ;  /* 0x000000dc0003b210 */ /* 0x040fe20007f5e0ff */
[----:B------:R-:W1:Y:S08]  /*d710*/  LDSM.16.M88.4 R16, [R216+0x2500] ;  /* 0x00250000d810783b */ /* 0x000e700000000200 */
[----:B------:R-:W2:Y:S08]  /*d720*/  LDSM.16.M88.4 R44, [R217+0x5900] ;  /* 0x00590000d92c783b */ /* 0x000eb00000000200 */
[----:B------:R-:W3:Y:S08]  /*d730*/  LDSM.16.M88.4 R32, [R216+0x2900] ;  /* 0x00290000d820783b */ /* 0x000ef00000000200 */
[----:B------:R-:W4:Y:S08]  /*d740*/  LDSM.16.M88.4 R152, [R216+0x2d00] ;  /* 0x002d0000d898783b */ /* 0x000f300000000200 */
[----:B------:R-:W-:Y:S01]  /*d750*/  LDSM.16.M88.4 R156, [R213+0x4900] ;  /* 0x00490000d59c783b */ /* 0x000fe20000000200 */
[-C--:B-1----:R-:W-:Y:S07]  /*d760*/  HMMA.16816.F32 R4, R48, R16.reuse, RZ ;  /* 0x000000103004723c */ /* 0x082fee00000018ff */
[----:B------:R-:W1:Y:S01]  /*d770*/  LDSM.16.M88.4 R160, [R215] ;  /* 0x00000000d7a0783b */ /* 0x000e620000000200 */
[C---:B--2---:R-:W-:Y:S07]  /*d780*/  HMMA.16816.F32 R8, R44.reuse, R16, RZ ;  /* 0x000000102c08723c */ /* 0x044fee00000018ff */
[----:B------:R-:W2:Y:S01]  /*d790*/  LDSM.16.M88.4 R164, [R213+0x5900] ;  /* 0x00590000d5a4783b */ /* 0x000ea20000000200 */
[----:B------:R-:W-:Y:S01]  /*d7a0*/  IADD3 R17, P1, R241, R20, RZ ;  /* 0x00000014f1117210 */ /* 0x000fe20007f3e0ff */
[-C--:B------:R-:W-:Y:S06]  /*d7b0*/  HMMA.16816.F32 R12, R44, R18.reuse, RZ ;  /* 0x000000122c0c723c */ /* 0x080fec00000018ff */
[----:B------:R-:W5:Y:S01]  /*d7c0*/  LDSM.16.M88.4 R168, [R211] ;  /* 0x00000000d3a8783b */ /* 0x000f620000000200 */
[----:B------:R-:W-:Y:S02]  /*d7d0*/  IADD3.X R16, R25, R240, RZ, P1, !PT ;  /* 0x000000f019107210 */ /* 0x000fe40000ffe4ff */
[----:B------:R-:W-:Y:S03]  /*d7e0*/  LEA R194, P1, R17, c[0x0][0x1f8], 0x1 ;  /* 0x00007e0011c27a11 */ /* 0x000fe600078208ff */
[----:B------:R-:W-:Y:S02]  /*d7f0*/  @!P3 IADD3.X R25, R25, R223, RZ, P0, !PT ;  /* 0x000000df1919b210 */ /* 0x000fe400007fe4ff */
[----:B------:R-:W1:Y:S01]  /*d800*/  LDSM.16.M88.4 R172, [R210] ;  /* 0x00000000d2ac783b */ /* 0x000e620000000200 */
[----:B------:R-:W-:Y:S02]  /*d810*/  LEA.HI.X R195, R17, c[0x0][0x1fc], R16, 0x1, P1 ;  /* 0x00007f0011c37a11 */ /* 0x000fe400008f0c10 */
[C---:B------:R-:W-:Y:S02]  /*d820*/  HMMA.16816.F32 R16, R48.reuse, R18, RZ ;  /* 0x000000123010723c */ /* 0x040fe400000018ff */
[C---:B------:R-:W-:Y:S03]  /*d830*/  @!P3 IADD3 R29, P1, R0.reuse, R243, RZ ;  /* 0x000000f3001db210 */ /* 0x040fe60007f3e0ff */
[----:B------:R-:W-:Y:S01]  /*d840*/  @!PT LDS RZ, [RZ] ;  /* 0x00000000fffff984 */ /* 0x000fe20000000800 */
[----:B------:R-:W-:Y:S01]  /*d850*/  @!PT LDS RZ, [RZ] ;  /* 0x00000000fffff984 */ /* 0x000fe20000000800 */
[----:B------:R-:W-:Y:S01]  /*d860*/  @!PT LDS RZ, [RZ] ;  /* 0x00000000fffff984 */ /* 0x000fe20000000800 */
[----:B------:R4:W-:Y:S01]  /*d870*/  LDGSTS.E.BYPASS.LTC128B.128 [R218+0x100], [R36.64], !P6 ;  /* 0x0010000024da7fae */ /* 0x0009e2000f101d4c */
[----:B------:R-:W-:Y:S02]  /*d880*/  @!P3 IADD3 R31, P0, R0, R241, RZ ;  /* 0x000000f1001fb210 */ /* 0x000fe40007f1e0ff */
[C---:B------:R-:W-:Y:S01]  /*d890*/  @!P3 IADD3.X R0, R25.reuse, R231, RZ, P2, !PT ;  /* 0x000000e71900b210 */ /* 0x040fe200017fe4ff */
[-C--:B---3--:R-:W-:Y:S03]  /*d8a0*/  HMMA.16816.F32 R20, R48, R32.reuse, RZ ;  /* 0x000000203014723c */ /* 0x088fe600000018ff */
[C---:B------:R-:W-:Y:S01]  /*d8b0*/  @!P3 IADD3.X R28, R25.reuse, R242, RZ, P1, !PT ;  /* 0x000000f2191cb210 */ /* 0x040fe20000ffe4ff */
[----:B------:R3:W-:Y:S01]  /*d8c0*/  LDGSTS.E.BYPASS.LTC128B.128 [R218+0xd00], [R40.64], !P5 ;  /* 0x00d0000028da7fae */ /* 0x0007e2000e901d4c */
[----:B------:R-:W-:Y:S02]  /*d8d0*/  @!P3 IADD3.X R30, R25, R240, RZ, P0, !PT ;  /* 0x000000f0191eb210 */ /* 0x000fe400007fe4ff */
[----:B------:R-:W-:Y:S01]  /*d8e0*/  @!P3 LEA R196, P2, R3, c[0x0][0x1f8], 0x1 ;  /* 0x00007e0003c4ba11 */ /* 0x000fe200078408ff */
[C---:B------:R-:W-:Y:S04]  /*d8f0*/  HMMA.16816.F32 R24, R44.reuse, R32, RZ ;  /* 0x000000202c18723c */ /* 0x040fe800000018ff */
[----:B------:R1:W-:Y:S01]  /*d900*/  LDGSTS.E.BYPASS.LTC128B.128 [R218+0x1900], [R194.64], !P4 ;  /* 0x01900000c2da7fae */ /* 0x0003e2000e101d4c */
[----:B------:R-:W-:Y:S02]  /*d910*/  @!P3 LEA R192, P1, R29, c[0x0][0x1f8], 0x1 ;  /* 0x00007e001dc0ba11 */ /* 0x000fe400078208ff */
[----:B------:R-:W-:Y:S02]  /*d920*/  @!P3 LEA R2, P0, R31, c[0x0][0x1f8], 0x1 ;  /* 0x00007e001f02ba11 */ /* 0x000fe400078008ff */
[----:B------:R-:W-:Y:S03]  /*d930*/  @!P3 LEA.HI.X R197, R3, c[0x0][0x1fc], R0, 0x1, P2 ;  /* 0x00007f0003c5ba11 */ /* 0x000fe600010f0c00 */
[----:B------:R-:W-:Y:S02]  /*d940*/  @!P3 LEA.HI.X R193, R29, c[0x0][0x1fc], R28, 0x1, P1 ;  /* 0x00007f001dc1ba11 */ /* 0x000fe400008f0c1c */
[----:B------:R1:W-:Y:S01]  /*d950*/  @!P3 LDGSTS.E.BYPASS.LTC128B.128 [R218+0x900], [R196.64], !P6 ;  /* 0x00900000c4dabfae */ /* 0x0003e2000f101d4c */
[----:B------:R-:W-:Y:S02]  /*d960*/  @!P3 LEA.HI.X R3, R31, c[0x0][0x1fc], R30, 0x1, P0 ;  /* 0x00007f001f03ba11 */ /* 0x000fe400000f0c1e */
[-C--:B------:R-:W-:Y:S01]  /*d970*/  HMMA.16816.F32 R28, R44, R34.reuse, RZ ;  /* 0x000000222c1c723c */ /* 0x080fe200000018ff */
[----:B------:R-:W-:Y:S04]  /*d980*/  ISETP.GT.AND P0, PT, R238, R219, PT ;  /* 0x000000dbee00720c */ /* 0x000fe80003f04270 */
[----:B------:R1:W-:Y:S03]  /*d990*/  @!P3 LDGSTS.E.BYPASS.LTC128B.128 [R218+0x1500], [R192.64], !P5 ;  /* 0x01500000c0dabfae */ /* 0x0003e6000e901d4c */
[C---:B------:R-:W-:Y:S05]  /*d9a0*/  HMMA.16816.F32 R32, R48.reuse, R34, RZ ;  /* 0x000000223020723c */ /* 0x040fea00000018ff */
[----:B------:R1:W-:Y:S03]  /*d9b0*/  @!P3 LDGSTS.E.BYPASS.LTC128B.128 [R218+0x2100], [R2.64], !P4 ;  /* 0x0210000002dabfae */ /* 0x0003e6000e101d4c */
[-C--:B----4-:R-:W-:Y:S05]  /*d9c0*/  HMMA.16816.F32 R36, R48, R152.reuse, RZ ;  /* 0x000000983024723c */ /* 0x090fea00000018ff */
[----:B------:R-:W-:Y:S03]  /*d9d0*/  LDSM.16.M88.4 R176, [R217+0x6900] ;  /* 0x00690000d9b0783b */ /* 0x000fe60000000200 */
[C---:B---3--:R-:W-:Y:S05]  /*d9e0*/  HMMA.16816.F32 R40, R44.reuse, R152, RZ ;  /* 0x000000982c28723c */ /* 0x048fea00000018ff */
[----:B------:R-:W0:Y:S03]  /*d9f0*/  LDGDEPBAR ;  /* 0x00000000000079af */ /* 0x000e260000000000 */
[-C--:B------:R-:W-:Y:S05]  /*da00*/  HMMA.16816.F32 R44, R44, R154.reuse, RZ ;  /* 0x0000009a2c2c723c */ /* 0x080fea00000018ff */
[----:B------:R-:W3:Y:S03]  /*da10*/  LDSM.16.M88.4 R180, [R216+0x3100] ;  /* 0x00310000d8b4783b */ /* 0x000ee60000000200 */
[----:B------:R-:W-:Y:S05]  /*da20*/  HMMA.16816.F32 R48, R48, R154, RZ ;  /* 0x0000009a3030723c */ /* 0x000fea00000018ff */
[----:B------:R-:W4:Y:S03]  /*da30*/  LDSM.16.M88.4 R184, [R217+0x7900] ;  /* 0x00790000d9b8783b */ /* 0x000f260000000200 */
[-C--:B-1----:R-:W-:Y:S05]  /*da40*/  HMMA.16816.F32 R4, R156, R160.reuse, R4 ;  /* 0x000000a09c04723c */ /* 0x082fea0000001804 */
[----:B------:R-:W1:Y:S03]  /*da50*/  LDSM.16.M88.4 R188, [R216+0x3500] ;  /* 0x00350000d8bc783b */ /* 0x000e660000000200 */
[C---:B--2---:R-:W-:Y:S05]  /*da60*/  HMMA.16816.F32 R8, R164.reuse, R160, R8 ;  /* 0x000000a0a408723c */ /* 0x044fea0000001808 */
[----:B------:R-:W2:Y:S03]  /*da70*/  LDSM.16.M88.4 R152, [R216+0x3900] ;  /* 0x00390000d898783b */ /* 0x000ea60000000200 */
[-C--:B------:R-:W-:Y:S05]  /*da80*/  HMMA.16816.F32 R12, R164, R162.reuse, R12 ;  /* 0x000000a2a40c723c */ /* 0x080fea000000180c */
[----:B------:R-:W-:Y:S03]  /*da90*/  LDSM.16.M88.4 R192, [R209] ;  /* 0x00000000d1c0783b */ /* 0x000fe60000000200 */
[C---:B------:R-:W-:Y:S05]  /*daa0*/  HMMA.16816.F32 R16, R156.reuse, R162, R16 ;  /* 0x000000a29c10723c */ /* 0x040fea0000001810 */
[----:B------:R-:W1:Y:S03]  /*dab0*/  LDSM.16.M88.4 R160, [R213+0x6900] ;  /* 0x00690000d5a0783b */ /* 0x000e660000000200 */
[-C--:B-----5:R-:W-:Y:S05]  /*dac0*/  HMMA.16816.F32 R20, R156, R168.reuse, R20 ;  /* 0x000000a89c14723c */ /* 0x0a0fea0000001814 */
[----:B------:R-:W5:Y:S03]  /*dad0*/  LDSM.16.M88.4 R196, [R213+0x7900] ;  /* 0x00790000d5c4783b */ /* 0x000f660000000200 */
        /* <DEDUP_REMOVED lines=9> */
[----:B------:R-:W2:Y:S07]  /*db70*/  LDSM.16.M88.4 R156, [R208] ;  /* 0x00000000d09c783b */ /* 0x000eae0000000200 */
[-C--:B---3--:R-:W-:Y:S01]  /*db80*/  HMMA.16816.F32 R4, R176, R180.reuse, R4 ;  /* 0x000000b4b004723c */ /* 0x088fe20000001804 */
[----:B------:R-:W3:Y:S07]  /*db90*/  LDSM.16.M88.4 R172, [R216+0x3d00] ;  /* 0x003d0000d8ac783b */ /* 0x000eee0000000200 */
[C---:B----4-:R-:W-:Y:S08]  /*dba0*/  HMMA.16816.F32 R8, R184.reuse, R180, R8 ;  /* 0x000000b4b808723c */ /* 0x050ff00000001808 */
        /* <DEDUP_REMOVED lines=8> */
[-C--:B--2---:R-:W-:Y:S08]  /*dc30*/  HMMA.16816.F32 R36, R176, R152.reuse, R36 ;  /* 0x00000098b024723c */ /* 0x084ff00000001824 */
[C---:B------:R-:W-:Y:S08]  /*dc40*/  HMMA.16816.F32 R40, R184.reuse, R152, R40 ;  /* 0x00000098b828723c */ /* 0x040ff00000001828 */
[-C--:B------:R-:W-:Y:S01]  /*dc50*/  HMMA.16816.F32 R44, R184, R154.reuse, R44 ;  /* 0x0000009ab82c723c */ /* 0x080fe2000000182c */
[----:B------:R-:W-:Y:S07]  /*dc60*/  LDSM.16.M88.4 R184, [R213+0x8900] ;  /* 0x00890000d5b8783b */ /* 0x000fee0000000200 */
[----:B------:R-:W-:Y:S01]  /*dc70*/  HMMA.16816.F32 R48, R176, R154, R48 ;  /* 0x0000009ab030723c */ /* 0x000fe20000001830 */
[----:B------:R-:W1:Y:S07]  /*dc80*/  LDSM.16.M88.4 R152, [R217+0x9900] ;  /* 0x00990000d998783b */ /* 0x000e6e0000000200 */
[-C--:B------:R-:W-:Y:S01]  /*dc90*/  HMMA.16816.F32 R4, R160, R192.reuse, R4 ;  /* 0x000000c0a004723c */ /* 0x080fe20000001804 */
[----:B------:R-:W2:Y:S07]  /*dca0*/  LDSM.16.M88.4 R176, [R216+0x4100] ;  /* 0x00410000d8b0783b */ /* 0x000eae0000000200 */
[C---:B-----5:R-:W-:Y:S08]  /*dcb0*/  HMMA.16816.F32 R8, R196.reuse, R192, R8 ;  /* 0x000000c0c408723c */ /* 0x060ff00000001808 */
[-C--:B------:R-:W-:Y:S08]  /*dcc0*/  HMMA.16816.F32 R12, R196, R194.reuse, R12 ;  /* 0x000000c2c40c723c */ /* 0x080ff0000000180c */
[C---:B------:R-:W-:Y:S08]  /*dcd0*/  HMMA.16816.F32 R16, R160.reuse, R194, R16 ;  /* 0x000000c2a010723c */ /* 0x040ff00000001810 */
        /* <DEDUP_REMOVED lines=8> */
[----:B------:R-:W-:Y:S08]  /*dd60*/  HMMA.16816.F32 R48, R160, R166, R48 ;  /* 0x000000a6a030723c */ /* 0x000ff00000001830 */
[-C--:B---3--:R-:W-:Y:S08]  /*dd70*/  HMMA.16816.F32 R4, R168, R172.reuse, R4 ;  /* 0x000000aca804723c */ /* 0x088ff00000001804 */
        /* <DEDUP_REMOVED lines=12> */
[C---:B----4-:R-:W-:Y:S08]  /*de40*/  HMMA.16816.F32 R8, R156.reuse, R188, R8 ;  /* 0x000000bc9c08723c */ /* 0x050ff00000001808 */
[-C--:B------:R-:W-:Y:S08]  /*de50*/  HMMA.16816.F32 R12, R156, R190.reuse, R12 ;  /* 0x000000be9c0c723c */ /* 0x080ff0000000180c */
[----:B------:R-:W-:Y:S01]  /*de60*/  FMUL.FTZ R154, R4, c[0x0][0x320] ;  /* 0x0000c800049a7a20 */ /* 0x000fe20000410000 */
[C---:B------:R-:W-:Y:S04]  /*de70*/  HMMA.16816.F32 R16, R184.reuse, R190, R16 ;  /* 0x000000beb810723c */ /* 0x040fe80000001810 */
[----:B------:R-:W-:Y:S01]  /*de80*/  FMUL.FTZ R160, R5, c[0x0][0x320] ;  /* 0x0000c80005a07a20 */ /* 0x000fe20000410000 */
[----:B------:R-:W1:Y:S01]  /*de90*/  MUFU.TANH R154, R154 ;  /* 0x0000009a009a7308 */ /* 0x000e620000002400 */
[----:B------:R-:W-:Y:S02]  /*dea0*/  FMUL.FTZ R152, R6, c[0x0][0x320] ;  /* 0x0000c80006987a20 */ /* 0x000fe40000410000 */
[----:B------:R-:W-:Y:S02]  /*deb0*/  FMUL.FTZ R155, R7, c[0x0][0x320] ;  /* 0x0000c800079b7a20 */ /* 0x000fe40000410000 */
[----:B------:R-:W2:Y:S02]  /*dec0*/  LDSM.16.M88.4 R4, [R205] ;  /* 0x00000000cd04783b */ /* 0x000ea40000000200 */
[----:B------:R-:W-:Y:S02]  /*ded0*/  FMUL.FTZ R9, R9, c[0x0][0x320] ;  /* 0x0000c80009097a20 */ /* 0x000fe40000410000 */
[----:B------:R-:W-:Y:S01]  /*dee0*/  FMUL.FTZ R2, R10, c[0x0][0x320] ;  /* 0x0000c8000a027a20 */ /* 0x000fe20000410000 */
[----:B------:R-:W3:Y:S01]  /*def0*/  MUFU.TANH R160, R160 ;  /* 0x000000a000a07308 */ /* 0x000ee20000002400 */
[----:B------:R-:W-:Y:S02]  /*df00*/  FMUL.FTZ R3, R11, c[0x0][0x320] ;  /* 0x0000c8000b037a20 */ /* 0x000fe40000410000 */
        /* <DEDUP_REMOVED lines=8> */
[----:B------:R-:W-:Y:S02]  /*df90*/  FMUL.FTZ R14, R18, c[0x0][0x320] ;  /* 0x0000c800120e7a20 */ /* 0x000fe40000410000 */
[----:B------:R-:W-:Y:S01]  /*dfa0*/  FMUL.FTZ R15, R19, c[0x0][0x320] ;  /* 0x0000c800130f7a20 */ /* 0x000fe20000410000 */
[----:B------:R5:W1:Y:S10]  /*dfb0*/  MUFU.TANH R16, R8 ;  /* 0x0000000800107308 */ /* 0x000a740000002400 */
[----:B------:R-:W1:Y:S01]  /*dfc0*/  MUFU.TANH R152, R152 ;  /* 0x0000009800987308 */ /* 0x000e620000002400 */
[-C--:B--2---:R-:W-:Y:S09]  /*dfd0*/  HMMA.16816.F32 R20, R184, R4.reuse, R20 ;  /* 0x00000004b814723c */ /* 0x084ff20000001814 */
[----:B------:R-:W2:Y:S01]  /*dfe0*/  MUFU.TANH R155, R155 ;  /* 0x0000009b009b7308 */ /* 0x000ea20000002400 */
[C---:B------:R-:W-:Y:S01]  /*dff0*/  HMMA.16816.F32 R24, R156.reuse, R4, R24 ;  /* 0x000000049c18723c */ /* 0x040fe20000001818 */
[----:B-----5:R-:W5:Y:S01]  /*e000*/  LDSM.16.M88.4 R8, [R204] ;  /* 0x00000000cc08783b */ /* 0x020f620000000200 */
[----:B------:R-:W-:Y:S07]  /*e010*/  DEPBAR.LE SB0, 0x0 ;  /* 0x000080000000791a */ /* 0x000fee0000000000 */
[----:B------:R-:W1:Y:S01]  /*e020*/  MUFU.TANH R0, R0 ;  /* 0x0000000000007308 */ /* 0x000e620000002400 */
[-C--:B------:R-:W-:Y:S01]  /*e030*/  HMMA.16816.F32 R28, R156, R6.reuse, R28 ;  /* 0x000000069c1c723c */ /* 0x080fe2000000181c */
[----:B------:R-:W-:Y:S07]  /*e040*/  BAR.SYNC.DEFER_BLOCKING 0x0 ;  /* 0x0000000000007b1d */ /* 0x000fee0000010000 */
[C---:B------:R-:W-:Y:S01]  /*e050*/  HMMA.16816.F32 R32, R184.reuse, R6, R32 ;  /* 0x00000006b820723c */ /* 0x040fe20000001820 */
        /* <DEDUP_REMOVED lines=13> */
[-C--:B-----5:R-:W-:Y:S03]  /*e130*/  HMMA.16816.F32 R36, R184, R8.reuse, R36 ;  /* 0x00000008b824723c */ /* 0x0a0fe60000001824 */
[----:B------:R-:W-:Y:S02]  /*e140*/  FMUL.FTZ R29, R29, c[0x0][0x320] ;  /* 0x0000c8001d1d7a20 */ /* 0x000fe40000410000 */
[----:B------:R-:W-:Y:S01]  /*e150*/  FMUL.FTZ R30, R30, c[0x0][0x320] ;  /* 0x0000c8001e1e7a20 */ /* 0x000fe20000410000 */
[----:B------:R-:W1:Y:S01]  /*e160*/  MUFU.TANH R162, R162 ;  /* 0x000000a200a27308 */ /* 0x000e620000002400 */
[----:B------:R-:W-:Y:S01]  /*e170*/  FMUL.FTZ R31, R31, c[0x0][0x320] ;  /* 0x0000c8001f1f7a20 */ /* 0x000fe20000410000 */
[C---:B------:R-:W-:Y:S04]  /*e180*/  HMMA.16816.F32 R40, R156.reuse, R8, R40 ;  /* 0x000000089c28723c */ /* 0x040fe80000001828 */
[----:B------:R-:W-:Y:S02]  /*e190*/  FMUL.FTZ R33, R33, c[0x0][0x320] ;  /* 0x0000c80021217a20 */ /* 0x000fe40000410000 */
[----:B------:R-:W-:Y:S02]  /*e1a0*/  FMUL.FTZ R34, R34, c[0x0][0x320] ;  /* 0x0000c80022227a20 */ /* 0x000fe40000410000 */
[----:B------:R-:W1:Y:S01]  /*e1b0*/  MUFU.TANH R12, R12 ;  /* 0x0000000c000c7308 */ /* 0x000e620000002400 */
[-C--:B------:R-:W-:Y:S03]  /*e1c0*/  HMMA.16816.F32 R44, R156, R10.reuse, R44 ;  /* 0x0000000a9c2c723c */ /* 0x080fe6000000182c */
[----:B------:R-:W-:Y:S04]  /*e1d0*/  FMUL.FTZ R35, R35, c[0x0][0x320] ;  /* 0x0000c80023237a20 */ /* 0x000fe80000410000 */
[----:B------:R-:W-:Y:S01]  /*e1e0*/  FMUL.FTZ R175, R36, c[0x0][0x320] ;  /* 0x0000c80024af7a20 */ /* 0x000fe20000410000 */
        /* <DEDUP_REMOVED lines=20> */
[----:B------:R-:W1:Y:S10]  /*e330*/  MUFU.TANH R19, R19 ;  /* 0x0000001300137308 */ /* 0x000e740000002400 */
[----:B------:R-:W1:Y:S10]  /*e340*/  MUFU.TANH R18, R18 ;  /* 0x0000001200127308 */ /* 0x000e740000002400 */
[----:B------:R-:W1:Y:S10]  /*e350*/  MUFU.TANH R5, R5 ;  /* 0x0000000500057308 */ /* 0x000e740000002400 */
[----:B------:R-:W1:Y:S10]  /*e360*/  MUFU.TANH R4, R4 ;  /* 0x0000000400047308 */ /* 0x000e740000002400 */
        /* <DEDUP_REMOVED lines=19> */
[----:B------:R-:W1:Y:S10]  /*e4a0*/  MUFU.TANH R6, R6 ;  /* 0x0000000600067308 */ /* 0x000e740000002400 */
[----:B------:R-:W1:Y:S10]  /*e4b0*/  MUFU.TANH R165, R165 ;  /* 0x000000a500a57308 */ /* 0x000e740000002400 */
[----:B------:R1:W1:Y:S10]  /*e4c0*/  MUFU.TANH R163, R45 ;  /* 0x0000002d00a37308 */ /* 0x0002740000002400 */
[----:B------:R-:W1:Y:S10]  /*e4d0*/  MUFU.TANH R11, R11 ;  /* 0x0000000b000b7308 */ /* 0x000e740000002400 */
[----:B------:R-:W1:Y:S10]  /*e4e0*/  MUFU.TANH R7, R7 ;  /* 0x0000000700077308 */ /* 0x000e740000002400 */
[----:B------:R-:W1:Y:S10]  /*e4f0*/  MUFU.TANH R174, R174 ;  /* 0x000000ae00ae7308 */ /* 0x000e740000002400 */
[----:B------:R1:W1:Y:S10]  /*e500*/  MUFU.TANH R172, R49 ;  /* 0x0000003100ac7308 */ /* 0x0002740000002400 */
[----:B------:R1:W1:Y:S10]  /*e510*/  MUFU.TANH R170, R50 ;  /* 0x0000003200aa7308 */ /* 0x0002740000002400 */
[----:B------:R1:W1:Y:S01]  /*e520*/  MUFU.TANH R168, R51 ;  /* 0x0000003300a87308 */ /* 0x0002620000002400 */
[----:B------:R-:W-:-:S05]  /*e530*/  @!P0 BRA `(.L_x_434) ;  /* 0x000002e000008947 */ /* 0x000fca0003800000 */
[----:B--234-:R-:W-:Y:S02]  /*e540*/  IADD3 R9, R238, -0x1, RZ ;  /* 0xffffffffee097810 */ /* 0x01cfe40007ffe0ff */
[----:B------:R-:W-:Y:S02]  /*e550*/  ISETP.GE.AND P1, PT, R239, 0x1, PT ;  /* 0x00000001ef00780c */ /* 0x000fe40003f26270 */
[----:B------:R-:W-:Y:S01]  /*e560*/  SHF.R.S32.HI R8, RZ, 0x1f, R9 ;  /* 0x0000001fff087819 */ /* 0x000fe20000011409 */
[C---:B-1----:R-:W-:Y:S04]  /*e570*/  IMAD.WIDE.U32 R28, R9.reuse, c[0x0][0x1e0], RZ ;  /* 0x00007800091c7a25 */ /* 0x042fe800078e00ff */
        /* <DEDUP_REMOVED lines=42> */
.L_x_434:
[----:B--234-:R-:W-:Y:S01]  /*e820*/  PLOP3.LUT P1, PT, PT, PT, UP2, 0x80, 0x0 ;  /* 0x000000000000781c */ /* 0x01cfe20003f2f028 */
[----:B------:R-:W0:Y:S01]  /*e830*/  LDGDEPBAR ;  /* 0x00000000000079af */ /* 0x000e220000000000 */
[----:B------:R-:W-:Y:S01]  /*e840*/  PLOP3.LUT P0, PT, PT, PT, UP2, 0x80, 0x0 ;  /* 0x000000000000781c */ /* 0x000fe20003f0f028 */
[----:B-1----:R-:W-:Y:S02]  /*e850*/  IMAD.MOV.U32 R30, RZ, RZ, R222 ;  /* 0x000000ffff1e7224 */ /* 0x002fe400078e00de */
[----:B------:R-:W-:Y:S04]  /*e860*/  IMAD R22, R238, -0x30, RZ ;  /* 0xffffffd0ee167824 */ /* 0x000fe800078e02ff */
[----:B------:R-:W-:Y:S01]  /*e870*/  IMAD.IADD R9, R22, 0x1, -R227 ;  /* 0x0000000116097824 */ /* 0x000fe200078e0ae3 */
        /* <DEDUP_REMOVED lines=9> */
[--C-:B-1----:R-:W-:Y:S02]  /*e910*/  IMAD.IADD R33, R29, 0x1, R8.reuse ;  /* 0x000000011d217824 */ /* 0x102fe400078e0208 */
        /* <DEDUP_REMOVED lines=16> */
.L_x_437:
[----:B------:R-:W-:Y:S04]  /*ea20*/  MOV R8, c[0x0][0x32c] ;  /* 0x0000cb0000087a02 */ /* 0x000fe80000000f00 */
[----:B------:R-:W-:Y:S11]  /*ea30*/  ISETP.NE.AND P0, PT, R8, 0x1, PT ;  /* 0x000000010800780c */ /* 0x000ff60003f05270 */
[----:B------:R-:W-:Y:S02]  /*ea40*/  @!UPT UIADD3 URZ, URZ, URZ, URZ ;  /* 0x0000003f3f3ff290 */ /* 0x000fe4000fffe03f */
[----:B------:R-:W-:Y:S05]  /*ea50*/  @P0 IMAD.HI.U32 R8, R10, c[0x0][0x330], RZ ;  /* 0x0000cc000a080a27 */ /* 0x000fea00078e00ff */
[----:B------:R-:W-:Y:S02]  /*ea60*/  @P0 SHF.R.U32.HI R10, RZ, c[0x0][0x334], R8 ;  /* 0x0000cd00ff0a0a19 */ /* 0x000fe40000011608 */
.L_x_438:
[----:B------:R-:W-:Y:S05]  /*ea70*/  BSYNC B0 ;  /* 0x0000000000007941 */ /* 0x000fea0003800000 */
.L_x_436:
[----:B------:R-:W-:Y:S05]  /*ea80*/  IMAD R10, R10, c[0x0][0x32c], R9 ;  /* 0x0000cb000a0a7a24 */ /* 0x000fea00078e0209 */
[----:B------:R-:W-:Y:S02]  /*ea90*/  IADD3 R8, R10, c[0x0][0x32c], RZ ;  /* 0x0000cb000a087a10 */ /* 0x000fe40007ffe0ff */
[----:B------:R-:W-:Y:S02]  /*eaa0*/  IMNMX R31, R31, R10, !PT ;  /* 0x0000000a1f1f7217 */ /* 0x000fe40007800200 */
[----:B------:R-:W-:Y:S02]  /*eab0*/  IMNMX R33, R33, R8, PT ;  /* 0x0000000821217217 */ /* 0x000fe40003800200 */
.L_x_435:
[C---:B------:R-:W-:Y:S02]  /*eac0*/  ISETP.GE.AND P0, PT, R22.reuse, 0x2, PT ;  /* 0x000000021600780c */ /* 0x040fe40003f06270 */
[C---:B------:R-:W-:Y:S02]  /*ead0*/  ISETP.GE.AND P1, PT, R22.reuse, 0x9, PT ;  /* 0x000000091600780c */ /* 0x040fe40003f26270 */
[----:B------:R-:W-:Y:S02]  /*eae0*/  P2R R10, PR, RZ, 0x1 ;  /* 0x00000001ff0a7803 */ /* 0x000fe40000000000 */
[----:B------:R-:W-:Y:S02]  /*eaf0*/  ISETP.GT.AND P0, PT, R31, 0x1, !P0 ;  /* 0x000000011f00780c */ /* 0x000fe40004704270 */
[----:B------:R-:W-:Y:S02]  /*eb00*/  P2R R27, PR, RZ, 0x2 ;  /* 0x00000002ff1b7803 */ /* 0x000fe40000000000 */
[----:B------:R-:W-:Y:S02]  /*eb10*/  ISETP.LT.OR P0, PT, R33, 0x2, P0 ;  /* 0x000000022100780c */ /* 0x000fe40000701670 */
[----:B------:R-:W-:Y:S02]  /*eb20*/  ISETP.GE.AND P2, PT, R22, 0x1, PT ;  /* 0x000000011600780c */ /* 0x000fe40003f46270 */
[----:B------:R-:W-:Y:S02]  /*eb30*/  FSEL R160, R160, -INF , !P0 ;  /* 0xff800000a0a07808 */ /* 0x000fe40004000000 */
[----:B------:R-:W-:Y:S02]  /*eb40*/  ISETP.GT.AND P0, PT, R31, 0x8, !P1 ;  /* 0x000000081f00780c */ /* 0x000fe40004f04270 */
[----:B------:R-:W-:Y:S02]  /*eb50*/  ISETP.GE.AND P1, PT, R22, 0xa, PT ;  /* 0x0000000a1600780c */ /* 0x000fe40003f26270 */
[----:B------:R-:W-:Y:S02]  /*eb60*/  ISETP.LT.OR P0, PT, R33, 0x9, P0 ;  /* 0x000000092100780c */ /* 0x000fe40000701670 */
[----:B------:R-:W-:Y:S02]  /*eb70*/  P2R R8, PR, RZ, 0x2 ;  /* 0x00000002ff087803 */ /* 0x000fe40000000000 */
[----:B------:R-:W-:Y:S02]  /*eb80*/  FSEL R20, R16, -INF , !P0 ;  /* 0xff80000010147808 */ /* 0x000fe40004000000 */
[----:B------:R-:W-:Y:S02]  /*eb90*/  ISETP.GT.AND P0, PT, R31, 0x9, !P1 ;  /* 0x000000091f00780c */ /* 0x000fe40004f04270 */
[C---:B------:R-:W-:Y:S02]  /*eba0*/  ISETP.GE.AND P1, PT, R22.reuse, 0x11, PT ;  /* 0x000000111600780c */ /* 0x040fe40003f26270 */
        /* <DEDUP_REMOVED lines=9> */
[----:B------:R-:W-:Y:S02]  /*ec40*/  ISETP.GE.AND P1, PT, R22, 0x19, PT ;  /* 0x000000191600780c */ /* 0x000fe40003f26270 */
[----:B------:R-:W-:Y:S02]  /*ec50*/  ISETP.LT.OR P0, PT, R33, 0x12, P0 ;  /* 0x000000122100780c */ /* 0x000fe40000701670 */
[----:B------:R-:W-:Y:S02]  /*ec60*/  P2R R24, PR, RZ, 0x2 ;  /* 0x00000002ff187803 */ /* 0x000fe40000000000 */
[----:B------:R-:W-:Y:S02]  /*ec70*/  FSEL R40, R18, -INF , !P0 ;  /* 0xff80000012287808 */ /* 0x000fe40004000000 */
[----:B------:R-:W-:Y:S01]  /*ec80*/  ISETP.GT.AND P0, PT, R31, 0x18, !P1 ;  /* 0x000000181f00780c */ /* 0x000fe20004f04270 */
[----:B------:R-:W1:Y:S01]  /*ec90*/  SHFL.IDX PT, R18, R30, 0x1, 0x1c1f ;  /* 0x003c1f001e127f89 */ /* 0x000e6200000e0000 */
        /* <DEDUP_REMOVED lines=11> */
[----:B------:R-:W-:Y:S01]  /*ed50*/  ISETP.LT.OR P0, PT, R33, 0x21, P0 ;  /* 0x000000212100780c */ /* 0x000fe20000701670 */
[--C-:B-1----:R-:W-:Y:S01]  /*ed60*/  IMAD.IADD R17, R28, 0x1, R18.reuse ;  /* 0x000000011c117824 */ /* 0x102fe200078e0212 */
[----:B------:R-:W-:Y:S02]  /*ed70*/  P2R R19, PR, RZ, 0x2 ;  /* 0x00000002ff137803 */ /* 0x000fe40000000000 */
[----:B------:R-:W-:Y:S02]  /*ed80*/  FSEL R175, R175, -INF , !P0 ;  /* 0xff800000afaf7808 */ /* 0x000fe40004000000 */
[----:B------:R-:W-:Y:S02]  /*ed90*/  ISETP.GT.AND P0, PT, R31, 0x21, !P1 ;  /* 0x000000211f00780c */ /* 0x000fe40004f04270 */
[----:B------:R-:W-:Y:S02]  /*eda0*/  ISETP.GE.AND P1, PT, R22, 0x29, PT ;  /* 0x000000291600780c */ /* 0x000fe40003f26270 */
[----:B------:R-:W-:Y:S02]  /*edb0*/  ISETP.LT.OR P0, PT, R33, 0x22, P0 ;  /* 0x000000222100780c */ /* 0x000fe40000701670 */
[----:B------:R-:W-:Y:S02]  /*edc0*/  P2R R32, PR, RZ, 0x4 ;  /* 0x00000004ff207803 */ /* 0x000fe40000000000 */
[----:B------:R-:W-:Y:S02]  /*edd0*/  FSEL R250, R250, -INF , !P0 ;  /* 0xff800000fafa7808 */ /* 0x000fe40004000000 */
[----:B------:R-:W-:Y:S04]  /*ede0*/  ISETP.GT.AND P0, PT, R31, 0x28, !P1 ;  /* 0x000000281f00780c */ /* 0x000fe80004f04270 */
[----:B------:R-:W-:Y:S04]  /*edf0*/  ISETP.LT.OR P0, PT, R33, 0x29, P0 ;  /* 0x000000292100780c */ /* 0x000fe80000701670 */
[----:B------:R-:W-:Y:S02]  /*ee00*/  FSEL R174, R174, -INF , !P0 ;  /* 0xff800000aeae7808 */ /* 0x000fe40004000000 */
[----:B------:R-:W-:Y:S04]  /*ee10*/  ISETP.GT.AND P0, PT, R31, RZ, !P2 ;  /* 0x000000ff1f00720c */ /* 0x000fe80005704270 */
[----:B------:R-:W-:Y:S04]  /*ee20*/  ISETP.LT.OR P0, PT, R33, 0x1, P0 ;  /* 0x000000012100780c */ /* 0x000fe80000701670 */
[----:B------:R-:W-:Y:S02]  /*ee30*/  FSEL R154, R154, -INF , !P0 ;  /* 0xff8000009a9a7808 */ /* 0x000fe40004000000 */
[----:B------:R-:W-:Y:S04]  /*ee40*/  ISETP.GE.AND P0, PT, R22, 0x2a, PT ;  /* 0x0000002a1600780c */ /* 0x000fe80003f06270 */
[----:B------:R-:W-:Y:S01]  /*ee50*/  ISETP.GT.AND P2, PT, R31, 0x29, !P0 ;  /* 0x000000291f00780c */ /* 0x000fe20004744270 */
[----:B------:R-:W-:Y:S03]  /*ee60*/  IMAD.IADD R31, R29, 0x1, R18 ;  /* 0x000000011d1f7824 */ /* 0x000fe600078e0212 */
        /* <DEDUP_REMOVED lines=19> */
.L_x_441:
[----:B------:R-:W-:Y:S04]  /*efa0*/  MOV R18, c[0x0][0x32c] ;  /* 0x0000cb0000127a02 */ /* 0x000fe80000000f00 */
[----:B------:R-:W-:Y:S11]  /*efb0*/  ISETP.NE.AND P2, PT, R18, 0x1, PT ;  /* 0x000000011200780c */ /* 0x000ff60003f45270 */
[----:B------:R-:W-:Y:S02]  /*efc0*/  @!UPT UIADD3 URZ, URZ, URZ, URZ ;  /* 0x0000003f3f3ff290 */ /* 0x000fe4000fffe03f */
[----:B------:R-:W-:Y:S05]  /*efd0*/  @P2 IMAD.HI.U32 R18, R22, c[0x0][0x330], RZ ;  /* 0x0000cc0016122a27 */ /* 0x000fea00078e00ff */
[----:B------:R-:W-:Y:S02]  /*efe0*/  @P2 SHF.R.U32.HI R22, RZ, c[0x0][0x334], R18 ;  /* 0x0000cd00ff162a19 */ /* 0x000fe40000011612 */
.L_x_442:
[----:B------:R-:W-:Y:S05]  /*eff0*/  BSYNC B0 ;  /* 0x0000000000007941 */ /* 0x000fea0003800000 */
.L_x_440:
[----:B------:R-:W-:Y:S05]  /*f000*/  IMAD R22, R22, c[0x0][0x32c], R9 ;  /* 0x0000cb0016167a24 */ /* 0x000fea00078e0209 */
[----:B------:R-:W-:Y:S02]  /*f010*/  IADD3 R18, R22, c[0x0][0x32c], RZ ;  /* 0x0000cb0016127a10 */ /* 0x000fe40007ffe0ff */
[----:B------:R-:W-:Y:S02]  /*f020*/  IMNMX R17, R17, R22, !PT ;  /* 0x0000001611117217 */ /* 0x000fe40007800200 */
[----:B------:R-:W-:Y:S02]  /*f030*/  IMNMX R31, R31, R18, PT ;  /* 0x000000121f1f7217 */ /* 0x000fe40003800200 */
.L_x_439:
        /* <DEDUP_REMOVED lines=21> */
[----:B------:R-:W-:Y:S01]  /*f190*/  FSEL R44, R4, -INF , !P2 ;  /* 0xff800000042c7808 */ /* 0x000fe20005000000 */
[----:B------:R-:W-:Y:S01]  /*f1a0*/  IMAD.IADD R4, R28, 0x1, R15 ;  /* 0x000000011c047824 */ /* 0x000fe200078e020f */
        /* <DEDUP_REMOVED lines=43> */
.L_x_445:
[----:B------:R-:W-:Y:S04]  /*f460*/  MOV R15, c[0x0][0x32c] ;  /* 0x0000cb00000f7a02 */ /* 0x000fe80000000f00 */
[----:B------:R-:W-:Y:S11]  /*f470*/  ISETP.NE.AND P2, PT, R15, 0x1, PT ;  /* 0x000000010f00780c */ /* 0x000ff60003f45270 */
[----:B------:R-:W-:Y:S02]  /*f480*/  @!UPT UIADD3 URZ, URZ, URZ, URZ ;  /* 0x0000003f3f3ff290 */ /* 0x000fe4000fffe03f */
[----:B------:R-:W-:Y:S05]  /*f490*/  @P2 IMAD.HI.U32 R15, R34, c[0x0][0x330], RZ ;  /* 0x0000cc00220f2a27 */ /* 0x000fea00078e00ff */
[----:B------:R-:W-:Y:S02]  /*f4a0*/  @P2 SHF.R.U32.HI R34, RZ, c[0x0][0x334], R15 ;  /* 0x0000cd00ff222a19 */ /* 0x000fe4000001160f */
.L_x_446:
[----:B------:R-:W-:Y:S05]  /*f4b0*/  BSYNC B0 ;  /* 0x0000000000007941 */ /* 0x000fea0003800000 */
.L_x_444:
[----:B------:R-:W-:Y:S05]  /*f4c0*/  IMAD R15, R34, c[0x0][0x32c], R9 ;  /* 0x0000cb00220f7a24 */ /* 0x000fea00078e0209 */
[----:B------:R-:W-:Y:S02]  /*f4d0*/  IADD3 R34, R15, c[0x0][0x32c], RZ ;  /* 0x0000cb000f227a10 */ /* 0x000fe40007ffe0ff */
[----:B------:R-:W-:Y:S02]  /*f4e0*/  IMNMX R4, R4, R15, !PT ;  /* 0x0000000f04047217 */ /* 0x000fe40007800200 */
[----:B------:R-:W-:Y:S02]  /*f4f0*/  IMNMX R5, R5, R34, PT ;  /* 0x0000002205057217 */ /* 0x000fe40003800200 */
.L_x_443:
[----:B------:R-:W-:Y:S04]  /*f500*/  ISETP.NE.AND P2, PT, R10, RZ, PT ;  /* 0x000000ff0a00720c */ /* 0x000fe80003f45270 */
[C---:B------:R-:W-:Y:S04]  /*f510*/  ISETP.GT.AND P2, PT, R4.reuse, 0x1, !P2 ;  /* 0x000000010400780c */ /* 0x040fe80005744270 */
        /* <DEDUP_REMOVED lines=8> */
[C---:B------:R-:W-:Y:S04]  /*f5a0*/  ISETP.LT.OR P2, PT, R5.reuse, 0xa, P2 ;  /* 0x0000000a0500780c */ /* 0x040fe80001741670 */
        /* <DEDUP_REMOVED lines=14> */
[C---:B------:R-:W-:Y:S04]  /*f690*/  ISETP.GT.AND P2, PT, R4.reuse, 0x19, !P2 ;  /* 0x000000190400780c */ /* 0x040fe80005744270 */
        /* <DEDUP_REMOVED lines=10> */
[----:B------:R-:W-:Y:S04]  /*f740*/  ISETP.GT.AND P2, PT, R4, 0x28, !P1 ;  /* 0x000000280400780c */ /* 0x000fe80004f44270 */
[----:B------:R-:W-:Y:S04]  /*f750*/  ISETP.LT.OR P2, PT, R5, 0x29, P2 ;  /* 0x000000290500780c */ /* 0x000fe80001741670 */
[----:B------:R-:W-:Y:S02]  /*f760*/  FSEL R165, R165, -INF , !P2 ;  /* 0xff800000a5a57808 */ /* 0x000fe40005000000 */
[----:B------:R-:W-:Y:S04]  /*f770*/  ISETP.NE.AND P2, PT, R32, RZ, PT ;  /* 0x000000ff2000720c */ /* 0x000fe80003f45270 */
[----:B------:R-:W-:Y:S04]  /*f780*/  ISETP.GT.AND P2, PT, R4, RZ, !P2 ;  /* 0x000000ff0400720c */ /* 0x000fe80005744270 */
[C---:B------:R-:W-:Y:S04]  /*f790*/  ISETP.LT.OR P2, PT, R5.reuse, 0x1, P2 ;  /* 0x000000010500780c */ /* 0x040fe80001741670 */
[----:B------:R-:W-:Y:S02]  /*f7a0*/  FSEL R31, R0, -INF , !P2 ;  /* 0xff800000001f7808 */ /* 0x000fe40005000000 */
[----:B------:R-:W1:Y:S01]  /*f7b0*/  SHFL.IDX PT, R0, R30, 0x3, 0x1c1f ;  /* 0x007c1f001e007f89 */ /* 0x000e6200000e0000 */
[----:B------:R-:W-:Y:S04]  /*f7c0*/  ISETP.GT.AND P2, PT, R4, 0x29, !P0 ;  /* 0x000000290400780c */ /* 0x000fe80004744270 */
        /* <DEDUP_REMOVED lines=20> */
.L_x_449:
[----:B------:R-:W-:Y:S04]  /*f910*/  MOV R0, c[0x0][0x32c] ;  /* 0x0000cb0000007a02 */ /* 0x000fe80000000f00 */
[----:B------:R-:W-:Y:S11]  /*f920*/  ISETP.NE.AND P2, PT, R0, 0x1, PT ;  /* 0x000000010000780c */ /* 0x000ff60003f45270 */
[----:B------:R-:W-:Y:S02]  /*f930*/  @!UPT UIADD3 URZ, URZ, URZ, URZ ;  /* 0x0000003f3f3ff290 */ /* 0x000fe4000fffe03f */
[----:B------:R-:W-:Y:S05]  /*f940*/  @P2 IMAD.HI.U32 R0, R4, c[0x0][0x330], RZ ;  /* 0x0000cc0004002a27 */ /* 0x000fea00078e00ff */
[----:B------:R-:W-:Y:S02]  /*f950*/  @P2 SHF.R.U32.HI R4, RZ, c[0x0][0x334], R0 ;  /* 0x0000cd00ff042a19 */ /* 0x000fe40000011600 */
.L_x_450:
[----:B------:R-:W-:Y:S05]  /*f960*/  BSYNC B0 ;  /* 0x0000000000007941 */ /* 0x000fea0003800000 */
.L_x_448:
[----:B------:R-:W-:Y:S05]  /*f970*/  IMAD R9, R4, c[0x0][0x32c], R9 ;  /* 0x0000cb0004097a24 */ /* 0x000fea00078e0209 */
[----:B------:R-:W-:Y:S02]  /*f980*/  IADD3 R0, R9, c[0x0][0x32c], RZ ;  /* 0x0000cb0009007a10 */ /* 0x000fe40007ffe0ff */
[----:B------:R-:W-:Y:S02]  /*f990*/  IMNMX R28, R28, R9, !PT ;  /* 0x000000091c1c7217 */ /* 0x000fe40007800200 */
[----:B------:R-:W-:Y:S02]  /*f9a0*/  IMNMX R29, R29, R0, PT ;  /* 0x000000001d1d7217 */ /* 0x000fe40003800200 */
.L_x_447:
[----:B------:R-:W-:Y:S01]  /*f9b0*/  ISETP.NE.AND P2, PT, R32, RZ, PT ;  /* 0x000000ff2000720c */ /* 0x000fe20003f45270 */
[----:B------:R-:W-:Y:S01]  /*f9c0*/  LDSM.16.MT88.4 R36, [R212+0x100] ;  /* 0x00010000d424783b */ /* 0x000fe20000004200 */
[----:B------:R-:W-:Y:S02]  /*f9d0*/  FMNMX.FTZ R5, R152, R150, !PT ;  /* 0x0000009698057209 */ /* 0x000fe40007810000 */
[----:B------:R-:W-:Y:S02]  /*f9e0*/  ISETP.GT.AND P2, PT, R28, RZ, !P2 ;  /* 0x000000ff1c00720c */ /* 0x000fe40005744270 */
[----:B------:R-:W-:Y:S02]  /*f9f0*/  FMNMX.FTZ R5, R22, R5, !PT ;  /* 0x0000000516057209 */ /* 0x000fe40007810000 */
[C---:B------:R-:W-:Y:S02]  /*fa00*/  ISETP.LT.OR P2, PT, R29.reuse, 0x1, P2 ;  /* 0x000000011d00780c */ /* 0x040fe40001741670 */
        /* <DEDUP_REMOVED lines=37> */
[----:B------:R-:W-:Y:S02]  /*fc60*/  FMNMX.FTZ R13, R197, R0, !PT ;  /* 0x00000000c50d7209 */ /* 0x000fe40007810000 */
[----:B------:R-:W-:Y:S01]  /*fc70*/  FSEL R252, R252, -INF , !P2 ;  /* 0xff800000fcfc7808 */ /* 0x000fe20005000000 */
[----:B------:R-:W1:Y:S01]  /*fc80*/  SHFL.BFLY PT, R4, R3, 0x2, 0x1f ;  /* 0x0c401f0003047f89 */ /* 0x000e6200000e0000 */
[----:B------:R-:W-:Y:S02]  /*fc90*/  ISETP.NE.AND P2, PT, R24, RZ, PT ;  /* 0x000000ff1800720c */ /* 0x000fe40003f45270 */
[----:B------:R-:W-:Y:S02]  /*fca0*/  FMNMX.FTZ R13, R248, R13, !PT ;  /* 0x0000000df80d7209 */ /* 0x000fe40007810000 */
[----:B------:R-:W-:Y:S02]  /*fcb0*/  ISETP.GT.AND P2, PT, R28, 0x18, !P2 ;  /* 0x000000181c00780c */ /* 0x000fe40005744270 */
[----:B------:R-:W-:Y:S02]  /*fcc0*/  FMNMX.FTZ R0, R31, R149, !PT ;  /* 0x000000951f007209 */ /* 0x000fe40007810000 */
[----:B------:R-:W-:Y:S02]  /*fcd0*/  ISETP.LT.OR P2, PT, R29, 0x19, P2 ;  /* 0x000000191d00780c */ /* 0x000fe40001741670 */
[----:B------:R-:W-:Y:S02]  /*fce0*/  FMNMX.FTZ R0, R17, R0, !PT ;  /* 0x0000000011007209 */ /* 0x000fe40007810000 */
[----:B------:R-:W-:Y:S02]  /*fcf0*/  FMNMX.FTZ R13, R246, R13, !PT ;  /* 0x0000000df60d7209 */ /* 0x000fe40007810000 */
[----:B------:R-:W-:Y:S02]  /*fd00*/  FSEL R251, R251, -INF , !P2 ;  /* 0xff800000fbfb7808 */ /* 0x000fe40005000000 */
[----:B------:R-:W-:Y:S02]  /*fd10*/  ISETP.NE.AND P2, PT, R23, RZ, PT ;  /* 0x000000ff1700720c */ /* 0x000fe40003f45270 */
[----:B------:R-:W-:Y:S02]  /*fd20*/  FMNMX.FTZ R13, R170, R13, !PT ;  /* 0x0000000daa0d7209 */ /* 0x000fe40007810000 */
[----:B------:R-:W-:Y:S02]  /*fd30*/  FMNMX.FTZ R0, R161, R0, !PT ;  /* 0x00000000a1007209 */ /* 0x000fe40007810000 */
[----:B------:R-:W-:Y:S02]  /*fd40*/  FMNMX.FTZ R5, R168, R13, !PT ;  /* 0x0000000da8057209 */ /* 0x000fe40007810000 */
[----:B------:R-:W-:Y:S02]  /*fd50*/  ISETP.GT.AND P2, PT, R28, 0x19, !P2 ;  /* 0x000000191c00780c */ /* 0x000fe40005744270 */
[----:B------:R-:W-:Y:S01]  /*fd60*/  FMNMX.FTZ R13, R15, R0, !PT ;  /* 0x000000000f0d7209 */ /* 0x000fe20007810000 */
[----:B------:R-:W2:Y:S01]  /*fd70*/  SHFL.BFLY PT, R2, R5, 0x2, 0x1f ;  /* 0x0c401f0005027f89 */ /* 0x000ea200000e0000 */
        /* <DEDUP_REMOVED lines=10> */
[----:B------:R-:W-:Y:S02]  /*fe20*/  FMNMX.FTZ R0, R169, R0, !PT ;  /* 0x00000000a9007209 */ /* 0x000fe40007810000 */
[----:B------:R-:W-:Y:S02]  /*fe30*/  ISETP.NE.AND P2, PT, R19, RZ, PT ;  /* 0x000000ff1300720c */ /* 0x000fe40003f45270 */
[----:B-1----:R-:W-:Y:S02]  /*fe40*/  FMNMX.FTZ R4, R3, R4, !PT ;  /* 0x0000000403047209 */ /* 0x002fe40007810000 */
[----:B------:R-:W-:Y:S02]  /*fe50*/  FMNMX.FTZ R0, R167, R0, !PT ;  /* 0x00000000a7007209 */ /* 0x000fe40007810000 */
[----:B------:R-:W-:Y:S01]  /*fe60*/  ISETP.GT.AND P2, PT, R28, 0x21, !P2 ;  /* 0x000000211c00780c */ /* 0x000fe20005744270 */
[----:B------:R-:W1:Y:S01]  /*fe70*/  SHFL.BFLY PT, R3, R4, 0x1, 0x1f ;  /* 0x0c201f0004037f89 */ /* 0x000e6200000e0000 */
[----:B------:R-:W-:Y:S02]  /*fe80*/  FMNMX.FTZ R0, R165, R0, !PT ;  /* 0x00000000a5007209 */ /* 0x000fe40007810000 */
[----:B------:R-:W-:Y:S02]  /*fe90*/  ISETP.LT.OR P2, PT, R29, 0x22, P2 ;  /* 0x000000221d00780c */ /* 0x000fe40001741670 */
[----:B--2---:R-:W-:Y:S02]  /*fea0*/  FMNMX.FTZ R2, R5, R2, !PT ;  /* 0x0000000205027209 */ /* 0x004fe40007810000 */
[----:B------:R-:W-:Y:S02]  /*feb0*/  FSEL R162, R6, -INF , !P2 ;  /* 0xff80000006a27808 */ /* 0x000fe40005000000 */
[----:B------:R-:W-:Y:S01]  /*fec0*/  FMNMX.FTZ R6, R163, R0, !PT ;  /* 0x00000000a3067209 */ /* 0x000fe20007810000 */
[----:B------:R-:W2:Y:S01]  /*fed0*/  SHFL.BFLY PT, R13, R2, 0x1, 0x1f ;  /* 0x0c201f00020d7f89 */ /* 0x000ea200000e0000 */
[----:B------:R-:W-:Y:S02]  /*fee0*/  FMNMX.FTZ R19, R9, R148, !PT ;  /* 0x0000009409137209 */ /* 0x000fe40007810000 */
[----:B------:R-:W-:Y:S02]  /*fef0*/  ISETP.GT.AND P1, PT, R28, 0x28, !P1 ;  /* 0x000000281c00780c */ /* 0x000fe40004f24270 */
[----:B------:R-:W-:Y:S02]  /*ff00*/  FMNMX.FTZ R19, R10, R19, !PT ;  /* 0x000000130a137209 */ /* 0x000fe40007810000 */
[C---:B------:R-:W-:Y:S01]  /*ff10*/  ISETP.LT.OR P1, PT, R29.reuse, 0x29, P1 ;  /* 0x000000291d00780c */ /* 0x040fe20000f21670 */
[----:B------:R-:W3:Y:S01]  /*ff20*/  SHFL.BFLY PT, R5, R6, 0x2, 0x1f ;  /* 0x0c401f0006057f89 */ /* 0x000ee200000e0000 */
[----:B------:R-:W-:Y:S02]  /*ff30*/  FMNMX.FTZ R19, R12, R19, !PT ;  /* 0x000000130c137209 */ /* 0x000fe40007810000 */
[----:B------:R-:W-:Y:S02]  /*ff40*/  ISETP.GT.AND P0, PT, R28, 0x29, !P0 ;  /* 0x000000291c00780c */ /* 0x000fe40004704270 */
[----:B------:R-:W-:Y:S02]  /*ff50*/  FMNMX.FTZ R0, R8, R19, !PT ;  /* 0x0000001308007209 */ /* 0x000fe40007810000 */
[----:B-1----:R-:W-:Y:S02]  /*ff60*/  FMNMX.FTZ R3, R4, R3, !PT ;  /* 0x0000000304037209 */ /* 0x002fe40007810000 */
[----:B------:R-:W-:Y:S02]  /*ff70*/  ISETP.LT.OR P0, PT, R29, 0x2a, P0 ;  /* 0x0000002a1d00780c */ /* 0x000fe40000701670 */
[C---:B------:R-:W-:Y:S01]  /*ff80*/  FSETP.NEU.FTZ.AND P2, PT, R3.reuse, -INF , PT ;  /* 0xff8000000300780b */ /* 0x040fe20003f5d000 */
[----:B------:R-:W-:Y:S01]  /*ff90*/  FMUL.FTZ R173, R3, c[0x0][0x2d0] ;  /* 0x0000b40003ad7a20 */ /* 0x000fe20000410000 */
[----:B------:R-:W-:Y:S02]  /*ffa0*/  FSEL R153, R7, -INF , !P0 ;  /* 0xff80000007997808 */ /* 0x000fe40004000000 */
[----:B--2---:R-:W-:Y:S02]  /*ffb0*/  FMNMX.FTZ R2, R2, R13, !PT ;  /* 0x0000000d02027209 */ /* 0x004fe40007810000 */
[----:B------:R-:W-:Y:S03]  /*ffc0*/  FSEL R173, R173, RZ, P2 ;  /* 0x000000ffadad7208 */ /* 0x000fe60001000000 */
[----:B------:R-:W-:Y:S02]  /*ffd0*/  FMUL.FTZ R171, R2, c[0x0][0x2d0] ;  /* 0x0000b40002ab7a20 */ /* 0x000fe40000410000 */
[--C-:B------:R-:W-:Y:S01]  /*ffe0*/  FFMA.FTZ R178, R160, c[0x0][0x2d0], -R173.reuse ;  /* 0x0000b400a0b27a23 */ /* 0x100fe200000108ad */
[----:B------:R-:W-:Y:S01]  /*fff0*/  FSEL R160, R11, -INF , !P1 ;  /* 0xff8000000ba07808 */ /* 0x000fe20004800000 */
[--C-:B------:R-:W-:Y:S01]  /*10000*/  FFMA.FTZ R177, R20, c[0x0][0x2d0], -R173.reuse ;  /* 0x0000b40014b17a23 */ /* 0x100fe200000108ad */
[----:B------:R-:W-:Y:S01]  /*10010*/  FMNMX.FTZ R11, R247, R0, !PT ;  /* 0x00000000f70b7209 */ /* 0x000fe20007810000 */
[--C-:B------:R-:W-:Y:S01]  /*10020*/  FFMA.FTZ R179, R154, c[0x0][0x2d0], -R173.reuse ;  /* 0x0000b4009ab37a23 */ /* 0x100fe200000108ad */
[----:B---3--:R-:W-:Y:S01]  /*10030*/  FMNMX.FTZ R6, R6, R5, !PT ;  /* 0x0000000506067209 */ /* 0x008fe20007810000 */
[--C-:B------:R-:W-:Y:S01]  /*10040*/  FFMA.FTZ R176, R16, c[0x0][0x2d0], -R173.reuse ;  /* 0x0000b40010b07a23 */ /* 0x100fe200000108ad */
[----:B------:R-:W-:Y:S01]  /*10050*/  FMNMX.FTZ R0, R252, R11, !PT ;  /* 0x0000000bfc007209 */ /* 0x000fe20007810000 */
[----:B------:R-:W-:Y:S01]  /*10060*/  MUFU.EX2 R178, R178 ;  /* 0x000000b200b27308 */ /* 0x000fe20000000800 */
[----:B------:R-:W-:Y:S01]  /*10070*/  FSETP.NEU.FTZ.AND P1, PT, R2, -INF , PT ;  /* 0xff8000000200780b */ /* 0x000fe20003f3d000 */
[----:B------:R-:W1:Y:S01]  /*10080*/  SHFL.BFLY PT, R5, R6, 0x1, 0x1f ;  /* 0x0c201f0006057f89 */ /* 0x000e6200000e0000 */
[----:B------:R-:W-:Y:S01]  /*10090*/  FMNMX.FTZ R0, R251, R0, !PT ;  /* 0x00000000fb007209 */ /* 0x000fe20007810000 */
[--C-:B------:R-:W-:Y:S01]  /*100a0*/  FFMA.FTZ R175, R175, c[0x0][0x2d0], -R173.reuse ;  /* 0x0000b400afaf7a23 */ /* 0x100fe200000108ad */
[----:B------:R-:W-:Y:S01]  /*100b0*/  FSEL R171, R171, RZ, P1 ;  /* 0x000000ffabab7208 */ /* 0x000fe20000800000 */
[--C-:B------:R-:W-:Y:S01]  /*100c0*/  FFMA.FTZ R174, R174, c[0x0][0x2d0], -R173.reuse ;  /* 0x0000b400aeae7a23 */ /* 0x100fe200000108ad */
[----:B------:R-:W-:Y:S01]  /*100d0*/  FMNMX.FTZ R11, R249, R0, !PT ;  /* 0x00000000f90b7209 */ /* 0x000fe20007810000 */
[----:B------:R-:W-:Y:S01]  /*100e0*/  FFMA.FTZ R190, R42, c[0x0][0x2d0], -R173 ;  /* 0x0000b4002abe7a23 */ /* 0x000fe200000108ad */
[----:B------:R-:W-:Y:S01]  /*100f0*/  FSEL R7, R2, RZ, P1 ;  /* 0x000000ff02077208 */ /* 0x000fe20000800000 */
[--C-:B------:R-:W-:Y:S01]  /*10100*/  FFMA.FTZ R155, R152, c[0x0][0x2d0], -R171.reuse ;  /* 0x0000b400989b7a23 */ /* 0x100fe200000108ab */
[----:B------:R-:W-:Y:S01]  /*10110*/  FMNMX.FTZ R11, R164, R11, !PT ;  /* 0x0000000ba40b7209 */ /* 0x000fe20007810000 */
[--C-:B------:R-:W-:Y:S01]  /*10120*/  FFMA.FTZ R154, R22, c[0x0][0x2d0], -R171.reuse ;  /* 0x0000b400169a7a23 */ /* 0x100fe200000108ab */
[----:B------:R-:W2:Y:S01]  /*10130*/  MUFU.EX2 R179, R179 ;  /* 0x000000b300b37308 */ /* 0x000ea20000000800 */
[----:B------:R-:W-:Y:S01]  /*10140*/  LDSM.16.MT88.4 R20, [R214+0x100] ;  /* 0x00010000d614783b */ /* 0x000fe20000004200 */
[----:B------:R-:W-:Y:S01]  /*10150*/  FMNMX.FTZ R11, R162, R11, !PT ;  /* 0x0000000ba20b7209 */ /* 0x000fe20007810000 */
[--C-:B------:R-:W-:Y:S02]  /*10160*/  FFMA.FTZ R183, R18, c[0x0][0x2d0], -R171.reuse ;  /* 0x0000b40012b77a23 */ /* 0x100fe400000108ab */
[--C-:B------:R-:W-:Y:S01]  /*10170*/  FFMA.FTZ R182, R14, c[0x0][0x2d0], -R171.reuse ;  /* 0x0000b4000eb67a23 */ /* 0x100fe200000108ab */
[----:B------:R-:W-:Y:S01]  /*10180*/  FMNMX.FTZ R0, R160, R11, !PT ;  /* 0x0000000ba0007209 */ /* 0x000fe20007810000 */
[----:B------:R-:W-:Y:S02]  /*10190*/  FFMA.FTZ R170, R170, c[0x0][0x2d0], -R171 ;  /* 0x0000b400aaaa7a23 */ /* 0x000fe400000108ab */
[----:B------:R-:W-:Y:S01]  /*101a0*/  FFMA.FTZ R191, R40, c[0x0][0x2d0], -R173 ;  /* 0x0000b40028bf7a23 */ /* 0x000fe200000108ad */
[----:B------:R-:W-:Y:S01]  /*101b0*/  FMNMX.FTZ R4, R153, R0, !PT ;  /* 0x0000000099047209 */ /* 0x000fe20007810000 */
[----:B------:R-:W-:Y:S01]  /*101c0*/  MUFU.EX2 R177, R177 ;  /* 0x000000b100b17308 */ /* 0x000fe20000000800 */
[--C-:B------:R-:W-:Y:S01]  /*101d0*/  FFMA.FTZ R192, R46, c[0x0][0x2d0], -R171.reuse ;  /* 0x0000b4002ec07a23 */ /* 0x100fe200000108ab */
[----:B-1----:R-:W-:Y:S01]  /*101e0*/  FMNMX.FTZ R0, R6, R5, !PT ;  /* 0x0000000506007209 */ /* 0x002fe20007810000 */
[----:B------:R-:W-:Y:S01]  /*101f0*/  FADD.FTZ R6, -R7, R150 ;  /* 0x0000009607067221 */ /* 0x000fe20000010100 */
[----:B------:R-:W1:Y:S01]  /*10200*/  SHFL.BFLY PT, R5, R4, 0x2, 0x1f ;  /* 0x0c401f0004057f89 */ /* 0x000e6200000e0000 */
[----:B------:R-:W-:Y:S01]  /*10210*/  FFMA.FTZ R193, R44, c[0x0][0x2d0], -R171 ;  /* 0x0000b4002cc17a23 */ /* 0x000fe200000108ab */
[C---:B------:R-:W-:Y:S01]  /*10220*/  FSETP.NEU.FTZ.AND P0, PT, R0.reuse, -INF , PT ;  /* 0xff8000000000780b */ /* 0x040fe20003f1d000 */
[----:B------:R-:W-:Y:S02]  /*10230*/  FMUL.FTZ R166, R0, c[0x0][0x2d0] ;  /* 0x0000b40000a67a20 */ /* 0x000fe40000410000 */
[----:B------:R-:W-:Y:S01]  /*10240*/  FMUL.FTZ R150, R6, c[0x0][0x2d0] ;  /* 0x0000b40006967a20 */ /* 0x000fe20000410000 */
[----:B------:R-:W3:Y:S01]  /*10250*/  MUFU.EX2 R176, R176 ;  /* 0x000000b000b07308 */ /* 0x000ee20000000800 */
[--C-:B------:R-:W-:Y:S01]  /*10260*/  FFMA.FTZ R194, R194, c[0x0][0x2d0], -R173.reuse ;  /* 0x0000b400c2c27a23 */ /* 0x100fe200000108ad */
[----:B------:R-:W-:Y:S01]  /*10270*/  FSEL R166, R166, RZ, P0 ;  /* 0x000000ffa6a67208 */ /* 0x000fe20000000000 */
[----:B------:R-:W-:Y:S01]  /*10280*/  FFMA.FTZ R195, R195, c[0x0][0x2d0], -R173 ;  /* 0x0000b400c3c37a23 */ /* 0x000fe200000108ad */
[----:B--2---:R-:W-:Y:S01]  /*10290*/  F2FP.PACK_AB R156, R178, R179 ;  /* 0x000000b3b29c723e */ /* 0x004fe200000000ff */
[--C-:B------:R-:W-:Y:S02]  /*102a0*/  FFMA.FTZ R196, R196, c[0x0][0x2d0], -R171.reuse ;  /* 0x0000b400c4c47a23 */ /* 0x100fe400000108ab */
[--C-:B------:R-:W-:Y:S02]  /*102b0*/  FFMA.FTZ R185, R161, c[0x0][0x2d0], -R166.reuse ;  /* 0x0000b400a1b97a23 */ /* 0x100fe400000108a6 */
[--C-:B------:R-:W-:Y:S01]  /*102c0*/  FFMA.FTZ R181, R31, c[0x0][0x2d0], -R166.reuse ;  /* 0x0000b4001fb57a23 */ /* 0x100fe200000108a6 */
[----:B------:R-:W2:Y:S01]  /*102d0*/  MUFU.EX2 R150, R150 ;  /* 0x0000009600967308 */ /* 0x000ea20000000800 */
[--C-:B------:R-:W-:Y:S02]  /*102e0*/  FFMA.FTZ R180, R17, c[0x0][0x2d0], -R166.reuse ;  /* 0x0000b40011b47a23 */ /* 0x100fe400000108a6 */
[--C-:B------:R-:W-:Y:S02]  /*102f0*/  FFMA.FTZ R184, R15, c[0x0][0x2d0], -R166.reuse ;  /* 0x0000b4000fb87a23 */ /* 0x100fe400000108a6 */
[--C-:B------:R-:W-:Y:S02]  /*10300*/  FFMA.FTZ R169, R169, c[0x0][0x2d0], -R166.reuse ;  /* 0x0000b400a9a97a23 */ /* 0x100fe400000108a6 */
[--C-:B------:R-:W-:Y:S01]  /*10310*/  FFMA.FTZ R167, R167, c[0x0][0x2d0], -R166.reuse ;  /* 0x0000b400a7a77a23 */ /* 0x100fe200000108a6 */
[----:B-1----:R-:W-:Y:S01]  /*10320*/  FMNMX.FTZ R5, R4, R5, !PT ;  /* 0x0000000504057209 */ /* 0x002fe20007810000 */
[--C-:B------:R-:W-:Y:S01]  /*10330*/  FFMA.FTZ R165, R165, c[0x0][0x2d0], -R166.reuse ;  /* 0x0000b400a5a57a23 */ /* 0x100fe200000108a6 */
[----:B------:R-:W-:Y:S01]  /*10340*/  FSEL R4, R3, RZ, P2 ;  /* 0x000000ff03047208 */ /* 0x000fe20001000000 */
[----:B------:R-:W-:Y:S01]  /*10350*/  MUFU.EX2 R155, R155 ;  /* 0x0000009b009b7308 */ /* 0x000fe20000000800 */
[----:B------:R-:W-:Y:S01]  /*10360*/  FFMA.FTZ R197, R197, c[0x0][0x2d0], -R171 ;  /* 0x0000b400c5c57a23 */ /* 0x000fe200000108ab */
[----:B------:R-:W1:Y:S01]  /*10370*/  SHFL.BFLY PT, R152, R5, 0x1, 0x1f ;  /* 0x0c201f0005987f89 */ /* 0x000e6200000e0000 */
[----:B---3--:R-:W-:Y:S01]  /*10380*/  F2FP.PACK_AB R158, R176, R177 ;  /* 0x000000b1b09e723e */ /* 0x008fe200000000ff */
[----:B------:R-:W-:Y:S02]  /*10390*/  FADD.FTZ R4, -R4, R151 ;  /* 0x0000009704047221 */ /* 0x000fe40000010100 */
[--C-:B------:R-:W-:Y:S02]  /*103a0*/  FFMA.FTZ R198, R198, c[0x0][0x2d0], -R166.reuse ;  /* 0x0000b400c6c67a23 */ /* 0x100fe400000108a6 */
[----:B------:R-:W-:Y:S01]  /*103b0*/  FMUL.FTZ R151, R4, c[0x0][0x2d0] ;  /* 0x0000b40004977a20 */ /* 0x000fe20000410000 */
[----:B------:R-:W-:Y:S01]  /*103c0*/  FSEL R4, R0, RZ, P0 ;  /* 0x000000ff00047208 */ /* 0x000fe20000000000 */
[----:B------:R-:W3:Y:S01]  /*103d0*/  MUFU.EX2 R154, R154 ;  /* 0x0000009a009a7308 */ /* 0x000ee20000000800 */
[----:B------:R-:W-:Y:S02]  /*103e0*/  FFMA.FTZ R199, R199, c[0x0][0x2d0], -R166 ;  /* 0x0000b400c7c77a23 */ /* 0x000fe400000108a6 */
[----:B--2---:R-:W-:Y:S02]  /*103f0*/  FMUL.FTZ R6, R150, R146 ;  /* 0x0000009296067220 */ /* 0x004fe40000410000 */
[----:B------:R-:W-:Y:S02]  /*10400*/  FADD.FTZ R4, -R4, R149 ;  /* 0x0000009504047221 */ /* 0x000fe40000010100 */
[----:B------:R-:W-:Y:S02]  /*10410*/  FMUL.FTZ R7, R150, R147 ;  /* 0x0000009396077220 */ /* 0x000fe40000410000 */
[----:B------:R-:W-:Y:S01]  /*10420*/  FMUL.FTZ R149, R4, c[0x0][0x2d0] ;  /* 0x0000b40004957a20 */ /* 0x000fe20000410000 */
[----:B------:R-:W2:Y:S01]  /*10430*/  MUFU.EX2 R151, R151 ;  /* 0x0000009700977308 */ /* 0x000ea20000000800 */
[C---:B------:R-:W-:Y:S02]  /*10440*/  FMUL.FTZ R18, R150.reuse, R134 ;  /* 0x0000008696127220 */ /* 0x040fe40000410000 */
[C---:B------:R-:W-:Y:S02]  /*10450*/  FMUL.FTZ R19, R150.reuse, R135 ;  /* 0x0000008796137220 */ /* 0x040fe40000410000 */
[C---:B------:R-:W-:Y:S01]  /*10460*/  FMUL.FTZ R34, R150.reuse, R118 ;  /* 0x0000007696227220 */ /* 0x040fe20000410000 */
[----:B-1----:R-:W-:Y:S01]  /*10470*/  FMNMX.FTZ R152, R5, R152, !PT ;  /* 0x0000009805987209 */ /* 0x002fe20007810000 */
[C---:B------:R-:W-:Y:S02]  /*10480*/  FMUL.FTZ R35, R150.reuse, R119 ;  /* 0x0000007796237220 */ /* 0x040fe40000410000 */
[----:B------:R-:W-:Y:S01]  /*10490*/  FMUL.FTZ R50, R150, R102 ;  /* 0x0000006696327220 */ /* 0x000fe20000410000 */
[C---:B------:R-:W-:Y:S01]  /*104a0*/  FSETP.NEU.FTZ.AND P0, PT, R152.reuse, -INF , PT ;  /* 0xff8000009800780b */ /* 0x040fe20003f1d000 */
[----:B------:R-:W-:Y:S01]  /*104b0*/  FMUL.FTZ R161, R152, c[0x0][0x2d0] ;  /* 0x0000b40098a17a20 */ /* 0x000fe20000410000 */
[----:B------:R-:W-:Y:S01]  /*104c0*/  MUFU.EX2 R183, R183 ;  /* 0x000000b700b77308 */ /* 0x000fe20000000800 */
[----:B------:R-:W-:Y:S01]  /*104d0*/  FMUL.FTZ R51, R150, R103 ;  /* 0x0000006796337220 */ /* 0x000fe20000410000 */
[----:B------:R-:W-:Y:S01]  /*104e0*/  FSEL R5, R152, RZ, P0 ;  /* 0x000000ff98057208 */ /* 0x000fe20000000000 */
[C---:B------:R-:W-:Y:S01]  /*104f0*/  FMUL.FTZ R54, R150.reuse, R54 ;  /* 0x0000003696367220 */ /* 0x040fe20000410000 */
[----:B------:R-:W-:Y:S01]  /*10500*/  FSEL R161, R161, RZ, P0 ;  /* 0x000000ffa1a17208 */ /* 0x000fe20000000000 */
[----:B------:R-:W-:Y:S01]  /*10510*/  FMUL.FTZ R55, R150, R55 ;  /* 0x0000003796377220 */ /* 0x000fe20000410000 */
[----:B---3--:R-:W-:Y:S01]  /*10520*/  F2FP.PACK_AB R157, R154, R155 ;  /* 0x0000009b9a9d723e */ /* 0x008fe200000000ff */
[----:B------:R-:W-:Y:S01]  /*10530*/  FADD.FTZ R5, -R5, R148 ;  /* 0x0000009405057221 */ /* 0x000fe20000010100 */
[----:B------:R-:W-:Y:S01]  /*10540*/  ISETP.GT.AND P0, PT, R238, R219, PT ;  /* 0x000000dbee00720c */ /* 0x000fe20003f04270 */
[--C-:B------:R-:W-:Y:S01]  /*10550*/  FFMA.FTZ R187, R12, c[0x0][0x2d0], -R161.reuse ;  /* 0x0000b4000cbb7a23 */ /* 0x100fe200000108a1 */
[----:B------:R-:W1:Y:S01]  /*10560*/  MUFU.EX2 R182, R182 ;  /* 0x000000b600b67308 */ /* 0x000e620000000800 */
[--C-:B------:R-:W-:Y:S01]  /*10570*/  FFMA.FTZ R189, R9, c[0x0][0x2d0], -R161.reuse ;  /* 0x0000b40009bd7a23 */ /* 0x100fe200000108a1 */
[----:B------:R-:W-:Y:S01]  /*10580*/  IADD3 R238, R238, -0x1, RZ ;  /* 0xffffffffeeee7810 */ /* 0x000fe20007ffe0ff */
[--C-:B------:R-:W-:Y:S02]  /*10590*/  FFMA.FTZ R188, R10, c[0x0][0x2d0], -R161.reuse ;  /* 0x0000b4000abc7a23 */ /* 0x100fe400000108a1 */
[--C-:B------:R-:W-:Y:S02]  /*105a0*/  FFMA.FTZ R186, R8, c[0x0][0x2d0], -R161.reuse ;  /* 0x0000b40008ba7a23 */ /* 0x100fe400000108a1 */
[----:B------:R-:W-:Y:S02]  /*105b0*/  FMUL.FTZ R8, R5, c[0x0][0x2d0] ;  /* 0x0000b40005087a20 */ /* 0x000fe40000410000 */
[C---:B--2---:R-:W-:Y:S01]  /*105c0*/  FMUL.FTZ R4, R151.reuse, R144 ;  /* 0x0000009097047220 */ /* 0x044fe20000410000 */
[----:B------:R-:W2:Y:S01]  /*105d0*/  MUFU.EX2 R149, R149 ;  /* 0x0000009500957308 */ /* 0x000ea20000000800 */
[C---:B------:R-:W-:Y:S02]  /*105e0*/  FMUL.FTZ R5, R151.reuse, R145 ;  /* 0x0000009197057220 */ /* 0x040fe40000410000 */
[C---:B------:R-:W-:Y:S02]  /*105f0*/  FMUL.FTZ R16, R151.reuse, R132 ;  /* 0x0000008497107220 */ /* 0x040fe40000410000 */
[C---:B------:R-:W-:Y:S02]  /*10600*/  FMUL.FTZ R17, R151.reuse, R133 ;  /* 0x0000008597117220 */ /* 0x040fe40000410000 */
[----:B------:R-:W-:Y:S01]  /*10610*/  LDSM.16.MT88.4 R132, [R214+0x900] ;  /* 0x00090000d684783b */ /* 0x000fe20000004200 */
[C---:B------:R-:W-:Y:S02]  /*10620*/  FMUL.FTZ R32, R151.reuse, R116 ;  /* 0x0000007497207220 */ /* 0x040fe40000410000 */
[----:B------:R3:W4:Y:S01]  /*10630*/  MUFU.EX2 R148, R8 ;  /* 0x0000000800947308 */ /* 0x0007220000000800 */
[C---:B------:R-:W-:Y:S02]  /*10640*/  FMUL.FTZ R33, R151.reuse, R117 ;  /* 0x0000007597217220 */ /* 0x040fe40000410000 */
[C---:B------:R-:W-:Y:S01]  /*10650*/  FMUL.FTZ R48, R151.reuse, R100 ;  /* 0x0000006497307220 */ /* 0x040fe20000410000 */
[----:B-1----:R-:W-:Y:S01]  /*10660*/  F2FP.PACK_AB R159, R182, R183 ;  /* 0x000000b7b69f723e */ /* 0x002fe200000000ff */
[----:B------:R-:W-:Y:S01]  /*10670*/  LDSM.16.MT88.4 R116, [R214+0x1100] ;  /* 0x00110000d674783b */ /* 0x000fe20000004200 */
[C---:B------:R-:W-:Y:S02]  /*10680*/  FMUL.FTZ R49, R151.reuse, R101 ;  /* 0x0000006597317220 */ /* 0x040fe40000410000 */
[----:B------:R-:W-:Y:S02]  /*10690*/  FFMA.FTZ R164, R164, c[0x0][0x2d0], -R161 ;  /* 0x0000b400a4a47a23 */ /* 0x000fe400000108a1 */
[----:B------:R-:W-:Y:S01]  /*106a0*/  MUFU.EX2 R181, R181 ;  /* 0x000000b500b57308 */ /* 0x000fe20000000800 */
[-C--:B------:R-:W-:Y:S01]  /*106b0*/  HMMA.16816.F32 R4, R156, R20.reuse, R4 ;  /* 0x000000149c04723c */ /* 0x080fe20000001804 */
[----:B------:R-:W-:Y:S01]  /*106c0*/  FMUL.FTZ R52, R151, R52 ;  /* 0x0000003497347220 */ /* 0x000fe20000410000 */
[----:B------:R-:W-:Y:S01]  /*106d0*/  LDSM.16.MT88.4 R100, [R214+0x1900] ;  /* 0x00190000d664783b */ /* 0x000fe20000004200 */
[C---:B--2---:R-:W-:Y:S02]  /*106e0*/  FMUL.FTZ R9, R149.reuse, R141 ;  /* 0x0000008d95097220 */ /* 0x044fe40000410000 */
[C---:B------:R-:W-:Y:S02]  /*106f0*/  FMUL.FTZ R12, R149.reuse, R136 ;  /* 0x00000088950c7220 */ /* 0x040fe40000410000 */
[C---:B------:R-:W-:Y:S02]  /*10700*/  FMUL.FTZ R13, R149.reuse, R137 ;  /* 0x00000089950d7220 */ /* 0x040fe40000410000 */
[----:B------:R-:W1:Y:S03]  /*10710*/  MUFU.EX2 R180, R180 ;  /* 0x000000b400b47308 */ /* 0x000e660000000800 */
[C---:B------:R-:W-:Y:S02]  /*10720*/  FMUL.FTZ R40, R149.reuse, R108 ;  /* 0x0000006c95287220 */ /* 0x040fe40000410000 */
[C---:B---3--:R-:W-:Y:S02]  /*10730*/  FMUL.FTZ R8, R149.reuse, R140 ;  /* 0x0000008c95087220 */ /* 0x048fe40000410000 */
[C---:B----4-:R-:W-:Y:S02]  /*10740*/  FMUL.FTZ R10, R148.reuse, R142 ;  /* 0x0000008e940a7220 */ /* 0x050fe40000410000 */
[C---:B------:R-:W-:Y:S01]  /*10750*/  FMUL.FTZ R11, R148.reuse, R143 ;  /* 0x0000008f940b7220 */ /* 0x040fe20000410000 */
[----:B------:R-:W-:Y:S01]  /*10760*/  MUFU.EX2 R185, R185 ;  /* 0x000000b900b97308 */ /* 0x000fe20000000800 */
[C---:B------:R-:W-:Y:S02]  /*10770*/  FMUL.FTZ R14, R148.reuse, R138 ;  /* 0x0000008a940e7220 */ /* 0x040fe40000410000 */
[C---:B------:R-:W-:Y:S02]  /*10780*/  FMUL.FTZ R15, R148.reuse, R139 ;  /* 0x0000008b940f7220 */ /* 0x040fe40000410000 */
[C---:B------:R-:W-:Y:S02]  /*10790*/  FMUL.FTZ R41, R149.reuse, R109 ;  /* 0x0000006d95297220 */ /* 0x040fe40000410000 */
[C---:B------:R-:W-:Y:S02]  /*107a0*/  FMUL.FTZ R42, R148.reuse, R110 ;  /* 0x0000006e942a7220 */ /* 0x040fe40000410000 */
[----:B------:R-:W-:Y:S01]  /*107b0*/  FMUL.FTZ R43, R148, R111 ;  /* 0x0000006f942b7220 */ /* 0x000fe20000410000 */
[----:B------:R-:W2:Y:S01]  /*107c0*/  MUFU.EX2 R184, R184 ;  /* 0x000000b800b87308 */ /* 0x000ea20000000800 */
[----:B------:R-:W-:Y:S01]  /*107d0*/  LDSM.16.MT88.4 R108, [R214+0x500] ;  /* 0x00050000d66c783b */ /* 0x000fe20000004200 */
[C---:B------:R-:W-:Y:S01]  /*107e0*/  FMUL.FTZ R44, R149.reuse, R104 ;  /* 0x00000068952c7220 */ /* 0x040fe20000410000 */
[----:B-1----:R-:W-:Y:S01]  /*107f0*/  F2FP.PACK_AB R144, R180, R181 ;  /* 0x000000b5b490723e */ /* 0x002fe200000000ff */
[C---:B------:R-:W-:Y:S02]  /*10800*/  FMUL.FTZ R45, R149.reuse, R105 ;  /* 0x00000069952d7220 */ /* 0x040fe40000410000 */
[C---:B------:R-:W-:Y:S02]  /*10810*/  FMUL.FTZ R46, R148.reuse, R106 ;  /* 0x0000006a942e7220 */ /* 0x040fe40000410000 */
[C---:B------:R-:W-:Y:S02]  /*10820*/  FMUL.FTZ R47, R148.reuse, R107 ;  /* 0x0000006b942f7220 */ /* 0x040fe40000410000 */
[----:B------:R-:W-:Y:S01]  /*10830*/  MUFU.EX2 R189, R189 ;  /* 0x000000bd00bd7308 */ /* 0x000fe20000000800 */
[----:B------:R-:W-:Y:S01]  /*10840*/  LDSM.16.MT88.4 R104, [R212+0x1900] ;  /* 0x00190000d468783b */ /* 0x000fe20000004200 */
[C---:B------:R-:W-:Y:S02]  /*10850*/  FMUL.FTZ R24, R149.reuse, R124 ;  /* 0x0000007c95187220 */ /* 0x040fe40000410000 */
[C---:B------:R-:W-:Y:S02]  /*10860*/  FMUL.FTZ R25, R149.reuse, R125 ;  /* 0x0000007d95197220 */ /* 0x040fe40000410000 */
[C---:B------:R-:W-:Y:S02]  /*10870*/  FMUL.FTZ R26, R148.reuse, R126 ;  /* 0x0000007e941a7220 */ /* 0x040fe40000410000 */
[C---:B------:R-:W-:Y:S02]  /*10880*/  FMUL.FTZ R27, R148.reuse, R127 ;  /* 0x0000007f941b7220 */ /* 0x040fe40000410000 */
[----:B------:R-:W1:Y:S01]  /*10890*/  MUFU.EX2 R188, R188 ;  /* 0x000000bc00bc7308 */ /* 0x000e620000000800 */
[----:B------:R-:W-:Y:S02]  /*108a0*/  FMUL.FTZ R28, R149, R120 ;  /* 0x00000078951c7220 */ /* 0x000fe40000410000 */
[----:B------:R-:W-:Y:S01]  /*108b0*/  FMUL.FTZ R30, R148, R122 ;  /* 0x0000007a941e7220 */ /* 0x000fe20000410000 */
[----:B--2---:R-:W-:Y:S01]  /*108c0*/  F2FP.PACK_AB R146, R184, R185 ;  /* 0x000000b9b892723e */ /* 0x004fe200000000ff */
[C---:B------:R-:W-:Y:S02]  /*108d0*/  FMUL.FTZ R31, R148.reuse, R123 ;  /* 0x0000007b941f7220 */ /* 0x040fe40000410000 */
[----:B------:R-:W-:Y:S02]  /*108e0*/  FMUL.FTZ R53, R151, R53 ;  /* 0x0000003597357220 */ /* 0x000fe40000410000 */
        /* <DEDUP_REMOVED lines=8> */
[C---:B------:R-:W-:Y:S02]  /*10970*/  FMUL.FTZ R62, R148.reuse, R62 ;  /* 0x0000003e943e7220 */ /* 0x040fe40000410000 */
[----:B------:R-:W-:Y:S01]  /*10980*/  FMUL.FTZ R63, R148, R63 ;  /* 0x0000003f943f7220 */ /* 0x000fe20000410000 */
[----:B-1----:R-:W-:Y:S01]  /*10990*/  F2FP.PACK_AB R145, R188, R189 ;  /* 0x000000bdbc91723e */ /* 0x002fe200000000ff */
[C---:B------:R-:W-:Y:S02]  /*109a0*/  FMUL.FTZ R64, R151.reuse, R64 ;  /* 0x0000004097407220 */ /* 0x040fe40000410000 */
[----:B------:R-:W-:Y:S02]  /*109b0*/  FMUL.FTZ R65, R151, R65 ;  /* 0x0000004197417220 */ /* 0x000fe40000410000 */
[C---:B------:R-:W-:Y:S01]  /*109c0*/  FMUL.FTZ R66, R150.reuse, R66 ;  /* 0x0000004296427220 */ /* 0x040fe20000410000 */
[----:B------:R-:W-:Y:S01]  /*109d0*/  MUFU.EX2 R124, R175 ;  /* 0x000000af007c7308 */ /* 0x000fe20000000800 */
[----:B------:R-:W-:Y:S02]  /*109e0*/  FMUL.FTZ R67, R150, R67 ;  /* 0x0000004396437220 */ /* 0x000fe40000410000 */
[--C-:B------:R-:W-:Y:S02]  /*109f0*/  FFMA.FTZ R244, R244, c[0x0][0x2d0], -R166.reuse ;  /* 0x0000b400f4f47a23 */ /* 0x100fe400000108a6 */
[--C-:B------:R-:W-:Y:S02]  /*10a00*/  FFMA.FTZ R245, R245, c[0x0][0x2d0], -R166.reuse ;  /* 0x0000b400f5f57a23 */ /* 0x100fe400000108a6 */
[----:B------:R-:W-:Y:S02]  /*10a10*/  FFMA.FTZ R166, R163, c[0x0][0x2d0], -R166 ;  /* 0x0000b400a3a67a23 */ /* 0x000fe400000108a6 */
[--C-:B------:R-:W-:Y:S01]  /*10a20*/  FFMA.FTZ R250, R250, c[0x0][0x2d0], -R173.reuse ;  /* 0x0000b400fafa7a23 */ /* 0x100fe200000108ad */
[----:B------:R-:W-:Y:S01]  /*10a30*/  MUFU.EX2 R120, R174 ;  /* 0x000000ae00787308 */ /* 0x000fe20000000800 */
[----:B------:R-:W-:Y:S02]  /*10a40*/  FFMA.FTZ R173, R172, c[0x0][0x2d0], -R173 ;  /* 0x0000b400acad7a23 */ /* 0x000fe400000108ad */
[--C-:B------:R-:W-:Y:S01]  /*10a50*/  FFMA.FTZ R248, R248, c[0x0][0x2d0], -R171.reuse ;  /* 0x0000b400f8f87a23 */ /* 0x100fe200000108ab */
[----:B--2---:R-:W-:Y:S01]  /*10a60*/  F2FP.PACK_AB R147, R186, R187 ;  /* 0x000000bbba93723e */ /* 0x004fe200000000ff */
[--C-:B------:R-:W-:Y:S02]  /*10a70*/  FFMA.FTZ R246, R246, c[0x0][0x2d0], -R171.reuse ;  /* 0x0000b400f6f67a23 */ /* 0x100fe400000108ab */
[----:B------:R-:W-:Y:S02]  /*10a80*/  FFMA.FTZ R171, R168, c[0x0][0x2d0], -R171 ;  /* 0x0000b400a8ab7a23 */ /* 0x000fe400000108ab */
[C---:B------:R-:W-:Y:S01]  /*10a90*/  FMUL.FTZ R29, R149.reuse, R121 ;  /* 0x00000079951d7220 */ /* 0x040fe20000410000 */
[----:B------:R1:W-:Y:S01]  /*10aa0*/  MUFU.EX2 R136, R173 ;  /* 0x000000ad00887308 */ /* 0x0003e20000000800 */
[C---:B------:R-:W-:Y:S01]  /*10ab0*/  HMMA.16816.F32 R8, R144.reuse, R20, R8 ;  /* 0x000000149008723c */ /* 0x040fe20000001808 */
[C---:B------:R-:W-:Y:S02]  /*10ac0*/  FMUL.FTZ R72, R149.reuse, R72 ;  /* 0x0000004895487220 */ /* 0x040fe40000410000 */
[----:B------:R-:W-:Y:S02]  /*10ad0*/  FMUL.FTZ R73, R149, R73 ;  /* 0x0000004995497220 */ /* 0x000fe40000410000 */
[C---:B------:R-:W-:Y:S02]  /*10ae0*/  FMUL.FTZ R74, R148.reuse, R74 ;  /* 0x0000004a944a7220 */ /* 0x040fe40000410000 */
        /* <DEDUP_REMOVED lines=28> */
[C---:B------:R-:W-:Y:S01]  /*10cb0*/  FMUL.FTZ R37, R151.reuse, R113 ;  /* 0x0000007197257220 */ /* 0x040fe20000410000 */
[----:B-1----:R-:W-:Y:S01]  /*10cc0*/  LDSM.16.MT88.4 R168, [R212+0x1500] ;  /* 0x00150000d4a8783b */ /* 0x002fe20000004200 */
[C---:B------:R-:W-:Y:S02]  /*10cd0*/  FMUL.FTZ R94, R148.reuse, R94 ;  /* 0x0000005e945e7220 */ /* 0x040fe40000410000 */
[C---:B------:R-:W-:Y:S01]  /*10ce0*/  HMMA.16816.F32 R32, R156.reuse, R38, R32 ;  /* 0x000000269c20723c */ /* 0x040fe20000001820 */
[----:B------:R-:W-:Y:S03]  /*10cf0*/  FMUL.FTZ R95, R148, R95 ;  /* 0x0000005f945f7220 */ /* 0x000fe60000410000 */
[C---:B------:R-:W-:Y:S01]  /*10d00*/  FMUL.FTZ R96, R151.reuse, R96 ;  /* 0x0000006097607220 */ /* 0x040fe20000410000 */
[----:B------:R-:W-:Y:S01]  /*10d10*/  MUFU.EX2 R139, R166 ;  /* 0x000000a6008b7308 */ /* 0x000fe20000000800 */
[C---:B------:R-:W-:Y:S02]  /*10d20*/  FMUL.FTZ R97, R151.reuse, R97 ;  /* 0x0000006197617220 */ /* 0x040fe40000410000 */
[C---:B------:R-:W-:Y:S04]  /*10d30*/  FMUL.FTZ R38, R150.reuse, R114 ;  /* 0x0000007296267220 */ /* 0x040fe80000410000 */
[C---:B------:R-:W-:Y:S02]  /*10d40*/  FMUL.FTZ R39, R150.reuse, R115 ;  /* 0x0000007396277220 */ /* 0x040fe40000410000 */
[----:B------:R-:W1:Y:S01]  /*10d50*/  LDSM.16.MT88.4 R112, [R212+0xd00] ;  /* 0x000d0000d470783b */ /* 0x000e620000004200 */
[----:B------:R3:W-:Y:S01]  /*10d60*/  MUFU.EX2 R126, R164 ;  /* 0x000000a4007e7308 */ /* 0x0007e20000000800 */
[C---:B------:R-:W-:Y:S02]  /*10d70*/  FMUL.FTZ R98, R150.reuse, R98 ;  /* 0x0000006296627220 */ /* 0x040fe40000410000 */
[C---:B------:R-:W-:Y:S01]  /*10d80*/  FMUL.FTZ R99, R150.reuse, R99 ;  /* 0x0000006396637220 */ /* 0x040fe20000410000 */
        /* <DEDUP_REMOVED lines=16> */
[----:B------:R-:W-:Y:S02]  /*10e90*/  FMUL.FTZ R85, R151, R85 ;  /* 0x0000005597557220 */ /* 0x000fe40000410000 */
[----:B------:R-:W-:Y:S01]  /*10ea0*/  MUFU.EX2 R192, R192 ;  /* 0x000000c000c07308 */ /* 0x000fe20000000800 */
[C---:B------:R-:W-:Y:S02]  /*10eb0*/  FMUL.FTZ R86, R150.reuse, R86 ;  /* 0x0000005696567220 */ /* 0x040fe40000410000 */
[----:B------:R-:W-:Y:S02]  /*10ec0*/  FMUL.FTZ R87, R150, R87 ;  /* 0x0000005796577220 */ /* 0x000fe40000410000 */
[--C-:B------:R-:W-:Y:S01]  /*10ed0*/  FFMA.FTZ R247, R247, c[0x0][0x2d0], -R161.reuse ;  /* 0x0000b400f7f77a23 */ /* 0x100fe200000108a1 */
[-C--:B-1----:R-:W-:Y:S03]  /*10ee0*/  HMMA.16816.F32 R52, R156, R112.reuse, R52 ;  /* 0x000000709c34723c */ /* 0x082fe60000001834 */
[--C-:B------:R-:W-:Y:S01]  /*10ef0*/  FFMA.FTZ R252, R252, c[0x0][0x2d0], -R161.reuse ;  /* 0x0000b400fcfc7a23 */ /* 0x100fe200000108a1 */
[----:B------:R-:W1:Y:S01]  /*10f00*/  MUFU.EX2 R193, R193 ;  /* 0x000000c100c17308 */ /* 0x000e620000000800 */
[--C-:B------:R-:W-:Y:S02]  /*10f10*/  FFMA.FTZ R251, R251, c[0x0][0x2d0], -R161.reuse ;  /* 0x0000b400fbfb7a23 */ /* 0x100fe400000108a1 */
[--C-:B------:R-:W-:Y:S02]  /*10f20*/  FFMA.FTZ R249, R249, c[0x0][0x2d0], -R161.reuse ;  /* 0x0000b400f9f97a23 */ /* 0x100fe400000108a1 */
[--C-:B------:R-:W-:Y:S01]  /*10f30*/  FFMA.FTZ R162, R162, c[0x0][0x2d0], -R161.reuse ;  /* 0x0000b400a2a27a23 */ /* 0x100fe200000108a1 */
[C---:B------:R-:W-:Y:S02]  /*10f40*/  HMMA.16816.F32 R56, R144.reuse, R112, R56 ;  /* 0x000000709038723c */ /* 0x040fe40000001838 */
[--C-:B------:R-:W-:Y:S02]  /*10f50*/  FFMA.FTZ R160, R160, c[0x0][0x2d0], -R161.reuse ;  /* 0x0000b400a0a07a23 */ /* 0x100fe400000108a1 */
[----:B------:R-:W-:Y:S01]  /*10f60*/  MUFU.EX2 R194, R194 ;  /* 0x000000c200c27308 */ /* 0x000fe20000000800 */
[----:B------:R-:W-:Y:S02]  /*10f70*/  FFMA.FTZ R161, R153, c[0x0][0x2d0], -R161 ;  /* 0x0000b40099a17a23 */ /* 0x000fe400000108a1 */
[----:B------:R-:W-:Y:S01]  /*10f80*/  FFMA.FTZ R179, R151, R234, R179 ;  /* 0x000000ea97b37223 */ /* 0x000fe200000100b3 */
[-C--:B------:R-:W-:Y:S01]  /*10f90*/  HMMA.16816.F32 R60, R144, R114.reuse, R60 ;  /* 0x00000072903c723c */ /* 0x080fe2000000183c */
[----:B------:R-:W-:Y:S03]  /*10fa0*/  MOV R151, R3 ;  /* 0x0000000300977202 */ /* 0x000fe60000000f00 */
[----:B------:R-:W-:Y:S01]  /*10fb0*/  FFMA.FTZ R155, R150, R235, R155 ;  /* 0x000000eb969b7223 */ /* 0x000fe2000001009b */
[----:B------:R-:W-:Y:S01]  /*10fc0*/  MOV R150, R2 ;  /* 0x0000000200967202 */ /* 0x000fe20000000f00 */
[----:B------:R-:W3:Y:S01]  /*10fd0*/  MUFU.EX2 R195, R195 ;  /* 0x000000c300c37308 */ /* 0x000ee20000000800 */
[----:B------:R-:W-:Y:S01]  /*10fe0*/  FFMA.FTZ R181, R149, R232, R181 ;  /* 0x000000e895b57223 */ /* 0x000fe200000100b5 */
[C---:B------:R-:W-:Y:S01]  /*10ff0*/  HMMA.16816.F32 R64, R156.reuse, R114, R64 ;  /* 0x000000729c40723c */ /* 0x040fe20000001840 */
[----:B------:R-:W4:Y:S03]  /*11000*/  LDSM.16.MT88.4 R112, [R212+0x500] ;  /* 0x00050000d470783b */ /* 0x000f260000004200 */
[----:B------:R-:W-:Y:S01]  /*11010*/  FFMA.FTZ R189, R148, R233, R189 ;  /* 0x000000e994bd7223 */ /* 0x000fe200000100bd */
[----:B------:R-:W-:Y:S01]  /*11020*/  MOV R149, R0 ;  /* 0x0000000000957202 */ /* 0x000fe20000000f00 */
[----:B------:R-:W-:Y:S01]  /*11030*/  FADD.FTZ R178, R178, R179 ;  /* 0x000000b3b2b27221 */ /* 0x000fe20000010000 */
[----:B------:R-:W-:Y:S01]  /*11040*/  MOV R148, R152 ;  /* 0x0000009800947202 */ /* 0x000fe20000000f00 */
[-C--:B------:R-:W-:Y:S01]  /*11050*/  HMMA.16816.F32 R68, R156, R100.reuse, R68 ;  /* 0x000000649c44723c */ /* 0x080fe20000001844 */
[----:B------:R-:W-:Y:S03]  /*11060*/  MUFU.EX2 R196, R196 ;  /* 0x000000c400c47308 */ /* 0x000fe60000000800 */
[----:B------:R-:W-:Y:S02]  /*11070*/  FADD.FTZ R154, R154, R155 ;  /* 0x0000009b9a9a7221 */ /* 0x000fe40000010000 */
[----:B------:R-:W-:Y:S02]  /*11080*/  FADD.FTZ R180, R180, R181 ;  /* 0x000000b5b4b47221 */ /* 0x000fe40000010000 */
        /* <DEDUP_REMOVED lines=32> */
[----:B-1----:R-:W-:Y:S03]  /*11290*/  F2FP.PACK_AB R104, R199, R198 ;  /* 0x000000c6c768723e */ /* 0x002fe600000000ff */
[----:B------:R-:W-:Y:S02]  /*112a0*/  FADD.FTZ R198, R198, R185 ;  /* 0x000000b9c6c67221 */ /* 0x000fe40000010000 */
[----:B------:R-:W-:Y:S01]  /*112b0*/  FADD.FTZ R197, R197, R196 ;  /* 0x000000c4c5c57221 */ /* 0x000fe20000010000 */
[----:B------:R-:W-:Y:S01]  /*112c0*/  MUFU.EX2 R247, R247 ;  /* 0x000000f700f77308 */ /* 0x000fe20000000800 */
[-C--:B------:R-:W-:Y:S01]  /*112d0*/  HMMA.16816.F32 R4, R100, R108.reuse, R4 ;  /* 0x0000006c6404723c */ /* 0x080fe20000001804 */
[----:B------:R-:W-:Y:S03]  /*112e0*/  F2FP.PACK_AB R158, R136, R120 ;  /* 0x00000078889e723e */ /* 0x000fe600000000ff */
[----:B------:R-:W-:Y:S01]  /*112f0*/  F2FP.PACK_AB R159, R138, R122 ;  /* 0x0000007a8a9f723e */ /* 0x000fe200000000ff */
[----:B------:R-:W-:Y:S04]  /*11300*/  FADD.FTZ R199, R199, R198 ;  /* 0x000000c6c7c77221 */ /* 0x000fe80000010000 */
[----:B------:R-:W1:Y:S03]  /*11310*/  MUFU.EX2 R252, R252 ;  /* 0x000000fc00fc7308 */ /* 0x000e660000000800 */
[C---:B--2---:R-:W-:Y:S01]  /*11320*/  F2FP.PACK_AB R106, R245.reuse, R244 ;  /* 0x000000f4f56a723e */ /* 0x044fe200000000ff */
[----:B------:R-:W-:Y:S04]  /*11330*/  FADD.FTZ R244, R244, R199 ;  /* 0x000000c7f4f47221 */ /* 0x000fe80000010000 */
[----:B------:R-:W-:Y:S02]  /*11340*/  FADD.FTZ R244, R245, R244 ;  /* 0x000000f4f5f47221 */ /* 0x000fe40000010000 */
        /* <DEDUP_REMOVED lines=101> */
.L_x_433:
[----:B------:R-:W1:Y:S01]  /*119a0*/  SHFL.BFLY PT, R5, R234, 0x2, 0x1f ;  /* 0x0c401f00ea057f89 */ /* 0x000e6200000e0000 */
[----:B------:R-:W-:-:S03]  /*119b0*/  PLOP3.LUT P4, PT, PT, PT, PT, 0x8, 0x0 ;  /* 0x000000000000781c */ /* 0x000fc60003f8e170 */
[----:B------:R-:W2:Y:S04]  /*119c0*/  SHFL.BFLY PT, R6, R235, 0x2, 0x1f ;  /* 0x0c401f00eb067f89 */ /* 0x000ea800000e0000 */
[----:B------:R-:W3:Y:S01]  /*119d0*/  SHFL.BFLY PT, R4, R233, 0x2, 0x1f ;  /* 0x0c401f00e9047f89 */ /* 0x000ee200000e0000 */
[----:B-1----:R-:W-:-:S03]  /*119e0*/  FADD.FTZ R12, R5, R234 ;  /* 0x000000ea050c7221 */ /* 0x002fc60000010000 */
[----:B------:R-:W1:Y:S01]  /*119f0*/  SHFL.BFLY PT, R5, R232, 0x2, 0x1f ;  /* 0x0c401f00e8057f89 */ /* 0x000e6200000e0000 */
[----:B--2---:R-:W-:-:S03]  /*11a00*/  FADD.FTZ R13, R6, R235 ;  /* 0x000000eb060d7221 */ /* 0x004fc60000010000 */
[----:B------:R-:W2:Y:S01]  /*11a10*/  SHFL.BFLY PT, R9, R12, 0x1, 0x1f ;  /* 0x0c201f000c097f89 */ /* 0x000ea200000e0000 */
[----:B---3--:R-:W-:-:S03]  /*11a20*/  FADD.FTZ R11, R4, R233 ;  /* 0x000000e9040b7221 */ /* 0x008fc60000010000 */
[----:B------:R-:W3:Y:S04]  /*11a30*/  SHFL.BFLY PT, R8, R13, 0x1, 0x1f ;  /* 0x0c201f000d087f89 */ /* 0x000ee800000e0000 */
[----:B------:R-:W4:Y:S01]  /*11a40*/  SHFL.BFLY PT, R6, R11, 0x1, 0x1f ;  /* 0x0c201f000b067f89 */ /* 0x000f2200000e0000 */
[----:B-1----:R-:W-:Y:S02]  /*11a50*/  FADD.FTZ R10, R5, R232 ;  /* 0x000000e8050a7221 */ /* 0x002fe40000010000 */
[----:B------:R-:W-:Y:S01]  /*11a60*/  CS2R R4, SRZ ;  /* 0x0000000000047805 */ /* 0x000fe2000001ff00 */
[----:B--2---:R-:W-:Y:S02]  /*11a70*/  FADD.FTZ R9, R12, R9 ;  /* 0x000000090c097221 */ /* 0x004fe40000010000 */
[----:B------:R-:W1:Y:S01]  /*11a80*/  SHFL.BFLY PT, R7, R10, 0x1, 0x1f ;  /* 0x0c201f000a077f89 */ /* 0x000e6200000e0000 */
[----:B------:R-:W-:Y:S01]  /*11a90*/  MOV R12, 0xff800000 ;  /* 0xff800000000c7802 */ /* 0x000fe20000000f00 */
[----:B---3--:R-:W-:Y:S01]  /*11aa0*/  FADD.FTZ R8, R13, R8 ;  /* 0x000000080d087221 */ /* 0x008fe20000010000 */
[----:B------:R-:W-:Y:S01]  /*11ab0*/  FSETP.NE.FTZ.AND P3, PT, R9, RZ, PT ;  /* 0x000000ff0900720b */ /* 0x000fe20003f75000 */
[----:B----4-:R-:W-:-:S03]  /*11ac0*/  FADD.FTZ R6, R6, R11 ;  /* 0x0000000b06067221 */ /* 0x010fc60000010000 */
[----:B------:R-:W-:Y:S02]  /*11ad0*/  FSETP.NE.FTZ.AND P2, PT, R8, RZ, PT ;  /* 0x000000ff0800720b */ /* 0x000fe40003f55000 */
[----:B------:R-:W-:Y:S02]  /*11ae0*/  MOV R11, 0xff800000 ;  /* 0xff800000000b7802 */ /* 0x000fe40000000f00 */
[----:B------:R-:W-:-:S05]  /*11af0*/  FSETP.NE.FTZ.AND P0, PT, R6, RZ, PT ;  /* 0x000000ff0600720b */ /* 0x000fca0003f15000 */
[----:B------:R-:W2:Y:S01]  /*11b00*/  @P3 MUFU.RCP R5, R9 ;  /* 0x0000000900053308 */ /* 0x000ea20000001000 */
[----:B------:R-:W-:-:S03]  /*11b10*/  @P3 MOV R17, 0x3f317218 ;  /* 0x3f31721800113802 */ /* 0x000fc60000000f00 */
[----:B------:R-:W-:Y:S02]  /*11b20*/  @P2 MOV R16, 0x3f317218 ;  /* 0x3f31721800102802 */ /* 0x000fe40000000f00 */
[----:B------:R-:W-:Y:S02]  /*11b30*/  @P3 FMUL.FTZ R17, R17, c[0x0][0x2d0] ;  /* 0x0000b40011113a20 */ /* 0x000fe40000410000 */
[----:B-1----:R-:W-:Y:S01]  /*11b40*/  FADD.FTZ R7, R10, R7 ;  /* 0x000000070a077221 */ /* 0x002fe20000010000 */
[----:B------:R-:W-:Y:S01]  /*11b50*/  MOV R10, RZ ;  /* 0x000000ff000a7202 */ /* 0x000fe20000000f00 */
[----:B------:R-:W-:Y:S01]  /*11b60*/  @P2 MUFU.RCP R4, R8 ;  /* 0x0000000800042308 */ /* 0x000fe20000001000 */
[----:B------:R-:W-:Y:S01]  /*11b70*/  @P0 MOV R14, 0x3f317218 ;  /* 0x3f317218000e0802 */ /* 0x000fe20000000f00 */
[----:B------:R-:W-:Y:S01]  /*11b80*/  @P2 FMUL.FTZ R16, R16, c[0x0][0x2d0] ;  /* 0x0000b40010102a20 */ /* 0x000fe20000410000 */
[----:B------:R-:W-:Y:S01]  /*11b90*/  FSETP.NE.FTZ.AND P1, PT, R7, RZ, PT ;  /* 0x000000ff0700720b */ /* 0x000fe20003f35000 */
[----:B--2---:R-:W-:-:S02]  /*11ba0*/  FMUL.FTZ R144, R5, R144 ;  /* 0x0000009005907220 */ /* 0x004fc40000410000 */
[C---:B------:R-:W-:Y:S02]  /*11bb0*/  FMUL.FTZ R145, R5.reuse, R145 ;  /* 0x0000009105917220 */ /* 0x040fe40000410000 */
[----:B------:R-:W-:Y:S01]  /*11bc0*/  @P0 MUFU.RCP R10, R6 ;  /* 0x00000006000a0308 */ /* 0x000fe20000001000 */
[C---:B------:R-:W-:Y:S02]  /*11bd0*/  FMUL.FTZ R132, R5.reuse, R132 ;  /* 0x0000008405847220 */ /* 0x040fe40000410000 */
[C---:B------:R-:W-:Y:S02]  /*11be0*/  FMUL.FTZ R133, R5.reuse, R133 ;  /* 0x0000008505857220 */ /* 0x040fe40000410000 */
[C---:B------:R-:W-:Y:S02]  /*11bf0*/  FMUL.FTZ R128, R5.reuse, R128 ;  /* 0x0000008005807220 */ /* 0x040fe40000410000 */
[C---:B------:R-:W-:Y:S01]  /*11c00*/  FMUL.FTZ R129, R5.reuse, R129 ;  /* 0x0000008105817220 */ /* 0x040fe20000410000 */
[----:B------:R-:W1:Y:S01]  /*11c10*/  @P3 MUFU.LG2 R9, R9 ;  /* 0x0000000900093308 */ /* 0x000e620000000c00 */
[C---:B------:R-:W-:Y:S01]  /*11c20*/  FMUL.FTZ R116, R5.reuse, R116 ;  /* 0x0000007405747220 */ /* 0x040fe20000410000 */
[----:B------:R-:W-:Y:S01]  /*11c30*/  @P1 MOV R15, 0x3f317218 ;  /* 0x3f317218000f1802 */ /* 0x000fe20000000f00 */
[----:B------:R-:W-:-:S02]  /*11c40*/  FMUL.FTZ R117, R5, R117 ;  /* 0x0000007505757220 */ /* 0x000fc40000410000 */
[C---:B------:R-:W-:Y:S02]  /*11c50*/  FMUL.FTZ R112, R5.reuse, R112 ;  /* 0x0000007005707220 */ /* 0x040fe40000410000 */
[C---:B------:R-:W-:Y:S01]  /*11c60*/  FMUL.FTZ R113, R5.reuse, R113 ;  /* 0x0000007105717220 */ /* 0x040fe20000410000 */
[----:B------:R-:W2:Y:S01]  /*11c70*/  @P2 MUFU.LG2 R8, R8 ;  /* 0x0000000800082308 */ /* 0x000ea20000000c00 */
        /* <DEDUP_REMOVED lines=8> */
[C---:B------:R-:W-:Y:S01]  /*11d00*/  FMUL.FTZ R69, R5.reuse, R69 ;  /* 0x0000004505457220 */ /* 0x040fe20000410000 */
[----:B------:R-:W4:Y:S01]  /*11d10*/  @P0 MUFU.LG2 R6, R6 ;  /* 0x0000000600060308 */ /* 0x000f220000000c00 */
[C---:B------:R-:W-:Y:S02]  /*11d20*/  FMUL.FTZ R80, R5.reuse, R80 ;  /* 0x0000005005507220 */ /* 0x040fe40000410000 */
[C---:B------:R-:W-:Y:S02]  /*11d30*/  FMUL.FTZ R81, R5.reuse, R81 ;  /* 0x0000005105517220 */ /* 0x040fe40000410000 */
[----:B------:R-:W-:-:S02]  /*11d40*/  FMUL.FTZ R84, R5, R84 ;  /* 0x0000005405547220 */ /* 0x000fc40000410000 */
[C---:B------:R-:W-:Y:S02]  /*11d50*/  FMUL.FTZ R85, R5.reuse, R85 ;  /* 0x0000005505557220 */ /* 0x040fe40000410000 */
[C---:B------:R-:W-:Y:S02]  /*11d60*/  FMUL.FTZ R96, R5.reuse, R96 ;  /* 0x0000006005607220 */ /* 0x040fe40000410000 */
[----:B------:R-:W-:Y:S01]  /*11d70*/  FMUL.FTZ R97, R5, R97 ;  /* 0x0000006105617220 */ /* 0x000fe20000410000 */
[----:B------:R-:W-:Y:S01]  /*11d80*/  MOV R5, RZ ;  /* 0x000000ff00057202 */ /* 0x000fe20000000f00 */
[----:B-1----:R-:W-:Y:S02]  /*11d90*/  @P3 FMUL.FTZ R18, R9, 0.69314718246459960938 ;  /* 0x3f31721809123820 */ /* 0x002fe40000410000 */
[----:B--2---:R-:W-:Y:S02]  /*11da0*/  @P2 FMUL.FTZ R9, R8, 0.69314718246459960938 ;  /* 0x3f31721808092820 */ /* 0x004fe40000410000 */
[----:B---3--:R-:W-:Y:S01]  /*11db0*/  @P1 FMUL.FTZ R13, R13, 0.69314718246459960938 ;  /* 0x3f3172180d0d1820 */ /* 0x008fe20000410000 */
[----:B------:R1:W2:Y:S01]  /*11dc0*/  @P1 MUFU.RCP R5, R7 ;  /* 0x0000000700051308 */ /* 0x0002a20000001000 */
[----:B------:R-:W-:-:S02]  /*11dd0*/  @P1 FMUL.FTZ R15, R15, c[0x0][0x2d0] ;  /* 0x0000b4000f0f1a20 */ /* 0x000fc40000410000 */
[----:B----4-:R-:W-:Y:S02]  /*11de0*/  @P0 FMUL.FTZ R19, R6, 0.69314718246459960938 ;  /* 0x3f31721806130820 */ /* 0x010fe40000410000 */
[----:B------:R-:W-:Y:S02]  /*11df0*/  @P0 FMUL.FTZ R14, R14, c[0x0][0x2d0] ;  /* 0x0000b4000e0e0a20 */ /* 0x000fe40000410000 */
[C---:B------:R-:W-:Y:S02]  /*11e00*/  FMUL.FTZ R146, R4.reuse, R146 ;  /* 0x0000009204927220 */ /* 0x040fe40000410000 */
[C---:B------:R-:W-:Y:S02]  /*11e10*/  FMUL.FTZ R147, R4.reuse, R147 ;  /* 0x0000009304937220 */ /* 0x040fe40000410000 */
[C---:B------:R-:W-:Y:S02]  /*11e20*/  FMUL.FTZ R134, R4.reuse, R134 ;  /* 0x0000008604867220 */ /* 0x040fe40000410000 */
[----:B------:R-:W-:-:S02]  /*11e30*/  FMUL.FTZ R135, R4, R135 ;  /* 0x0000008704877220 */ /* 0x000fc40000410000 */
[C---:B------:R-:W-:Y:S01]  /*11e40*/  FMUL.FTZ R130, R4.reuse, R130 ;  /* 0x0000008204827220 */ /* 0x040fe20000410000 */
[----:B-1----:R-:W-:Y:S01]  /*11e50*/  MOV R7, 0xff800000 ;  /* 0xff80000000077802 */ /* 0x002fe20000000f00 */
        /* <DEDUP_REMOVED lines=43> */
[----:B------:R-:W-:Y:S01]  /*12110*/  MOV R10, 0xff800000 ;  /* 0xff800000000a7802 */ /* 0x000fe20000000f00 */
[C---:B--2---:R-:W-:Y:S02]  /*12120*/  FMUL.FTZ R140, R5.reuse, R140 ;  /* 0x0000008c058c7220 */ /* 0x044fe40000410000 */
        /* <DEDUP_REMOVED lines=23> */
[----:B------:R-:W-:Y:S02]  /*122a0*/  @P3 FFMA.FTZ R7, R17, R3, R18 ;  /* 0x0000000311073223 */ /* 0x000fe40000010012 */
[----:B------:R-:W-:Y:S02]  /*122b0*/  @P2 FFMA.FTZ R10, R16, R2, R9 ;  /* 0x00000002100a2223 */ /* 0x000fe40000010009 */
[----:B------:R-:W-:Y:S02]  /*122c0*/  @P1 FFMA.FTZ R11, R15, R0, R13 ;  /* 0x000000000f0b1223 */ /* 0x000fe4000001000d */
[----:B------:R-:W-:-:S02]  /*122d0*/  @P0 FFMA.FTZ R12, R14, R152, R19 ;  /* 0x000000980e0c0223 */ /* 0x000fc40000010013 */
.L_x_379:
[----:B------:R-:W-:Y:S05]  /*122e0*/  @P4 BRA `(.L_x_452) ;  /* 0x00001a9000004947 */ /* 0x000fea0003800000 */
[----:B------:R-:W1:Y:S01]  /*122f0*/  S2R R9, SR_TID.X ;  /* 0x0000000000097919 */ /* 0x000e620000002100 */
[----:B------:R-:W-:Y:S01]  /*12300*/  IMAD R18, RZ, RZ, -UR10 ;  /* 0x8000000aff127e24 */ /* 0x000fe2000f8e02ff */
[----:B------:R-:W-:Y:S01]  /*12310*/  USHF.R.S32.HI UR6, URZ, 0x1f, UR10 ;  /* 0x0000001f3f067899 */ /* 0x000fe2000801140a */
[----:B------:R-:W-:Y:S01]  /*12320*/  IMAD.MOV.U32 R14, RZ, RZ, c[0x0][0x4e8] ;  /* 0x00013a00ff0e7624 */ /* 0x000fe200078e00ff */
[----:B------:R-:W2:Y:S01]  /*12330*/  S2R R3, SR_CTAID.Y ;  /* 0x0000000000037919 */ /* 0x000ea20000002600 */
[----:B------:R-:W-:Y:S01]  /*12340*/  ULDC.64 UR4, c[0x0][0x4d0] ;  /* 0x0001340000047ab9 */ /* 0x000fe20000000a00 */
[----:B------:R-:W-:Y:S01]  /*12350*/  BSSY B0, `(.L_x_453) ;  /* 0x00000c4000007945 */ /* 0x000fe20003800000 */
[----:B------:R-:W-:Y:S01]  /*12360*/  UIMAD UR7, UR6, UR4, URZ ;  /* 0x00000004060772a4 */ /* 0x000fe2000f8e023f */
[----:B------:R-:W3:Y:S01]  /*12370*/  S2R R22, SR_CTAID.Z ;  /* 0x0000000000167919 */ /* 0x000ee20000002700 */
[----:B------:R-:W-:-:S03]  /*12380*/  UIMAD.WIDE.U32 UR8, UR10, UR4, URZ ;  /* 0x000000040a0872a5 */ /* 0x000fc6000f8e003f */
[----:B------:R-:W-:Y:S01]  /*12390*/  BAR.SYNC.DEFER_BLOCKING 0x1, 0x80 ;  /* 0x0042000000007b1d */ /* 0x000fe20000010000 */
[----:B------:R-:W-:Y:S01]  /*123a0*/  UIMAD UR5, UR10, UR5, UR7 ;  /* 0x000000050a0572a4 */ /* 0x000fe2000f8e0207 */
[C---:B------:R-:W-:Y:S01]  /*123b0*/  ISETP.NE.AND P0, PT, R14.reuse, 0x1, PT ;  /* 0x000000010e00780c */ /* 0x040fe20003f05270 */
[----:B------:R-:W-:Y:S02]  /*123c0*/  IMAD.U32 R25, RZ, RZ, UR9 ;  /* 0x00000009ff197e24 */ /* 0x000fe4000f8e00ff */
[----:B------:R-:W-:Y:S01]  /*123d0*/  UIADD3 UR5, UR9, UR5, URZ ;  /* 0x0000000509057290 */ /* 0x000fe2000fffe03f */
[----:B------:R-:W4:Y:S01]  /*123e0*/  S2R R15, SR_CTAID.X ;  /* 0x00000000000f7919 */ /* 0x000f220000002500 */
[----:B------:R-:W-:Y:S02]  /*123f0*/  IMAD.U32 R24, RZ, RZ, UR8 ;  /* 0x00000008ff187e24 */ /* 0x000fe4000f8e00ff */
[----:B------:R-:W-:Y:S02]  /*12400*/  IMAD R14, R14, c[0x0][0x388], RZ ;  /* 0x0000e2000e0e7a24 */ /* 0x000fe400078e02ff */
[----:B------:R-:W-:Y:S01]  /*12410*/  IMAD.U32 R25, RZ, RZ, UR5 ;  /* 0x00000005ff197e24 */ /* 0x000fe2000f8e00ff */
[----:B-1----:R-:W-:Y:S01]  /*12420*/  SHF.R.S32.HI R6, RZ, 0x1f, R9 ;  /* 0x0000001fff067819 */ /* 0x002fe20000011409 */
[----:B------:R-:W-:-:S02]  /*12430*/  ULDC.64 UR4, c[0x0][0x438] ;  /* 0x00010e0000047ab9 */ /* 0x000fc40000000a00 */
[----:B------:R-:W-:Y:S01]  /*12440*/  UIMAD UR6, UR6, UR4, URZ ;  /* 0x00000004060672a4 */ /* 0x000fe2000f8e023f */
[-C--:B------:R-:W-:Y:S01]  /*12450*/  LEA.HI R0, R6, R9.reuse, RZ, 0x2 ;  /* 0x0000000906007211 */ /* 0x080fe200078f10ff */
[----:B--2---:R-:W-:Y:S01]  /*12460*/  IMAD R18, R18, c[0x0][0x550], R3 ;  /* 0x0001540012127a24 */ /* 0x004fe200078e0203 */
[-C--:B------:R-:W-:Y:S01]  /*12470*/  LEA.HI R6, R6, R9.reuse, RZ, 0x5 ;  /* 0x0000000906067211 */ /* 0x080fe200078f28ff */
[----:B------:R-:W-:Y:S01]  /*12480*/  UIMAD.WIDE.U32 UR8, UR10, UR4, URZ ;  /* 0x000000040a0872a5 */ /* 0x000fe2000f8e003f */
[----:B------:R-:W-:Y:S01]  /*12490*/  LOP3.LUT R0, R0, 0xfffffffc, RZ, 0xc0, !PT ;  /* 0xfffffffc00007812 */ /* 0x000fe200078ec0ff */
[----:B------:R-:W-:Y:S01]  /*124a0*/  UIMAD UR4, UR10, UR5, UR6 ;  /* 0x000000050a0472a4 */ /* 0x000fe2000f8e0206 */
[----:B------:R-:W-:Y:S01]  /*124b0*/  LOP3.LUT R2, R6, 0xffffffe0, RZ, 0xc0, !PT ;  /* 0xffffffe006027812 */ /* 0x000fe200078ec0ff */
[----:B---3--:R-:W-:Y:S01]  /*124c0*/  IMAD.WIDE.U32 R24, R22, c[0x0][0x4d8], R24 ;  /* 0x0001360016187a25 */ /* 0x008fe200078e0018 */
[----:B------:R-:W-:Y:S01]  /*124d0*/  IADD3 R0, -R0, R9, RZ ;  /* 0x0000000900007210 */ /* 0x000fe20007ffe1ff */
[----:B------:R-:W-:Y:S01]  /*124e0*/  UIADD3 UR4, UR9, UR4, URZ ;  /* 0x0000000409047290 */ /* 0x000fe2000fffe03f */
[----:B------:R-:W-:Y:S01]  /*124f0*/  SHF.R.S32.HI R19, RZ, 0x5, R6 ;  /* 0x00000005ff137819 */ /* 0x000fe20000011406 */
[----:B------:R-:W-:Y:S01]  /*12500*/  IMAD.IADD R2, R9, 0x1, -R2 ;  /* 0x0000000109027824 */ /* 0x000fe200078e0a02 */
[----:B------:R-:W-:Y:S01]  /*12510*/  LEA.HI R3, R0, R0, RZ, 0x1 ;  /* 0x0000000000037211 */ /* 0x000fe200078f08ff */
[----:B------:R-:W-:Y:S01]  /*12520*/  IMAD.U32 R17, RZ, RZ, UR9 ;  /* 0x00000009ff117e24 */ /* 0x000fe2000f8e00ff */
[----:B------:R-:W-:Y:S01]  /*12530*/  SHF.R.S32.HI R6, RZ, 0x1f, R6 ;  /* 0x0000001fff067819 */ /* 0x000fe20000011406 */
[----:B------:R-:W-:Y:S01]  /*12540*/  IMAD.U32 R17, RZ, RZ, UR4 ;  /* 0x00000004ff117e24 */ /* 0x000fe2000f8e00ff */
[----:B------:R-:W-:-:S02]  /*12550*/  LOP3.LUT R9, R3, 0x1ffffffe, RZ, 0xc0, !PT ;  /* 0x1ffffffe03097812 */ /* 0x000fc400078ec0ff */
[----:B------:R-:W-:Y:S02]  /*12560*/  LEA.HI R6, R6, R19, RZ, 0x2 ;  /* 0x0000001306067211 */ /* 0x000fe400078f10ff */
[----:B------:R-:W-:Y:S01]  /*12570*/  SHF.R.S32.HI R13, RZ, 0x1f, R2 ;  /* 0x0000001fff0d7819 */ /* 0x000fe20000011402 */
[----:B------:R-:W-:Y:S01]  /*12580*/  IMAD.IADD R0, R0, 0x1, -R9 ;  /* 0x0000000100007824 */ /* 0x000fe200078e0a09 */
[----:B------:R-:W-:Y:S02]  /*12590*/  SHF.L.U32 R9, R3, 0x5, RZ ;  /* 0x0000000503097819 */ /* 0x000fe400000006ff */
[----:B------:R-:W-:Y:S02]  /*125a0*/  LOP3.LUT R6, R6, 0xffffffc, RZ, 0xc0, !PT ;  /* 0x0ffffffc06067812 */ /* 0x000fe400078ec0ff */
[----:B------:R-:W-:Y:S02]  /*125b0*/  LOP3.LUT R9, R9, 0xffffffc0, RZ, 0xc0, !PT ;  /* 0xffffffc009097812 */ /* 0x000fe400078ec0ff */
[----:B------:R-:W-:Y:S01]  /*125c0*/  SHF.R.S32.HI R3, RZ, 0x1f, R22 ;  /* 0x0000001fff037819 */ /* 0x000fe20000011416 */
[----:B------:R-:W-:Y:S01]  /*125d0*/  IMAD.IADD R19, R19, 0x1, -R6 ;  /* 0x0000000113137824 */ /* 0x000fe200078e0a06 */
[----:B------:R-:W-:Y:S01]  /*125e0*/  MOV R16, UR8 ;  /* 0x0000000800107c02 */ /* 0x000fe20008000f00 */
[----:B------:R-:W-:Y:S01]  /*125f0*/  IMAD R9, R0, 0x8, R9 ;  /* 0x0000000800097824 */ /* 0x000fe200078e0209 */
[----:B------:R-:W-:Y:S01]  /*12600*/  LEA.HI R0, R13, R2, RZ, 0x2 ;  /* 0x000000020d007211 */ /* 0x000fe200078f10ff */
[C---:B------:R-:W-:Y:S01]  /*12610*/  IMAD R13, R3.reuse, c[0x0][0x4d8], RZ ;  /* 0x00013600030d7a24 */ /* 0x040fe200078e02ff */
[----:B------:R-:W-:Y:S01]  /*12620*/  LOP3.LUT P1, RZ, R2, 0x3, RZ, 0xc0, !PT ;  /* 0x0000000302ff7812 */ /* 0x000fe2000782c0ff */
[----:B------:R-:W-:Y:S01]  /*12630*/  IMAD R3, R3, c[0x0][0x440], RZ ;  /* 0x0001100003037a24 */ /* 0x000fe200078e02ff */
[----:B------:R-:W-:Y:S01]  /*12640*/  SHF.R.S32.HI R8, RZ, 0x2, R0 ;  /* 0x00000002ff087819 */ /* 0x000fe20000011400 */
[----:B------:R-:W-:-:S02]  /*12650*/  IMAD R13, R22, c[0x0][0x4dc], R13 ;  /* 0x00013700160d7a24 */ /* 0x000fc400078e020d */
[C---:B------:R-:W-:Y:S01]  /*12660*/  IMAD R3, R22.reuse, c[0x0][0x444], R3 ;  /* 0x0001110016037a24 */ /* 0x040fe200078e0203 */
[----:B------:R-:W-:Y:S01]  /*12670*/  LEA R8, R19, R8, 0x4 ;  /* 0x0000000813087211 */ /* 0x000fe200078e20ff */
[----:B------:R-:W-:Y:S02]  /*12680*/  IMAD.IADD R25, R25, 0x1, R13 ;  /* 0x0000000119197824 */ /* 0x000fe400078e020d */
[----:B------:R-:W-:Y:S01]  /*12690*/  IMAD.WIDE.U32 R22, R22, c[0x0][0x440], R16 ;  /* 0x0001100016167a25 */ /* 0x000fe200078e0010 */
[----:B------:R-:W-:-:S03]  /*126a0*/  SHF.R.S32.HI R16, RZ, 0x1f, R18 ;  /* 0x0000001fff107819 */ /* 0x000fc60000011412 */
[----:B------:R-:W-:Y:S02]  /*126b0*/  IMAD.IADD R6, R8, 0x1, R9 ;  /* 0x0000000108067824 */ /* 0x000fe400078e0209 */
[----:B------:R-:W-:Y:S02]  /*126c0*/  IMAD.IADD R23, R23, 0x1, R3 ;  /* 0x0000000117177824 */ /* 0x000fe400078e0203 */
[----:B------:R-:W-:Y:S01]  /*126d0*/  IMAD R17, R16, c[0x0][0x448], RZ ;  /* 0x0001120010117a24 */ /* 0x000fe200078e02ff */
[C---:B----4-:R-:W-:Y:S01]  /*126e0*/  LEA R13, R15.reuse, R6, 0x7 ;  /* 0x000000060f0d7211 */ /* 0x050fe200078e38ff */
[----:B------:R-:W-:Y:S01]  /*126f0*/  IMAD.WIDE.U32 R22, R18, c[0x0][0x448], R22 ;  /* 0x0001120012167a25 */ /* 0x000fe200078e0016 */
[----:B------:R-:W-:Y:S02]  /*12700*/  LEA R15, R15, R8, 0x7 ;  /* 0x000000080f0f7211 */ /* 0x000fe400078e38ff */
[----:B------:R-:W-:Y:S01]  /*12710*/  MOV R6, R13 ;  /* 0x0000000d00067202 */ /* 0x000fe20000000f00 */
[----:B------:R-:W-:Y:S01]  /*12720*/  @P0 IMAD.HI.U32 R19, R13, c[0x0][0x4ec], RZ ;  /* 0x00013b000d130a27 */ /* 0x000fe200078e00ff */
[----:B------:R-:W-:-:S03]  /*12730*/  ISETP.GE.OR P4, PT, R15, R14, P1 ;  /* 0x0000000e0f00720c */ /* 0x000fc60000f86670 */
[----:B------:R-:W-:-:S04]  /*12740*/  @P0 IMAD.HI.U32 R9, R13, c[0x0][0x4ec], RZ ;  /* 0x00013b000d090a27 */ /* 0x000fc800078e00ff */
[----:B------:R-:W-:Y:S01]  /*12750*/  IMAD.MOV.U32 R3, RZ, RZ, R13 ;  /* 0x000000ffff037224 */ /* 0x000fe200078e000d */
[----:B------:R-:W-:Y:S01]  /*12760*/  @P0 SHF.R.U32.HI R3, RZ, c[0x0][0x4f0], R19 ;  /* 0x00013c00ff030a19 */ /* 0x000fe20000011613 */
[----:B------:R-:W-:Y:S01]  /*12770*/  IMAD R17, R18, c[0x0][0x44c], R17 ;  /* 0x0001130012117a24 */ /* 0x000fe200078e0211 */
[----:B------:R-:W-:Y:S01]  /*12780*/  @P0 SHF.R.U32.HI R6, RZ, c[0x0][0x4f0], R9 ;  /* 0x00013c00ff060a19 */ /* 0x000fe20000011609 */
[----:B------:R-:W-:Y:S02]  /*12790*/  IMAD R9, R16, c[0x0][0x4e0], RZ ;  /* 0x0001380010097a24 */ /* 0x000fe400078e02ff */
[----:B------:R-:W-:Y:S02]  /*127a0*/  IMAD.MOV R20, RZ, RZ, -R3 ;  /* 0x000000ffff147224 */ /* 0x000fe400078e0a03 */
[C---:B------:R-:W-:Y:S01]  /*127b0*/  IMAD R16, R18.reuse, c[0x0][0x4e4], R9 ;  /* 0x0001390012107a24 */ /* 0x040fe200078e0209 */
[----:B------:R-:W-:Y:S01]  /*127c0*/  SHF.R.S32.HI R9, RZ, 0x1f, R6 ;  /* 0x0000001fff097819 */ /* 0x000fe20000011406 */
[----:B------:R-:W-:-:S04]  /*127d0*/  IMAD.WIDE.U32 R18, R18, c[0x0][0x4e0], R24 ;  /* 0x0001380012127a25 */ /* 0x000fc800078e0018 */
[----:B------:R-:W-:Y:S01]  /*127e0*/  IMAD R20, R20, c[0x0][0x4e8], R13 ;  /* 0x00013a0014147a24 */ /* 0x000fe200078e020d */
[----:B------:R-:W-:Y:S01]  /*127f0*/  IADD3 R18, P0, R3, R18, RZ ;  /* 0x0000001203127210 */ /* 0x000fe20007f1e0ff */
[----:B------:R-:W-:Y:S01]  /*12800*/  IMAD.IADD R23, R23, 0x1, R17 ;  /* 0x0000000117177824 */ /* 0x000fe200078e0211 */
[----:B------:R-:W-:Y:S01]  /*12810*/  SHF.R.S32.HI R17, RZ, 0x1f, R3 ;  /* 0x0000001fff117819 */ /* 0x000fe20000011403 */
[----:B------:R-:W-:Y:S01]  /*12820*/  IMAD R9, R9, c[0x0][0x430], RZ ;  /* 0x00010c0009097a24 */ /* 0x000fe200078e02ff */
[----:B------:R-:W-:Y:S02]  /*12830*/  SHF.R.S32.HI R3, RZ, 0x1f, R20 ;  /* 0x0000001fff037819 */ /* 0x000fe40000011414 */
[----:B------:R-:W-:Y:S01]  /*12840*/  IADD3.X R19, R17, R19, R16, P0, !PT ;  /* 0x0000001311137210 */ /* 0x000fe200007fe410 */
[----:B------:R-:W-:-:S04]  /*12850*/  IMAD.WIDE.U32 R16, R6, c[0x0][0x430], R22 ;  /* 0x00010c0006107a25 */ /* 0x000fc800078e0016 */
[----:B------:R-:W-:Y:S02]  /*12860*/  IMAD R3, R3, c[0x0][0x4c8], RZ ;  /* 0x0001320003037a24 */ /* 0x000fe400078e02ff */
[C---:B------:R-:W-:Y:S01]  /*12870*/  IMAD R9, R6.reuse, c[0x0][0x434], R9 ;  /* 0x00010d0006097a24 */ /* 0x040fe200078e0209 */
[----:B------:R-:W-:Y:S01]  /*12880*/  IADD3 R6, -R6, RZ, RZ ;  /* 0x000000ff06067210 */ /* 0x000fe20007ffe1ff */
[----:B------:R-:W-:-:S04]  /*12890*/  IMAD.WIDE.U32 R18, R20, c[0x0][0x4c8], R18 ;  /* 0x0001320014127a25 */ /* 0x000fc800078e0012 */
[----:B------:R-:W-:Y:S01]  /*128a0*/  IMAD R3, R20, c[0x0][0x4cc], R3 ;  /* 0x0001330014037a24 */ /* 0x000fe200078e0203 */
[----:B------:R-:W-:Y:S01]  /*128b0*/  LEA R25, P0, R18, c[0x0][0x4a8], 0x2 ;  /* 0x00012a0012197a11 */ /* 0x000fe200078010ff */
[----:B------:R-:W-:Y:S02]  /*128c0*/  IMAD R6, R6, c[0x0][0x4e8], R13 ;  /* 0x00013a0006067a24 */ /* 0x000fe400078e020d */
[----:B------:R-:W-:Y:S02]  /*128d0*/  IMAD.IADD R13, R19, 0x1, R3 ;  /* 0x00000001130d7824 */ /* 0x000fe400078e0203 */
[----:B------:R-:W-:Y:S01]  /*128e0*/  SHFL.IDX PT, R22, R25, RZ, 0x1c1f ;  /* 0x001c1fff19167589 */ /* 0x000fe200000e0000 */
[----:B------:R-:W-:Y:S01]  /*128f0*/  IMAD.IADD R9, R17, 0x1, R9 ;  /* 0x0000000111097824 */ /* 0x000fe200078e0209 */
[----:B------:R-:W-:Y:S01]  /*12900*/  SHF.R.S32.HI R3, RZ, 0x1f, R6 ;  /* 0x0000001fff037819 */ /* 0x000fe20000011406 */
[----:B------:R-:W-:Y:S01]  /*12910*/  IMAD.MOV.U32 R8, RZ, RZ, R16 ;  /* 0x000000ffff087224 */ /* 0x000fe200078e0010 */
[----:B------:R-:W-:Y:S01]  /*12920*/  LEA.HI.X R24, R18, c[0x0][0x4ac], R13, 0x2, P0 ;  /* 0x00012b0012187a11 */ /* 0x000fe200000f140d */
[----:B------:R-:W-:Y:S01]  /*12930*/  SHFL.IDX PT, R20, R25, 0x1, 0x1c1f ;  /* 0x003c1f0019147f89 */ /* 0x000fe200000e0000 */
[C---:B------:R-:W-:Y:S01]  /*12940*/  IADD3 R13, R15.reuse, 0x8, RZ ;  /* 0x000000080f0d7810 */ /* 0x040fe20007ffe0ff */
[C---:B------:R-:W-:Y:S01]  /*12950*/  IMAD.WIDE.U32 R26, R6.reuse, c[0x0][0x428], R8 ;  /* 0x00010a00061a7a25 */ /* 0x040fe200078e0008 */
[C---:B------:R-:W-:Y:S01]  /*12960*/  IADD3 R9, R15.reuse, 0x40, RZ ;  /* 0x000000400f097810 */ /* 0x040fe20007ffe0ff */
[----:B------:R-:W1:Y:S01]  /*12970*/  SHFL.IDX PT, R23, R24, RZ, 0x1c1f ;  /* 0x001c1fff18177589 */ /* 0x000e6200000e0000 */
[----:B------:R-:W-:Y:S01]  /*12980*/  IADD3 R8, R15, 0x48, RZ ;  /* 0x000000480f087810 */ /* 0x000fe20007ffe0ff */
[----:B------:R-:W-:Y:S01]  /*12990*/  IMAD R3, R3, c[0x0][0x428], RZ ;  /* 0x00010a0003037a24 */ /* 0x000fe200078e02ff */
[-C--:B------:R-:W-:Y:S01]  /*129a0*/  ISETP.GE.OR P3, PT, R13, R14.reuse, P1 ;  /* 0x0000000e0d00720c */ /* 0x080fe20000f66670 */
[----:B------:R-:W2:Y:S01]  /*129b0*/  SHFL.IDX PT, R21, R24, 0x1, 0x1c1f ;  /* 0x003c1f0018157f89 */ /* 0x000ea200000e0000 */
[-C--:B------:R-:W-:Y:S01]  /*129c0*/  ISETP.GE.OR P2, PT, R9, R14.reuse, P1 ;  /* 0x0000000e0900720c */ /* 0x080fe20000f46670 */
[----:B------:R-:W-:Y:S01]  /*129d0*/  IMAD R3, R6, c[0x0][0x42c], R3 ;  /* 0x00010b0006037a24 */ /* 0x000fe200078e0203 */
[-C--:B------:R-:W-:Y:S01]  /*129e0*/  ISETP.GE.OR P1, PT, R8, R14.reuse, P1 ;  /* 0x0000000e0800720c */ /* 0x080fe20000f26670 */
[----:B------:R-:W-:Y:S01]  /*129f0*/  SHFL.IDX PT, R18, R25, 0x2, 0x1c1f ;  /* 0x005c1f0019127f89 */ /* 0x000fe200000e0000 */
[----:B------:R-:W-:Y:S01]  /*12a00*/  LEA R6, P0, R26, c[0x0][0x400], 0x2 ;  /* 0x000100001a067a11 */ /* 0x000fe200078010ff */
[----:B------:R-:W-:Y:S01]  /*12a10*/  IMAD.IADD R3, R27, 0x1, R3 ;  /* 0x000000011b037824 */ /* 0x000fe200078e0203 */
[-C--:B------:R-:W-:Y:S01]  /*12a20*/  ISETP.GE.AND P5, PT, R9, R14.reuse, PT ;  /* 0x0000000e0900720c */ /* 0x080fe20003fa6270 */
[----:B------:R-:W3:Y:S01]  /*12a30*/  SHFL.IDX PT, R19, R24, 0x2, 0x1c1f ;  /* 0x005c1f0018137f89 */ /* 0x000ee200000e0000 */
[----:B------:R-:W-:-:S02]  /*12a40*/  ISETP.GE.AND P6, PT, R8, R14, PT ;  /* 0x0000000e0800720c */ /* 0x000fc40003fc6270 */
[----:B------:R-:W-:Y:S01]  /*12a50*/  LEA.HI.X R3, R26, c[0x0][0x404], R3, 0x2, P0 ;  /* 0x000101001a037a11 */ /* 0x000fe200000f1403 */
[----:B------:R-:W-:Y:S01]  /*12a60*/  SHFL.IDX PT, R16, R25, 0x3, 0x1c1f ;  /* 0x007c1f0019107f89 */ /* 0x000fe200000e0000 */
[-C--:B------:R-:W-:Y:S02]  /*12a70*/  ISETP.GE.AND P0, PT, R13, R14.reuse, PT ;  /* 0x0000000e0d00720c */ /* 0x080fe40003f06270 */
[----:B------:R-:W-:Y:S01]  /*12a80*/  LOP3.LUT R13, R0, 0x7ffffffc, RZ, 0xc0, !PT ;  /* 0x7ffffffc000d7812 */ /* 0x000fe200078ec0ff */
[----:B------:R-:W4:Y:S04]  /*12a90*/  SHFL.IDX PT, R17, R24, 0x3, 0x1c1f ;  /* 0x007c1f0018117f89 */ /* 0x000f2800000e0000 */
[----:B-1----:R1:W-:Y:S04]  /*12aa0*/  @!P4 ST.E [R22.64], R7 ;  /* 0x000000071600c985 */ /* 0x0023e8000c10190c */
[----:B--2---:R2:W-:Y:S04]  /*12ab0*/  @!P3 ST.E [R20.64], R10 ;  /* 0x0000000a1400b985 */ /* 0x0045e8000c10190c */
[----:B------:R2:W2:Y:S04]  /*12ac0*/  SHFL.IDX PT, R24, R6, RZ, 0x1c1f ;  /* 0x001c1fff06187589 */ /* 0x0004a800000e0000 */
[----:B---3--:R3:W-:Y:S04]  /*12ad0*/  @!P2 ST.E [R18.64], R11 ;  /* 0x0000000b1200a985 */ /* 0x0087e8000c10190c */
[----:B------:R3:W2:Y:S04]  /*12ae0*/  SHFL.IDX PT, R25, R3, RZ, 0x1c1f ;  /* 0x001c1fff03197589 */ /* 0x0006a800000e0000 */
[----:B----4-:R3:W-:Y:S01]  /*12af0*/  @!P1 ST.E [R16.64], R12 ;  /* 0x0000000c10009985 */ /* 0x0107e2000c10190c */
[----:B------:R-:W-:-:S02]  /*12b00*/  ISETP.GE.AND P1, PT, R15, R14, PT ;  /* 0x0000000e0f00720c */ /* 0x000fc40003f26270 */
[----:B-1----:R-:W-:-:S05]  /*12b10*/  IADD3 R7, R2, -R13, RZ ;  /* 0x8000000d02077210 */ /* 0x002fca0007ffe0ff */
[----:B------:R-:W-:-:S06]  /*12b20*/  IMAD.SHL.U32 R7, R7, 0x2, RZ ;  /* 0x0000000207077824 */ /* 0x000fcc00078e00ff */
[----:B------:R-:W-:Y:S05]  /*12b30*/  @P1 BRA `(.L_x_454) ;  /* 0x0000045000001947 */ /* 0x000fea0003800000 */
[C---:B---3--:R-:W-:Y:S02]  /*12b40*/  IADD3 R11, R7.reuse, 0x8, RZ ;  /* 0x00000008070b7810 */ /* 0x048fe40007ffe0ff */
[C---:B------:R-:W-:Y:S02]  /*12b50*/  IADD3 R9, R7.reuse, 0x10, RZ ;  /* 0x0000001007097810 */ /* 0x040fe40007ffe0ff */
[----:B------:R-:W-:Y:S02]  /*12b60*/  IADD3 R0, R7, 0x18, RZ ;  /* 0x0000001807007810 */ /* 0x000fe40007ffe0ff */
[----:B------:R-:W-:Y:S02]  /*12b70*/  ISETP.GE.AND P3, PT, R11, c[0x0][0x3c8], PT ;  /* 0x0000f2000b007a0c */ /* 0x000fe40003f66270 */
[----:B------:R-:W-:Y:S02]  /*12b80*/  ISETP.GE.AND P2, PT, R9, c[0x0][0x3c8], PT ;  /* 0x0000f20009007a0c */ /* 0x000fe40003f46270 */
[----:B------:R-:W-:-:S02]  /*12b90*/  ISETP.GE.AND P1, PT, R0, c[0x0][0x3c8], PT ;  /* 0x0000f20000007a0c */ /* 0x000fc40003f26270 */
[C---:B------:R-:W-:Y:S02]  /*12ba0*/  ISETP.GE.AND P4, PT, R7.reuse, c[0x0][0x3c8], PT ;  /* 0x0000f20007007a0c */ /* 0x040fe40003f86270 */
[C---:B------:R-:W-:Y:S02]  /*12bb0*/  IADD3 R14, R7.reuse, 0x28, RZ ;  /* 0x00000028070e7810 */ /* 0x040fe40007ffe0ff */
[----:B------:R-:W-:-:S03]  /*12bc0*/  IADD3 R2, R7, 0x30, RZ ;  /* 0x0000003007027810 */ /* 0x000fc60007ffe0ff */
[----:B------:R-:W-:Y:S02]  /*12bd0*/  @!P3 LEA.HI R11, R11, R11, RZ, 0x1 ;  /* 0x0000000b0b0bb211 */ /* 0x000fe400078f08ff */
[----:B------:R-:W-:Y:S02]  /*12be0*/  @!P2 LEA.HI R9, R9, R9, RZ, 0x1 ;  /* 0x000000090909a211 */ /* 0x000fe400078f08ff */
[----:B------:R-:W-:Y:S02]  /*12bf0*/  @!P1 LEA.HI R0, R0, R0, RZ, 0x1 ;  /* 0x0000000000009211 */ /* 0x000fe400078f08ff */
[----:B------:R-:W-:Y:S01]  /*12c00*/  @!P3 LOP3.LUT R11, R11, 0xfffffffe, RZ, 0xc0, !PT ;  /* 0xfffffffe0b0bb812 */ /* 0x000fe200078ec0ff */
[--C-:B--2---:R-:W-:Y:S01]  /*12c10*/  @!P4 IMAD.WIDE R12, R7, 0x4, R24.reuse ;  /* 0x00000004070cc825 */ /* 0x104fe200078e0218 */
[----:B------:R-:W-:Y:S02]  /*12c20*/  @!P2 LOP3.LUT R9, R9, 0xfffffffe, RZ, 0xc0, !PT ;  /* 0xfffffffe0909a812 */ /* 0x000fe400078ec0ff */
[----:B------:R-:W-:Y:S01]  /*12c30*/  @!P1 LOP3.LUT R15, R0, 0xfffffffe, RZ, 0xc0, !PT ;  /* 0xfffffffe000f9812 */ /* 0x000fe200078ec0ff */
[--C-:B------:R-:W-:Y:S01]  /*12c40*/  @!P3 IMAD.WIDE R10, R11, 0x4, R24.reuse ;  /* 0x000000040b0ab825 */ /* 0x100fe200078e0218 */
[----:B------:R-:W-:Y:S01]  /*12c50*/  IADD3 R0, R7, 0x20, RZ ;  /* 0x0000002007007810 */ /* 0x000fe20007ffe0ff */
[----:B------:R1:W-:Y:S02]  /*12c60*/  @!P4 ST.E.64 [R12.64], R144 ;  /* 0x000000900c00c985 */ /* 0x0003e4000c101b0c */
[--C-:B------:R-:W-:Y:S01]  /*12c70*/  @!P2 IMAD.WIDE R8, R9, 0x4, R24.reuse ;  /* 0x000000040908a825 */ /* 0x100fe200078e0218 */
[----:B------:R-:W-:Y:S01]  /*12c80*/  ISETP.GE.AND P4, PT, R0, c[0x0][0x3c8], PT ;  /* 0x0000f20000007a0c */ /* 0x000fe20003f86270 */
[----:B------:R2:W-:Y:S01]  /*12c90*/  @!P3 ST.E.64 [R10.64], R132 ;  /* 0x000000840a00b985 */ /* 0x0005e2000c101b0c */
[----:B------:R-:W-:Y:S01]  /*12ca0*/  ISETP.GE.AND P3, PT, R14, c[0x0][0x3c8], PT ;  /* 0x0000f2000e007a0c */ /* 0x000fe20003f66270 */
[----:B------:R-:W-:Y:S01]  /*12cb0*/  @!P1 IMAD.WIDE R16, R15, 0x4, R24 ;  /* 0x000000040f109825 */ /* 0x000fe200078e0218 */
[----:B------:R-:W-:Y:S01]  /*12cc0*/  IADD3 R15, R7, 0x38, RZ ;  /* 0x00000038070f7810 */ /* 0x000fe20007ffe0ff */
[----:B------:R3:W-:Y:S01]  /*12cd0*/  @!P2 ST.E.64 [R8.64], R128 ;  /* 0x000000800800a985 */ /* 0x0007e2000c101b0c */
[----:B------:R-:W-:-:S03]  /*12ce0*/  ISETP.GE.AND P2, PT, R2, c[0x0][0x3c8], PT ;  /* 0x0000f20002007a0c */ /* 0x000fc60003f46270 */
[----:B------:R4:W-:Y:S01]  /*12cf0*/  @!P1 ST.E.64 [R16.64], R116 ;  /* 0x0000007410009985 */ /* 0x0009e2000c101b0c */
[----:B------:R-:W-:-:S03]  /*12d00*/  ISETP.GE.AND P1, PT, R15, c[0x0][0x3c8], PT ;  /* 0x0000f2000f007a0c */ /* 0x000fc60003f26270 */
[----:B------:R-:W-:Y:S02]  /*12d10*/  @!P4 LEA.HI R0, R0, R0, RZ, 0x1 ;  /* 0x000000000000c211 */ /* 0x000fe400078f08ff */
[----:B------:R-:W-:-:S04]  /*12d20*/  @!P3 LEA.HI R14, R14, R14, RZ, 0x1 ;  /* 0x0000000e0e0eb211 */ /* 0x000fc800078f08ff */
[----:B------:R-:W-:-:S04]  /*12d30*/  @!P2 LEA.HI R2, R2, R2, RZ, 0x1 ;  /* 0x000000020202a211 */ /* 0x000fc800078f08ff */
[----:B------:R-:W-:Y:S02]  /*12d40*/  @!P1 LEA.HI R15, R15, R15, RZ, 0x1 ;  /* 0x0000000f0f0f9211 */ /* 0x000fe400078f08ff */
[----:B-1----:R-:W-:Y:S02]  /*12d50*/  @!P2 LOP3.LUT R13, R2, 0xfffffffe, RZ, 0xc0, !PT ;  /* 0xfffffffe020da812 */ /* 0x002fe400078ec0ff */
[----:B------:R-:W-:Y:S02]  /*12d60*/  @!P1 LOP3.LUT R15, R15, 0xfffffffe, RZ, 0xc0, !PT ;  /* 0xfffffffe0f0f9812 */ /* 0x000fe400078ec0ff */
[----:B--2---:R-:W-:Y:S01]  /*12d70*/  @!P3 LOP3.LUT R11, R14, 0xfffffffe, RZ, 0xc0, !PT ;  /* 0xfffffffe0e0bb812 */ /* 0x004fe200078ec0ff */
[--C-:B------:R-:W-:Y:S01]  /*12d80*/  @!P2 IMAD.WIDE R12, R13, 0x4, R24.reuse ;  /* 0x000000040d0ca825 */ /* 0x100fe200078e0218 */
[----:B------:R-:W-:Y:S02]  /*12d90*/  IADD3 R2, R7, 0x48, RZ ;  /* 0x0000004807027810 */ /* 0x000fe40007ffe0ff */
[----:B---3--:R-:W-:Y:S01]  /*12da0*/  @!P4 LOP3.LUT R9, R0, 0xfffffffe, RZ, 0xc0, !PT ;  /* 0xfffffffe0009c812 */ /* 0x008fe200078ec0ff */
[----:B------:R-:W-:Y:S01]  /*12db0*/  @!P3 IMAD.WIDE R10, R11, 0x4, R24 ;  /* 0x000000040b0ab825 */ /* 0x000fe200078e0218 */
[----:B------:R-:W-:-:S02]  /*12dc0*/  IADD3 R0, R7, 0x40, RZ ;  /* 0x0000004007007810 */ /* 0x000fc40007ffe0ff */
[----:B----4-:R-:W-:Y:S01]  /*12dd0*/  IADD3 R17, R7, 0x50, RZ ;  /* 0x0000005007117810 */ /* 0x010fe20007ffe0ff */
[----:B------:R-:W-:Y:S01]  /*12de0*/  @!P4 IMAD.WIDE R8, R9, 0x4, R24 ;  /* 0x000000040908c825 */ /* 0x000fe200078e0218 */
[----:B------:R-:W-:-:S03]  /*12df0*/  IADD3 R16, R7, 0x58, RZ ;  /* 0x0000005807107810 */ /* 0x000fc60007ffe0ff */
[----:B------:R-:W-:Y:S01]  /*12e00*/  @!P1 IMAD.WIDE R14, R15, 0x4, R24 ;  /* 0x000000040f0e9825 */ /* 0x000fe200078e0218 */
[----:B------:R1:W-:Y:S01]  /*12e10*/  @!P4 ST.E.64 [R8.64], R112 ;  /* 0x000000700800c985 */ /* 0x0003e2000c101b0c */
[----:B------:R-:W-:-:S03]  /*12e20*/  ISETP.GE.AND P4, PT, R0, c[0x0][0x3c8], PT ;  /* 0x0000f20000007a0c */ /* 0x000fc60003f86270 */
[----:B------:R2:W-:Y:S01]  /*12e30*/  @!P3 ST.E.64 [R10.64], R100 ;  /* 0x000000640a00b985 */ /* 0x0005e2000c101b0c */
[----:B------:R-:W-:-:S03]  /*12e40*/  ISETP.GE.AND P3, PT, R2, c[0x0][0x3c8], PT ;  /* 0x0000f20002007a0c */ /* 0x000fc60003f66270 */
[----:B------:R3:W-:Y:S01]  /*12e50*/  @!P2 ST.E.64 [R12.64], R52 ;  /* 0x000000340c00a985 */ /* 0x0007e2000c101b0c */
[----:B------:R-:W-:-:S03]  /*12e60*/  ISETP.GE.AND P2, PT, R17, c[0x0][0x3c8], PT ;  /* 0x0000f20011007a0c */ /* 0x000fc60003f46270 */
[----:B------:R4:W-:Y:S01]  /*12e70*/  @!P1 ST.E.64 [R14.64], R64 ;  /* 0x000000400e009985 */ /* 0x0009e2000c101b0c */
[----:B------:R-:W-:Y:S02]  /*12e80*/  ISETP.GE.AND P1, PT, R16, c[0x0][0x3c8], PT ;  /* 0x0000f20010007a0c */ /* 0x000fe40003f26270 */
[----:B------:R-:W-:-:S03]  /*12e90*/  @!P4 LEA.HI R0, R0, R0, RZ, 0x1 ;  /* 0x000000000000c211 */ /* 0x000fc600078f08ff */
[----:B------:R-:W-:-:S04]  /*12ea0*/  @!P3 LEA.HI R2, R2, R2, RZ, 0x1 ;  /* 0x000000020202b211 */ /* 0x000fc800078f08ff */
[----:B------:R-:W-:-:S04]  /*12eb0*/  @!P2 LEA.HI R17, R17, R17, RZ, 0x1 ;  /* 0x000000111111a211 */ /* 0x000fc800078f08ff */
[----:B------:R-:W-:Y:S02]  /*12ec0*/  @!P1 LEA.HI R16, R16, R16, RZ, 0x1 ;  /* 0x0000001010109211 */ /* 0x000fe400078f08ff */
[----:B------:R-:W-:Y:S02]  /*12ed0*/  @!P2 LOP3.LUT R17, R17, 0xfffffffe, RZ, 0xc0, !PT ;  /* 0xfffffffe1111a812 */ /* 0x000fe400078ec0ff */
[----:B-1----:R-:W-:Y:S02]  /*12ee0*/  @!P4 LOP3.LUT R9, R0, 0xfffffffe, RZ, 0xc0, !PT ;  /* 0xfffffffe0009c812 */ /* 0x002fe400078ec0ff */
[----:B--2---:R-:W-:-:S03]  /*12ef0*/  @!P3 LOP3.LUT R11, R2, 0xfffffffe, RZ, 0xc0, !PT ;  /* 0xfffffffe020bb812 */ /* 0x004fc600078ec0ff */
[----:B------:R-:W-:Y:S01]  /*12f00*/  @!P4 IMAD.WIDE R8, R9, 0x4, R24 ;  /* 0x000000040908c825 */ /* 0x000fe200078e0218 */
[----:B---3--:R-:W-:-:S03]  /*12f10*/  @!P1 LOP3.LUT R13, R16, 0xfffffffe, RZ, 0xc0, !PT ;  /* 0xfffffffe100d9812 */ /* 0x008fc600078ec0ff */
[--C-:B------:R-:W-:Y:S01]  /*12f20*/  @!P3 IMAD.WIDE R10, R11, 0x4, R24.reuse ;  /* 0x000000040b0ab825 */ /* 0x100fe200078e0218 */
[----:B------:R1:W-:Y:S03]  /*12f30*/  @!P4 ST.E.64 [R8.64], R68 ;  /* 0x000000440800c985 */ /* 0x0003e6000c101b0c */
[--C-:B----4-:R-:W-:Y:S01]  /*12f40*/  @!P2 IMAD.WIDE R14, R17, 0x4, R24.reuse ;  /* 0x00000004110ea825 */ /* 0x110fe200078e0218 */
[----:B------:R1:W-:Y:S03]  /*12f50*/  @!P3 ST.E.64 [R10.64], R80 ;  /* 0x000000500a00b985 */ /* 0x0003e6000c101b0c */
[----:B------:R-:W-:Y:S01]  /*12f60*/  @!P1 IMAD.WIDE R24, R13, 0x4, R24 ;  /* 0x000000040d189825 */ /* 0x000fe200078e0218 */
[----:B------:R1:W-:Y:S04]  /*12f70*/  @!P2 ST.E.64 [R14.64], R84 ;  /* 0x000000540e00a985 */ /* 0x0003e8000c101b0c */
[----:B------:R1:W-:Y:S02]  /*12f80*/  @!P1 ST.E.64 [R24.64], R96 ;  /* 0x0000006018009985 */ /* 0x0003e4000c101b0c */
.L_x_454:
[----:B------:R-:W-:Y:S05]  /*12f90*/  BSYNC B0 ;  /* 0x0000000000007941 */ /* 0x000fea0003800000 */
.L_x_453:
[----:B------:R4:W1:Y:S01]  /*12fa0*/  SHFL.IDX PT, R13, R3, 0x1, 0x1c1f ;  /* 0x003c1f00030d7f89 */ /* 0x00086200000e0000 */
[----:B------:R-:W-:Y:S03]  /*12fb0*/  BSSY B0, `(.L_x_455) ;  /* 0x0000048000007945 */ /* 0x000fe60003800000 */
[----:B---3--:R4:W3:Y:S01]  /*12fc0*/  SHFL.IDX PT, R12, R6, 0x1, 0x1c1f ;  /* 0x003c1f00060c7f89 */ /* 0x0088e200000e0000 */
[----:B------:R-:W-:Y:S05]  /*12fd0*/  @P0 BRA `(.L_x_456) ;  /* 0x0000045000000947 */ /* 0x000fea0003800000 */
[C---:B-1----:R-:W-:Y:S02]  /*12fe0*/  IADD3 R11, R7.reuse, 0x8, RZ ;  /* 0x00000008070b7810 */ /* 0x042fe40007ffe0ff */
[----:B------:R-:W-:-:S02]  /*12ff0*/  ISETP.GE.AND P1, PT, R7, c[0x0][0x3c8], PT ;  /* 0x0000f20007007a0c */ /* 0x000fc40003f26270 */
[----:B------:R-:W-:Y:S02]  /*13000*/  ISETP.GE.AND P0, PT, R11, c[0x0][0x3c8], PT ;  /* 0x0000f2000b007a0c */ /* 0x000fe40003f06270 */
[C---:B--2---:R-:W-:Y:S02]  /*13010*/  IADD3 R10, R7.reuse, 0x10, RZ ;  /* 0x00000010070a7810 */ /* 0x044fe40007ffe0ff */
[C---:B------:R-:W-:Y:S02]  /*13020*/  IADD3 R9, R7.reuse, 0x18, RZ ;  /* 0x0000001807097810 */ /* 0x040fe40007ffe0ff */
[----:B------:R-:W-:Y:S02]  /*13030*/  ISETP.GE.AND P4, PT, R10, c[0x0][0x3c8], PT ;  /* 0x0000f2000a007a0c */ /* 0x000fe40003f86270 */
[----:B------:R-:W-:Y:S02]  /*13040*/  IADD3 R8, R7, 0x20, RZ ;  /* 0x0000002007087810 */ /* 0x000fe40007ffe0ff */
[----:B------:R-:W-:Y:S01]  /*13050*/  ISETP.GE.AND P3, PT, R9, c[0x0][0x3c8], PT ;  /* 0x0000f20009007a0c */ /* 0x000fe20003f66270 */
[C---:B---3--:R-:W-:Y:S01]  /*13060*/  @!P1 IMAD.WIDE R14, R7.reuse, 0x4, R12 ;  /* 0x00000004070e9825 */ /* 0x048fe200078e020c */
[----:B------:R-:W-:-:S02]  /*13070*/  IADD3 R2, R7, 0x28, RZ ;  /* 0x0000002807027810 */ /* 0x000fc40007ffe0ff */
[----:B------:R-:W-:Y:S02]  /*13080*/  @!P0 LEA.HI R11, R11, R11, RZ, 0x1 ;  /* 0x0000000b0b0b8211 */ /* 0x000fe400078f08ff */
[----:B------:R-:W-:Y:S01]  /*13090*/  IADD3 R0, R7, 0x30, RZ ;  /* 0x0000003007007810 */ /* 0x000fe20007ffe0ff */
[----:B------:R1:W-:Y:S01]  /*130a0*/  @!P1 ST.E.64 [R14.64], R146 ;  /* 0x000000920e009985 */ /* 0x0003e2000c101b0c */
[----:B------:R-:W-:Y:S02]  /*130b0*/  @!P0 LOP3.LUT R11, R11, 0xfffffffe, RZ, 0xc0, !PT ;  /* 0xfffffffe0b0b8812 */ /* 0x000fe400078ec0ff */
[----:B------:R-:W-:Y:S02]  /*130c0*/  ISETP.GE.AND P2, PT, R8, c[0x0][0x3c8], PT ;  /* 0x0000f20008007a0c */ /* 0x000fe40003f46270 */
[----:B------:R-:W-:Y:S01]  /*130d0*/  ISETP.GE.AND P1, PT, R2, c[0x0][0x3c8], PT ;  /* 0x0000f20002007a0c */ /* 0x000fe20003f26270 */
[----:B------:R-:W-:Y:S01]  /*130e0*/  @!P0 IMAD.WIDE R16, R11, 0x4, R12 ;  /* 0x000000040b108825 */ /* 0x000fe200078e020c */
[----:B------:R-:W-:-:S02]  /*130f0*/  @!P4 LEA.HI R10, R10, R10, RZ, 0x1 ;  /* 0x0000000a0a0ac211 */ /* 0x000fc400078f08ff */
[----:B------:R-:W-:Y:S02]  /*13100*/  @!P3 LEA.HI R9, R9, R9, RZ, 0x1 ;  /* 0x000000090909b211 */ /* 0x000fe400078f08ff */
[----:B------:R2:W-:Y:S01]  /*13110*/  @!P0 ST.E.64 [R16.64], R134 ;  /* 0x0000008610008985 */ /* 0x0005e2000c101b0c */
[----:B------:R-:W-:Y:S02]  /*13120*/  ISETP.GE.AND P0, PT, R0, c[0x0][0x3c8], PT ;  /* 0x0000f20000007a0c */ /* 0x000fe40003f06270 */
[----:B------:R-:W-:Y:S02]  /*13130*/  @!P4 LOP3.LUT R11, R10, 0xfffffffe, RZ, 0xc0, !PT ;  /* 0xfffffffe0a0bc812 */ /* 0x000fe400078ec0ff */
[----:B------:R-:W-:Y:S02]  /*13140*/  @!P2 LEA.HI R8, R8, R8, RZ, 0x1 ;  /* 0x000000080808a211 */ /* 0x000fe400078f08ff */
[----:B------:R-:W-:Y:S01]  /*13150*/  @!P3 LOP3.LUT R9, R9, 0xfffffffe, RZ, 0xc0, !PT ;  /* 0xfffffffe0909b812 */ /* 0x000fe200078ec0ff */
[----:B------:R-:W-:Y:S01]  /*13160*/  @!P4 IMAD.WIDE R18, R11, 0x4, R12 ;  /* 0x000000040b12c825 */ /* 0x000fe200078e020c */
[----:B------:R-:W-:-:S02]  /*13170*/  @!P1 LEA.HI R2, R2, R2, RZ, 0x1 ;  /* 0x0000000202029211 */ /* 0x000fc400078f08ff */
[C---:B------:R-:W-:Y:S02]  /*13180*/  IADD3 R21, R7.reuse, 0x48, RZ ;  /* 0x0000004807157810 */ /* 0x040fe40007ffe0ff */
[----:B------:R-:W-:Y:S01]  /*13190*/  @!P1 LOP3.LUT R11, R2, 0xfffffffe, RZ, 0xc0, !PT ;  /* 0xfffffffe020b9812 */ /* 0x000fe200078ec0ff */
[----:B------:R3:W-:Y:S01]  /*131a0*/  @!P4 ST.E.64 [R18.64], R130 ;  /* 0x000000821200c985 */ /* 0x0007e2000c101b0c */
[----:B------:R-:W-:Y:S02]  /*131b0*/  @!P0 LEA.HI R0, R0, R0, RZ, 0x1 ;  /* 0x0000000000008211 */ /* 0x000fe400078f08ff */
[----:B------:R-:W-:Y:S01]  /*131c0*/  IADD3 R2, R7, 0x40, RZ ;  /* 0x0000004007027810 */ /* 0x000fe20007ffe0ff */
[----:B------:R-:W-:Y:S01]  /*131d0*/  @!P1 IMAD.WIDE R10, R11, 0x4, R12 ;  /* 0x000000040b0a9825 */ /* 0x000fe200078e020c */
[----:B-1----:R-:W-:Y:S02]  /*131e0*/  @!P2 LOP3.LUT R15, R8, 0xfffffffe, RZ, 0xc0, !PT ;  /* 0xfffffffe080fa812 */ /* 0x002fe400078ec0ff */
[----:B------:R-:W-:-:S03]  /*131f0*/  IADD3 R20, R7, 0x50, RZ ;  /* 0x0000005007147810 */ /* 0x000fc60007ffe0ff */
[----:B------:R-:W-:-:S04]  /*13200*/  @!P2 IMAD.WIDE R14, R15, 0x4, R12 ;  /* 0x000000040f0ea825 */ /* 0x000fc800078e020c */
[--C-:B--2---:R-:W-:Y:S01]  /*13210*/  @!P3 IMAD.WIDE R16, R9, 0x4, R12.reuse ;  /* 0x000000040910b825 */ /* 0x104fe200078e020c */
[----:B------:R-:W-:Y:S02]  /*13220*/  @!P0 LOP3.LUT R9, R0, 0xfffffffe, RZ, 0xc0, !PT ;  /* 0xfffffffe00098812 */ /* 0x000fe400078ec0ff */
[----:B------:R-:W-:Y:S02]  /*13230*/  IADD3 R0, R7, 0x38, RZ ;  /* 0x0000003807007810 */ /* 0x000fe40007ffe0ff */
[----:B------:R1:W-:Y:S01]  /*13240*/  @!P3 ST.E.64 [R16.64], R118 ;  /* 0x000000761000b985 */ /* 0x0003e2000c101b0c */
[----:B------:R-:W-:Y:S01]  /*13250*/  @!P0 IMAD.WIDE R8, R9, 0x4, R12 ;  /* 0x0000000409088825 */ /* 0x000fe200078e020c */
[----:B------:R-:W-:Y:S02]  /*13260*/  ISETP.GE.AND P4, PT, R0, c[0x0][0x3c8], PT ;  /* 0x0000f20000007a0c */ /* 0x000fe40003f86270 */
[----:B------:R2:W-:Y:S01]  /*13270*/  @!P2 ST.E.64 [R14.64], R114 ;  /* 0x000000720e00a985 */ /* 0x0005e2000c101b0c */
[----:B------:R-:W-:-:S02]  /*13280*/  ISETP.GE.AND P3, PT, R2, c[0x0][0x3c8], PT ;  /* 0x0000f20002007a0c */ /* 0x000fc40003f66270 */
[----:B------:R-:W-:Y:S01]  /*13290*/  ISETP.GE.AND P2, PT, R21, c[0x0][0x3c8], PT ;  /* 0x0000f20015007a0c */ /* 0x000fe20003f46270 */
[----:B------:R5:W-:Y:S01]  /*132a0*/  @!P1 ST.E.64 [R10.64], R102 ;  /* 0x000000660a009985 */ /* 0x000be2000c101b0c */
[----:B---3--:R-:W-:Y:S02]  /*132b0*/  IADD3 R18, R7, 0x58, RZ ;  /* 0x0000005807127810 */ /* 0x008fe40007ffe0ff */
[----:B------:R-:W-:Y:S01]  /*132c0*/  ISETP.GE.AND P1, PT, R20, c[0x0][0x3c8], PT ;  /* 0x0000f20014007a0c */ /* 0x000fe20003f26270 */
[----:B------:R3:W-:Y:S01]  /*132d0*/  @!P0 ST.E.64 [R8.64], R54 ;  /* 0x0000003608008985 */ /* 0x0007e2000c101b0c */
[----:B------:R-:W-:Y:S02]  /*132e0*/  ISETP.GE.AND P0, PT, R18, c[0x0][0x3c8], PT ;  /* 0x0000f20012007a0c */ /* 0x000fe40003f06270 */
[----:B------:R-:W-:-:S03]  /*132f0*/  @!P4 LEA.HI R0, R0, R0, RZ, 0x1 ;  /* 0x000000000000c211 */ /* 0x000fc600078f08ff */
[----:B------:R-:W-:Y:S02]  /*13300*/  @!P3 LEA.HI R2, R2, R2, RZ, 0x1 ;  /* 0x000000020202b211 */ /* 0x000fe400078f08ff */
[----:B------:R-:W-:-:S04]  /*13310*/  @!P2 LEA.HI R21, R21, R21, RZ, 0x1 ;  /* 0x000000151515a211 */ /* 0x000fc800078f08ff */
[----:B------:R-:W-:Y:S02]  /*13320*/  @!P1 LEA.HI R20, R20, R20, RZ, 0x1 ;  /* 0x0000001414149211 */ /* 0x000fe400078f08ff */
[----:B------:R-:W-:Y:S02]  /*13330*/  @!P0 LEA.HI R18, R18, R18, RZ, 0x1 ;  /* 0x0000001212128211 */ /* 0x000fe400078f08ff */
[----:B------:R-:W-:Y:S02]  /*13340*/  @!P2 LOP3.LUT R21, R21, 0xfffffffe, RZ, 0xc0, !PT ;  /* 0xfffffffe1515a812 */ /* 0x000fe400078ec0ff */
[----:B-1----:R-:W-:Y:S02]  /*13350*/  @!P0 LOP3.LUT R17, R18, 0xfffffffe, RZ, 0xc0, !PT ;  /* 0xfffffffe12118812 */ /* 0x002fe400078ec0ff */
[----:B--2---:R-:W-:Y:S01]  /*13360*/  @!P1 LOP3.LUT R15, R20, 0xfffffffe, RZ, 0xc0, !PT ;  /* 0xfffffffe140f9812 */ /* 0x004fe200078ec0ff */
[----:B------:R-:W-:Y:S01]  /*13370*/  @!P2 IMAD.WIDE R18, R21, 0x4, R12 ;  /* 0x000000041512a825 */ /* 0x000fe200078e020c */
[----:B-----5:R-:W-:-:S03]  /*13380*/  @!P3 LOP3.LUT R11, R2, 0xfffffffe, RZ, 0xc0, !PT ;  /* 0xfffffffe020bb812 */ /* 0x020fc600078ec0ff */
[----:B------:R-:W-:Y:S01]  /*13390*/  @!P1 IMAD.WIDE R14, R15, 0x4, R12 ;  /* 0x000000040f0e9825 */ /* 0x000fe200078e020c */
[----:B---3--:R-:W-:-:S03]  /*133a0*/  @!P4 LOP3.LUT R9, R0, 0xfffffffe, RZ, 0xc0, !PT ;  /* 0xfffffffe0009c812 */ /* 0x008fc600078ec0ff */
[----:B------:R-:W-:-:S04]  /*133b0*/  @!P3 IMAD.WIDE R10, R11, 0x4, R12 ;  /* 0x000000040b0ab825 */ /* 0x000fc800078e020c */
[----:B------:R-:W-:-:S04]  /*133c0*/  @!P4 IMAD.WIDE R8, R9, 0x4, R12 ;  /* 0x000000040908c825 */ /* 0x000fc800078e020c */
[----:B------:R-:W-:Y:S01]  /*133d0*/  @!P0 IMAD.WIDE R12, R17, 0x4, R12 ;  /* 0x00000004110c8825 */ /* 0x000fe200078e020c */
[----:B------:R1:W-:Y:S04]  /*133e0*/  @!P4 ST.E.64 [R8.64], R66 ;  /* 0x000000420800c985 */ /* 0x0003e8000c101b0c */
[----:B------:R1:W-:Y:S04]  /*133f0*/  @!P3 ST.E.64 [R10.64], R70 ;  /* 0x000000460a00b985 */ /* 0x0003e8000c101b0c */
[----:B------:R1:W-:Y:S04]  /*13400*/  @!P2 ST.E.64 [R18.64], R82 ;  /* 0x000000521200a985 */ /* 0x0003e8000c101b0c */
[----:B------:R1:W-:Y:S04]  /*13410*/  @!P1 ST.E.64 [R14.64], R86 ;  /* 0x000000560e009985 */ /* 0x0003e8000c101b0c */
[----:B------:R1:W-:Y:S02]  /*13420*/  @!P0 ST.E.64 [R12.64], R98 ;  /* 0x000000620c008985 */ /* 0x0003e4000c101b0c */
.L_x_456:
[----:B------:R-:W-:Y:S05]  /*13430*/  BSYNC B0 ;  /* 0x0000000000007941 */ /* 0x000fea0003800000 */
.L_x_455:
[----:B-1----:R1:W4:Y:S01]  /*13440*/  SHFL.IDX PT, R13, R3, 0x2, 0x1c1f ;  /* 0x005c1f00030d7f89 */ /* 0x00232200000e0000 */
[----:B------:R-:W-:Y:S03]  /*13450*/  BSSY B0, `(.L_x_457) ;  /* 0x0000048000007945 */ /* 0x000fe60003800000 */
[----:B---3--:R1:W3:Y:S01]  /*13460*/  SHFL.IDX PT, R12, R6, 0x2, 0x1c1f ;  /* 0x005c1f00060c7f89 */ /* 0x0082e200000e0000 */
[----:B------:R-:W-:Y:S05]  /*13470*/  @P5 BRA `(.L_x_458) ;  /* 0x0000045000005947 */ /* 0x000fea0003800000 */
[C---:B--2---:R-:W-:Y:S02]  /*13480*/  IADD3 R10, R7.reuse, 0x8, RZ ;  /* 0x00000008070a7810 */ /* 0x044fe40007ffe0ff */
[----:B------:R-:W-:-:S02]  /*13490*/  IADD3 R9, R7, 0x10, RZ ;  /* 0x0000001007097810 */ /* 0x000fc40007ffe0ff */
[----:B------:R-:W-:Y:S02]  /*134a0*/  ISETP.GE.AND P4, PT, R10, c[0x0][0x3c8], PT ;  /* 0x0000f2000a007a0c */ /* 0x000fe40003f86270 */
[----:B------:R-:W-:Y:S02]  /*134b0*/  IADD3 R8, R7, 0x18, RZ ;  /* 0x0000001807087810 */ /* 0x000fe40007ffe0ff */
[----:B------:R-:W-:Y:S02]  /*134c0*/  ISETP.GE.AND P3, PT, R9, c[0x0][0x3c8], PT ;  /* 0x0000f20009007a0c */ /* 0x000fe40003f66270 */
[C---:B------:R-:W-:Y:S02]  /*134d0*/  IADD3 R2, R7.reuse, 0x20, RZ ;  /* 0x0000002007027810 */ /* 0x040fe40007ffe0ff */
[----:B------:R-:W-:Y:S02]  /*134e0*/  IADD3 R0, R7, 0x28, RZ ;  /* 0x0000002807007810 */ /* 0x000fe40007ffe0ff */
[----:B------:R-:W-:-:S02]  /*134f0*/  ISETP.GE.AND P2, PT, R8, c[0x0][0x3c8], PT ;  /* 0x0000f20008007a0c */ /* 0x000fc40003f46270 */
[----:B------:R-:W-:Y:S02]  /*13500*/  ISETP.GE.AND P1, PT, R2, c[0x0][0x3c8], PT ;  /* 0x0000f20002007a0c */ /* 0x000fe40003f26270 */
[----:B------:R-:W-:Y:S02]  /*13510*/  ISETP.GE.AND P0, PT, R0, c[0x0][0x3c8], PT ;  /* 0x0000f20000007a0c */ /* 0x000fe40003f06270 */
[----:B------:R-:W-:Y:S02]  /*13520*/  ISETP.GE.AND P5, PT, R7, c[0x0][0x3c8], PT ;  /* 0x0000f20007007a0c */ /* 0x000fe40003fa6270 */
[----:B------:R-:W-:Y:S02]  /*13530*/  @!P4 LEA.HI R10, R10, R10, RZ, 0x1 ;  /* 0x0000000a0a0ac211 */ /* 0x000fe400078f08ff */
[----:B------:R-:W-:Y:S02]  /*13540*/  @!P3 LEA.HI R9, R9, R9, RZ, 0x1 ;  /* 0x000000090909b211 */ /* 0x000fe400078f08ff */
[----:B------:R-:W-:-:S02]  /*13550*/  @!P4 LOP3.LUT R11, R10, 0xfffffffe, RZ, 0xc0, !PT ;  /* 0xfffffffe0a0bc812 */ /* 0x000fc400078ec0ff */
[----:B------:R-:W-:Y:S02]  /*13560*/  @!P2 LEA.HI R8, R8, R8, RZ, 0x1 ;  /* 0x000000080808a211 */ /* 0x000fe400078f08ff */
[----:B------:R-:W-:Y:S01]  /*13570*/  @!P3 LOP3.LUT R9, R9, 0xfffffffe, RZ, 0xc0, !PT ;  /* 0xfffffffe0909b812 */ /* 0x000fe200078ec0ff */
[--C-:B---34-:R-:W-:Y:S01]  /*13580*/  @!P4 IMAD.WIDE R18, R11, 0x4, R12.reuse ;  /* 0x000000040b12c825 */ /* 0x118fe200078e020c */
[----:B------:R-:W-:Y:S02]  /*13590*/  @!P1 LEA.HI R2, R2, R2, RZ, 0x1 ;  /* 0x0000000202029211 */ /* 0x000fe400078f08ff */
[----:B------:R-:W-:Y:S01]  /*135a0*/  @!P0 LEA.HI R0, R0, R0, RZ, 0x1 ;  /* 0x0000000000008211 */ /* 0x000fe200078f08ff */
[--C-:B------:R-:W-:Y:S01]  /*135b0*/  @!P5 IMAD.WIDE R14, R7, 0x4, R12.reuse ;  /* 0x00000004070ed825 */ /* 0x100fe200078e020c */
[----:B------:R-:W-:Y:S02]  /*135c0*/  @!P2 LOP3.LUT R17, R8, 0xfffffffe, RZ, 0xc0, !PT ;  /* 0xfffffffe0811a812 */ /* 0x000fe400078ec0ff */
[----:B------:R-:W-:Y:S01]  /*135d0*/  @!P1 LOP3.LUT R11, R2, 0xfffffffe, RZ, 0xc0, !PT ;  /* 0xfffffffe020b9812 */ /* 0x000fe200078ec0ff */
[--C-:B------:R-:W-:Y:S01]  /*135e0*/  @!P3 IMAD.WIDE R20, R9, 0x4, R12.reuse ;  /* 0x000000040914b825 */ /* 0x100fe200078e020c */
[----:B------:R-:W-:Y:S01]  /*135f0*/  @!P0 LOP3.LUT R9, R0, 0xfffffffe, RZ, 0xc0, !PT ;  /* 0xfffffffe00098812 */ /* 0x000fe200078ec0ff */
[----:B------:R2:W-:Y:S01]  /*13600*/  @!P5 ST.E.64 [R14.64], R140 ;  /* 0x0000008c0e00d985 */ /* 0x0005e2000c101b0c */
[----:B------:R-:W-:Y:S01]  /*13610*/  IADD3 R0, R7, 0x30, RZ ;  /* 0x0000003007007810 */ /* 0x000fe20007ffe0ff */
[--C-:B------:R-:W-:Y:S01]  /*13620*/  @!P1 IMAD.WIDE R10, R11, 0x4, R12.reuse ;  /* 0x000000040b0a9825 */ /* 0x100fe200078e020c */
[C---:B------:R-:W-:Y:S01]  /*13630*/  IADD3 R2, R7.reuse, 0x38, RZ ;  /* 0x0000003807027810 */ /* 0x040fe20007ffe0ff */
[----:B------:R-:W-:Y:S01]  /*13640*/  @!P4 ST.E.64 [R18.64], R136 ;  /* 0x000000881200c985 */ /* 0x000fe2000c101b0c */
[----:B------:R-:W-:Y:S01]  /*13650*/  IADD3 R23, R7, 0x40, RZ ;  /* 0x0000004007177810 */ /* 0x000fe20007ffe0ff */
[----:B------:R-:W-:Y:S01]  /*13660*/  @!P0 IMAD.WIDE R8, R9, 0x4, R12 ;  /* 0x0000000409088825 */ /* 0x000fe200078e020c */
[----:B------:R-:W-:Y:S01]  /*13670*/  IADD3 R22, R7, 0x48, RZ ;  /* 0x0000004807167810 */ /* 0x000fe20007ffe0ff */
[----:B------:R3:W-:Y:S01]  /*13680*/  @!P3 ST.E.64 [R20.64], R124 ;  /* 0x0000007c1400b985 */ /* 0x0007e2000c101b0c */
[----:B------:R-:W-:-:S02]  /*13690*/  ISETP.GE.AND P5, PT, R0, c[0x0][0x3c8], PT ;  /* 0x0000f20000007a0c */ /* 0x000fc40003fa6270 */
[----:B------:R-:W-:Y:S02]  /*136a0*/  IADD3 R16, R7, 0x58, RZ ;  /* 0x0000005807107810 */ /* 0x000fe40007ffe0ff */
[----:B------:R-:W-:Y:S02]  /*136b0*/  ISETP.GE.AND P4, PT, R2, c[0x0][0x3c8], PT ;  /* 0x0000f20002007a0c */ /* 0x000fe40003f86270 */
[----:B------:R-:W-:-:S07]  /*136c0*/  ISETP.GE.AND P3, PT, R23, c[0x0][0x3c8], PT ;  /* 0x0000f20017007a0c */ /* 0x000fce0003f66270 */
[----:B------:R-:W-:-:S04]  /*136d0*/  @!P5 LEA.HI R0, R0, R0, RZ, 0x1 ;  /* 0x000000000000d211 */ /* 0x000fc800078f08ff */
[----:B------:R-:W-:Y:S02]  /*136e0*/  @!P4 LEA.HI R2, R2, R2, RZ, 0x1 ;  /* 0x000000020202c211 */ /* 0x000fe400078f08ff */
[----:B------:R-:W-:Y:S01]  /*136f0*/  @!P3 LEA.HI R23, R23, R23, RZ, 0x1 ;  /* 0x000000171717b211 */ /* 0x000fe200078f08ff */
[--C-:B--2---:R-:W-:Y:S01]  /*13700*/  @!P2 IMAD.WIDE R14, R17, 0x4, R12.reuse ;  /* 0x00000004110ea825 */ /* 0x104fe200078e020c */
[----:B------:R-:W-:Y:S02]  /*13710*/  IADD3 R17, R7, 0x50, RZ ;  /* 0x0000005007117810 */ /* 0x000fe40007ffe0ff */
[----:B------:R-:W-:Y:S02]  /*13720*/  @!P3 LOP3.LUT R23, R23, 0xfffffffe, RZ, 0xc0, !PT ;  /* 0xfffffffe1717b812 */ /* 0x000fe400078ec0ff */
[----:B------:R2:W-:Y:S01]  /*13730*/  @!P2 ST.E.64 [R14.64], R120 ;  /* 0x000000780e00a985 */ /* 0x0005e2000c101b0c */
[----:B------:R-:W-:Y:S02]  /*13740*/  ISETP.GE.AND P2, PT, R22, c[0x0][0x3c8], PT ;  /* 0x0000f20016007a0c */ /* 0x000fe40003f46270 */
[----:B---3--:R-:W-:Y:S01]  /*13750*/  @!P3 IMAD.WIDE R20, R23, 0x4, R12 ;  /* 0x000000041714b825 */ /* 0x008fe200078e020c */
[----:B------:R3:W-:Y:S01]  /*13760*/  @!P1 ST.E.64 [R10.64], R108 ;  /* 0x0000006c0a009985 */ /* 0x0007e2000c101b0c */
[----:B------:R-:W-:-:S03]  /*13770*/  ISETP.GE.AND P1, PT, R17, c[0x0][0x3c8], PT ;  /* 0x0000f20011007a0c */ /* 0x000fc60003f26270 */
[----:B------:R4:W-:Y:S01]  /*13780*/  @!P0 ST.E.64 [R8.64], R104 ;  /* 0x0000006808008985 */ /* 0x0009e2000c101b0c */
[----:B------:R-:W-:-:S05]  /*13790*/  ISETP.GE.AND P0, PT, R16, c[0x0][0x3c8], PT ;  /* 0x0000f20010007a0c */ /* 0x000fca0003f06270 */
[----:B------:R-:W-:-:S04]  /*137a0*/  @!P2 LEA.HI R22, R22, R22, RZ, 0x1 ;  /* 0x000000161616a211 */ /* 0x000fc800078f08ff */
[----:B------:R-:W-:-:S04]  /*137b0*/  @!P1 LEA.HI R17, R17, R17, RZ, 0x1 ;  /* 0x0000001111119211 */ /* 0x000fc800078f08ff */
[----:B------:R-:W-:Y:S02]  /*137c0*/  @!P0 LEA.HI R16, R16, R16, RZ, 0x1 ;  /* 0x0000001010108211 */ /* 0x000fe400078f08ff */
[----:B------:R-:W-:Y:S02]  /*137d0*/  @!P1 LOP3.LUT R17, R17, 0xfffffffe, RZ, 0xc0, !PT ;  /* 0xfffffffe11119812 */ /* 0x000fe400078ec0ff */
[----:B------:R-:W-:Y:S02]  /*137e0*/  @!P0 LOP3.LUT R19, R16, 0xfffffffe, RZ, 0xc0, !PT ;  /* 0xfffffffe10138812 */ /* 0x000fe400078ec0ff */
[----:B--2---:R-:W-:Y:S01]  /*137f0*/  @!P2 LOP3.LUT R15, R22, 0xfffffffe, RZ, 0xc0, !PT ;  /* 0xfffffffe160fa812 */ /* 0x004fe200078ec0ff */
[----:B------:R-:W-:Y:S01]  /*13800*/  @!P1 IMAD.WIDE R16, R17, 0x4, R12 ;  /* 0x0000000411109825 */ /* 0x000fe200078e020c */
[----:B---3--:R-:W-:-:S03]  /*13810*/  @!P4 LOP3.LUT R11, R2, 0xfffffffe, RZ, 0xc0, !PT ;  /* 0xfffffffe020bc812 */ /* 0x008fc600078ec0ff */
[----:B------:R-:W-:Y:S01]  /*13820*/  @!P2 IMAD.WIDE R14, R15, 0x4, R12 ;  /* 0x000000040f0ea825 */ /* 0x000fe200078e020c */
[----:B----4-:R-:W-:-:S03]  /*13830*/  @!P5 LOP3.LUT R9, R0, 0xfffffffe, RZ, 0xc0, !PT ;  /* 0xfffffffe0009d812 */ /* 0x010fc600078ec0ff */
[----:B------:R-:W-:-:S04]  /*13840*/  @!P4 IMAD.WIDE R10, R11, 0x4, R12 ;  /* 0x000000040b0ac825 */ /* 0x000fc800078e020c */
[----:B------:R-:W-:-:S04]  /*13850*/  @!P5 IMAD.WIDE R8, R9, 0x4, R12 ;  /* 0x000000040908d825 */ /* 0x000fc800078e020c */
[----:B------:R-:W-:Y:S01]  /*13860*/  @!P0 IMAD.WIDE R12, R19, 0x4, R12 ;  /* 0x00000004130c8825 */ /* 0x000fe200078e020c */
[----:B------:R2:W-:Y:S04]  /*13870*/  @!P5 ST.E.64 [R8.64], R56 ;  /* 0x000000380800d985 */ /* 0x0005e8000c101b0c */
[----:B------:R2:W-:Y:S04]  /*13880*/  @!P4 ST.E.64 [R10.64], R60 ;  /* 0x0000003c0a00c985 */ /* 0x0005e8000c101b0c */
[----:B------:R2:W-:Y:S04]  /*13890*/  @!P3 ST.E.64 [R20.64], R72 ;  /* 0x000000481400b985 */ /* 0x0005e8000c101b0c */
[----:B------:R2:W-:Y:S04]  /*138a0*/  @!P2 ST.E.64 [R14.64], R76 ;  /* 0x0000004c0e00a985 */ /* 0x0005e8000c101b0c */
[----:B------:R2:W-:Y:S04]  /*138b0*/  @!P1 ST.E.64 [R16.64], R88 ;  /* 0x0000005810009985 */ /* 0x0005e8000c101b0c */
[----:B------:R2:W-:Y:S02]  /*138c0*/  @!P0 ST.E.64 [R12.64], R4 ;  /* 0x000000040c008985 */ /* 0x0005e4000c101b0c */
.L_x_458:
[----:B------:R-:W-:Y:S05]  /*138d0*/  BSYNC B0 ;  /* 0x0000000000007941 */ /* 0x000fea0003800000 */
.L_x_457:
[----:B--2---:R2:W1:Y:S04]  /*138e0*/  SHFL.IDX PT, R9, R3, 0x3, 0x1c1f ;  /* 0x007c1f0003097f89 */ /* 0x00446800000e0000 */
[----:B------:R2:W4:Y:S01]  /*138f0*/  SHFL.IDX PT, R8, R6, 0x3, 0x1c1f ;  /* 0x007c1f0006087f89 */ /* 0x00052200000e0000 */
[----:B------:R-:W-:Y:S05]  /*13900*/  @P6 EXIT ;  /* 0x000000000000694d */ /* 0x000fea0003800000 */
[C---:B------:R-:W-:Y:S02]  /*13910*/  IADD3 R5, R7.reuse, 0x8, RZ ;  /* 0x0000000807057810 */ /* 0x040fe40007ffe0ff */
[----:B------:R-:W-:-:S02]  /*13920*/  IADD3 R4, R7, 0x10, RZ ;  /* 0x0000001007047810 */ /* 0x000fc40007ffe0ff */
[----:B-12-4-:R-:W-:Y:S02]  /*13930*/  IADD3 R3, R7, 0x18, RZ ;  /* 0x0000001807037810 */ /* 0x016fe40007ffe0ff */
        /* <DEDUP_REMOVED lines=10> */
[----:B------:R-:W-:Y:S01]  /*139e0*/  @!P3 IMAD.WIDE R10, R7, 0x4, R8 ;  /* 0x00000004070ab825 */ /* 0x000fe200078e0208 */
[----:B------:R-:W-:-:S02]  /*139f0*/  @!P2 LOP3.LUT R5, R5, 0xfffffffe, RZ, 0xc0, !PT ;  /* 0xfffffffe0505a812 */ /* 0x000fc400078ec0ff */
[----:B------:R-:W-:Y:S02]  /*13a00*/  @!P1 LOP3.LUT R4, R4, 0xfffffffe, RZ, 0xc0, !PT ;  /* 0xfffffffe04049812 */ /* 0x000fe400078ec0ff */
[----:B------:R-:W-:Y:S01]  /*13a10*/  @!P0 LOP3.LUT R3, R3, 0xfffffffe, RZ, 0xc0, !PT ;  /* 0xfffffffe03038812 */ /* 0x000fe200078ec0ff */
[--C-:B---3--:R-:W-:Y:S01]  /*13a20*/  @!P2 IMAD.WIDE R12, R5, 0x4, R8.reuse ;  /* 0x00000004050ca825 */ /* 0x108fe200078e0208 */
[----:B------:R-:W-:Y:S01]  /*13a30*/  ISETP.GE.AND P5, PT, R0, c[0x0][0x3c8], PT ;  /* 0x0000f20000007a0c */ /* 0x000fe20003fa6270 */
[----:B------:R1:W-:Y:S01]  /*13a40*/  @!P3 ST.E.64 [R10.64], R142 ;  /* 0x0000008e0a00b985 */ /* 0x0003e2000c101b0c */
[C---:B------:R-:W-:Y:S01]  /*13a50*/  IADD3 R18, R7.reuse, 0x30, RZ ;  /* 0x0000003007127810 */ /* 0x040fe20007ffe0ff */
[--C-:B------:R-:W-:Y:S01]  /*13a60*/  @!P1 IMAD.WIDE R4, R4, 0x4, R8.reuse ;  /* 0x0000000404049825 */ /* 0x100fe200078e0208 */
[C---:B------:R-:W-:Y:S01]  /*13a70*/  IADD3 R17, R7.reuse, 0x38, RZ ;  /* 0x0000003807117810 */ /* 0x040fe20007ffe0ff */
[----:B------:R-:W-:Y:S01]  /*13a80*/  @!P2 ST.E.64 [R12.64], R138 ;  /* 0x0000008a0c00a985 */ /* 0x000fe2000c101b0c */
[----:B------:R-:W-:Y:S01]  /*13a90*/  IADD3 R16, R7, 0x40, RZ ;  /* 0x0000004007107810 */ /* 0x000fe20007ffe0ff */
[----:B------:R-:W-:Y:S01]  /*13aa0*/  @!P0 IMAD.WIDE R14, R3, 0x4, R8 ;  /* 0x00000004030e8825 */ /* 0x000fe200078e0208 */
[C---:B------:R-:W-:Y:S01]  /*13ab0*/  IADD3 R6, R7.reuse, 0x48, RZ ;  /* 0x0000004807067810 */ /* 0x040fe20007ffe0ff */
[----:B------:R2:W-:Y:S01]  /*13ac0*/  @!P1 ST.E.64 [R4.64], R126 ;  /* 0x0000007e04009985 */ /* 0x0005e2000c101b0c */
[----:B------:R-:W-:-:S02]  /*13ad0*/  IADD3 R3, R7, 0x50, RZ ;  /* 0x0000005007037810 */ /* 0x000fc40007ffe0ff */
[----:B------:R-:W-:Y:S01]  /*13ae0*/  ISETP.GE.AND P4, PT, R18, c[0x0][0x3c8], PT ;  /* 0x0000f20012007a0c */ /* 0x000fe20003f86270 */
[----:B------:R3:W-:Y:S01]  /*13af0*/  @!P0 ST.E.64 [R14.64], R122 ;  /* 0x0000007a0e008985 */ /* 0x0007e2000c101b0c */
[----:B------:R-:W-:Y:S02]  /*13b00*/  ISETP.GE.AND P3, PT, R17, c[0x0][0x3c8], PT ;  /* 0x0000f20011007a0c */ /* 0x000fe40003f66270 */
[----:B------:R-:W-:Y:S02]  /*13b10*/  ISETP.GE.AND P2, PT, R16, c[0x0][0x3c8], PT ;  /* 0x0000f20010007a0c */ /* 0x000fe40003f46270 */
[----:B------:R-:W-:Y:S02]  /*13b20*/  ISETP.GE.AND P1, PT, R6, c[0x0][0x3c8], PT ;  /* 0x0000f20006007a0c */ /* 0x000fe40003f26270 */
[----:B------:R-:W-:Y:S02]  /*13b30*/  ISETP.GE.AND P0, PT, R3, c[0x0][0x3c8], PT ;  /* 0x0000f20003007a0c */ /* 0x000fe40003f06270 */
[----:B------:R-:W-:-:S02]  /*13b40*/  @!P6 LEA.HI R2, R2, R2, RZ, 0x1 ;  /* 0x000000020202e211 */ /* 0x000fc400078f08ff */
[----:B------:R-:W-:Y:S02]  /*13b50*/  @!P5 LEA.HI R0, R0, R0, RZ, 0x1 ;  /* 0x000000000000d211 */ /* 0x000fe400078f08ff */
[----:B------:R-:W-:Y:S02]  /*13b60*/  @!P4 LEA.HI R18, R18, R18, RZ, 0x1 ;  /* 0x000000121212c211 */ /* 0x000fe400078f08ff */
[----:B------:R-:W-:Y:S02]  /*13b70*/  @!P3 LEA.HI R17, R17, R17, RZ, 0x1 ;  /* 0x000000111111b211 */ /* 0x000fe400078f08ff */
[----:B-1----:R-:W-:Y:S02]  /*13b80*/  @!P5 LOP3.LUT R11, R0, 0xfffffffe, RZ, 0xc0, !PT ;  /* 0xfffffffe000bd812 */ /* 0x002fe400078ec0ff */
[----:B------:R-:W-:Y:S02]  /*13b90*/  @!P2 LEA.HI R16, R16, R16, RZ, 0x1 ;  /* 0x000000101010a211 */ /* 0x000fe400078f08ff */
[----:B------:R-:W-:Y:S01]  /*13ba0*/  @!P1 LEA.HI R6, R6, R6, RZ, 0x1 ;  /* 0x0000000606069211 */ /* 0x000fe200078f08ff */
[----:B------:R-:W-:Y:S01]  /*13bb0*/  @!P5 IMAD.WIDE R10, R11, 0x4, R8 ;  /* 0x000000040b0ad825 */ /* 0x000fe200078e0208 */
[----:B------:R-:W-:-:S02]  /*13bc0*/  @!P0 LEA.HI R3, R3, R3, RZ, 0x1 ;  /* 0x0000000303038211 */ /* 0x000fc400078f08ff */
[----:B--2---:R-:W-:Y:S02]  /*13bd0*/  @!P6 LOP3.LUT R5, R2, 0xfffffffe, RZ, 0xc0, !PT ;  /* 0xfffffffe0205e812 */ /* 0x004fe400078ec0ff */
[----:B------:R-:W-:Y:S02]  /*13be0*/  @!P4 LOP3.LUT R13, R18, 0xfffffffe, RZ, 0xc0, !PT ;  /* 0xfffffffe120dc812 */ /* 0x000fe400078ec0ff */
[----:B------:R-:W-:Y:S01]  /*13bf0*/  @!P3 LOP3.LUT R17, R17, 0xfffffffe, RZ, 0xc0, !PT ;  /* 0xfffffffe1111b812 */ /* 0x000fe200078ec0ff */
[----:B------:R-:W-:Y:S01]  /*13c00*/  @!P6 IMAD.WIDE R4, R5, 0x4, R8 ;  /* 0x000000040504e825 */ /* 0x000fe200078e0208 */
[----:B---3--:R-:W-:Y:S02]  /*13c10*/  @!P2 LOP3.LUT R15, R16, 0xfffffffe, RZ, 0xc0, !PT ;  /* 0xfffffffe100fa812 */ /* 0x008fe400078ec0ff */
[----:B------:R-:W-:Y:S02]  /*13c20*/  @!P1 LOP3.LUT R19, R6, 0xfffffffe, RZ, 0xc0, !PT ;  /* 0xfffffffe06139812 */ /* 0x000fe400078ec0ff */
[----:B------:R1:W-:Y:S01]  /*13c30*/  @!P6 ST.E.64 [R4.64], R110 ;  /* 0x0000006e0400e985 */ /* 0x0003e2000c101b0c */
[----:B------:R-:W-:-:S02]  /*13c40*/  @!P0 LOP3.LUT R3, R3, 0xfffffffe, RZ, 0xc0, !PT ;  /* 0xfffffffe03038812 */ /* 0x000fc400078ec0ff */
[----:B------:R-:W-:Y:S01]  /*13c50*/  IADD3 R7, R7, 0x58, RZ ;  /* 0x0000005807077810 */ /* 0x000fe20007ffe0ff */
[----:B------:R2:W-:Y:S02]  /*13c60*/  @!P5 ST.E.64 [R10.64], R106 ;  /* 0x0000006a0a00d985 */ /* 0x0005e4000c101b0c */
[----:B------:R-:W-:-:S04]  /*13c70*/  @!P0 IMAD.WIDE R2, R3, 0x4, R8 ;  /* 0x0000000403028825 */ /* 0x000fc800078e0208 */
[----:B-1----:R-:W-:-:S04]  /*13c80*/  @!P4 IMAD.WIDE R4, R13, 0x4, R8 ;  /* 0x000000040d04c825 */ /* 0x002fc800078e0208 */
[--C-:B--2---:R-:W-:Y:S01]  /*13c90*/  @!P3 IMAD.WIDE R10, R17, 0x4, R8.reuse ;  /* 0x00000004110ab825 */ /* 0x104fe200078e0208 */
[----:B------:R1:W-:Y:S03]  /*13ca0*/  @!P4 ST.E.64 [R4.64], R58 ;  /* 0x0000003a0400c985 */ /* 0x0003e6000c101b0c */
[--C-:B------:R-:W-:Y:S01]  /*13cb0*/  @!P2 IMAD.WIDE R12, R15, 0x4, R8.reuse ;  /* 0x000000040f0ca825 */ /* 0x100fe200078e0208 */
[----:B------:R1:W-:Y:S03]  /*13cc0*/  @!P3 ST.E.64 [R10.64], R62 ;  /* 0x0000003e0a00b985 */ /* 0x0003e6000c101b0c */
[----:B------:R-:W-:Y:S01]  /*13cd0*/  @!P1 IMAD.WIDE R14, R19, 0x4, R8 ;  /* 0x00000004130e9825 */ /* 0x000fe200078e0208 */
[----:B------:R1:W-:Y:S04]  /*13ce0*/  @!P2 ST.E.64 [R12.64], R74 ;  /* 0x0000004a0c00a985 */ /* 0x0003e8000c101b0c */
[----:B------:R1:W-:Y:S04]  /*13cf0*/  @!P1 ST.E.64 [R14.64], R78 ;  /* 0x0000004e0e009985 */ /* 0x0003e8000c101b0c */
[----:B------:R1:W-:Y:S01]  /*13d00*/  @!P0 ST.E.64 [R2.64], R90 ;  /* 0x0000005a02008985 */ /* 0x0003e2000c101b0c */
[----:B------:R-:W-:-:S13]  /*13d10*/  ISETP.GE.AND P0, PT, R7, c[0x0][0x3c8], PT ;  /* 0x0000f20007007a0c */ /* 0x000fda0003f06270 */
[----:B------:R-:W-:Y:S05]  /*13d20*/  @P0 EXIT ;  /* 0x000000000000094d */ /* 0x000fea0003800000 */
[----:B-1----:R-:W-:-:S04]  /*13d30*/  LEA.HI R3, R7, R7, RZ, 0x1 ;  /* 0x0000000707037211 */ /* 0x002fc800078f08ff */
[----:B------:R-:W-:-:S05]  /*13d40*/  LOP3.LUT R3, R3, 0xfffffffe, RZ, 0xc0, !PT ;  /* 0xfffffffe03037812 */ /* 0x000fca00078ec0ff */
[----:B------:R-:W-:-:S05]  /*13d50*/  IMAD.WIDE R8, R3, 0x4, R8 ;  /* 0x0000000403087825 */ /* 0x000fca00078e0208 */
[----:B------:R-:W-:Y:S01]  /*13d60*/  ST.E.64 [R8.64], R94 ;  /* 0x0000005e08007985 */ /* 0x000fe2000c101b0c */
[----:B------:R-:W-:Y:S05]  /*13d70*/  EXIT ;  /* 0x000000000000794d */ /* 0x000fea0003800000 */
.L_x_452:
        /* <DEDUP_REMOVED lines=9> */
[----:B------:R-:W1:Y:S01]  /*13e10*/  S2R R5, SR_CTAID.Z ;  /* 0x0000000000057919 */ /* 0x000e620000002700 */
[----:B------:R-:W-:Y:S01]  /*13e20*/  USHF.R.S32.HI UR6, URZ, 0x1f, UR10 ;  /* 0x0000001f3f067899 */ /* 0x000fe2000801140a */
[----:B------:R-:W-:Y:S01]  /*13e30*/  ISETP.NE.AND P0, PT, R0, 0x1, PT ;  /* 0x000000010000780c */ /* 0x000fe20003f05270 */
[----:B------:R-:W-:Y:S01]  /*13e40*/  ULDC.64 UR4, c[0x0][0x4d0] ;  /* 0x0001340000047ab9 */ /* 0x000fe20000000a00 */
[----:B------:R-:W2:Y:S01]  /*13e50*/  S2R R3, SR_CTAID.Y ;  /* 0x0000000000037919 */ /* 0x000ea20000002600 */
[----:B------:R-:W-:Y:S01]  /*13e60*/  UIMAD UR6, UR6, UR4, URZ ;  /* 0x00000004060672a4 */ /* 0x000fe2000f8e023f */
[----:B------:R-:W-:Y:S01]  /*13e70*/  IADD3 R2, RZ, -UR10, RZ ;  /* 0x8000000aff027c10 */ /* 0x000fe2000fffe0ff */
[----:B------:R-:W-:Y:S01]  /*13e80*/  UIMAD.WIDE.U32 UR8, UR10, UR4, URZ ;  /* 0x000000040a0872a5 */ /* 0x000fe2000f8e003f */
[----:B------:R-:W-:Y:S01]  /*13e90*/  MOV R6, R7 ;  /* 0x0000000700067202 */ /* 0x000fe20000000f00 */
[----:B------:R-:W-:-:S04]  /*13ea0*/  UIMAD UR4, UR10, UR5, UR6 ;  /* 0x000000050a0472a4 */ /* 0x000fc8000f8e0206 */
[----:B------:R-:W-:Y:S01]  /*13eb0*/  UIADD3 UR4, UR9, UR4, URZ ;  /* 0x0000000409047290 */ /* 0x000fe2000fffe03f */
[----:B------:R-:W-:Y:S01]  /*13ec0*/  MOV R9, UR9 ;  /* 0x0000000900097c02 */ /* 0x000fe20008000f00 */
[----:B------:R-:W-:-:S04]  /*13ed0*/  @P0 IMAD.HI.U32 R4, R7, c[0x0][0x4ec], RZ ;  /* 0x00013b0007040a27 */ /* 0x000fc800078e00ff */
[----:B------:R-:W-:Y:S01]  /*13ee0*/  IMAD.U32 R8, RZ, RZ, UR8 ;  /* 0x00000008ff087e24 */ /* 0x000fe2000f8e00ff */
[----:B------:R-:W-:Y:S01]  /*13ef0*/  @P0 SHF.R.U32.HI R6, RZ, c[0x0][0x4f0], R4 ;  /* 0x00013c00ff060a19 */ /* 0x000fe20000011604 */
[----:B------:R-:W-:Y:S01]  /*13f00*/  IMAD.U32 R9, RZ, RZ, UR4 ;  /* 0x00000004ff097e24 */ /* 0x000fe2000f8e00ff */
[----:B-1----:R-:W-:-:S03]  /*13f10*/  SHF.R.S32.HI R0, RZ, 0x1f, R5 ;  /* 0x0000001fff007819 */ /* 0x002fc60000011405 */
[----:B------:R-:W-:Y:S01]  /*13f20*/  IMAD.WIDE.U32 R8, R5, c[0x0][0x4d8], R8 ;  /* 0x0001360005087a25 */ /* 0x000fe200078e0008 */
[----:B------:R-:W-:-:S03]  /*13f30*/  IADD3 R4, -R6, RZ, RZ ;  /* 0x000000ff06047210 */ /* 0x000fc60007ffe1ff */
[----:B------:R-:W-:Y:S02]  /*13f40*/  IMAD R0, R0, c[0x0][0x4d8], RZ ;  /* 0x0001360000007a24 */ /* 0x000fe400078e02ff */
[----:B--2---:R-:W-:Y:S02]  /*13f50*/  IMAD R2, R2, c[0x0][0x550], R3 ;  /* 0x0001540002027a24 */ /* 0x004fe400078e0203 */
[----:B------:R-:W-:Y:S02]  /*13f60*/  IMAD R0, R5, c[0x0][0x4dc], R0 ;  /* 0x0001370005007a24 */ /* 0x000fe400078e0200 */
[----:B------:R-:W-:Y:S01]  /*13f70*/  IMAD R4, R4, c[0x0][0x4e8], R7 ;  /* 0x00013a0004047a24 */ /* 0x000fe200078e0207 */
[----:B------:R-:W-:Y:S01]  /*13f80*/  SHF.R.S32.HI R3, RZ, 0x1f, R2 ;  /* 0x0000001fff037819 */ /* 0x000fe20000011402 */
[----:B------:R-:W-:Y:S01]  /*13f90*/  IMAD.IADD R9, R0, 0x1, R9 ;  /* 0x0000000100097824 */ /* 0x000fe200078e0209 */
[----:B------:R-:W-:-:S03]  /*13fa0*/  SHF.R.S32.HI R0, RZ, 0x1f, R6 ;  /* 0x0000001fff007819 */ /* 0x000fc60000011406 */
[----:B------:R-:W-:Y:S02]  /*13fb0*/  IMAD R3, R3, c[0x0][0x4e0], RZ ;  /* 0x0001380003037a24 */ /* 0x000fe400078e02ff */
[----:B------:R-:W-:-:S04]  /*13fc0*/  IMAD.WIDE.U32 R8, R2, c[0x0][0x4e0], R8 ;  /* 0x0001380002087a25 */ /* 0x000fc800078e0008 */
[----:B------:R-:W-:Y:S01]  /*13fd0*/  IMAD R3, R2, c[0x0][0x4e4], R3 ;  /* 0x0001390002037a24 */ /* 0x000fe200078e0203 */
[----:B------:R-:W-:Y:S02]  /*13fe0*/  SHF.R.S32.HI R2, RZ, 0x1f, R4 ;  /* 0x0000001fff027819 */ /* 0x000fe40000011404 */
[----:B------:R-:W-:-:S03]  /*13ff0*/  IADD3 R6, P0, R6, R8, RZ ;  /* 0x0000000806067210 */ /* 0x000fc60007f1e0ff */
[----:B------:R-:W-:Y:S01]  /*14000*/  IMAD R5, R2, c[0x0][0x4c8], RZ ;  /* 0x0001320002057a24 */ /* 0x000fe200078e02ff */
[----:B------:R-:W-:-:S03]  /*14010*/  IADD3.X R7, R0, R9, R3, P0, !PT ;  /* 0x0000000900077210 */ /* 0x000fc600007fe403 */
[C---:B------:R-:W-:Y:S02]  /*14020*/  IMAD R5, R4.reuse, c[0x0][0x4cc], R5 ;  /* 0x0001330004057a24 */ /* 0x040fe400078e0205 */
[----:B------:R-:W-:-:S05]  /*14030*/  IMAD.WIDE.U32 R6, R4, c[0x0][0x4c8], R6 ;  /* 0x0001320004067a25 */ /* 0x000fca00078e0006 */
[----:B------:R-:W-:Y:S02]  /*14040*/  IADD3 R5, R7, R5, RZ ;  /* 0x0000000507057210 */ /* 0x000fe40007ffe0ff */
[----:B------:R-:W-:-:S04]  /*14050*/  LEA R2, P0, R6, c[0x0][0x4a8], 0x2 ;  /* 0x00012a0006027a11 */ /* 0x000fc800078010ff */
[----:B------:R-:W-:Y:S02]  /*14060*/  LEA.HI.X R3, R6, c[0x0][0x4ac], R5, 0x2, P0 ;  /* 0x00012b0006037a11 */ /* 0x000fe400000f1405 */
[----:B------:R-:W-:-:S05]  /*14070*/  MOV R5, 0xff800000 ;  /* 0xff80000000057802 */ /* 0x000fca0000000f00 */
[----:B------:R-:W-:Y:S01]  /*14080*/  STG.E [R2.64], R5 ;  /* 0x0000000502007986 */ /* 0x000fe2000c10190c */
[----:B------:R-:W-:Y:S05]  /*14090*/  EXIT ;  /* 0x000000000000794d */ /* 0x000fea0003800000 */
.L_x_459:
        /* <DEDUP_REMOVED lines=14> */
.L_x_2859:


//--------------------- .text._ZN7cutlass13device_kernelIN5flash19enable_sm80_to_sm89INS1_16FlashAttnFwdSm80INS1_25CollectiveMainloopFwdSm80ILi4ELi1ELb0EN4cute5tupleIJNS5_1CILi128EEENS7_ILi48EEENS7_ILi96EEEEEELi96ENS_6half_tEfNS_4arch4Sm80ELb0ELb1ELb1ELb1ELb0ELb0ELb1ELb1EEENS1_21CollectiveEpilogueFwdINS6_IJS8_SA_S9_EEENS6_IJNS7_ILi1EEESI_SI_EEESC_SE_Li128ELb1ELb1ELb1ELb0EEENS1_36VarlenDynamicPersistentTileSchedulerILi128ELi48ELi128ELi128ELb1ELb1ELb0ELb1ELb0ELb1EEEEEEEEEvNT_6ParamsE --------------------------
	.section	.text._ZN7cutlass13device_kernelIN5flash19enable_sm80_to_sm89INS1_16FlashAttnFwdSm80INS1_25CollectiveMainloopFwdSm80ILi4ELi1ELb0EN4cute5tupleIJNS5_1CILi128EEENS7_ILi48EEENS7_ILi96EEEEEELi96ENS_6half_tEfNS_4arch4Sm80ELb0ELb1ELb1ELb1ELb0ELb0ELb1ELb1EEENS1_21CollectiveEpilogueFwdINS6_IJS8_SA_S9_EEENS6_IJNS7_ILi1EEESI_SI_EEESC_SE_Li128ELb1ELb1ELb1ELb0EEENS1_36VarlenDynamicPersistentTileSchedulerILi128ELi48ELi128ELi128ELb1ELb1ELb0ELb1ELb0ELb1EEEEEEEEEvNT_6ParamsE,"ax",@progbits
	.sectioninfo	@"SHI_REGISTERS=255"
	.align	128
.text._ZN7cutlass13device_kernelIN5flash19enable_sm80_to_sm89INS1_16FlashAttnFwdSm80INS1_25CollectiveMainloopFwdSm80ILi4ELi1ELb0EN4cute5tupleIJNS5_1CILi128EEENS7_ILi48EEENS7_ILi96EEEEEELi96ENS_6half_tEfNS_4arch4Sm80ELb0ELb1ELb1ELb1ELb0ELb0ELb1ELb1EEENS1_21CollectiveEpilogueFwdINS6_IJS8_SA_S9_EEENS6_IJNS7_ILi1EEESI_SI_EEESC_SE_Li128ELb1ELb1ELb1ELb0EEENS1_36VarlenDynamicPersistentTileSchedulerILi128ELi48ELi128ELi128ELb1ELb1ELb0ELb1ELb0ELb1EEEEEEEEEvNT_6ParamsE:
        .type           _ZN7cutlass13device_kernelIN5flash19enable_sm80_to_sm89INS1_16FlashAttnFwdSm80INS1_25CollectiveMainloopFwdSm80ILi4ELi1ELb0EN4cute5tupleIJNS5_1CILi128EEENS7_ILi48EEENS7_ILi96EEEEEELi96ENS_6half_tEfNS_4arch4Sm80ELb0ELb1ELb1ELb1ELb0ELb0ELb1ELb1EEENS1_21CollectiveEpilogueFwdINS6_IJS8_SA_S9_EEENS6_IJNS7_ILi1EEESI_SI_EEESC_SE_Li128ELb1ELb1ELb1ELb0EEENS1_36VarlenDynamicPersistentTileSchedulerILi128ELi48ELi128ELi128ELb1ELb1ELb0ELb1ELb0ELb1EEEEEEEEEvNT_6ParamsE,@function
        .size           _ZN7cutlass13device_kernelIN5flash19enable_sm80_to_sm89INS1_16FlashAttnFwdSm80INS1_25CollectiveMainloopFwdSm80ILi4ELi1ELb0EN4cute5tupleIJNS5_1CILi128EEENS7_ILi48EEENS7_ILi96EEEEEELi96ENS_6half_tEfNS_4arch4Sm80ELb0ELb1ELb1ELb1ELb0ELb0ELb1ELb1EEENS1_21CollectiveEpilogueFwdINS6_IJS8_SA_S9_EEENS6_IJNS7_ILi1EEESI_SI_EEESC_SE_Li128ELb1ELb1ELb1ELb0EEENS1_36VarlenDynamicPersistentTileSchedulerILi128ELi48ELi128ELi128ELb1ELb1ELb0ELb1ELb0ELb1EEEEEEEEEvNT_6ParamsE,(.L_x_2860 - _ZN7cutlass13device_kernelIN5flash19enable_sm80_to_sm89INS1_16FlashAttnFwdSm80INS1_25CollectiveMainloopFwdSm80ILi4ELi1ELb0EN4cute5tupleIJNS5_1CILi128EEENS7_ILi48EEENS7_ILi96EEEEEELi96ENS_6half_tEfNS_4arch4Sm80ELb0ELb1ELb1ELb1ELb0ELb0ELb1ELb1EEENS1_21CollectiveEpilogueFwdINS6_IJS8_SA_S9_EEENS6_IJNS7_ILi1EEESI_SI_EEESC_SE_Li128ELb1ELb1ELb1ELb0EEENS1_36VarlenDynamicPersistentTileSchedulerILi128ELi48ELi128ELi128ELb1ELb1ELb0ELb1ELb0ELb1EEEEEEEEEvNT_6ParamsE)
        .other          _ZN7cutlass13device_kernelIN5flash19enable_sm80_to_sm89INS1_16FlashAttnFwdSm80INS1_25CollectiveMainloopFwdSm80ILi4ELi1ELb0EN4cute5tupleIJNS5_1CILi128EEENS7_ILi48EEENS7_ILi96EEEEEELi96ENS_6half_tEfNS_4arch4Sm80ELb0ELb1ELb1ELb1ELb0ELb0ELb1ELb1EEENS1_21CollectiveEpilogueFwdINS6_IJS8_SA_S9_EEENS6_IJNS7_ILi1EEESI_SI_EEESC_SE_Li128ELb1ELb1ELb1ELb0EEENS1_36VarlenDynamicPersistentTileSchedulerILi128ELi48ELi128ELi128ELb1ELb1ELb0ELb1ELb0ELb1EEEEEEEEEvNT_6ParamsE,@"STO_CUDA_ENTRY STV_DEFAULT"
_ZN7cutlass13device_kernelIN5flash19enable_sm80_to_sm89INS1_16FlashAttnFwdSm80INS1_25CollectiveMainloopFwdSm80ILi4ELi1ELb0EN4cute5tupleIJNS5_1CILi128EEENS7_ILi48EEENS7_ILi96EEEEEELi96ENS_6half_tEfNS_4arch4Sm80ELb0ELb1ELb1ELb1ELb0ELb0ELb1ELb1EEENS1_21CollectiveEpilogueFwdINS6_IJS8_SA_S9_EEENS6_IJNS7_ILi1EEESI_SI_EEESC_SE_Li128ELb1ELb1ELb1ELb0EEENS1_36VarlenDynamicPersistentTileSchedulerILi128ELi48ELi128ELi128ELb1ELb1ELb0ELb1ELb0ELb1EEEEEEEEEvNT_6ParamsE:
        /* <DEDUP_REMOVED lines=15> */
[----:B------:R-:W-:-:S03]  /*00f0*/  CS2R R8, SRZ ;  /* 0x0000000000087805 */ /* 0x000fc6000001ff00 */
[----:B------:R-:W-:-:S04]  /*0100*/  ISETP.NE.AND P6, PT, R13, 0x1f, PT ;  /* 0x0000001f0d00780c */ /* 0x000fc80003fc5270 */
[----:B------:R-:W-:-:S13]  /*0110*/  ISETP.GE.OR P0, PT, R13, c[0x0][0x53c], !P6 ;  /* 0x00014f000d007a0c */ /* 0x000fda0007706670 */
[----:B-1----:R-:W-:Y:S02]  /*0120*/  @!P0 IMAD.MOV.U32 R4, RZ, RZ, 0x4 ;  /* 0x00000004ff048424 */ /* 0x002fe400078e00ff */
[----:B------:R-:W-:Y:S02]  /*0130*/  @!P0 IMAD.MOV.U32 R2, RZ, RZ, 0x4 ;  /* 0x00000004ff028424 */ /* 0x000fe400078e00ff */
[----:B------:R-:W-:-:S04]  /*0140*/  @!P0 IMAD.WIDE.U32 R4, R13, R4, c[0x0][0x580] ;  /* 0x000160000d048625 */ /* 0x000fc800078e0004 */
[C---:B------:R-:W-:Y:S01]  /*0150*/  @!P0 IMAD.WIDE.U32 R2, R13.reuse, R2, c[0x0][0x578] ;  /* 0x00015e000d028625 */ /* 0x040fe200078e0002 */
[----:B------:R-:W2:Y:S04]  /*0160*/  @!P0 LDG.E R9, [R4.64] ;  /* 0x0000000604098981 */ /* 0x000ea8000c1e1900 */
[----:B------:R-:W2:Y:S01]  /*0170*/  @!P0 LDG.E R8, [R2.64] ;  /* 0x0000000602088981 */ /* 0x000ea2000c1e1900 */
[C---:B------:R-:W-:Y:S01]  /*0180*/  ISETP.NE.AND P5, PT, R13.reuse, RZ, PT ;  /* 0x000000ff0d00720c */ /* 0x040fe20003fa5270 */
[----:B------:R-:W1:Y:S01]  /*0190*/  S2UR UR4, SR_CTAID.X ;  /* 0x00000000000479c3 */ /* 0x000e620000002500 */
[C---:B------:R-:W-:Y:S01]  /*01a0*/  ISETP.GE.U32.AND P4, PT, R13.reuse, 0x2, PT ;  /* 0x000000020d00780c */ /* 0x040fe20003f86070 */
[----:B------:R-:W-:Y:S01]  /*01b0*/  IMAD.MOV.U32 R7, RZ, RZ, RZ ;  /* 0x000000ffff077224 */ /* 0x000fe200078e00ff */
        /* <DEDUP_REMOVED lines=26> */
.L_x_465:
[----:B------:R-:W-:-:S04]  /*0360*/  IADD3 R0, R7, 0x1f, RZ ;  /* 0x0000001f07007810 */ /* 0x000fc80007ffe0ff */
[----:B------:R-:W-:-:S13]  /*0370*/  ISETP.GE.AND P0, PT, R0, c[0x0][0x53c], PT ;  /* 0x00014f0000007a0c */ /* 0x000fda0003f06270 */
[----:B------:R-:W-:Y:S05]  /*0380*/  @P0 BRA `(.L_x_462) ;  /* 0x00000c4000000947 */ /* 0x000fea0003800000 */
[----:B------:R-:W-:Y:S01]  /*0390*/  MOV R7, R0 ;  /* 0x0000000000077202 */ /* 0x000fe20000000f00 */
[----:B------:R-:W-:-:S03]  /*03a0*/  CS2R R8, SRZ ;  /* 0x0000000000087805 */ /* 0x000fc6000001ff00 */
[----:B------:R-:W-:-:S04]  /*03b0*/  IADD3 R0, R13, R7, RZ ;  /* 0x000000070d007210 */ /* 0x000fc80007ffe0ff */
[----:B------:R-:W-:-:S13]  /*03c0*/  ISETP.GE.OR P0, PT, R0, c[0x0][0x53c], !P6 ;  /* 0x00014f0000007a0c */ /* 0x000fda0007706670 */
[----:B------:R-:W-:Y:S02]  /*03d0*/  @!P0 MOV R2, 0x4 ;  /* 0x0000000400028802 */ /* 0x000fe40000000f00 */
        /* <DEDUP_REMOVED lines=8> */
.L_x_645:
        /* <DEDUP_REMOVED lines=16> */
.L_x_646:
[----:B--2---:R-:W-:-:S05]  /*0560*/  IMAD R0, R0, c[0x0][0x538], RZ ;  /* 0x00014e0000007a24 */ /* 0x004fca00078e02ff */
[----:B------:R-:W-:-:S04]  /*0570*/  IADD3 R6, R0, R6, RZ ;  /* 0x0000000600067210 */ /* 0x000fc80007ffe0ff */
[----:B------:R-:W-:-:S13]  /*0580*/  ISETP.GT.AND P0, PT, R6, UR4, PT ;  /* 0x0000000406007c0c */ /* 0x000fda000bf04270 */
[----:B-1----:R-:W-:Y:S05]  /*0590*/  @!P0 BRA `(.L_x_465) ;  /* 0xfffffdc000008947 */ /* 0x002fea000383ffff */
.L_x_461:
[----:B------:R-:W-:-:S05]  /*05a0*/  IADD3 R11, -R0, R6, RZ ;  /* 0x00000006000b7210 */ /* 0x000fca0007ffe1ff */
[----:B------:R-:W-:-:S05]  /*05b0*/  IMAD R0, R4, c[0x0][0x538], R11 ;  /* 0x00014e0004007a24 */ /* 0x000fca00078e020b */
[----:B------:R-:W-:Y:S01]  /*05c0*/  ISETP.GT.AND P0, PT, R0, UR4, PT ;  /* 0x0000000400007c0c */ /* 0x000fe2000bf04270 */
[----:B------:R-:W-:-:S12]  /*05d0*/  BRA.DIV ~URZ, `(.L_x_466) ;  /* 0x000184227f007947 */ /* 0x000fd8000b800000 */
[----:B------:R-:W-:-:S04]  /*05e0*/  VOTE.ANY R10, PT, !P0 ;  /* 0x00000000000a7806 */ /* 0x000fc800040e0100 */
.L_x_647:
[----:B------:R-:W1:Y:S02]  /*05f0*/  POPC R6, R10 ;  /* 0x0000000a00067309 */ /* 0x000e640000000000 */
[----:B-1----:R-:W-:-:S05]  /*0600*/  IADD3 R0, R6, R7, RZ ;  /* 0x0000000706007210 */ /* 0x002fca0007ffe0ff */
[----:B------:R1:W-:Y:S01]  /*0610*/  STL [R1+0x2c], R0 ;  /* 0x00002c0001007387 */ /* 0x0003e20000100800 */
[----:B------:R-:W-:Y:S05]  /*0620*/  BRA.DIV ~URZ, `(.L_x_467) ;  /* 0x000184227f007947 */ /* 0x000fea000b800000 */
[----:B------:R2:W3:Y:S01]  /*0630*/  SHFL.IDX PT, R12, R9, R6, 0x1f ;  /* 0x00001f06090c7589 */ /* 0x0004e200000e0000 */
[----:B------:R-:W-:-:S03]  /*0640*/  MOV R7, RZ ;  /* 0x000000ff00077202 */ /* 0x000fc60000000f00 */
[----:B------:R2:W4:Y:S04]  /*0650*/  SHFL.IDX PT, R9, R8, R6, 0x1f ;  /* 0x00001f0608097589 */ /* 0x00052800000e0000 */
.L_x_648:
[----:B------:R-:W-:Y:S01]  /*0660*/  ISETP.NE.AND P0, PT, R10, RZ, PT ;  /* 0x000000ff0a00720c */ /* 0x000fe20003f05270 */
[----:B------:R-:W-:-:S12]  /*0670*/  BSSY B0, `(.L_x_468) ;  /* 0x0000005000007945 */ /* 0x000fd80003800000 */
[----:B------:R-:W-:Y:S05]  /*0680*/  @!P0 BRA `(.L_x_469) ;  /* 0x0000003000008947 */ /* 0x000fea0003800000 */
[----:B------:R-:W-:Y:S01]  /*0690*/  IADD3 R3, R6, -0x1, RZ ;  /* 0xffffffff06037810 */ /* 0x000fe20007ffe0ff */
[----:B------:R-:W-:Y:S05]  /*06a0*/  BRA.DIV ~URZ, `(.L_x_470) ;  /* 0x000184827f007947 */ /* 0x000fea000b800000 */
[----:B------:R1:W2:Y:S02]  /*06b0*/  SHFL.IDX PT, R7, R4, R3, 0x1f ;  /* 0x00001f0304077589 */ /* 0x0002a400000e0000 */
.L_x_469:
[----:B------:R-:W-:Y:S05]  /*06c0*/  BSYNC B0 ;  /* 0x0000000000007941 */ /* 0x000fea0003800000 */
.L_x_468:
[----:B-12---:R-:W-:Y:S01]  /*06d0*/  IMAD R0, R7, c[0x0][0x538], R11 ;  /* 0x00014e0007007a24 */ /* 0x006fe200078e020b */
[----:B----4-:R-:W-:Y:S01]  /*06e0*/  ISETP.NE.AND P0, PT, R9, 0x1, PT ;  /* 0x000000010900780c */ /* 0x010fe20003f05270 */
[----:B------:R-:W-:Y:S03]  /*06f0*/  BSSY B0, `(.L_x_471) ;  /* 0x0000089000007945 */ /* 0x000fe60003800000 */
[----:B------:R1:W-:Y:S01]  /*0700*/  STL [R1+0x20], R0 ;  /* 0x0000200001007387 */ /* 0x0003e20000100800 */
[----:B------:R-:W-:-:S08]  /*0710*/  IADD3 R11, -R0, UR4, RZ ;  /* 0x00000004000b7c10 */ /* 0x000fd0000fffe1ff */
[----:B------:R-:W-:Y:S05]  /*0720*/  @!P0 BRA `(.L_x_472) ;  /* 0x000003f000008947 */ /* 0x000fea0003800000 */
[-C--:B-1-3--:R-:W-:Y:S02]  /*0730*/  IABS R0, R12.reuse ;  /* 0x0000000c00007213 */ /* 0x08afe40000000000 */
[----:B------:R-:W-:-:S03]  /*0740*/  IABS R6, R12 ;  /* 0x0000000c00067213 */ /* 0x000fc60000000000 */
[----:B------:R-:W-:Y:S01]  /*0750*/  IMAD.MOV.U32 R5, RZ, RZ, R0 ;  /* 0x000000ffff057224 */ /* 0x000fe200078e0000 */
[----:B------:R-:W-:-:S03]  /*0760*/  IABS R0, R9 ;  /* 0x0000000900007213 */ /* 0x000fc60000000000 */
[----:B------:R-:W1:Y:S02]  /*0770*/  I2F.RP R2, R5 ;  /* 0x0000000500027306 */ /* 0x000e640000209400 */
[----:B------:R-:W-:Y:S01]  /*0780*/  IMAD.MOV.U32 R8, RZ, RZ, R0 ;  /* 0x000000ffff087224 */ /* 0x000fe200078e0000 */
[----:B------:R-:W-:-:S05]  /*0790*/  IABS R0, R11 ;  /* 0x0000000b00007213 */ /* 0x000fca0000000000 */
[----:B------:R-:W-:Y:S08]  /*07a0*/  I2F.RP R7, R8 ;  /* 0x0000000800077306 */ /* 0x000ff00000209400 */
[----:B-1----:R-:W1:Y:S02]  /*07b0*/  MUFU.RCP R2, R2 ;  /* 0x0000000200027308 */ /* 0x002e640000001000 */
[----:B-1----:R-:W-:-:S06]  /*07c0*/  IADD3 R2, R2, 0xffffffe, RZ ;  /* 0x0ffffffe02027810 */ /* 0x002fcc0007ffe0ff */
[----:B------:R-:W1:Y:S02]  /*07d0*/  F2I.FTZ.U32.TRUNC.NTZ R3, R2 ;  /* 0x0000000200037305 */ /* 0x000e64000021f000 */
[----:B-1----:R-:W-:-:S04]  /*07e0*/  IMAD.MOV R2, RZ, RZ, -R3 ;  /* 0x000000ffff027224 */ /* 0x002fc800078e0a03 */
[----:B------:R-:W-:Y:S02]  /*07f0*/  IMAD R4, R2, R5, RZ ;  /* 0x0000000502047224 */ /* 0x000fe400078e02ff */
[----:B------:R-:W-:-:S04]  /*0800*/  IMAD.MOV.U32 R2, RZ, RZ, RZ ;  /* 0x000000ffff027224 */ /* 0x000fc800078e00ff */
[----:B------:R-:W-:Y:S01]  /*0810*/  IMAD.HI.U32 R2, R3, R4, R2 ;  /* 0x0000000403027227 */ /* 0x000fe200078e0002 */
[----:B------:R-:W-:-:S03]  /*0820*/  MOV R3, R0 ;  /* 0x0000000000037202 */ /* 0x000fc60000000f00 */
[----:B------:R-:W-:Y:S02]  /*0830*/  IMAD.MOV R0, RZ, RZ, -R6 ;  /* 0x000000ffff007224 */ /* 0x000fe400078e0a06 */
        /* <DEDUP_REMOVED lines=28> */
[----:B------:R-:W-:-:S03]  /*0a00*/  IMAD.MOV R5, RZ, RZ, -R4 ;  /* 0x000000ffff057224 */ /* 0x000fc600078e0a04 */
        /* <DEDUP_REMOVED lines=10> */
[----:B------:R-:W-:-:S04]  /*0ab0*/  IMAD.MOV R2, RZ, RZ, -R0 ;  /* 0x000000ffff027224 */ /* 0x000fc800078e0a00 */
[C---:B------:R-:W-:Y:S01]  /*0ac0*/  IMAD R3, R9.reuse, R2, R4 ;  /* 0x0000000209037224 */ /* 0x040fe200078e0204 */
[----:B------:R-:W-:Y:S01]  /*0ad0*/  LEA R2, R9, R0, 0x18 ;  /* 0x0000000009027211 */ /* 0x000fe200078ec0ff */
[----:B------:R-:W-:-:S04]  /*0ae0*/  IMAD R0, R12, R5, R11 ;  /* 0x000000050c007224 */ /* 0x000fc800078e020b */
[----:B------:R-:W-:-:S05]  /*0af0*/  IMAD R2, R3, 0x10000, R2 ;  /* 0x0001000003027824 */ /* 0x000fca00078e0202 */
[----:B------:R1:W-:Y:S01]  /*0b00*/  STL [R1+0x28], R2 ;  /* 0x0000280201007387 */ /* 0x0003e20000100800 */
[----:B------:R-:W-:Y:S05]  /*0b10*/  BRA `(.L_x_473) ;  /* 0x0000046000007947 */ /* 0x000fea0003800000 */
.L_x_472:
[----:B------:R-:W2:Y:S01]  /*0b20*/  LDL R3, [R1+0x2c] ;  /* 0x00002c0001037983 */ /* 0x000ea20000100800 */
[----:B------:R-:W-:-:S04]  /*0b30*/  IMAD.MOV.U32 R2, RZ, RZ, 0x4 ;  /* 0x00000004ff027424 */ /* 0x000fc800078e00ff */
[----:B--2---:R-:W-:-:S05]  /*0b40*/  IMAD.WIDE R2, R3, R2, c[0x0][0x590] ;  /* 0x0001640003027625 */ /* 0x004fca00078e0202 */
[----:B------:R-:W2:Y:S02]  /*0b50*/  LDG.E R7, [R2.64] ;  /* 0x0000000602077981 */ /* 0x000ea4000c1e1900 */
[----:B--23--:R-:W-:-:S05]  /*0b60*/  IMAD R9, R7, R12, RZ ;  /* 0x0000000c07097224 */ /* 0x00cfca00078e02ff */
[-C--:B-1----:R-:W-:Y:S02]  /*0b70*/  IABS R0, R9.reuse ;  /* 0x0000000900007213 */ /* 0x082fe40000000000 */
[----:B------:R-:W-:-:S03]  /*0b80*/  IABS R8, R9 ;  /* 0x0000000900087213 */ /* 0x000fc60000000000 */
[----:B------:R-:W-:-:S04]  /*0b90*/  IMAD.MOV.U32 R6, RZ, RZ, R0 ;  /* 0x000000ffff067224 */ /* 0x000fc800078e0000 */
[----:B------:R-:W1:Y:S08]  /*0ba0*/  I2F.RP R2, R6 ;  /* 0x0000000600027306 */ /* 0x000e700000209400 */
[----:B-1----:R-:W1:Y:S02]  /*0bb0*/  MUFU.RCP R2, R2 ;  /* 0x0000000200027308 */ /* 0x002e640000001000 */
[----:B-1----:R-:W-:-:S06]  /*0bc0*/  IADD3 R2, R2, 0xffffffe, RZ ;  /* 0x0ffffffe02027810 */ /* 0x002fcc0007ffe0ff */
[----:B------:R-:W1:Y:S02]  /*0bd0*/  F2I.FTZ.U32.TRUNC.NTZ R3, R2 ;  /* 0x0000000200037305 */ /* 0x000e64000021f000 */
[----:B-1----:R-:W-:-:S04]  /*0be0*/  IMAD.MOV R0, RZ, RZ, -R3 ;  /* 0x000000ffff007224 */ /* 0x002fc800078e0a03 */
[----:B------:R-:W-:Y:S01]  /*0bf0*/  IMAD.MOV.U32 R2, RZ, RZ, R0 ;  /* 0x000000ffff027224 */ /* 0x000fe200078e0000 */
[----:B------:R-:W-:-:S03]  /*0c00*/  IABS R0, R11 ;  /* 0x0000000b00007213 */ /* 0x000fc60000000000 */
[----:B------:R-:W-:Y:S01]  /*0c10*/  IMAD R4, R2, R6, RZ ;  /* 0x0000000602047224 */ /* 0x000fe200078e02ff */
[----:B------:R-:W-:Y:S01]  /*0c20*/  MOV R5, R0 ;  /* 0x0000000000057202 */ /* 0x000fe20000000f00 */
[----:B------:R-:W-:-:S04]  /*0c30*/  IMAD.MOV.U32 R2, RZ, RZ, RZ ;  /* 0x000000ffff027224 */ /* 0x000fc800078e00ff */
[----:B------:R-:W-:-:S04]  /*0c40*/  IMAD.HI.U32 R0, R3, R4, R2 ;  /* 0x0000000403007227 */ /* 0x000fc800078e0002 */
[----:B------:R-:W-:Y:S02]  /*0c50*/  IMAD.MOV R2, RZ, RZ, -R8 ;  /* 0x000000ffff027224 */ /* 0x000fe400078e0a08 */
        /* <DEDUP_REMOVED lines=9> */
[----:B------:R-:W-:-:S04]  /*0cf0*/  @P2 IADD3 R0, R0, 0x1, RZ ;  /* 0x0000000100002810 */ /* 0x000fc80007ffe0ff */
[----:B------:R-:W-:-:S05]  /*0d00*/  MOV R4, R0 ;  /* 0x0000000000047202 */ /* 0x000fca0000000f00 */
[----:B------:R-:W-:Y:S01]  /*0d10*/  @!P1 IMAD.MOV R4, RZ, RZ, -R4 ;  /* 0x000000ffff049224 */ /* 0x000fe200078e0a04 */
[----:B------:R-:W-:-:S05]  /*0d20*/  @!P0 LOP3.LUT R4, RZ, R9, RZ, 0x33, !PT ;  /* 0x00000009ff048212 */ /* 0x000fca00078e33ff */
[----:B------:R-:W-:-:S05]  /*0d30*/  IMAD R10, R7, R4, RZ ;  /* 0x00000004070a7224 */ /* 0x000fca00078e02ff */
[----:B------:R-:W-:-:S04]  /*0d40*/  IADD3 R0, -R10, c[0x0][0x538], RZ ;  /* 0x00014e000a007a10 */ /* 0x000fc80007ffe1ff */
[----:B------:R-:W-:-:S04]  /*0d50*/  IMNMX R6, R7, R0, PT ;  /* 0x0000000007067217 */ /* 0x000fc80003800200 */
[----:B------:R-:W-:-:S05]  /*0d60*/  IABS R0, R6 ;  /* 0x0000000600007213 */ /* 0x000fca0000000000 */
[----:B------:R-:W-:-:S04]  /*0d70*/  IMAD.MOV.U32 R5, RZ, RZ, R0 ;  /* 0x000000ffff057224 */ /* 0x000fc800078e0000 */
[----:B------:R-:W1:Y:S08]  /*0d80*/  I2F.RP R2, R5 ;  /* 0x0000000500027306 */ /* 0x000e700000209400 */
[----:B-1----:R-:W1:Y:S02]  /*0d90*/  MUFU.RCP R2, R2 ;  /* 0x0000000200027308 */ /* 0x002e640000001000 */
[----:B-1----:R-:W-:-:S06]  /*0da0*/  IADD3 R2, R2, 0xffffffe, RZ ;  /* 0x0ffffffe02027810 */ /* 0x002fcc0007ffe0ff */
[----:B------:R1:W2:Y:S02]  /*0db0*/  F2I.FTZ.U32.TRUNC.NTZ R3, R2 ;  /* 0x0000000200037305 */ /* 0x0002a4000021f000 */
[----:B-1----:R-:W-:Y:S01]  /*0dc0*/  IMAD.MOV R2, RZ, RZ, -R4 ;  /* 0x000000ffff027224 */ /* 0x002fe200078e0a04 */
[----:B--2---:R-:W-:-:S03]  /*0dd0*/  IADD3 R0, RZ, -R3, RZ ;  /* 0x80000003ff007210 */ /* 0x004fc60007ffe0ff */
[----:B------:R-:W-:Y:S01]  /*0de0*/  IMAD R8, R9, R2, R11 ;  /* 0x0000000209087224 */ /* 0x000fe200078e020b */
[----:B------:R-:W-:Y:S01]  /*0df0*/  IABS R9, R6 ;  /* 0x0000000600097213 */ /* 0x000fe20000000000 */
[----:B------:R-:W-:Y:S02]  /*0e00*/  IMAD.MOV.U32 R7, RZ, RZ, R0 ;  /* 0x000000ffff077224 */ /* 0x000fe400078e0000 */
[----:B------:R-:W-:Y:S01]  /*0e10*/  IMAD.MOV.U32 R2, RZ, RZ, RZ ;  /* 0x000000ffff027224 */ /* 0x000fe200078e00ff */
[----:B------:R-:W-:Y:S01]  /*0e20*/  IABS R0, R8 ;  /* 0x0000000800007213 */ /* 0x000fe20000000000 */
[----:B------:R-:W-:-:S04]  /*0e30*/  IMAD R7, R7, R5, RZ ;  /* 0x0000000507077224 */ /* 0x000fc800078e02ff */
[----:B------:R-:W-:Y:S01]  /*0e40*/  IMAD.MOV.U32 R4, RZ, RZ, R0 ;  /* 0x000000ffff047224 */ /* 0x000fe200078e0000 */
[----:B------:R-:W-:Y:S01]  /*0e50*/  IADD3 R0, RZ, -R9, RZ ;  /* 0x80000009ff007210 */ /* 0x000fe20007ffe0ff */
[----:B------:R-:W-:-:S04]  /*0e60*/  IMAD.HI.U32 R3, R3, R7, R2 ;  /* 0x0000000703037227 */ /* 0x000fc800078e0002 */
[----:B------:R-:W-:Y:S02]  /*0e70*/  IMAD.MOV.U32 R2, RZ, RZ, R0 ;  /* 0x000000ffff027224 */ /* 0x000fe400078e0000 */
[----:B------:R-:W-:Y:S01]  /*0e80*/  IMAD.HI.U32 R0, R3, R4, RZ ;  /* 0x0000000403007227 */ /* 0x000fe200078e00ff */
[----:B------:R-:W-:-:S03]  /*0e90*/  IADD3 R3, R10, 0x1000000, R8 ;  /* 0x010000000a037810 */ /* 0x000fc60007ffe008 */
[----:B------:R-:W-:-:S05]  /*0ea0*/  IMAD R2, R0, R2, R4 ;  /* 0x0000000200027224 */ /* 0x000fca00078e0204 */
[----:B------:R-:W-:-:S13]  /*0eb0*/  ISETP.GT.U32.AND P0, PT, R5, R2, PT ;  /* 0x000000020500720c */ /* 0x000fda0003f04070 */
[----:B------:R-:W-:Y:S01]  /*0ec0*/  @!P0 IMAD.IADD R2, R2, 0x1, -R5 ;  /* 0x0000000102028824 */ /* 0x000fe200078e0a05 */
[----:B------:R-:W-:Y:S02]  /*0ed0*/  @!P0 IADD3 R0, R0, 0x1, RZ ;  /* 0x0000000100008810 */ /* 0x000fe40007ffe0ff */
[----:B------:R-:W-:Y:S02]  /*0ee0*/  ISETP.NE.AND P0, PT, R6, RZ, PT ;  /* 0x000000ff0600720c */ /* 0x000fe40003f05270 */
[----:B------:R-:W-:Y:S02]  /*0ef0*/  ISETP.GE.U32.AND P2, PT, R2, R5, PT ;  /* 0x000000050200720c */ /* 0x000fe40003f46070 */
[----:B------:R-:W-:-:S04]  /*0f00*/  LOP3.LUT R2, R8, R6, RZ, 0x3c, !PT ;  /* 0x0000000608027212 */ /* 0x000fc800078e3cff */
[----:B------:R-:W-:Y:S01]  /*0f10*/  ISETP.GE.AND P1, PT, R2, RZ, PT ;  /* 0x000000ff0200720c */ /* 0x000fe20003f26270 */
[----:B------:R-:W-:-:S06]  /*0f20*/  IMAD.MOV R2, RZ, RZ, -R6 ;  /* 0x000000ffff027224 */ /* 0x000fcc00078e0a06 */
[----:B------:R-:W-:-:S06]  /*0f30*/  @P2 IADD3 R0, R0, 0x1, RZ ;  /* 0x0000000100002810 */ /* 0x000fcc0007ffe0ff */
[----:B------:R-:W-:Y:S02]  /*0f40*/  @!P1 IADD3 R0, -R0, RZ, RZ ;  /* 0x000000ff00009210 */ /* 0x000fe40007ffe1ff */
[----:B------:R-:W-:-:S05]  /*0f50*/  @!P0 LOP3.LUT R0, RZ, R6, RZ, 0x33, !PT ;  /* 0x00000006ff008212 */ /* 0x000fca00078e33ff */
[----:B------:R-:W-:-:S05]  /*0f60*/  IMAD R2, R0, R2, R3 ;  /* 0x0000000200027224 */ /* 0x000fca00078e0203 */
[----:B------:R1:W-:Y:S02]  /*0f70*/  STL [R1+0x28], R2 ;  /* 0x0000280201007387 */ /* 0x0003e40000100800 */
.L_x_473:
[----:B------:R-:W-:Y:S05]  /*0f80*/  BSYNC B0 ;  /* 0x0000000000007941 */ /* 0x000fea0003800000 */
.L_x_471:
[----:B------:R-:W-:-:S04]  /*0f90*/  LOP3.LUT R0, RZ, R0, RZ, 0x33, !PT ;  /* 0x00000000ff007212 */ /* 0x000fc800078e33ff */
[----:B------:R-:W-:-:S05]  /*0fa0*/  IADD3 R0, R0, R12, RZ ;  /* 0x0000000c00007210 */ /* 0x000fca0007ffe0ff */
[----:B------:R2:W-:Y:S01]  /*0fb0*/  STL [R1+0x24], R0 ;  /* 0x0000240001007387 */ /* 0x0005e20000100800 */
[----:B------:R-:W-:Y:S05]  /*0fc0*/  BRA `(.L_x_474) ;  /* 0x0000006000007947 */ /* 0x000fea0003800000 */
.L_x_462:
[----:B------:R-:W-:Y:S01]  /*0fd0*/  MOV R0, UR4 ;  /* 0x0000000400007c02 */ /* 0x000fe20008000f00 */
[----:B------:R-:W-:Y:S04]  /*0fe0*/  STL [R1+0x24], RZ ;  /* 0x000024ff01007387 */ /* 0x000fe80000100800 */
[----:B------:R-:W-:Y:S04]  /*0ff0*/  STL [R1+0x28], RZ ;  /* 0x000028ff01007387 */ /* 0x000fe80000100800 */
[----:B------:R1:W-:Y:S02]  /*1000*/  STL [R1+0x20], R0 ;  /* 0x0000200001007387 */ /* 0x0003e40000100800 */
[----:B-1----:R-:W-:-:S05]  /*1010*/  MOV R0, c[0x0][0x53c] ;  /* 0x00014f0000007a02 */ /* 0x002fca0000000f00 */
[----:B------:R1:W-:Y:S02]  /*1020*/  STL [R1+0x2c], R0 ;  /* 0x00002c0001007387 */ /* 0x0003e40000100800 */
.L_x_474:
[----:B------:R-:W3:Y:S04]  /*1030*/  LDL R4, [R1+0x20] ;  /* 0x0000200001047983 */ /* 0x000ee80000100800 */
[----:B------:R-:W3:Y:S04]  /*1040*/  LDL R5, [R1+0x24] ;  /* 0x0000240001057983 */ /* 0x000ee80000100800 */
[----:B------:R-:W3:Y:S04]  /*1050*/  LDL R6, [R1+0x28] ;  /* 0x0000280001067983 */ /* 0x000ee80000100800 */
[----:B------:R-:W3:Y:S01]  /*1060*/  LDL R7, [R1+0x2c] ;  /* 0x00002c0001077983 */ /* 0x000ee20000100800 */
[----:B------:R-:W-:Y:S01]  /*1070*/  ISETP.NE.AND P0, PT, R13, RZ, PT ;  /* 0x000000ff0d00720c */ /* 0x000fe20003f05270 */
[----:B------:R-:W-:-:S12]  /*1080*/  WARPSYNC 0xffffffff ;  /* 0xffffffff00007948 */ /* 0x000fd80003800000 */
[----:B---3--:R3:W-:Y:S04]  /*1090*/  @!P0 STS.128 [0xc080], R4 ;  /* 0x00c08004ff008388 */ /* 0x0087e80000000c00 */
[----:B------:R-:W-:Y:S06]  /*10a0*/  BAR.ARV 0x5, 0x80 ;  /* 0x0142000000007b1d */ /* 0x000fec0000002000 */
.L_x_460:
[----:B-12---:R-:W2:Y:S02]  /*10b0*/  LDL R0, [R1+0x2c] ;  /* 0x00002c0001007983 */ /* 0x006ea40000100800 */
[----:B--2---:R-:W-:-:S13]  /*10c0*/  ISETP.GE.AND P0, PT, R0, c[0x0][0x53c], PT ;  /* 0x00014f0000007a0c */ /* 0x004fda0003f06270 */
[----:B------:R-:W-:Y:S05]  /*10d0*/  @P0 EXIT ;  /* 0x000000000000094d */ /* 0x000fea0003800000 */
[----:B------:R-:W1:Y:S02]  /*10e0*/  S2R R11, SR_TID.X ;  /* 0x00000000000b7919 */ /* 0x000e640000002100 */
[----:B-1----:R-:W-:-:S04]  /*10f0*/  SHF.R.S32.HI R8, RZ, 0x1f, R11 ;  /* 0x0000001fff087819 */ /* 0x002fc8000001140b */
[CC--:B------:R-:W-:Y:S02]  /*1100*/  LEA.HI R17, R8.reuse, R11.reuse, RZ, 0x3 ;  /* 0x0000000b08117211 */ /* 0x0c0fe400078f18ff */
[----:B------:R-:W-:Y:S02]  /*1110*/  LEA.HI R3, R8, R11, RZ, 0x4 ;  /* 0x0000000b08037211 */ /* 0x000fe400078f20ff */
[----:B------:R-:W-:Y:S02]  /*1120*/  LOP3.LUT R2, R17, 0xfffffff8, RZ, 0xc0, !PT ;  /* 0xfffffff811027812 */ /* 0x000fe400078ec0ff */
[----:B---3--:R-:W-:Y:S02]  /*1130*/  SHF.R.S32.HI R5, RZ, 0x4, R3 ;  /* 0x00000004ff057819 */ /* 0x008fe40000011403 */
[----:B------:R-:W-:Y:S01]  /*1140*/  LOP3.LUT R0, R3, 0xfffffff0, RZ, 0xc0, !PT ;  /* 0xfffffff003007812 */ /* 0x000fe200078ec0ff */
[----:B------:R-:W-:Y:S01]  /*1150*/  IMAD.IADD R2, R11, 0x1, -R2 ;  /* 0x000000010b027824 */ /* 0x000fe200078e0a02 */
[----:B------:R-:W-:-:S02]  /*1160*/  LEA.HI R3, R3, R5, RZ, 0x1 ;  /* 0x0000000503037211 */ /* 0x000fc400078f08ff */
[----:B------:R-:W-:Y:S01]  /*1170*/  LEA.HI R6, R8, R11, RZ, 0x2 ;  /* 0x0000000b08067211 */ /* 0x000fe200078f10ff */
[----:B------:R-:W-:Y:S01]  /*1180*/  IMAD.IADD R0, R11, 0x1, -R0 ;  /* 0x000000010b007824 */ /* 0x000fe200078e0a00 */
[----:B------:R-:W-:Y:S02]  /*1190*/  LEA.HI R7, R2, R2, RZ, 0x1 ;  /* 0x0000000202077211 */ /* 0x000fe400078f08ff */
[----:B------:R-:W-:Y:S02]  /*11a0*/  LOP3.LUT R4, R3, 0xfffffffe, RZ, 0xc0, !PT ;  /* 0xfffffffe03047812 */ /* 0x000fe400078ec0ff */
[----:B------:R-:W-:Y:S02]  /*11b0*/  LOP3.LUT R3, R7, 0x3fffffe, RZ, 0xc0, !PT ;  /* 0x03fffffe07037812 */ /* 0x000fe400078ec0ff */
[----:B------:R-:W-:Y:S01]  /*11c0*/  LEA.HI R10, R0, R0, RZ, 0x1 ;  /* 0x00000000000a7211 */ /* 0x000fe200078f08ff */
[----:B------:R-:W-:Y:S01]  /*11d0*/  IMAD.IADD R12, R5, 0x1, -R4 ;  /* 0x00000001050c7824 */ /* 0x000fe200078e0a04 */
[----:B------:R-:W-:Y:S01]  /*11e0*/  SHF.R.S32.HI R4, RZ, 0x3, R17 ;  /* 0x00000003ff047819 */ /* 0x000fe20000011411 */
[----:B------:R-:W-:Y:S01]  /*11f0*/  IMAD.IADD R15, R2, 0x1, -R3 ;  /* 0x00000001020f7824 */ /* 0x000fe200078e0a03 */
[----:B------:R-:W-:-:S02]  /*1200*/  LOP3.LUT R2, R10, 0x7fffffe, RZ, 0xc0, !PT ;  /* 0x07fffffe0a027812 */ /* 0x000fc400078ec0ff */
[----:B------:R-:W-:Y:S02]  /*1210*/  SHF.R.S32.HI R3, RZ, 0x1f, R0 ;  /* 0x0000001fff037819 */ /* 0x000fe40000011400 */
[----:B------:R-:W-:Y:S01]  /*1220*/  LOP3.LUT R5, R6, 0xfffffffc, RZ, 0xc0, !PT ;  /* 0xfffffffc06057812 */ /* 0x000fe200078ec0ff */
[----:B------:R-:W-:Y:S01]  /*1230*/  IMAD.IADD R13, R0, 0x1, -R2 ;  /* 0x00000001000d7824 */ /* 0x000fe200078e0a02 */
[----:B------:R-:W-:Y:S01]  /*1240*/  LEA.HI R16, R3, R0, RZ, 0x3 ;  /* 0x0000000003107211 */ /* 0x000fe200078f18ff */
[----:B------:R-:W-:Y:S01]  /*1250*/  IMAD.SHL.U32 R0, R4, 0x40, RZ ;  /* 0x0000004004007824 */ /* 0x000fe200078e00ff */
[----:B------:R-:W-:Y:S01]  /*1260*/  LEA.HI R8, R8, R11, RZ, 0x5 ;  /* 0x0000000b08087211 */ /* 0x000fe200078f28ff */
[----:B------:R-:W-:Y:S01]  /*1270*/  IMAD.IADD R18, R11, 0x1, -R5 ;  /* 0x000000010b127824 */ /* 0x000fe200078e0a05 */
[----:B------:R-:W-:Y:S02]  /*1280*/  SHF.R.S32.HI R14, RZ, 0x2, R6 ;  /* 0x00000002ff0e7819 */ /* 0x000fe40000011406 */
[----:B------:R-:W-:Y:S01]  /*1290*/  LOP3.LUT R2, R8, 0xffffffe0, RZ, 0xc0, !PT ;  /* 0xffffffe008027812 */ /* 0x000fe200078ec0ff */
[----:B------:R-:W-:Y:S01]  /*12a0*/  IMAD.SHL.U32 R22, R18, 0x8, RZ ;  /* 0x0000000812167824 */ /* 0x000fe200078e00ff */
[----:B------:R-:W-:-:S02]  /*12b0*/  LOP3.LUT R0, R0, 0xc0, RZ, 0xc0, !PT ;  /* 0x000000c000007812 */ /* 0x000fc400078ec0ff */
[----:B------:R-:W-:Y:S01]  /*12c0*/  LEA.HI R5, R6, R14, RZ, 0x1 ;  /* 0x0000000e06057211 */ /* 0x000fe200078f08ff */
[----:B------:R-:W-:Y:S01]  /*12d0*/  IMAD.IADD R21, R11, 0x1, -R2 ;  /* 0x000000010b157824 */ /* 0x000fe200078e0a02 */
[----:B------:R-:W-:Y:S02]  /*12e0*/  SHF.R.U32.HI R4, RZ, 0x3, R0 ;  /* 0x00000003ff047819 */ /* 0x000fe40000011600 */
[----:B------:R-:W-:Y:S02]  /*12f0*/  LOP3.LUT R3, R0, 0x18, R22, 0xf8, !PT ;  /* 0x0000001800037812 */ /* 0x000fe400078ef816 */
[--C-:B------:R-:W-:Y:S02]  /*1300*/  SHF.R.S32.HI R9, RZ, 0x5, R8.reuse ;  /* 0x00000005ff097819 */ /* 0x100fe40000011408 */
[----:B------:R-:W-:Y:S02]  /*1310*/  SHF.R.S32.HI R0, RZ, 0x1f, R8 ;  /* 0x0000001fff007819 */ /* 0x000fe40000011408 */
[----:B------:R-:W-:-:S02]  /*1320*/  LOP3.LUT R2, R5, 0x7fffffe, RZ, 0xc0, !PT ;  /* 0x07fffffe05027812 */ /* 0x000fc400078ec0ff */
[----:B------:R-:W-:Y:S02]  /*1330*/  LEA.HI R0, R0, R9, RZ, 0x2 ;  /* 0x0000000900007211 */ /* 0x000fe400078f10ff */
[----:B------:R-:W-:Y:S01]  /*1340*/  LOP3.LUT R5, R3, R4, RZ, 0x3c, !PT ;  /* 0x0000000403057212 */ /* 0x000fe200078e3cff */
[----:B------:R-:W-:Y:S01]  /*1350*/  IMAD.IADD R2, R14, 0x1, -R2 ;  /* 0x000000010e027824 */ /* 0x000fe200078e0a02 */
[----:B------:R-:W-:Y:S02]  /*1360*/  SHF.R.S32.HI R4, RZ, 0x1f, R6 ;  /* 0x0000001fff047819 */ /* 0x000fe40000011406 */
[----:B------:R-:W-:Y:S02]  /*1370*/  SHF.R.S32.HI R8, RZ, 0x1f, R21 ;  /* 0x0000001fff087819 */ /* 0x000fe40000011415 */
[----:B------:R-:W-:Y:S01]  /*1380*/  LOP3.LUT R3, R0, 0xffffffc, RZ, 0xc0, !PT ;  /* 0x0ffffffc00037812 */ /* 0x000fe200078ec0ff */
[----:B------:R-:W-:Y:S01]  /*1390*/  IMAD R0, R9, 0x8, R2 ;  /* 0x0000000809007824 */ /* 0x000fe200078e0202 */
[----:B------:R-:W-:-:S02]  /*13a0*/  LEA.HI R2, R4, R14, RZ, 0x3 ;  /* 0x0000000e04027211 */ /* 0x000fc400078f18ff */
[----:B------:R-:W-:Y:S01]  /*13b0*/  LEA.HI R11, R8, R21, RZ, 0x2 ;  /* 0x00000015080b7211 */ /* 0x000fe200078f10ff */
[C---:B------:R-:W-:Y:S01]  /*13c0*/  IMAD.IADD R4, R9.reuse, 0x1, -R3 ;  /* 0x0000000109047824 */ /* 0x040fe200078e0a03 */
[----:B------:R-:W-:Y:S01]  /*13d0*/  LOP3.LUT R2, R2, 0xfffffff8, RZ, 0xc0, !PT ;  /* 0xfffffff802027812 */ /* 0x000fe200078ec0ff */
[----:B------:R-:W-:Y:S01]  /*13e0*/  IMAD.U32 R5, R0, 0x20, R5 ;  /* 0x0000002000057824 */ /* 0x000fe200078e0005 */
[----:B------:R-:W-:Y:S01]  /*13f0*/  SHF.R.S32.HI R3, RZ, 0x2, R11 ;  /* 0x00000002ff037819 */ /* 0x000fe2000001140b */
[----:B------:R-:W-:Y:S01]  /*1400*/  IMAD.SHL.U32 R9, R9, 0x200, RZ ;  /* 0x0000020009097824 */ /* 0x000fe200078e00ff */
[----:B------:R-:W-:Y:S01]  /*1410*/  LEA.HI R0, R18, R18, RZ, 0x1 ;  /* 0x0000001212007211 */ /* 0x000fe200078f08ff */
[----:B------:R-:W-:Y:S01]  /*1420*/  IMAD.IADD R6, R14, 0x1, -R2 ;  /* 0x000000010e067824 */ /* 0x000fe200078e0a02 */
[----:B------:R-:W-:Y:S01]  /*1430*/  SHF.R.S32.HI R8, RZ, 0x1, R10 ;  /* 0x00000001ff087819 */ /* 0x000fe2000001140a */
[----:B------:R-:W-:Y:S01]  /*1440*/  IMAD R19, R4, 0x10, R3 ;  /* 0x0000001004137824 */ /* 0x000fe200078e0203 */
[C---:B------:R-:W-:Y:S01]  /*1450*/  LOP3.LUT R2, R0.reuse, 0x1ffffffe, RZ, 0xc0, !PT ;  /* 0x1ffffffe00027812 */ /* 0x040fe200078ec0ff */
[----:B------:R-:W-:Y:S01]  /*1460*/  IMAD.SHL.U32 R0, R0, 0x20, RZ ;  /* 0x0000002000007824 */ /* 0x000fe200078e00ff */
[----:B------:R-:W-:Y:S01]  /*1470*/  SHF.R.S32.HI R3, RZ, 0x1, R7 ;  /* 0x00000001ff037819 */ /* 0x000fe20000011407 */
[----:B------:R1:W-:Y:S01]  /*1480*/  STL [R1+0x5c], R5 ;  /* 0x00005c0501007387 */ /* 0x0003e20000100800 */
[----:B------:R-:W-:Y:S01]  /*1490*/  LEA.HI R7, R6, R6, RZ, 0x1 ;  /* 0x0000000606077211 */ /* 0x000fe200078f08ff */
[----:B------:R-:W-:Y:S01]  /*14a0*/  IMAD.IADD R4, R18, 0x1, -R2 ;  /* 0x0000000112047824 */ /* 0x000fe200078e0a02 */
[----:B------:R-:W-:Y:S01]  /*14b0*/  LOP3.LUT R0, R0, 0xffffffc0, RZ, 0xc0, !PT ;  /* 0xffffffc000007812 */ /* 0x000fe200078ec0ff */
[C---:B------:R-:W-:Y:S01]  /*14c0*/  IMAD.SHL.U32 R2, R3.reuse, 0x40, RZ ;  /* 0x0000004003027824 */ /* 0x040fe200078e00ff */
[----:B------:R-:W-:Y:S01]  /*14d0*/  SHF.R.S32.HI R10, RZ, 0x1f, R10 ;  /* 0x0000001fff0a7819 */ /* 0x000fe2000001140a */
[----:B------:R-:W-:Y:S01]  /*14e0*/  STL [R1+0x64], R19 ;  /* 0x0000641301007387 */ /* 0x000fe20000100800 */
[----:B------:R-:W-:Y:S01]  /*14f0*/  LOP3.LUT P2, RZ, R3, 0x2, RZ, 0xc0, !PT ;  /* 0x0000000203ff7812 */ /* 0x000fe2000784c0ff */
[----:B------:R-:W-:Y:S01]  /*1500*/  IMAD R14, R4, 0x8, R0 ;  /* 0x00000008040e7824 */ /* 0x000fe200078e0200 */
[----:B------:R-:W-:-:S02]  /*1510*/  LEA.HI R3, R10, R8, RZ, 0x2 ;  /* 0x000000080a037211 */ /* 0x000fc400078f10ff */
[----:B------:R-:W-:Y:S02]  /*1520*/  LOP3.LUT R0, R2, 0xc0, RZ, 0xc0, !PT ;  /* 0x000000c002007812 */ /* 0x000fe400078ec0ff */
[----:B------:R-:W-:Y:S01]  /*1530*/  LOP3.LUT R2, R3, 0xfffffffc, RZ, 0xc0, !PT ;  /* 0xfffffffc03027812 */ /* 0x000fe200078ec0ff */
[----:B------:R-:W-:Y:S01]  /*1540*/  IMAD R3, R18, 0x2, R9 ;  /* 0x0000000212037824 */ /* 0x000fe200078e0209 */
[----:B------:R-:W-:Y:S02]  /*1550*/  SHF.R.U32.HI R4, RZ, 0x3, R0 ;  /* 0x00000003ff047819 */ /* 0x000fe40000011600 */
[----:B------:R-:W-:Y:S01]  /*1560*/  IADD3 R20, R22, 0x20, RZ ;  /* 0x0000002016147810 */ /* 0x000fe20007ffe0ff */
[----:B------:R-:W-:Y:S01]  /*1570*/  IMAD.IADD R2, R8, 0x1, -R2 ;  /* 0x0000000108027824 */ /* 0x000fe200078e0a02 */
[----:B------:R-:W-:Y:S01]  /*1580*/  SHF.R.S32.HI R23, RZ, 0x1f, R22 ;  /* 0x0000001fff177819 */ /* 0x000fe20000011416 */
[----:B------:R-:W-:-:S03]  /*1590*/  IMAD R8, R12, 0x8, R15 ;  /* 0x000000080c087824 */ /* 0x000fc600078e020f */
[C---:B------:R-:W-:Y:S01]  /*15a0*/  LOP3.LUT P3, RZ, R2.reuse, 0x2, RZ, 0xc0, !PT ;  /* 0x0000000202ff7812 */ /* 0x040fe2000786c0ff */
[----:B------:R-:W-:Y:S01]  /*15b0*/  IMAD.SHL.U32 R2, R2, 0x40, RZ ;  /* 0x0000004002027824 */ /* 0x000fe200078e00ff */
[----:B-1----:R-:W-:-:S04]  /*15c0*/  LOP3.LUT R5, R7, 0x3fffffe, RZ, 0xc0, !PT ;  /* 0x03fffffe07057812 */ /* 0x002fc800078ec0ff */
[----:B------:R-:W-:Y:S01]  /*15d0*/  LOP3.LUT R2, R2, 0xc0, RZ, 0xc0, !PT ;  /* 0x000000c002027812 */ /* 0x000fe200078ec0ff */
[----:B------:R-:W-:Y:S01]  /*15e0*/  IMAD.IADD R6, R6, 0x1, -R5 ;  /* 0x0000000106067824 */ /* 0x000fe200078e0a05 */
[----:B------:R-:W-:Y:S02]  /*15f0*/  LOP3.LUT R5, R0, 0x8, R17, 0xf8, !PT ;  /* 0x0000000800057812 */ /* 0x000fe400078ef811 */
[----:B------:R-:W-:Y:S01]  /*1600*/  SHF.R.S32.HI R0, RZ, 0x1, R7 ;  /* 0x00000001ff007819 */ /* 0x000fe20000011407 */
[----:B------:R-:W-:Y:S01]  /*1610*/  IMAD R6, R6, 0x20, R3 ;  /* 0x0000002006067824 */ /* 0x000fe200078e0203 */
[----:B------:R-:W-:Y:S01]  /*1620*/  LOP3.LUT R10, R5, R4, RZ, 0x3c, !PT ;  /* 0x00000004050a7212 */ /* 0x000fe200078e3cff */
[----:B------:R-:W-:Y:S01]  /*1630*/  IMAD.SHL.U32 R5, R16, 0x20, RZ ;  /* 0x0000002010057824 */ /* 0x000fe200078e00ff */
[C---:B------:R-:W-:Y:S01]  /*1640*/  LOP3.LUT P0, RZ, R0.reuse, 0x2, RZ, 0xc0, !PT ;  /* 0x0000000200ff7812 */ /* 0x040fe2000780c0ff */
[C---:B------:R-:W-:Y:S01]  /*1650*/  IMAD.SHL.U32 R3, R0.reuse, 0x40, RZ ;  /* 0x0000004000037824 */ /* 0x040fe200078e00ff */
[----:B------:R-:W-:Y:S01]  /*1660*/  LOP3.LUT R4, R0, 0x1, RZ, 0xc0, !PT ;  /* 0x0000000100047812 */ /* 0x000fe200078ec0ff */
[----:B------:R-:W-:Y:S01]  /*1670*/  IMAD.SHL.U32 R7, R12, 0x8, RZ ;  /* 0x000000080c077824 */ /* 0x000fe200078e00ff */
[----:B------:R-:W-:-:S02]  /*1680*/  LOP3.LUT R0, R5, 0xffffff00, RZ, 0xc0, !PT ;  /* 0xffffff0005007812 */ /* 0x000fc400078ec0ff */
[----:B------:R-:W-:Y:S02]  /*1690*/  LOP3.LUT R3, R3, 0xc0, RZ, 0xc0, !PT ;  /* 0x000000c003037812 */ /* 0x000fe400078ec0ff */
[----:B------:R-:W-:Y:S01]  /*16a0*/  ISETP.NE.U32.AND P1, PT, R4, 0x1, PT ;  /* 0x000000010400780c */ /* 0x000fe20003f25070 */
[----:B------:R-:W-:Y:S01]  /*16b0*/  IMAD.IADD R4, R0, 0x1, R9 ;  /* 0x0000000100047824 */ /* 0x000fe200078e0209 */
[----:B------:R-:W-:Y:S02]  /*16c0*/  LEA.HI R3, R3, R3, RZ, 0x1d ;  /* 0x0000000303037211 */ /* 0x000fe400078fe8ff */
[----:B------:R-:W-:-:S03]  /*16d0*/  SHF.R.U32.HI R5, RZ, 0x3, R2 ;  /* 0x00000003ff057819 */ /* 0x000fc60000011602 */
[----:B------:R-:W-:Y:S01]  /*16e0*/  IMAD.IADD R3, R3, 0x1, R6 ;  /* 0x0000000103037824 */ /* 0x000fe200078e0206 */
[----:B------:R-:W-:Y:S01]  /*16f0*/  LOP3.LUT R6, R2, 0x8, R7, 0xf8, !PT ;  /* 0x0000000802067812 */ /* 0x000fe200078ef807 */
[----:B------:R-:W-:Y:S01]  /*1700*/  IMAD R2, R13, 0x20, R4 ;  /* 0x000000200d027824 */ /* 0x000fe200078e0204 */
[----:B------:R-:W-:Y:S01]  /*1710*/  LOP3.LUT R4, R11, 0x7ffffffc, RZ, 0xc0, !PT ;  /* 0x7ffffffc0b047812 */ /* 0x000fe200078ec0ff */
[----:B------:R-:W-:Y:S01]  /*1720*/  IMAD.SHL.U32 R18, R3, 0x2, RZ ;  /* 0x0000000203127824 */ /* 0x000fe200078e00ff */
[----:B------:R-:W-:Y:S01]  /*1730*/  LOP3.LUT R3, R6, R5, RZ, 0x3c, !PT ;  /* 0x0000000506037212 */ /* 0x000fe200078e3cff */
[----:B------:R-:W-:Y:S02]  /*1740*/  IMAD R7, R13, 0x20, R0 ;  /* 0x000000200d077824 */ /* 0x000fe400078e0200 */
[----:B------:R-:W-:Y:S01]  /*1750*/  IMAD.IADD R4, R21, 0x1, -R4 ;  /* 0x0000000115047824 */ /* 0x000fe200078e0a04 */
[C---:B------:R-:W-:Y:S01]  /*1760*/  IADD3 R5, R18.reuse, 0x80, RZ ;  /* 0x0000008012057810 */ /* 0x040fe20007ffe0ff */
[----:B------:R-:W-:Y:S01]  /*1770*/  IMAD.MOV.U32 R6, RZ, RZ, 0x20 ;  /* 0x00000020ff067424 */ /* 0x000fe200078e00ff */
[----:B------:R-:W-:Y:S01]  /*1780*/  IADD3 R17, R18, 0x70, RZ ;  /* 0x0000007012117810 */ /* 0x000fe20007ffe0ff */
[----:B------:R-:W-:Y:S01]  /*1790*/  IMAD.SHL.U32 R236, R4, 0x2, RZ ;  /* 0x0000000204ec7824 */ /* 0x000fe200078e00ff */
[----:B------:R-:W-:Y:S01]  /*17a0*/  @P1 IADD3 R17, R5, 0x10, RZ ;  /* 0x0000001005111810 */ /* 0x000fe20007ffe0ff */
[----:B------:R-:W-:Y:S01]  /*17b0*/  STL [R1+0x44], R18 ;  /* 0x0000441201007387 */ /* 0x000fe20000100800 */
[----:B------:R-:W-:Y:S01]  /*17c0*/  IADD3 R5, R22, 0x40, RZ ;  /* 0x0000004016057810 */ /* 0x000fe20007ffe0ff */
[C---:B------:R-:W-:Y:S01]  /*17d0*/  IMAD.IADD R2, R3.reuse, 0x1, R2 ;  /* 0x0000000103027824 */ /* 0x040fe200078e0202 */
[----:B------:R-:W-:Y:S01]  /*17e0*/  IADD3 R16, R236, 0x10, RZ ;  /* 0x00000010ec107810 */ /* 0x000fe20007ffe0ff */
[----:B------:R-:W-:Y:S01]  /*17f0*/  IMAD.U32 R0, R8, 0x20, R10 ;  /* 0x0000002008007824 */ /* 0x000fe200078e000a */
[----:B------:R-:W-:Y:S01]  /*1800*/  STL [R1+0x48], R17 ;  /* 0x0000481101007387 */ /* 0x000fe20000100800 */
[----:B------:R-:W-:Y:S01]  /*1810*/  IMAD.IADD R3, R3, 0x1, R7 ;  /* 0x0000000103037824 */ /* 0x000fe200078e0207 */
[----:B------:R-:W-:-:S02]  /*1820*/  SHF.R.S32.HI R7, RZ, 0x1f, R20 ;  /* 0x0000001fff077819 */ /* 0x000fc40000011414 */
[----:B------:R-:W-:Y:S01]  /*1830*/  STL [R1+0x1c], R20 ;  /* 0x00001c1401007387 */ /* 0x000fe20000100800 */
[----:B------:R-:W-:Y:S02]  /*1840*/  SHF.R.S32.HI R4, RZ, 0x1f, R5 ;  /* 0x0000001fff047819 */ /* 0x000fe40000011405 */
[C---:B------:R-:W-:Y:S01]  /*1850*/  IADD3 R10, R236.reuse, 0x40, RZ ;  /* 0x00000040ec0a7810 */ /* 0x040fe20007ffe0ff */
[----:B------:R1:W-:Y:S01]  /*1860*/  STL [R1+0x38], R5 ;  /* 0x0000380501007387 */ /* 0x0003e20000100800 */
[----:B------:R-:W-:Y:S02]  /*1870*/  IADD3 R8, R236, 0x50, RZ ;  /* 0x00000050ec087810 */ /* 0x000fe40007ffe0ff */
[----:B------:R-:W-:Y:S01]  /*1880*/  LEA R184, R0, 0x3c80, 0x1 ;  /* 0x00003c8000b87811 */ /* 0x000fe200078e08ff */
[----:B------:R-:W-:Y:S01]  /*1890*/  STL.64 [R1+0x30], R22 ;  /* 0x0000301601007387 */ /* 0x000fe20000100a00 */
[----:B------:R-:W-:Y:S02]  /*18a0*/  SHF.R.S32.HI R0, RZ, 0x1f, R10 ;  /* 0x0000001fff007819 */ /* 0x000fe4000001140a */
[----:B------:R-:W-:Y:S01]  /*18b0*/  SHF.R.S32.HI R0, RZ, 0x1f, R8 ;  /* 0x0000001fff007819 */ /* 0x000fe20000011408 */
[----:B------:R2:W-:Y:S01]  /*18c0*/  STL [R1+0x58], R7 ;  /* 0x0000580701007387 */ /* 0x0005e20000100800 */
[----:B------:R-:W-:-:S02]  /*18d0*/  IADD3 R13, R236, 0x28, RZ ;  /* 0x00000028ec0d7810 */ /* 0x000fc40007ffe0ff */
[----:B------:R-:W-:Y:S01]  /*18e0*/  IADD3 R11, R236, 0x38, RZ ;  /* 0x00000038ec0b7810 */ /* 0x000fe20007ffe0ff */
[----:B------:R3:W-:Y:S01]  /*18f0*/  STL [R1+0x54], R4 ;  /* 0x0000540401007387 */ /* 0x0007e20000100800 */
[----:B------:R-:W-:Y:S02]  /*1900*/  IADD3 R189, R184, 0x20, RZ ;  /* 0x00000020b8bd7810 */ /* 0x000fe40007ffe0ff */
[----:B------:R-:W-:Y:S02]  /*1910*/  LEA R187, R2, 0x6080, 0x1 ;  /* 0x0000608002bb7811 */ /* 0x000fe400078e08ff */
[----:B------:R-:W-:Y:S02]  /*1920*/  LEA R185, R3, 0x1880, 0x1 ;  /* 0x0000188003b97811 */ /* 0x000fe400078e08ff */
[C---:B------:R-:W-:Y:S02]  /*1930*/  IADD3 R15, R236.reuse, 0x18, RZ ;  /* 0x00000018ec0f7810 */ /* 0x040fe40007ffe0ff */
[----:B------:R-:W-:-:S02]  /*1940*/  IADD3 R12, R236, 0x30, RZ ;  /* 0x00000030ec0c7810 */ /* 0x000fc40007ffe0ff */
[----:B------:R-:W-:Y:S02]  /*1950*/  IADD3 R9, R236, 0x48, RZ ;  /* 0x00000048ec097810 */ /* 0x000fe40007ffe0ff */
[----:B-1----:R-:W-:Y:S02]  /*1960*/  SEL R5, R6, 0xffffffe0, !P0 ;  /* 0xffffffe006057807 */ /* 0x002fe40004000000 */
[----:B------:R-:W-:Y:S02]  /*1970*/  @P2 IADD3 R189, R184, -0x20, RZ ;  /* 0xffffffe0b8bd2810 */ /* 0x000fe40007ffe0ff */
[----:B------:R-:W-:Y:S01]  /*1980*/  SHF.R.S32.HI R15, RZ, 0x1f, R15 ;  /* 0x0000001fff0f7819 */ /* 0x000fe2000001140f */
[----:B------:R-:W-:Y:S01]  /*1990*/  IMAD.IADD R0, R18, 0x1, R5 ;  /* 0x0000000112007824 */ /* 0x000fe200078e0205 */
[----:B------:R-:W-:Y:S01]  /*19a0*/  SHF.R.S32.HI R12, RZ, 0x1f, R12 ;  /* 0x0000001fff0c7819 */ /* 0x000fe2000001140c */
[----:B--2---:R-:W-:Y:S01]  /*19b0*/  IMAD.IADD R7, R19, 0x1, R14 ;  /* 0x0000000113077824 */ /* 0x004fe200078e020e */
[----:B------:R-:W-:-:S02]  /*19c0*/  IADD3 R19, R236, 0x8, RZ ;  /* 0x00000008ec137810 */ /* 0x000fc40007ffe0ff */
[----:B------:R-:W-:Y:S02]  /*19d0*/  IADD3 R14, R236, 0x20, RZ ;  /* 0x00000020ec0e7810 */ /* 0x000fe40007ffe0ff */
[----:B------:R1:W-:Y:S01]  /*19e0*/  STL [R1+0x3c], R7 ;  /* 0x00003c0701007387 */ /* 0x0003e20000100800 */
[----:B---3--:R-:W-:Y:S02]  /*19f0*/  SHF.R.S32.HI R4, RZ, 0x1f, R236 ;  /* 0x0000001fff047819 */ /* 0x008fe400000114ec */
[----:B------:R-:W-:Y:S01]  /*1a00*/  SEL R4, R6, 0xffffffe0, !P3 ;  /* 0xffffffe006047807 */ /* 0x000fe20005800000 */
[----:B------:R2:W-:Y:S01]  /*1a10*/  STL [R1+0x50], R0 ;  /* 0x0000500001007387 */ /* 0x0005e20000100800 */
[----:B------:R-:W-:Y:S02]  /*1a20*/  SHF.R.S32.HI R6, RZ, 0x1f, R16 ;  /* 0x0000001fff067819 */ /* 0x000fe40000011410 */
[----:B------:R-:W-:Y:S01]  /*1a30*/  SHF.R.S32.HI R6, RZ, 0x1f, R13 ;  /* 0x0000001fff067819 */ /* 0x000fe2000001140d */
[----:B------:R-:W-:Y:S01]  /*1a40*/  IMAD.IADD R188, R187, 0x1, R4 ;  /* 0x00000001bbbc7824 */ /* 0x000fe200078e0204 */
[----:B------:R-:W-:Y:S01]  /*1a50*/  SHF.R.S32.HI R6, RZ, 0x1f, R11 ;  /* 0x0000001fff067819 */ /* 0x000fe2000001140b */
[----:B------:R-:W-:Y:S01]  /*1a60*/  IMAD.IADD R186, R4, 0x1, R185 ;  /* 0x0000000104ba7824 */ /* 0x000fe200078e02b9 */
[----:B------:R-:W-:-:S02]  /*1a70*/  SHF.R.S32.HI R19, RZ, 0x1f, R19 ;  /* 0x0000001fff137819 */ /* 0x000fc40000011413 */
[----:B------:R-:W-:Y:S02]  /*1a80*/  SHF.R.S32.HI R14, RZ, 0x1f, R14 ;  /* 0x0000001fff0e7819 */ /* 0x000fe4000001140e */
[----:B------:R-:W-:Y:S02]  /*1a90*/  SHF.R.S32.HI R9, RZ, 0x1f, R9 ;  /* 0x0000001fff097819 */ /* 0x000fe40000011409 */
[C---:B------:R-:W-:Y:S02]  /*1aa0*/  IADD3 R197, R189.reuse, 0x400, RZ ;  /* 0x00000400bdc57810 */ /* 0x040fe40007ffe0ff */
[C---:B------:R-:W-:Y:S02]  /*1ab0*/  IADD3 R196, R189.reuse, 0x800, RZ ;  /* 0x00000800bdc47810 */ /* 0x040fe40007ffe0ff */
[C---:B------:R-:W-:Y:S02]  /*1ac0*/  IADD3 R195, R189.reuse, 0xc00, RZ ;  /* 0x00000c00bdc37810 */ /* 0x040fe40007ffe0ff */
[----:B------:R-:W-:-:S02]  /*1ad0*/  IADD3 R194, R189, 0x1000, RZ ;  /* 0x00001000bdc27810 */ /* 0x000fc40007ffe0ff */
[----:B-1----:R-:W-:Y:S02]  /*1ae0*/  IADD3 R7, R236, 0x58, RZ ;  /* 0x00000058ec077810 */ /* 0x002fe40007ffe0ff */
[----:B------:R-:W-:Y:S01]  /*1af0*/  IADD3 R193, R189, 0x1400, RZ ;  /* 0x00001400bdc17810 */ /* 0x000fe20007ffe0ff */
[----:B--2---:R-:W-:Y:S01]  /*1b00*/  IMAD.IADD R0, R5, 0x1, R17 ;  /* 0x0000000105007824 */ /* 0x004fe200078e0211 */
[----:B------:R-:W-:Y:S02]  /*1b10*/  SHF.R.S32.HI R6, RZ, 0x1f, R7 ;  /* 0x0000001fff067819 */ /* 0x000fe40000011407 */
[C---:B------:R-:W-:Y:S02]  /*1b20*/  IADD3 R192, R189.reuse, 0x1800, RZ ;  /* 0x00001800bdc07810 */ /* 0x040fe40007ffe0ff */
[----:B------:R1:W-:Y:S01]  /*1b30*/  STL [R1+0x4c], R0 ;  /* 0x00004c0001007387 */ /* 0x0003e20000100800 */
[C---:B------:R-:W-:Y:S02]  /*1b40*/  IADD3 R191, R189.reuse, 0x1c00, RZ ;  /* 0x00001c00bdbf7810 */ /* 0x040fe40007ffe0ff */
[----:B------:R-:W-:-:S02]  /*1b50*/  IADD3 R190, R189, 0x2000, RZ ;  /* 0x00002000bdbe7810 */ /* 0x000fc40007ffe0ff */
.L_x_644:
[----:B------:R-:W2:Y:S04]  /*1b60*/  LDL R77, [R1+0x2c] ;  /* 0x00002c00014d7983 */ /* 0x000ea80000100800 */
[----:B------:R-:W3:Y:S01]  /*1b70*/  LDL R15, [R1+0x28] ;  /* 0x00002800010f7983 */ /* 0x000ee20000100800 */
[----:B------:R-:W-:-:S02]  /*1b80*/  ISETP.NE.U32.AND P0, PT, RZ, c[0x0][0x370], PT ;  /* 0x0000dc00ff007a0c */ /* 0x000fc40003f05070 */
[----:B------:R-:W-:Y:S02]  /*1b90*/  ISETP.NE.U32.AND P2, PT, RZ, c[0x0][0x360], PT ;  /* 0x0000d800ff007a0c */ /* 0x000fe40003f45070 */
[----:B------:R-:W-:Y:S02]  /*1ba0*/  ISETP.NE.AND.EX P1, PT, RZ, c[0x0][0x374], PT, P0 ;  /* 0x0000dd00ff007a0c */ /* 0x000fe40003f25300 */
[----:B------:R-:W-:Y:S02]  /*1bb0*/  ISETP.NE.AND.EX P0, PT, RZ, c[0x0][0x364], PT, P2 ;  /* 0x0000d900ff007a0c */ /* 0x000fe40003f05320 */
[----:B------:R-:W-:Y:S02]  /*1bc0*/  ISETP.NE.U32.AND P3, PT, RZ, c[0x0][0x348], PT ;  /* 0x0000d200ff007a0c */ /* 0x000fe40003f65070 */
[----:B------:R-:W-:Y:S02]  /*1bd0*/  ISETP.NE.U32.AND P4, PT, RZ, c[0x0][0x350], PT ;  /* 0x0000d400ff007a0c */ /* 0x000fe40003f85070 */
[----:B------:R-:W-:-:S02]  /*1be0*/  ISETP.NE.AND.EX P3, PT, RZ, c[0x0][0x34c], PT, P3 ;  /* 0x0000d300ff007a0c */ /* 0x000fc40003f65330 */
[----:B------:R-:W-:Y:S01]  /*1bf0*/  ISETP.NE.AND.EX P4, PT, RZ, c[0x0][0x354], PT, P4 ;  /* 0x0000d500ff007a0c */ /* 0x000fe20003f85340 */
[----:B------:R-:W-:Y:S01]  /*1c00*/  IMAD.MOV.U32 R14, RZ, RZ, 0x4 ;  /* 0x00000004ff0e7424 */ /* 0x000fe200078e00ff */
[----:B------:R-:W-:Y:S01]  /*1c10*/  CS2R R12, SRZ ;  /* 0x00000000000c7805 */ /* 0x000fe2000001ff00 */
[----:B------:R-:W-:Y:S02]  /*1c20*/  IMAD.MOV.U32 R4, RZ, RZ, RZ ;  /* 0x000000ffff047224 */ /* 0x000fe400078e00ff */
[----:B--2---:R-:W-:-:S04]  /*1c30*/  @P1 IMAD.WIDE R10, R77, R14, c[0x0][0x370] ;  /* 0x0000dc004d0a1625 */ /* 0x004fc800078e020e */
[CC--:B------:R-:W-:Y:S01]  /*1c40*/  @P0 IMAD.WIDE R8, R77.reuse, R14.reuse, c[0x0][0x360] ;  /* 0x0000d8004d080625 */ /* 0x0c0fe200078e020e */
[----:B------:R2:W5:Y:S03]  /*1c50*/  @P1 LDG.E R4, [R10.64] ;  /* 0x000000060a041981 */ /* 0x000566000c1e1900 */
[CC--:B------:R-:W-:Y:S01]  /*1c60*/  IMAD.WIDE R6, R77.reuse, R14.reuse, c[0x0][0x348] ;  /* 0x0000d2004d067625 */ /* 0x0c0fe200078e020e */
[----:B------:R2:W5:Y:S03]  /*1c70*/  @P0 LDG.E R226, [R8.64] ;  /* 0x0000000608e20981 */ /* 0x000566000c1e1900 */
[----:B------:R-:W-:Y:S01]  /*1c80*/  IMAD.WIDE R2, R77, R14, c[0x0][0x350] ;  /* 0x0000d4004d027625 */ /* 0x000fe200078e020e */
[----:B------:R2:W5:Y:S04]  /*1c90*/  @P3 LDG.E R13, [R6.64] ;  /* 0x00000006060d3981 */ /* 0x000568000c1e1900 */
[----:B------:R2:W5:Y:S01]  /*1ca0*/  @P4 LDG.E R12, [R2.64] ;  /* 0x00000006020c4981 */ /* 0x000562000c1e1900 */
[----:B---3--:R-:W-:-:S05]  /*1cb0*/  LOP3.LUT R76, R15, 0xffff, RZ, 0xc0, !PT ;  /* 0x0000ffff0f4c7812 */ /* 0x008fca00078ec0ff */
[----:B------:R2:W-:Y:S01]  /*1cc0*/  STL [R1+0x40], R76 ;  /* 0x0000404c01007387 */ /* 0x0005e20000100800 */
[----:B------:R-:W-:Y:S01]  /*1cd0*/  YIELD ;  /* 0x0000000000007946 */ /* 0x000fe20003800000 */
[----:B------:R-:W-:Y:S05]  /*1ce0*/  @P0 BRA `(.L_x_475) ;  /* 0x0000005000000947 */ /* 0x000fea0003800000 */
[----:B-----5:R-:W-:Y:S01]  /*1cf0*/  MOV R226, c[0x0][0x168] ;  /* 0x00005a0000e27a02 */ /* 0x020fe20000000f00 */
[----:B------:R-:W-:Y:S05]  /*1d00*/  @!P3 BRA `(.L_x_475) ;  /* 0x000000300000b947 */ /* 0x000fea0003800000 */
[----:B------:R-:W3:Y:S04]  /*1d10*/  LDG.E R5, [R6.64] ;  /* 0x0000000606057981 */ /* 0x000ee8000c1e1900 */
[----:B-1----:R-:W3:Y:S02]  /*1d20*/  LDG.E R0, [R6.64+0x4] ;  /* 0x0000040606007981 */ /* 0x002ee4000c1e1900 */
[----:B---3--:R-:W-:Y:S02]  /*1d30*/  IADD3 R226, -R5, R0, RZ ;  /* 0x0000000005e27210 */ /* 0x008fe40007ffe1ff */
.L_x_475:
[----:B------:R-:W-:-:S04]  /*1d40*/  ISETP.NE.U32.AND P0, PT, RZ, c[0x0][0x368], PT ;  /* 0x0000da00ff007a0c */ /* 0x000fc80003f05070 */
[----:B------:R-:W-:-:S13]  /*1d50*/  ISETP.NE.AND.EX P0, PT, RZ, c[0x0][0x36c], PT, P0 ;  /* 0x0000db00ff007a0c */ /* 0x000fda0003f05300 */
[----:B------:R-:W-:Y:S05]  /*1d60*/  @!P0 BRA `(.L_x_476) ;  /* 0x0000003000008947 */ /* 0x000fea0003800000 */
[----:B--2---:R-:W-:-:S05]  /*1d70*/  IMAD.WIDE R2, R77, R14, c[0x0][0x368] ;  /* 0x0000da004d027625 */ /* 0x004fca00078e020e */
[----:B-1----:R1:W5:Y:S01]  /*1d80*/  LDG.E R0, [R2.64] ;  /* 0x0000000602007981 */ /* 0x002362000c1e1900 */
[----:B------:R-:W-:Y:S05]  /*1d90*/  BRA `(.L_x_477) ;  /* 0x0000005000007947 */ /* 0x000fea0003800000 */
.L_x_476:
[----:B-1----:R-:W-:Y:S01]  /*1da0*/  MOV R0, c[0x0][0x1d0] ;  /* 0x0000740000007a02 */ /* 0x002fe20000000f00 */
[----:B------:R-:W-:Y:S05]  /*1db0*/  @!P4 BRA `(.L_x_477) ;  /* 0x000000300000c947 */ /* 0x000fea0003800000 */
[----:B------:R-:W3:Y:S04]  /*1dc0*/  LDG.E R5, [R2.64] ;  /* 0x0000000602057981 */ /* 0x000ee8000c1e1900 */
[----:B------:R-:W3:Y:S02]  /*1dd0*/  LDG.E R0, [R2.64+0x4] ;  /* 0x0000040602007981 */ /* 0x000ee4000c1e1900 */
[----:B---3--:R-:W-:Y:S02]  /*1de0*/  IADD3 R0, -R5, R0, RZ ;  /* 0x0000000005007210 */ /* 0x008fe40007ffe1ff */
.L_x_477:
[----:B-12---:R-:W2:Y:S01]  /*1df0*/  LDL.LU R2, [R1+0x24] ;  /* 0x0000240001027983 */ /* 0x006ea20000300800 */
[----:B------:R-:W-:Y:S01]  /*1e00*/  IMAD.MOV.U32 R3, RZ, RZ, c[0x0][0x2c4] ;  /* 0x0000b100ff037624 */ /* 0x000fe200078e00ff */
[----:B------:R-:W-:Y:S01]  /*1e10*/  LOP3.LUT R198, R198, 0xfffff7ff, RZ, 0xc0, !PT ;  /* 0xfffff7ffc6c67812 */ /* 0x000fe200078ec0ff */
[----:B------:R-:W-:-:S02]  /*1e20*/  IMAD.MOV.U32 R6, RZ, RZ, c[0x0][0x32c] ;  /* 0x0000cb00ff067624 */ /* 0x000fc400078e00ff */
[--C-:B-----5:R-:W-:Y:S01]  /*1e30*/  IMAD.IADD R227, R0, 0x1, -R4.reuse ;  /* 0x0000000100e37824 */ /* 0x120fe200078e0a04 */
[----:B------:R-:W-:Y:S01]  /*1e40*/  ISETP.NE.AND P5, PT, R3, 0x1, PT ;  /* 0x000000010300780c */ /* 0x000fe20003fa5270 */
[----:B------:R-:W-:Y:S01]  /*1e50*/  IMAD.IADD R12, R12, 0x1, R4 ;  /* 0x000000010c0c7824 */ /* 0x000fe200078e0204 */
[----:B------:R-:W-:-:S11]  /*1e60*/  ISETP.GE.AND P1, PT, R6, 0x1, PT ;  /* 0x000000010600780c */ /* 0x000fd60003f26270 */
[----:B------:R-:W-:-:S04]  /*1e70*/  @P5 LOP3.LUT R198, R198, 0x800, RZ, 0xfc, !PT ;  /* 0x00000800c6c65812 */ /* 0x000fc800078efcff */
[----:B------:R-:W-:-:S04]  /*1e80*/  LOP3.LUT R198, R198, 0xfffffbff, RZ, 0xc0, !PT ;  /* 0xfffffbffc6c67812 */ /* 0x000fc800078ec0ff */
[----:B------:R-:W-:Y:S01]  /*1e90*/  @P1 LOP3.LUT R198, R198, 0x400, RZ, 0xfc, !PT ;  /* 0x00000400c6c61812 */ /* 0x000fe200078efcff */
[----:B--2---:R-:W-:-:S05]  /*1ea0*/  IMAD.SHL.U32 R20, R2, 0x80, RZ ;  /* 0x0000008002147824 */ /* 0x004fca00078e00ff */
[----:B------:R1:W-:Y:S01]  /*1eb0*/  STL [R1+0x18], R20 ;  /* 0x0000181401007387 */ /* 0x0003e20000100800 */
[----:B------:R-:W-:-:S05]  /*1ec0*/  IADD3 R2, R20, 0x7f, RZ ;  /* 0x0000007f14027810 */ /* 0x000fca0007ffe0ff */
[----:B------:R-:W-:-:S04]  /*1ed0*/  @P5 IMAD.HI.U32 R3, R2, c[0x0][0x2c8], RZ ;  /* 0x0000b20002035a27 */ /* 0x000fc800078e00ff */
[----:B------:R-:W-:Y:S01]  /*1ee0*/  IMAD.MOV.U32 R0, RZ, RZ, R2 ;  /* 0x000000ffff007224 */ /* 0x000fe200078e0002 */
[----:B------:R-:W-:Y:S02]  /*1ef0*/  IADD3 R2, R227, 0x1, -R226 ;  /* 0x00000001e3027810 */ /* 0x000fe40007ffe8e2 */
[----:B------:R-:W-:-:S05]  /*1f00*/  @P5 SHF.R.U32.HI R0, RZ, c[0x0][0x2cc], R3 ;  /* 0x0000b300ff005a19 */ /* 0x000fca0000011603 */
[----:B------:R-:W-:-:S05]  /*1f10*/  IMAD.IADD R0, R2, 0x1, R0 ;  /* 0x0000000102007824 */ /* 0x000fca00078e0200 */
[----:B------:R-:W-:Y:S01]  /*1f20*/  IADD3 R3, R0, c[0x0][0x328], RZ ;  /* 0x0000ca0000037a10 */ /* 0x000fe20007ffe0ff */
[----:B------:R-:W-:Y:S05]  /*1f30*/  @!P1 BRA `(.L_x_478) ;  /* 0x0000010000009947 */ /* 0x000fea0003800000 */
[C---:B------:R-:W-:Y:S01]  /*1f40*/  ISETP.GT.AND P0, PT, R0.reuse, RZ, PT ;  /* 0x000000ff0000720c */ /* 0x040fe20003f04270 */
[----:B------:R-:W-:Y:S01]  /*1f50*/  BSSY B0, `(.L_x_479) ;  /* 0x000000c000007945 */ /* 0x000fe20003800000 */
[----:B------:R-:W-:-:S11]  /*1f60*/  IADD3 R2, R0, -0x1, RZ ;  /* 0xffffffff00027810 */ /* 0x000fd60007ffe0ff */
[----:B------:R-:W-:Y:S05]  /*1f70*/  @P0 BRA `(.L_x_480) ;  /* 0x0000006000000947 */ /* 0x000fea0003800000 */
[----:B------:R-:W-:Y:S01]  /*1f80*/  ISETP.NE.AND P0, PT, R6, 0x1, PT ;  /* 0x000000010600780c */ /* 0x000fe20003f05270 */
[----:B------:R-:W-:-:S12]  /*1f90*/  IMAD.MOV R0, RZ, RZ, -R0 ;  /* 0x000000ffff007224 */ /* 0x000fd800078e0a00 */
[----:B------:R-:W-:-:S05]  /*1fa0*/  @P0 IMAD.HI.U32 R2, R0, c[0x0][0x330], RZ ;  /* 0x0000cc0000020a27 */ /* 0x000fca00078e00ff */
[----:B------:R-:W-:-:S04]  /*1fb0*/  @P0 SHF.R.U32.HI R0, RZ, c[0x0][0x334], R2 ;  /* 0x0000cd00ff000a19 */ /* 0x000fc80000011602 */
[----:B------:R-:W-:Y:S01]  /*1fc0*/  LOP3.LUT R2, RZ, R0, RZ, 0x33, !PT ;  /* 0x00000000ff027212 */ /* 0x000fe200078e33ff */
[----:B------:R-:W-:Y:S05]  /*1fd0*/  BRA `(.L_x_481) ;  /* 0x0000003000007947 */ /* 0x000fea0003800000 */
.L_x_480:
[----:B------:R-:W-:-:S13]  /*1fe0*/  ISETP.NE.AND P0, PT, R6, 0x1, PT ;  /* 0x000000010600780c */ /* 0x000fda0003f05270 */
[----:B------:R-:W-:-:S05]  /*1ff0*/  @P0 IMAD.HI.U32 R0, R2, c[0x0][0x330], RZ ;  /* 0x0000cc0002000a27 */ /* 0x000fca00078e00ff */
[----:B------:R-:W-:Y:S02]  /*2000*/  @P0 SHF.R.U32.HI R2, RZ, c[0x0][0x334], R0 ;  /* 0x0000cd00ff020a19 */ /* 0x000fe40000011600 */
.L_x_481:
[----:B------:R-:W-:Y:S05]  /*2010*/  BSYNC B0 ;  /* 0x0000000000007941 */ /* 0x000fea0003800000 */
.L_x_479:
[----:B------:R-:W-:-:S05]  /*2020*/  IMAD R2, R2, R6, c[0x0][0x32c] ;  /* 0x0000cb0002027624 */ /* 0x000fca00078e0206 */
[----:B------:R-:W-:-:S04]  /*2030*/  IMNMX R3, R3, R2, PT ;  /* 0x0000000203037217 */ /* 0x000fc80003800200 */
.L_x_478:
[----:B------:R-:W-:Y:S01]  /*2040*/  IADD3 R3, R3, 0x2f, RZ ;  /* 0x0000002f03037810 */ /* 0x000fe20007ffe0ff */
[----:B------:R-:W-:Y:S01]  /*2050*/  @P5 IMAD.HI.U32 R4, R20, c[0x0][0x2c8], RZ ;  /* 0x0000b20014045a27 */ /* 0x000fe200078e00ff */
[----:B------:R-:W-:-:S03]  /*2060*/  IADD3 R2, R227, 0x2f, RZ ;  /* 0x0000002fe3027810 */ /* 0x000fc60007ffe0ff */
[----:B------:R-:W-:-:S04]  /*2070*/  IMAD.HI R5, R3, 0x2aaaaaab, RZ ;  /* 0x2aaaaaab03057827 */ /* 0x000fc800078e02ff */
[----:B------:R-:W-:-:S04]  /*2080*/  IMAD.HI R2, R2, 0x2aaaaaab, RZ ;  /* 0x2aaaaaab02027827 */ /* 0x000fc800078e02ff */
[----:B------:R-:W-:Y:S01]  /*2090*/  IMAD.MOV.U32 R0, RZ, RZ, R20 ;  /* 0x000000ffff007224 */ /* 0x000fe200078e0014 */
[----:B------:R-:W-:Y:S01]  /*20a0*/  @P5 SHF.R.U32.HI R0, RZ, c[0x0][0x2cc], R4 ;  /* 0x0000b300ff005a19 */ /* 0x000fe20000011604 */
[----:B------:R-:W-:Y:S01]  /*20b0*/  IMAD.IADD R240, R227, 0x1, -R226 ;  /* 0x00000001e3f07824 */ /* 0x000fe200078e0ae2 */
[----:B------:R-:W-:Y:S02]  /*20c0*/  SHF.R.U32.HI R4, RZ, 0x1f, R5 ;  /* 0x0000001fff047819 */ /* 0x000fe40000011605 */
[----:B------:R-:W-:Y:S01]  /*20d0*/  SHF.R.U32.HI R3, RZ, 0x1f, R2 ;  /* 0x0000001fff037819 */ /* 0x000fe20000011602 */
[----:B------:R-:W-:Y:S01]  /*20e0*/  IMAD.IADD R0, R240, 0x1, R0 ;  /* 0x00000001f0007824 */ /* 0x000fe200078e0200 */
[----:B------:R-:W-:Y:S02]  /*20f0*/  LEA.HI.SX32 R4, R5, R4, 0x1d ;  /* 0x0000000405047211 */ /* 0x000fe400078feaff */
[----:B------:R-:W-:Y:S02]  /*2100*/  LEA.HI.SX32 R3, R2, R3, 0x1d ;  /* 0x0000000302037211 */ /* 0x000fe400078feaff */
[----:B------:R-:W-:-:S02]  /*2110*/  IADD3 R2, R0, -c[0x0][0x324], RZ ;  /* 0x8000c90000027a10 */ /* 0x000fc40007ffe0ff */
[----:B------:R-:W-:Y:S01]  /*2120*/  IMNMX R10, R3, R4, PT ;  /* 0x00000004030a7217 */ /* 0x000fe20003800200 */
[----:B------:R-:W-:Y:S05]  /*2130*/  @!P1 BRA `(.L_x_482) ;  /* 0x000000f000009947 */ /* 0x000fea0003800000 */
[----:B------:R-:W-:Y:S01]  /*2140*/  ISETP.GT.AND P0, PT, R0, -0x1, PT ;  /* 0xffffffff0000780c */ /* 0x000fe20003f04270 */
[----:B------:R-:W-:-:S12]  /*2150*/  BSSY B0, `(.L_x_483) ;  /* 0x000000b000007945 */ /* 0x000fd80003800000 */
[----:B------:R-:W-:Y:S05]  /*2160*/  @P0 BRA `(.L_x_484) ;  /* 0x0000006000000947 */ /* 0x000fea0003800000 */
[----:B------:R-:W-:Y:S02]  /*2170*/  ISETP.NE.AND P0, PT, R6, 0x1, PT ;  /* 0x000000010600780c */ /* 0x000fe40003f05270 */
[----:B------:R-:W-:-:S11]  /*2180*/  LOP3.LUT R0, RZ, R0, RZ, 0x33, !PT ;  /* 0x00000000ff007212 */ /* 0x000fd600078e33ff */
[----:B------:R-:W-:-:S05]  /*2190*/  @P0 IMAD.HI.U32 R3, R0, c[0x0][0x330], RZ ;  /* 0x0000cc0000030a27 */ /* 0x000fca00078e00ff */
[----:B------:R-:W-:-:S04]  /*21a0*/  @P0 SHF.R.U32.HI R0, RZ, c[0x0][0x334], R3 ;  /* 0x0000cd00ff000a19 */ /* 0x000fc80000011603 */
[----:B------:R-:W-:Y:S01]  /*21b0*/  LOP3.LUT R0, RZ, R0, RZ, 0x33, !PT ;  /* 0x00000000ff007212 */ /* 0x000fe200078e33ff */
[----:B------:R-:W-:Y:S05]  /*21c0*/  BRA `(.L_x_485) ;  /* 0x0000003000007947 */ /* 0x000fea0003800000 */
.L_x_484:
[----:B------:R-:W-:-:S13]  /*21d0*/  ISETP.NE.AND P0, PT, R6, 0x1, PT ;  /* 0x000000010600780c */ /* 0x000fda0003f05270 */
[----:B------:R-:W-:-:S05]  /*21e0*/  @P0 IMAD.HI.U32 R3, R0, c[0x0][0x330], RZ ;  /* 0x0000cc0000030a27 */ /* 0x000fca00078e00ff */
[----:B------:R-:W-:Y:S02]  /*21f0*/  @P0 SHF.R.U32.HI R0, RZ, c[0x0][0x334], R3 ;  /* 0x0000cd00ff000a19 */ /* 0x000fe40000011603 */
.L_x_485:
[----:B------:R-:W-:Y:S05]  /*2200*/  BSYNC B0 ;  /* 0x0000000000007941 */ /* 0x000fea0003800000 */
.L_x_483:
[----:B------:R-:W-:-:S05]  /*2210*/  IMAD R0, R0, c[0x0][0x32c], RZ ;  /* 0x0000cb0000007a24 */ /* 0x000fca00078e02ff */
[----:B------:R-:W-:-:S05]  /*2220*/  IMNMX R2, R2, R0, !PT ;  /* 0x0000000002027217 */ /* 0x000fca0007800200 */
.L_x_482:
[----:B------:R-:W-:Y:S01]  /*2230*/  IMAD.HI R2, R2, 0x2aaaaaab, RZ ;  /* 0x2aaaaaab02027827 */ /* 0x000fe200078e02ff */
[C---:B------:R-:W-:Y:S01]  /*2240*/  LOP3.LUT R3, R15.reuse, 0xff000000, RZ, 0xc0, !PT ;  /* 0xff0000000f037812 */ /* 0x040fe200078ec0ff */
[----:B------:R-:W-:Y:S03]  /*2250*/  BSSY B0, `(.L_x_486) ;  /* 0x000002d000007945 */ /* 0x000fe60003800000 */
[----:B------:R-:W-:Y:S02]  /*2260*/  SHF.R.U32.HI R0, RZ, 0x1f, R2 ;  /* 0x0000001fff007819 */ /* 0x000fe40000011602 */
[----:B------:R-:W-:Y:S02]  /*2270*/  SHF.R.U32.HI R3, RZ, 0x8, R3 ;  /* 0x00000008ff037819 */ /* 0x000fe40000011603 */
[----:B------:R-:W-:Y:S02]  /*2280*/  LEA.HI.SX32 R2, R2, R0, 0x1d ;  /* 0x0000000002027211 */ /* 0x000fe400078feaff */
[----:B------:R-:W-:-:S02]  /*2290*/  LOP3.LUT R0, R15, 0xff0000, RZ, 0xc0, !PT ;  /* 0x00ff00000f007812 */ /* 0x000fc400078ec0ff */
[----:B------:R-:W-:Y:S01]  /*22a0*/  IMNMX R6, RZ, R2, !PT ;  /* 0x00000002ff067217 */ /* 0x000fe20007800200 */
[----:B------:R-:W-:Y:S01]  /*22b0*/  IMAD.MOV.U32 R2, RZ, RZ, RZ ;  /* 0x000000ffff027224 */ /* 0x000fe200078e00ff */
[----:B------:R-:W-:Y:S02]  /*22c0*/  LEA.HI R0, R0, R3, RZ, 0x10 ;  /* 0x0000000300007211 */ /* 0x000fe400078f80ff */
[----:B------:R-:W-:Y:S02]  /*22d0*/  ISETP.GT.AND P0, PT, R10, R6, PT ;  /* 0x000000060a00720c */ /* 0x000fe40003f04270 */
[----:B------:R-:W-:Y:S02]  /*22e0*/  LOP3.LUT R15, R0, 0xff, RZ, 0xc0, !PT ;  /* 0x000000ff000f7812 */ /* 0x000fe400078ec0ff */
[----:B------:R-:W-:-:S03]  /*22f0*/  SHF.R.U32.HI R5, RZ, 0x10, R0 ;  /* 0x00000010ff057819 */ /* 0x000fc60000011600 */
[----:B------:R2:W-:Y:S04]  /*2300*/  STL [R1+0x28], R15 ;  /* 0x0000280f01007387 */ /* 0x0005e80000100800 */
[----:B------:R2:W-:Y:S02]  /*2310*/  STL [R1+0x24], R5 ;  /* 0x0000240501007387 */ /* 0x0005e40000100800 */
[----:B------:R-:W-:Y:S05]  /*2320*/  @!P0 BRA `(.L_x_487) ;  /* 0x000001f000008947 */ /* 0x000fea0003800000 */
[----:B------:R-:W-:-:S04]  /*2330*/  ISETP.NE.AND P0, PT, R5, RZ, PT ;  /* 0x000000ff0500720c */ /* 0x000fc80003f05270 */
[----:B------:R-:W-:-:S04]  /*2340*/  SEL R0, R5, c[0x0][0x338], P0 ;  /* 0x0000ce0005007a07 */ /* 0x000fc80000000000 */
[----:B------:R-:W-:Y:S02]  /*2350*/  IABS R3, R0 ;  /* 0x0000000000037213 */ /* 0x000fe40000000000 */
[----:B------:R-:W-:Y:S02]  /*2360*/  IADD3 R7, R0, -0x1, R10 ;  /* 0xffffffff00077810 */ /* 0x000fe40007ffe00a */
[----:B------:R-:W3:Y:S03]  /*2370*/  I2F.RP R2, R3 ;  /* 0x0000000300027306 */ /* 0x000ee60000209400 */
[----:B------:R-:W-:-:S05]  /*2380*/  IMAD.IADD R7, R7, 0x1, -R6 ;  /* 0x0000000107077824 */ /* 0x000fca00078e0a06 */
[----:B------:R-:W-:Y:S01]  /*2390*/  IABS R11, R7 ;  /* 0x00000007000b7213 */ /* 0x000fe20000000000 */
[----:B---3--:R-:W3:Y:S02]  /*23a0*/  MUFU.RCP R2, R2 ;  /* 0x0000000200027308 */ /* 0x008ee40000001000 */
[----:B---3--:R-:W-:-:S06]  /*23b0*/  IADD3 R2, R2, 0xffffffe, RZ ;  /* 0x0ffffffe02027810 */ /* 0x008fcc0007ffe0ff */
[----:B--2---:R-:W2:Y:S02]  /*23c0*/  F2I.FTZ.U32.TRUNC.NTZ R5, R2 ;  /* 0x0000000200057305 */ /* 0x004ea4000021f000 */
[----:B--2---:R-:W-:-:S04]  /*23d0*/  IMAD.MOV R2, RZ, RZ, -R5 ;  /* 0x000000ffff027224 */ /* 0x004fc800078e0a05 */
        /* <DEDUP_REMOVED lines=20> */
.L_x_487:
[----:B------:R-:W-:Y:S05]  /*2520*/  BSYNC B0 ;  /* 0x0000000000007941 */ /* 0x000fea0003800000 */
.L_x_486:
[----:B------:R-:W-:Y:S01]  /*2530*/  IMAD R3, R15, R2, R6 ;  /* 0x000000020f037224 */ /* 0x000fe200078e0206 */
        /* <DEDUP_REMOVED lines=56> */
[----:B---3--:R-:W-:Y:S01]  /*28c0*/  ISETP.NE.U32.AND P0, PT, RZ, c[0x0][0x340], PT ;  /* 0x0000d000ff007a0c */ /* 0x008fe20003f05070 */
[----:B------:R-:W3:Y:S03]  /*28d0*/  LDL.64 R74, [R1+0x30] ;  /* 0x00003000014a7983 */ /* 0x000ee60000100a00 */
[----:B------:R-:W-:Y:S01]  /*28e0*/  ISETP.NE.AND.EX P0, PT, RZ, c[0x0][0x344], PT, P0 ;  /* 0x0000d100ff007a0c */ /* 0x000fe20003f05300 */
[----:B------:R-:W4:Y:S04]  /*28f0*/  LDL R21, [R1+0x1c] ;  /* 0x00001c0001157983 */ /* 0x000f280000100800 */
[----:B------:R-:W5:Y:S04]  /*2900*/  LDL R18, [R1+0x38] ;  /* 0x0000380001127983 */ /* 0x000f680000100800 */
[----:B--2---:R-:W2:Y:S04]  /*2910*/  S2R R5, SR_TID.X ;  /* 0x0000000000057919 */ /* 0x004ea80000002100 */
[----:B------:R-:W-:-:S05]  /*2920*/  @P0 IMAD.WIDE R2, R77, R14, c[0x0][0x340] ;  /* 0x0000d0004d020625 */ /* 0x000fca00078e020e */
[----:B------:R1:W5:Y:S01]  /*2930*/  @P0 LDG.E R16, [R2.64] ;  /* 0x0000000602100981 */ /* 0x000362000c1e1900 */
[----:B------:R-:W-:-:S05]  /*2940*/  SHF.R.S32.HI R0, RZ, 0x1f, R13 ;  /* 0x0000001fff007819 */ /* 0x000fca000001140d */
[----:B------:R-:W-:Y:S01]  /*2950*/  IMAD R0, R0, c[0x0][0x178], RZ ;  /* 0x00005e0000007a24 */ /* 0x000fe200078e02ff */
[--C-:B--2---:R-:W-:Y:S02]  /*2960*/  SHF.R.S32.HI R7, RZ, 0x1f, R5.reuse ;  /* 0x0000001fff077819 */ /* 0x104fe40000011405 */
[----:B------:R-:W-:Y:S02]  /*2970*/  SHF.R.S32.HI R19, RZ, 0x1f, R5 ;  /* 0x0000001fff137819 */ /* 0x000fe40000011405 */
[-C--:B------:R-:W-:Y:S02]  /*2980*/  LEA.HI R7, R7, R5.reuse, RZ, 0x2 ;  /* 0x0000000507077211 */ /* 0x080fe400078f10ff */
[----:B------:R-:W-:Y:S02]  /*2990*/  LEA.HI R19, R19, R5, RZ, 0x2 ;  /* 0x0000000513137211 */ /* 0x000fe400078f10ff */
[----:B------:R-:W-:Y:S01]  /*29a0*/  LOP3.LUT R7, R7, 0xfffffffc, RZ, 0xc0, !PT ;  /* 0xfffffffc07077812 */ /* 0x000fe200078ec0ff */
[C---:B------:R-:W-:Y:S01]  /*29b0*/  IMAD R0, R13.reuse, c[0x0][0x17c], R0 ;  /* 0x00005f000d007a24 */ /* 0x040fe200078e0200 */
[----:B------:R-:W-:Y:S01]  /*29c0*/  SHF.R.S32.HI R19, RZ, 0x2, R19 ;  /* 0x00000002ff137819 */ /* 0x000fe20000011413 */
[----:B-1----:R-:W-:-:S04]  /*29d0*/  IMAD.WIDE.U32 R2, R13, c[0x0][0x178], RZ ;  /* 0x00005e000d027a25 */ /* 0x002fc800078e00ff */
[----:B------:R-:W-:Y:S02]  /*29e0*/  IMAD.IADD R7, R5, 0x1, -R7 ;  /* 0x0000000105077824 */ /* 0x000fe400078e0a07 */
[----:B------:R-:W-:Y:S01]  /*29f0*/  IMAD.IADD R5, R3, 0x1, R0 ;  /* 0x0000000103057824 */ /* 0x000fe200078e0200 */
[----:B------:R-:W-:Y:S02]  /*2a00*/  SHF.R.S32.HI R14, RZ, 0x1f, R77 ;  /* 0x0000001fff0e7819 */ /* 0x000fe4000001144d */
[----:B------:R-:W-:Y:S01]  /*2a10*/  LEA R0, R7, R19, 0x5 ;  /* 0x0000001307007211 */ /* 0x000fe200078e28ff */
[----:B------:R-:W-:Y:S01]  /*2a20*/  IMAD.MOV.U32 R4, RZ, RZ, R2 ;  /* 0x000000ffff047224 */ /* 0x000fe200078e0002 */
[----:B------:R-:W-:Y:S02]  /*2a30*/  SEL R6, R14, RZ, !P3 ;  /* 0x000000ff0e067207 */ /* 0x000fe40005800000 */
[----:B------:R-:W-:Y:S01]  /*2a40*/  SHF.R.S32.HI R9, RZ, 0x1f, R12 ;  /* 0x0000001fff097819 */ /* 0x000fe2000001140c */
[----:B------:R-:W-:Y:S01]  /*2a50*/  IMAD.IADD R8, R20, 0x1, R0 ;  /* 0x0000000114087824 */ /* 0x000fe200078e0200 */
[----:B------:R-:W-:Y:S01]  /*2a60*/  IADD3 R2, P1, R19, R12, RZ ;  /* 0x0000000c13027210 */ /* 0x000fe20007f3e0ff */
[----:B------:R-:W-:Y:S01]  /*2a70*/  IMAD.WIDE.U32 R4, R76, c[0x0][0x1b8], R4 ;  /* 0x00006e004c047a25 */ /* 0x000fe200078e0004 */
[----:B------:R-:W-:-:S02]  /*2a80*/  SEL R3, R77, RZ, !P3 ;  /* 0x000000ff4d037207 */ /* 0x000fc40005800000 */
[----:B------:R-:W-:Y:S01]  /*2a90*/  LEA.HI.X.SX32 R9, R19, R9, 0x1, P1 ;  /* 0x0000000913097211 */ /* 0x000fe200008f0eff */
[----:B------:R-:W-:Y:S01]  /*2aa0*/  @P5 IMAD.HI.U32 R7, R8, c[0x0][0x2c8], RZ ;  /* 0x0000b20008075a27 */ /* 0x000fe200078e00ff */
[----:B------:R-:W-:-:S03]  /*2ab0*/  MOV R0, R8 ;  /* 0x0000000800007202 */ /* 0x000fc60000000f00 */
[----:B------:R-:W-:Y:S02]  /*2ac0*/  IMAD R5, R76, c[0x0][0x1bc], R5 ;  /* 0x00006f004c057a24 */ /* 0x000fe400078e0205 */
[----:B------:R-:W-:Y:S01]  /*2ad0*/  IMAD R6, R6, c[0x0][0x1c0], RZ ;  /* 0x0000700006067a24 */ /* 0x000fe200078e02ff */
[----:B------:R-:W-:Y:S01]  /*2ae0*/  @P5 SHF.R.U32.HI R0, RZ, c[0x0][0x2cc], R7 ;  /* 0x0000b300ff005a19 */ /* 0x000fe20000011607 */
[----:B------:R-:W-:-:S04]  /*2af0*/  IMAD.WIDE.U32 R4, R3, c[0x0][0x1c0], R4 ;  /* 0x0000700003047a25 */ /* 0x000fc800078e0004 */
[----:B------:R-:W-:Y:S02]  /*2b00*/  IMAD R12, R3, c[0x0][0x1c4], R6 ;  /* 0x00007100030c7a24 */ /* 0x000fe400078e0206 */
[C---:B------:R-:W-:Y:S02]  /*2b10*/  IMAD R13, R9.reuse, c[0x0][0x1e0], RZ ;  /* 0x00007800090d7a24 */ /* 0x040fe400078e02ff */
[----:B------:R-:W-:Y:S02]  /*2b20*/  IMAD R3, R9, c[0x0][0x208], RZ ;  /* 0x0000820009037a24 */ /* 0x000fe400078e02ff */
[C---:B------:R-:W-:Y:S02]  /*2b30*/  IMAD R13, R2.reuse, c[0x0][0x1e4], R13 ;  /* 0x00007900020d7a24 */ /* 0x040fe400078e020d */
[----:B------:R-:W-:Y:S02]  /*2b40*/  IMAD.MOV R9, RZ, RZ, -R0 ;  /* 0x000000ffff097224 */ /* 0x000fe400078e0a00 */
[----:B------:R-:W-:-:S02]  /*2b50*/  IMAD R15, R2, c[0x0][0x20c], R3 ;  /* 0x00008300020f7a24 */ /* 0x000fc400078e0203 */
[----:B------:R-:W-:Y:S02]  /*2b60*/  IMAD.IADD R3, R5, 0x1, R12 ;  /* 0x0000000105037824 */ /* 0x000fe400078e020c */
[----:B------:R-:W-:Y:S01]  /*2b70*/  IMAD R12, R9, c[0x0][0x2c4], R8 ;  /* 0x0000b100090c7a24 */ /* 0x000fe200078e0208 */
[----:B------:R-:W-:Y:S02]  /*2b80*/  LOP3.LUT R198, R198, 0xffffff7f, RZ, 0xc0, !PT ;  /* 0xffffff7fc6c67812 */ /* 0x000fe400078ec0ff */
[----:B------:R-:W-:Y:S01]  /*2b90*/  IADD3 R96, R200, -0x1, RZ ;  /* 0xffffffffc8607810 */ /* 0x000fe20007ffe0ff */
[----:B---3--:R-:W-:-:S04]  /*2ba0*/  IMAD.WIDE.U32 R6, R2, c[0x0][0x1e0], R74 ;  /* 0x0000780002067a25 */ /* 0x008fc800078e004a */
[----:B------:R-:W-:Y:S01]  /*2bb0*/  IMAD.WIDE.U32 R10, R2, c[0x0][0x208], R74 ;  /* 0x00008200020a7a25 */ /* 0x000fe200078e004a */
[----:B----4-:R-:W-:Y:S02]  /*2bc0*/  ISETP.GE.AND P3, PT, R21, c[0x0][0x1d4], PT ;  /* 0x0000750015007a0c */ /* 0x010fe40003f66270 */
[----:B------:R-:W-:Y:S02]  /*2bd0*/  SHF.R.S32.HI R2, RZ, 0x1f, R0 ;  /* 0x0000001fff027819 */ /* 0x000fe40000011400 */
[----:B------:R-:W-:Y:S02]  /*2be0*/  SEL R8, RZ, 0xffffffff, P3 ;  /* 0xffffffffff087807 */ /* 0x000fe40001800000 */
[----:B------:R-:W-:Y:S01]  /*2bf0*/  ISETP.GE.AND P2, PT, R74, c[0x0][0x1d4], PT ;  /* 0x000075004a007a0c */ /* 0x000fe20003f46270 */
[----:B------:R-:W-:Y:S01]  /*2c00*/  IMAD R5, R2, c[0x0][0x1b0], RZ ;  /* 0x00006c0002057a24 */ /* 0x000fe200078e02ff */
[----:B------:R-:W-:Y:S01]  /*2c10*/  MOV R2, R4 ;  /* 0x0000000400027202 */ /* 0x000fe20000000f00 */
[----:B------:R-:W-:Y:S01]  /*2c20*/  IMAD.SHL.U32 R8, R8, 0x2, RZ ;  /* 0x0000000208087824 */ /* 0x000fe200078e00ff */
[----:B------:R-:W-:Y:S01]  /*2c30*/  SEL R4, RZ, 0x1, P2 ;  /* 0x00000001ff047807 */ /* 0x000fe20001000000 */
[----:B------:R-:W-:-:S02]  /*2c40*/  IMAD R5, R0, c[0x0][0x1b4], R5 ;  /* 0x00006d0000057a24 */ /* 0x000fc400078e0205 */
[----:B------:R-:W-:Y:S01]  /*2c50*/  IMAD.WIDE.U32 R2, R0, c[0x0][0x1b0], R2 ;  /* 0x00006c0000027a25 */ /* 0x000fe200078e0002 */
[----:B------:R-:W-:Y:S02]  /*2c60*/  SHF.R.S32.HI R0, RZ, 0x1f, R12 ;  /* 0x0000001fff007819 */ /* 0x000fe4000001140c */
[----:B------:R-:W-:Y:S01]  /*2c70*/  LOP3.LUT R17, R8, 0x2, R4, 0xe2, !PT ;  /* 0x0000000208117812 */ /* 0x000fe200078ee204 */
[----:B------:R-:W-:Y:S01]  /*2c80*/  IMAD.IADD R9, R7, 0x1, R13 ;  /* 0x0000000107097824 */ /* 0x000fe200078e020d */
[----:B------:R-:W-:Y:S01]  /*2c90*/  IADD3 R7, R11, R15, RZ ;  /* 0x0000000f0b077210 */ /* 0x000fe20007ffe0ff */
[----:B------:R-:W-:Y:S01]  /*2ca0*/  IMAD.MOV.U32 R8, RZ, RZ, R6 ;  /* 0x000000ffff087224 */ /* 0x000fe200078e0006 */
[----:B------:R-:W-:Y:S01]  /*2cb0*/  MOV R6, R10 ;  /* 0x0000000a00067202 */ /* 0x000fe20000000f00 */
[----:B------:R-:W-:Y:S02]  /*2cc0*/  IMAD.IADD R5, R3, 0x1, R5 ;  /* 0x0000000103057824 */ /* 0x000fe400078e0205 */
[----:B------:R-:W-:Y:S01]  /*2cd0*/  IMAD.MOV.U32 R4, RZ, RZ, R2 ;  /* 0x000000ffff047224 */ /* 0x000fe200078e0002 */
[----:B-----5:R-:W-:Y:S01]  /*2ce0*/  @P0 SHF.R.S32.HI R3, RZ, 0x1f, R16 ;  /* 0x0000001fff030819 */ /* 0x020fe20000011410 */
[----:B------:R-:W-:-:S02]  /*2cf0*/  IMAD R0, R0, c[0x0][0x1a8], RZ ;  /* 0x00006a0000007a24 */ /* 0x000fc400078e02ff */
[----:B------:R-:W-:Y:S01]  /*2d00*/  @P0 IMAD.MOV.U32 R2, RZ, RZ, R16 ;  /* 0x000000ffff020224 */ /* 0x000fe200078e0010 */
[----:B------:R-:W-:Y:S01]  /*2d10*/  @!P0 MOV R2, R77 ;  /* 0x0000004d00028202 */ /* 0x000fe20000000f00 */
[----:B------:R-:W-:Y:S01]  /*2d20*/  @!P0 IMAD.MOV.U32 R3, RZ, RZ, R14 ;  /* 0x000000ffff038224 */ /* 0x000fe200078e000e */
[----:B------:R-:W-:Y:S01]  /*2d30*/  ISETP.GE.AND P1, PT, R18, c[0x0][0x1d4], PT ;  /* 0x0000750012007a0c */ /* 0x000fe20003f26270 */
[----:B------:R-:W-:Y:S01]  /*2d40*/  IMAD.WIDE.U32 R10, R12, c[0x0][0x1a8], R4 ;  /* 0x00006a000c0a7a25 */ /* 0x000fe200078e0004 */
[----:B------:R-:W-:-:S03]  /*2d50*/  @P3 LOP3.LUT R198, R198, 0x80, RZ, 0xfc, !PT ;  /* 0x00000080c6c63812 */ /* 0x000fc600078efcff */
[----:B------:R-:W-:Y:S02]  /*2d60*/  IMAD R13, R12, c[0x0][0x1ac], R0 ;  /* 0x00006b000c0d7a24 */ /* 0x000fe400078e0200 */
[----:B------:R-:W-:Y:S01]  /*2d70*/  IMAD.WIDE.U32 R4, R76, c[0x0][0x1e8], R8 ;  /* 0x00007a004c047a25 */ /* 0x000fe200078e0008 */
[----:B------:R-:W-:-:S03]  /*2d80*/  SEL R8, R2, RZ, !P4 ;  /* 0x000000ff02087207 */ /* 0x000fc60006000000 */
[C---:B------:R-:W-:Y:S01]  /*2d90*/  IMAD.WIDE.U32 R6, R76.reuse, c[0x0][0x210], R6 ;  /* 0x000084004c067a25 */ /* 0x040fe200078e0006 */
[----:B------:R-:W-:Y:S02]  /*2da0*/  SEL R2, RZ, 0x4, P1 ;  /* 0x00000004ff027807 */ /* 0x000fe40000800000 */
[----:B------:R-:W-:Y:S01]  /*2db0*/  SEL R0, R3, RZ, !P4 ;  /* 0x000000ff03007207 */ /* 0x000fe20006000000 */
[----:B------:R-:W-:Y:S01]  /*2dc0*/  IMAD R3, R76, c[0x0][0x214], R7 ;  /* 0x000085004c037a24 */ /* 0x000fe200078e0207 */
[----:B------:R-:W-:Y:S02]  /*2dd0*/  IADD3 R7, R11, R13, RZ ;  /* 0x0000000d0b077210 */ /* 0x000fe40007ffe0ff */
[----:B------:R-:W-:Y:S02]  /*2de0*/  LOP3.LUT R198, R198, 0xfffffeff, RZ, 0xc0, !PT ;  /* 0xfffffeffc6c67812 */ /* 0x000fe400078ec0ff */
[----:B------:R-:W-:Y:S01]  /*2df0*/  LOP3.LUT R13, R17, R2, RZ, 0xfc, !PT ;  /* 0x00000002110d7212 */ /* 0x000fe200078efcff */
[----:B------:R-:W-:-:S02]  /*2e00*/  IMAD.MOV.U32 R2, RZ, RZ, R6 ;  /* 0x000000ffff027224 */ /* 0x000fc400078e0006 */
[----:B------:R-:W-:Y:S01]  /*2e10*/  IMAD R6, R0, c[0x0][0x1f0], RZ ;  /* 0x00007c0000067a24 */ /* 0x000fe200078e02ff */
[----:B------:R-:W-:Y:S01]  /*2e20*/  @P2 LOP3.LUT R198, R198, 0x100, RZ, 0xfc, !PT ;  /* 0x00000100c6c62812 */ /* 0x000fe200078efcff */
[----:B------:R-:W-:Y:S02]  /*2e30*/  IMAD R0, R0, c[0x0][0x218], RZ ;  /* 0x0000860000007a24 */ /* 0x000fe400078e02ff */
[----:B------:R-:W-:Y:S01]  /*2e40*/  IMAD R5, R76, c[0x0][0x1ec], R5 ;  /* 0x00007b004c057a24 */ /* 0x000fe200078e0205 */
[----:B------:R-:W-:Y:S01]  /*2e50*/  LOP3.LUT R198, R198, 0xffffffbf, RZ, 0xc0, !PT ;  /* 0xffffffbfc6c67812 */ /* 0x000fe200078ec0ff */
[----:B------:R-:W-:Y:S01]  /*2e60*/  IMAD.WIDE.U32 R228, R8, c[0x0][0x218], R2 ;  /* 0x0000860008e47a25 */ /* 0x000fe200078e0002 */
[----:B------:R-:W-:-:S03]  /*2e70*/  LEA R12, P0, R10, c[0x0][0x160], 0x1 ;  /* 0x000058000a0c7a11 */ /* 0x000fc600078008ff */
[C---:B------:R-:W-:Y:S02]  /*2e80*/  IMAD R0, R8.reuse, c[0x0][0x21c], R0 ;  /* 0x0000870008007a24 */ /* 0x040fe400078e0200 */
[----:B------:R-:W-:-:S04]  /*2e90*/  IMAD.WIDE.U32 R246, R8, c[0x0][0x1f0], R4 ;  /* 0x00007c0008f67a25 */ /* 0x000fc800078e0004 */
[----:B------:R-:W-:Y:S01]  /*2ea0*/  IMAD R2, R8, c[0x0][0x1f4], R6 ;  /* 0x00007d0008027a24 */ /* 0x000fe200078e0206 */
[----:B------:R-:W-:Y:S02]  /*2eb0*/  @P1 LOP3.LUT R198, R198, 0x40, RZ, 0xfc, !PT ;  /* 0x00000040c6c61812 */ /* 0x000fe400078efcff */
[----:B------:R-:W-:Y:S01]  /*2ec0*/  LEA.HI.X R11, R10, c[0x0][0x164], R7, 0x1, P0 ;  /* 0x000059000a0b7a11 */ /* 0x000fe200000f0c07 */
[----:B------:R-:W-:Y:S01]  /*2ed0*/  IMAD.IADD R252, R247, 0x1, R2 ;  /* 0x00000001f7fc7824 */ /* 0x000fe200078e0202 */
[----:B------:R-:W-:Y:S02]  /*2ee0*/  ISETP.GE.AND P4, PT, R74, c[0x0][0x198], PT ;  /* 0x000066004a007a0c */ /* 0x000fe40003f86270 */
[----:B------:R-:W-:Y:S02]  /*2ef0*/  ISETP.GE.AND P3, PT, R21, c[0x0][0x198], PT ;  /* 0x0000660015007a0c */ /* 0x000fe40003f66270 */
[----:B------:R-:W-:Y:S02]  /*2f00*/  IADD3 R9, R19, R20, RZ ;  /* 0x0000001413097210 */ /* 0x000fe40007ffe0ff */
[----:B------:R-:W-:-:S02]  /*2f10*/  IADD3 R232, R229, R0, RZ ;  /* 0x00000000e5e87210 */ /* 0x000fc40007ffe0ff */
[----:B------:R-:W-:Y:S01]  /*2f20*/  ISETP.GE.AND P2, PT, R18, c[0x0][0x198], PT ;  /* 0x0000660012007a0c */ /* 0x000fe20003f46270 */
[----:B------:R-:W-:Y:S10]  /*2f30*/  BRA.DIV ~URZ, `(.L_x_489) ;  /* 0x00015c527f007947 */ /* 0x000ff4000b800000 */
[----:B------:R1:W2:Y:S02]  /*2f40*/  SHFL.IDX PT, R8, R11, RZ, 0x1c1f ;  /* 0x001c1fff0b087589 */ /* 0x0002a400000e0000 */
.L_x_649:
[----:B------:R-:W-:Y:S05]  /*2f50*/  BRA.DIV ~URZ, `(.L_x_490) ;  /* 0x00015ca27f007947 */ /* 0x000fea000b800000 */
[----:B------:R3:W4:Y:S02]  /*2f60*/  SHFL.IDX PT, R0, R12, RZ, 0x1c1f ;  /* 0x001c1fff0c007589 */ /* 0x00072400000e0000 */
.L_x_650:
[----:B------:R-:W-:Y:S01]  /*2f70*/  IMAD R10, R226, c[0x0][0x2c4], RZ ;  /* 0x0000b100e20a7a24 */ /* 0x000fe200078e02ff */
[----:B------:R-:W-:Y:S04]  /*2f80*/  BSSY B0, `(.L_x_491) ;  /* 0x0000016000007945 */ /* 0x000fe80003800000 */
[----:B------:R-:W-:-:S13]  /*2f90*/  ISETP.GE.AND P0, PT, R9, R10, PT ;  /* 0x0000000a0900720c */ /* 0x000fda0003f06270 */
[----:B------:R-:W-:Y:S05]  /*2fa0*/  @P0 BRA `(.L_x_492) ;  /* 0x0000013000000947 */ /* 0x000fea0003800000 */
[----:B------:R-:W5:Y:S04]  /*2fb0*/  LDL.64 R4, [R1+0x30] ;  /* 0x0000300001047983 */ /* 0x000f680000100a00 */
[----:B---3--:R-:W3:Y:S04]  /*2fc0*/  LDL R2, [R1+0x1c] ;  /* 0x00001c0001027983 */ /* 0x008ee80000100800 */
[----:B----4-:R-:W4:Y:S04]  /*2fd0*/  LDL R3, [R1+0x58] ;  /* 0x0000580001037983 */ /* 0x010f280000100800 */
[----:B--2---:R-:W2:Y:S04]  /*2fe0*/  LDL R15, [R1+0x38] ;  /* 0x00003800010f7983 */ /* 0x004ea80000100800 */
[----:B------:R-:W2:Y:S04]  /*2ff0*/  LDL R14, [R1+0x5c] ;  /* 0x00005c00010e7983 */ /* 0x000ea80000100800 */
[----:B------:R-:W2:Y:S01]  /*3000*/  LDL R16, [R1+0x54] ;  /* 0x0000540001107983 */ /* 0x000ea20000100800 */
[----:B-----5:R-:W-:-:S04]  /*3010*/  LEA R6, P0, R4, R0, 0x1 ;  /* 0x0000000004067211 */ /* 0x020fc800078008ff */
[----:B------:R-:W-:Y:S02]  /*3020*/  LEA.HI.X R7, R4, R8, R5, 0x1, P0 ;  /* 0x0000000804077211 */ /* 0x000fe400000f0c05 */
[----:B---3--:R-:W-:-:S04]  /*3030*/  LEA R4, P0, R2, R0, 0x1 ;  /* 0x0000000002047211 */ /* 0x008fc800078008ff */
[----:B----4-:R-:W-:Y:S02]  /*3040*/  LEA.HI.X R5, R2, R8, R3, 0x1, P0 ;  /* 0x0000000802057211 */ /* 0x010fe400000f0c03 */
[----:B--2---:R-:W-:Y:S01]  /*3050*/  LEA R2, P0, R15, R0, 0x1 ;  /* 0x000000000f027211 */ /* 0x004fe200078008ff */
[----:B------:R-:W-:-:S03]  /*3060*/  IMAD.SHL.U32 R0, R14, 0x2, RZ ;  /* 0x000000020e007824 */ /* 0x000fc600078e00ff */
[----:B------:R-:W-:Y:S02]  /*3070*/  LEA.HI.X R3, R15, R8, R16, 0x1, P0 ;  /* 0x000000080f037211 */ /* 0x000fe400000f0c10 */
[----:B------:R-:W-:Y:S01]  /*3080*/  @!PT LDS RZ, [RZ] ;  /* 0x00000000fffff984 */ /* 0x000fe20000000800 */
[----:B------:R-:W-:Y:S01]  /*3090*/  @!PT LDS RZ, [RZ] ;  /* 0x00000000fffff984 */ /* 0x000fe20000000800 */
[----:B------:R-:W-:Y:S01]  /*30a0*/  @!PT LDS RZ, [RZ] ;  /* 0x00000000fffff984 */ /* 0x000fe20000000800 */
[----:B------:R2:W-:Y:S04]  /*30b0*/  LDGSTS.E.BYPASS.LTC128B.128 [R0+0x6080], [R6.64], !P4 ;  /* 0x0608000006007fae */ /* 0x0005e8000e101d46 */
[----:B------:R2:W-:Y:S04]  /*30c0*/  LDGSTS.E.BYPASS.LTC128B.128 [R0+0x8080], [R4.64], !P3 ;  /* 0x0808000004007fae */ /* 0x0005e8000d901d46 */
[----:B------:R2:W-:Y:S02]  /*30d0*/  LDGSTS.E.BYPASS.LTC128B.128 [R0+0xa080], [R2.64], !P2 ;  /* 0x0a08000002007fae */ /* 0x0005e4000d101d46 */
.L_x_492:
[----:B------:R-:W-:Y:S05]  /*30e0*/  BSYNC B0 ;  /* 0x0000000000007941 */ /* 0x000fea0003800000 */
.L_x_491:
[----:B------:R-:W-:Y:S05]  /*30f0*/  BRA.DIV ~URZ, `(.L_x_493) ;  /* 0x00015b627f007947 */ /* 0x000fea000b800000 */
[----:B--2---:R2:W1:Y:S04]  /*3100*/  SHFL.IDX PT, R8, R11, 0x1, 0x1c1f ;  /* 0x003c1f000b087f89 */ /* 0x00446800000e0000 */
[----:B----4-:R2:W4:Y:S02]  /*3110*/  SHFL.IDX PT, R0, R12, 0x1, 0x1c1f ;  /* 0x003c1f000c007f89 */ /* 0x01052400000e0000 */
.L_x_651:
[----:B------:R-:W-:Y:S01]  /*3120*/  IADD3 R2, R9, 0x20, RZ ;  /* 0x0000002009027810 */ /* 0x000fe20007ffe0ff */
[----:B------:R-:W-:Y:S03]  /*3130*/  BSSY B0, `(.L_x_494) ;  /* 0x0000016000007945 */ /* 0x000fe60003800000 */
[----:B------:R-:W-:-:S13]  /*3140*/  ISETP.GE.AND P0, PT, R2, R10, PT ;  /* 0x0000000a0200720c */ /* 0x000fda0003f06270 */
[----:B------:R-:W-:Y:S05]  /*3150*/  @P0 BRA `(.L_x_495) ;  /* 0x0000013000000947 */ /* 0x000fea0003800000 */
[----:B------:R-:W5:Y:S04]  /*3160*/  LDL.64 R4, [R1+0x30] ;  /* 0x0000300001047983 */ /* 0x000f680000100a00 */
[----:B--2---:R-:W2:Y:S04]  /*3170*/  LDL R3, [R1+0x1c] ;  /* 0x00001c0001037983 */ /* 0x004ea80000100800 */
[----:B---3--:R-:W3:Y:S04]  /*3180*/  LDL R17, [R1+0x58] ;  /* 0x0000580001117983 */ /* 0x008ee80000100800 */
[----:B----4-:R-:W4:Y:S04]  /*3190*/  LDL R15, [R1+0x38] ;  /* 0x00003800010f7983 */ /* 0x010f280000100800 */
[----:B------:R-:W4:Y:S04]  /*31a0*/  LDL R14, [R1+0x5c] ;  /* 0x00005c00010e7983 */ /* 0x000f280000100800 */
[----:B------:R-:W4:Y:S01]  /*31b0*/  LDL R16, [R1+0x54] ;  /* 0x0000540001107983 */ /* 0x000f220000100800 */
[----:B-----5:R-:W-:-:S04]  /*31c0*/  LEA R6, P0, R4, R0, 0x1 ;  /* 0x0000000004067211 */ /* 0x020fc800078008ff */
[----:B-1----:R-:W-:Y:S02]  /*31d0*/  LEA.HI.X R7, R4, R8, R5, 0x1, P0 ;  /* 0x0000000804077211 */ /* 0x002fe400000f0c05 */
[----:B--2---:R-:W-:-:S04]  /*31e0*/  LEA R4, P0, R3, R0, 0x1 ;  /* 0x0000000003047211 */ /* 0x004fc800078008ff */
[----:B---3--:R-:W-:Y:S02]  /*31f0*/  LEA.HI.X R5, R3, R8, R17, 0x1, P0 ;  /* 0x0000000803057211 */ /* 0x008fe400000f0c11 */
[----:B----4-:R-:W-:Y:S01]  /*3200*/  LEA R2, P0, R15, R0, 0x1 ;  /* 0x000000000f027211 */ /* 0x010fe200078008ff */
        /* <DEDUP_REMOVED lines=8> */
.L_x_495:
[----:B------:R-:W-:Y:S05]  /*3290*/  BSYNC B0 ;  /* 0x0000000000007941 */ /* 0x000fea0003800000 */
.L_x_494:
[----:B------:R-:W-:Y:S05]  /*32a0*/  BRA.DIV ~URZ, `(.L_x_496) ;  /* 0x00015a727f007947 */ /* 0x000fea000b800000 */
[----:B-1----:R1:W2:Y:S02]  /*32b0*/  SHFL.IDX PT, R8, R11, 0x2, 0x1c1f ;  /* 0x005c1f000b087f89 */ /* 0x0022a400000e0000 */
.L_x_652:
[----:B------:R-:W-:Y:S05]  /*32c0*/  BRA.DIV ~URZ, `(.L_x_497) ;  /* 0x00015ac27f007947 */ /* 0x000fea000b800000 */
[----:B----4-:R4:W1:Y:S02]  /*32d0*/  SHFL.IDX PT, R0, R12, 0x2, 0x1c1f ;  /* 0x005c1f000c007f89 */ /* 0x01086400000e0000 */
.L_x_653:
[----:B------:R-:W-:Y:S01]  /*32e0*/  IADD3 R2, R9, 0x40, RZ ;  /* 0x0000004009027810 */ /* 0x000fe20007ffe0ff */
[----:B------:R-:W-:Y:S03]  /*32f0*/  BSSY B0, `(.L_x_498) ;  /* 0x0000016000007945 */ /* 0x000fe60003800000 */
        /* <DEDUP_REMOVED lines=8> */
[----:B-1---5:R-:W-:-:S04]  /*3380*/  LEA R6, P0, R4, R0, 0x1 ;  /* 0x0000000004067211 */ /* 0x022fc800078008ff */
        /* <DEDUP_REMOVED lines=12> */
.L_x_499:
[----:B------:R-:W-:Y:S05]  /*3450*/  BSYNC B0 ;  /* 0x0000000000007941 */ /* 0x000fea0003800000 */
.L_x_498:
[----:B------:R-:W-:Y:S05]  /*3460*/  BRA.DIV ~URZ, `(.L_x_500) ;  /* 0x000159827f007947 */ /* 0x000fea000b800000 */
[----:B-1----:R1:W3:Y:S04]  /*3470*/  SHFL.IDX PT, R7, R11, 0x3, 0x1c1f ;  /* 0x007c1f000b077f89 */ /* 0x0022e800000e0000 */
[----:B------:R1:W4:Y:S02]  /*3480*/  SHFL.IDX PT, R0, R12, 0x3, 0x1c1f ;  /* 0x007c1f000c007f89 */ /* 0x00032400000e0000 */
.L_x_654:
[----:B------:R-:W5:Y:S04]  /*3490*/  LDL.64 R16, [R1+0x30] ;  /* 0x0000300001107983 */ /* 0x000f680000100a00 */
[----:B----4-:R-:W4:Y:S04]  /*34a0*/  LDL R6, [R1+0x1c] ;  /* 0x00001c0001067983 */ /* 0x010f280000100800 */
[----:B---3--:R-:W3:Y:S04]  /*34b0*/  LDL R14, [R1+0x58] ;  /* 0x00005800010e7983 */ /* 0x008ee80000100800 */
[----:B-12---:R-:W2:Y:S04]  /*34c0*/  LDL R11, [R1+0x38] ;  /* 0x00003800010b7983 */ /* 0x006ea80000100800 */
[----:B------:R-:W2:Y:S04]  /*34d0*/  LDL R8, [R1+0x5c] ;  /* 0x00005c0001087983 */ /* 0x000ea80000100800 */
[----:B------:R-:W2:Y:S01]  /*34e0*/  LDL R12, [R1+0x54] ;  /* 0x00005400010c7983 */ /* 0x000ea20000100800 */
[----:B------:R-:W-:-:S03]  /*34f0*/  IADD3 R2, R9, 0x60, RZ ;  /* 0x0000006009027810 */ /* 0x000fc60007ffe0ff */
[----:B------:R-:W1:Y:S01]  /*3500*/  S2R R24, SR_TID.X ;  /* 0x0000000000187919 */ /* 0x000e620000002100 */
[----:B------:R-:W-:Y:S02]  /*3510*/  ISETP.GE.AND P0, PT, R2, R10, PT ;  /* 0x0000000a0200720c */ /* 0x000fe40003f06270 */
[----:B------:R-:W-:Y:S01]  /*3520*/  SHF.R.S32.HI R9, RZ, 0x1f, R96 ;  /* 0x0000001fff097819 */ /* 0x000fe20000011460 */
[----:B------:R-:W2:Y:S01]  /*3530*/  LDL R241, [R1+0x10] ;  /* 0x0000100001f17983 */ /* 0x000ea20000100800 */
[----:B------:R-:W-:Y:S02]  /*3540*/  MOV R98, R246 ;  /* 0x000000f600627202 */ /* 0x000fe40000000f00 */
[----:B-1----:R-:W-:-:S04]  /*3550*/  SHF.R.S32.HI R132, RZ, 0x1f, R24 ;  /* 0x0000001fff847819 */ /* 0x002fc80000011418 */
[----:B------:R-:W-:-:S04]  /*3560*/  LEA.HI R132, R132, R24, RZ, 0x2 ;  /* 0x0000001884847211 */ /* 0x000fc800078f10ff */
[----:B------:R-:W-:Y:S02]  /*3570*/  SHF.R.S32.HI R132, RZ, 0x2, R132 ;  /* 0x00000002ff847819 */ /* 0x000fe40000011484 */
[----:B------:R-:W-:Y:S02]  /*3580*/  MOV R99, R252 ;  /* 0x000000fc00637202 */ /* 0x000fe40000000f00 */
[C---:B------:R-:W-:Y:S02]  /*3590*/  LOP3.LUT P6, RZ, R198.reuse, 0x80, RZ, 0xc0, !PT ;  /* 0x00000080c6ff7812 */ /* 0x040fe400078cc0ff */
[----:B------:R-:W-:Y:S02]  /*35a0*/  LOP3.LUT P5, RZ, R198, 0x40, RZ, 0xc0, !PT ;  /* 0x00000040c6ff7812 */ /* 0x000fe400078ac0ff */
[----:B-----5:R-:W-:-:S04]  /*35b0*/  @!P0 LEA R4, P1, R16, R0, 0x1 ;  /* 0x0000000010048211 */ /* 0x020fc800078208ff */
[----:B------:R-:W-:Y:S02]  /*35c0*/  @!P0 LEA.HI.X R5, R16, R7, R17, 0x1, P1 ;  /* 0x0000000710058211 */ /* 0x000fe400008f0c11 */
[----:B----4-:R-:W-:-:S04]  /*35d0*/  @!P0 LEA R2, P1, R6, R0, 0x1 ;  /* 0x0000000006028211 */ /* 0x010fc800078208ff */
[----:B---3--:R-:W-:Y:S02]  /*35e0*/  @!P0 LEA.HI.X R3, R6, R7, R14, 0x1, P1 ;  /* 0x0000000706038211 */ /* 0x008fe400008f0c0e */
[----:B--2---:R-:W-:Y:S02]  /*35f0*/  @!P0 LEA R6, P1, R11, R0, 0x1 ;  /* 0x000000000b068211 */ /* 0x004fe400078208ff */
[----:B------:R-:W-:Y:S02]  /*3600*/  MOV R0, 0x30 ;  /* 0x0000003000007802 */ /* 0x000fe40000000f00 */
[----:B------:R-:W-:-:S03]  /*3610*/  SHF.L.U32 R199, R8, 0x1, RZ ;  /* 0x0000000108c77819 */ /* 0x000fc600000006ff */
[----:B------:R-:W-:Y:S02]  /*3620*/  IMAD R0, R200, -0x30, R0 ;  /* 0xffffffd0c8007824 */ /* 0x000fe400078e0200 */
[----:B------:R-:W-:Y:S01]  /*3630*/  @!PT LDS RZ, [RZ] ;  /* 0x00000000fffff984 */ /* 0x000fe20000000800 */
[----:B------:R-:W-:Y:S01]  /*3640*/  @!PT LDS RZ, [RZ] ;  /* 0x00000000fffff984 */ /* 0x000fe20000000800 */
[----:B------:R-:W-:Y:S01]  /*3650*/  @!PT LDS RZ, [RZ] ;  /* 0x00000000fffff984 */ /* 0x000fe20000000800 */
[----:B------:R1:W-:Y:S03]  /*3660*/  @!P0 LDGSTS.E.BYPASS.LTC128B.128 [R199+0x7880], [R4.64], !P4 ;  /* 0x0788000004c78fae */ /* 0x0003e6000e101d46 */
[----:B------:R-:W-:Y:S01]  /*3670*/  IADD3 R97, R227, R0, RZ ;  /* 0x00000000e3617210 */ /* 0x000fe20007ffe0ff */
[----:B------:R2:W-:Y:S01]  /*3680*/  @!P0 LDGSTS.E.BYPASS.LTC128B.128 [R199+0x9880], [R2.64], !P3 ;  /* 0x0988000002c78fae */ /* 0x0005e2000d901d46 */
[----:B------:R-:W-:-:S05]  /*3690*/  @!P0 LEA.HI.X R7, R11, R7, R12, 0x1, P1 ;  /* 0x000000070b078211 */ /* 0x000fca00008f0c0c */
[----:B------:R3:W-:Y:S04]  /*36a0*/  @!P0 LDGSTS.E.BYPASS.LTC128B.128 [R199+0xb880], [R6.64], !P2 ;  /* 0x0b88000006c78fae */ /* 0x0007e8000d101d46 */
[----:B------:R-:W0:Y:S01]  /*36b0*/  LDGDEPBAR ;  /* 0x00000000000079af */ /* 0x000e220000000000 */
[----:B------:R-:W-:Y:S03]  /*36c0*/  WARPSYNC 0xffffffff ;  /* 0xffffffff00007948 */ /* 0x000fe60003800000 */
[----:B------:R-:W-:Y:S01]  /*36d0*/  BAR.SYNC.DEFER_BLOCKING 0x0 ;  /* 0x0000000000007b1d */ /* 0x000fe20000010000 */
[----:B-1----:R-:W-:Y:S01]  /*36e0*/  IMNMX R4, R97, 0x30, PT ;  /* 0x0000003061047817 */ /* 0x002fe20003800200 */
[----:B------:R-:W-:-:S03]  /*36f0*/  IMAD R5, R9, c[0x0][0x1e0], RZ ;  /* 0x0000780009057a24 */ /* 0x000fc600078e02ff */
[----:B------:R-:W-:Y:S01]  /*3700*/  IADD3 R8, -R132, R4, RZ ;  /* 0x0000000484087210 */ /* 0x000fe20007ffe1ff */
[----:B--2---:R-:W-:-:S04]  /*3710*/  IMAD.WIDE.U32 R2, R96, c[0x0][0x1e0], RZ ;  /* 0x0000780060027a25 */ /* 0x004fc800078e00ff */
[----:B------:R-:W-:Y:S01]  /*3720*/  IMAD R4, R96, c[0x0][0x1e4], R5 ;  /* 0x0000790060047a24 */ /* 0x000fe200078e0205 */
[----:B------:R-:W-:-:S04]  /*3730*/  ISETP.GE.AND P1, PT, R8, 0x1, PT ;  /* 0x000000010800780c */ /* 0x000fc80003f26270 */
[----:B------:R-:W-:Y:S01]  /*3740*/  IADD3 R4, R3, R4, RZ ;  /* 0x0000000403047210 */ /* 0x000fe20007ffe0ff */
[----:B------:R-:W-:-:S04]  /*3750*/  IMAD.WIDE.U32 R2, R2, 0x30, R98 ;  /* 0x0000003002027825 */ /* 0x000fc800078e0062 */
[----:B------:R-:W-:Y:S01]  /*3760*/  IMAD R4, R4, 0x30, RZ ;  /* 0x0000003004047824 */ /* 0x000fe200078e02ff */
[----:B------:R-:W-:-:S04]  /*3770*/  LOP3.LUT P4, RZ, R198, 0x100, RZ, 0xc0, !PT ;  /* 0x00000100c6ff7812 */ /* 0x000fc8000788c0ff */
[----:B------:R-:W-:Y:S02]  /*3780*/  IADD3 R3, R3, R4, RZ ;  /* 0x0000000403037210 */ /* 0x000fe40007ffe0ff */
[----:B------:R-:W-:-:S04]  /*3790*/  @P1 LEA R4, P0, R2, c[0x0][0x1c8], 0x1 ;  /* 0x0000720002041a11 */ /* 0x000fc800078008ff */
[----:B------:R-:W-:Y:S02]  /*37a0*/  @P1 LEA.HI.X R5, R2, c[0x0][0x1cc], R3, 0x1, P0 ;  /* 0x0000730002051a11 */ /* 0x000fe400000f0c03 */
[----:B------:R-:W-:Y:S02]  /*37b0*/  ISETP.GE.AND P0, PT, R8, 0x21, PT ;  /* 0x000000210800780c */ /* 0x000fe40003f06270 */
[----:B---3--:R-:W-:Y:S01]  /*37c0*/  MOV R6, 0x20 ;  /* 0x0000002000067802 */ /* 0x008fe20000000f00 */
[----:B------:R-:W-:Y:S01]  /*37d0*/  @!PT LDS RZ, [RZ] ;  /* 0x00000000fffff984 */ /* 0x000fe20000000800 */
[----:B------:R-:W-:Y:S01]  /*37e0*/  @!PT LDS RZ, [RZ] ;  /* 0x00000000fffff984 */ /* 0x000fe20000000800 */
[----:B------:R-:W-:Y:S01]  /*37f0*/  @!PT LDS RZ, [RZ] ;  /* 0x00000000fffff984 */ /* 0x000fe20000000800 */
[----:B------:R1:W-:Y:S04]  /*3800*/  @P1 LDGSTS.E.BYPASS.LTC128B.128 [R199+0x3c80], [R4.64], !P4 ;  /* 0x03c8000004c71fae */ /* 0x0003e8000e101d46 */
[C---:B------:R-:W-:Y:S01]  /*3810*/  IMAD.WIDE.U32 R10, R6.reuse, c[0x0][0x1e0], RZ ;  /* 0x00007800060a7a25 */ /* 0x040fe200078e00ff */
[----:B------:R1:W-:Y:S04]  /*3820*/  @P1 LDGSTS.E.BYPASS.LTC128B.128 [R199+0x4880], [R4.64+0x40], !P6 ;  /* 0x0488004004c71fae */ /* 0x0003e8000f101d46 */
[----:B------:R1:W-:Y:S02]  /*3830*/  @P1 LDGSTS.E.BYPASS.LTC128B.128 [R199+0x5480], [R4.64+0x80], !P5 ;  /* 0x0548008004c71fae */ /* 0x0003e4000e901d46 */
[----:B-1----:R-:W-:Y:S01]  /*3840*/  IMAD R4, R6, c[0x0][0x1e4], RZ ;  /* 0x0000790006047a24 */ /* 0x002fe200078e02ff */
[----:B------:R-:W-:-:S04]  /*3850*/  @P0 IADD3 R6, P1, R2, R10, RZ ;  /* 0x0000000a02060210 */ /* 0x000fc80007f3e0ff */
[----:B------:R-:W-:Y:S02]  /*3860*/  @P0 IADD3.X R3, R3, R11, R4, P1, !PT ;  /* 0x0000000b03030210 */ /* 0x000fe40000ffe404 */
[----:B------:R-:W-:-:S04]  /*3870*/  @P0 LEA R2, P1, R6, c[0x0][0x1c8], 0x1 ;  /* 0x0000720006020a11 */ /* 0x000fc800078208ff */
[----:B------:R-:W-:-:S05]  /*3880*/  @P0 LEA.HI.X R3, R6, c[0x0][0x1cc], R3, 0x1, P1 ;  /* 0x0000730006030a11 */ /* 0x000fca00008f0c03 */
        /* <DEDUP_REMOVED lines=8> */
[----:B------:R-:W-:Y:S02]  /*3910*/  IADD3 R7, R5, R7, RZ ;  /* 0x0000000705077210 */ /* 0x000fe40007ffe0ff */
[----:B-1----:R-:W-:Y:S01]  /*3920*/  MOV R2, R228 ;  /* 0x000000e400027202 */ /* 0x002fe20000000f00 */
[----:B------:R-:W-:-:S04]  /*3930*/  DEPBAR.LE SB0, 0x1 ;  /* 0x000080400000791a */ /* 0x000fc80000000000 */
[----:B------:R-:W-:Y:S01]  /*3940*/  MOV R3, R232 ;  /* 0x000000e800037202 */ /* 0x000fe20000000f00 */
[----:B------:R-:W-:-:S04]  /*3950*/  DEPBAR.LE SB0, 0x0 ;  /* 0x000080000000791a */ /* 0x000fc80000000000 */
[----:B------:R-:W-:Y:S01]  /*3960*/  IMAD.WIDE.U32 R4, R4, 0x30, R2 ;  /* 0x0000003004047825 */ /* 0x000fe200078e0002 */
[----:B------:R-:W-:Y:S03]  /*3970*/  BAR.SYNC.DEFER_BLOCKING 0x0 ;  /* 0x0000000000007b1d */ /* 0x000fe60000010000 */
[----:B------:R-:W-:Y:S01]  /*3980*/  IMAD R3, R7, 0x30, RZ ;  /* 0x0000003007037824 */ /* 0x000fe200078e02ff */
[----:B------:R-:W-:-:S04]  /*3990*/  LEA R2, P0, R4, c[0x0][0x1f8], 0x1 ;  /* 0x00007e0004027a11 */ /* 0x000fc800078008ff */
[----:B------:R-:W-:Y:S02]  /*39a0*/  IADD3 R3, R5, R3, RZ ;  /* 0x0000000305037210 */ /* 0x000fe40007ffe0ff */
[----:B------:R-:W-:Y:S02]  /*39b0*/  @!P3 MOV R5, c[0x0][0x208] ;  /* 0x000082000005ba02 */ /* 0x000fe40000000f00 */
[----:B------:R-:W-:Y:S02]  /*39c0*/  LEA.HI.X R3, R4, c[0x0][0x1fc], R3, 0x1, P0 ;  /* 0x00007f0004037a11 */ /* 0x000fe400000f0c03 */
[----:B------:R-:W-:Y:S02]  /*39d0*/  @!P3 MOV R4, c[0x0][0x20c] ;  /* 0x000083000004ba02 */ /* 0x000fe40000000f00 */
[----:B------:R-:W-:Y:S02]  /*39e0*/  @!P3 LEA R14, P0, R5, R2, 0x6 ;  /* 0x00000002050eb211 */ /* 0x000fe400078030ff */
[----:B------:R-:W-:-:S02]  /*39f0*/  LOP3.LUT P2, RZ, R13, 0x1, RZ, 0xc0, !PT ;  /* 0x000000010dff7812 */ /* 0x000fc4000784c0ff */
[----:B------:R-:W-:Y:S02]  /*3a00*/  IADD3 R12, R0, R227, -R132 ;  /* 0x000000e3000c7210 */ /* 0x000fe40007ffe884 */
[----:B------:R-:W-:Y:S02]  /*3a10*/  @!P3 LEA.HI.X R15, R5, R3, R4, 0x6, P0 ;  /* 0x00000003050fb211 */ /* 0x000fe400000f3404 */
[----:B------:R-:W-:Y:S01]  /*3a20*/  ISETP.LT.OR P0, PT, R12, 0x1, !P2 ;  /* 0x000000010c00780c */ /* 0x000fe20005701670 */
        /* <DEDUP_REMOVED lines=14> */
[----:B------:R-:W-:-:S04]  /*3b10*/  LOP3.LUT P0, RZ, R13, 0x2, RZ, 0xc0, !PT ;  /* 0x000000020dff7812 */ /* 0x000fc8000780c0ff */
[----:B------:R-:W-:Y:S02]  /*3b20*/  ISETP.LT.OR P1, PT, R12, 0x1, !P0 ;  /* 0x000000010c00780c */ /* 0x000fe40004721670 */
[----:B------:R-:W-:-:S04]  /*3b30*/  LOP3.LUT R198, R198, 0xfffffdff, RZ, 0xc0, !PT ;  /* 0xfffffdffc6c67812 */ /* 0x000fc800078ec0ff */
[----:B------:R-:W-:-:S07]  /*3b40*/  @P3 LOP3.LUT R198, R198, 0x200, RZ, 0xfc, !PT ;  /* 0x00000200c6c63812 */ /* 0x000fce00078efcff */
[----:B------:R5:W-:Y:S01]  /*3b50*/  LDGSTS.E.BYPASS.LTC128B.128 [R199+0x2480], [R2.64+0x40], !P1 ;  /* 0x0248004002c77fae */ /* 0x000be2000c901d46 */
[----:B------:R-:W-:-:S04]  /*3b60*/  LOP3.LUT P1, RZ, R13, 0x4, RZ, 0xc0, !PT ;  /* 0x000000040dff7812 */ /* 0x000fc8000782c0ff */
[----:B------:R-:W-:-:S13]  /*3b70*/  ISETP.LT.OR P3, PT, R12, 0x1, !P1 ;  /* 0x000000010c00780c */ /* 0x000fda0004f61670 */
[----:B------:R5:W-:Y:S01]  /*3b80*/  LDGSTS.E.BYPASS.LTC128B.128 [R199+0x3080], [R2.64+0x80], !P3 ;  /* 0x0308008002c77fae */ /* 0x000be2000d901d46 */
[----:B------:R-:W-:-:S13]  /*3b90*/  ISETP.GT.AND P3, PT, R24, 0x3f, PT ;  /* 0x0000003f1800780c */ /* 0x000fda0003f64270 */
[C---:B------:R-:W-:Y:S02]  /*3ba0*/  @!P3 ISETP.LT.OR P2, PT, R12.reuse, 0x21, !P2 ;  /* 0x000000210c00b80c */ /* 0x040fe40005741670 */
[C---:B------:R-:W-:Y:S01]  /*3bb0*/  @!P3 ISETP.LT.OR P0, PT, R12.reuse, 0x21, !P0 ;  /* 0x000000210c00b80c */ /* 0x040fe20004701670 */
[-C--:B-1----:R-:W-:Y:S10]  /*3bc0*/  HMMA.16816.F32 R24, R8, R16.reuse, RZ ;  /* 0x000000100818723c */ /* 0x082ff400000018ff */
[----:B------:R1:W-:Y:S04]  /*3bd0*/  @!P3 LDGSTS.E.BYPASS.LTC128B.128 [R199+0x2080], [R14.64], !P2 ;  /* 0x020800000ec7bfae */ /* 0x0003e8000d101d46 */
[----:B------:R1:W-:Y:S01]  /*3be0*/  @!P3 LDGSTS.E.BYPASS.LTC128B.128 [R199+0x2c80], [R14.64+0x40], !P0 ;  /* 0x02c800400ec7bfae */ /* 0x0003e2000c101d46 */
[----:B------:R-:W-:Y:S01]  /*3bf0*/  @!P3 ISETP.LT.OR P0, PT, R12, 0x21, !P1 ;  /* 0x000000210c00b80c */ /* 0x000fe20004f01670 */
[C---:B------:R-:W-:Y:S11]  /*3c00*/  HMMA.16816.F32 R52, R4.reuse, R16, RZ ;  /* 0x000000100434723c */ /* 0x040ff600000018ff */
[----:B------:R-:W-:Y:S01]  /*3c10*/  @!UPT UIADD3 URZ, URZ, URZ, URZ ;  /* 0x0000003f3f3ff290 */ /* 0x000fe2000fffe03f */
[----:B------:R1:W-:Y:S04]  /*3c20*/  @!P3 LDGSTS.E.BYPASS.LTC128B.128 [R199+0x3880], [R14.64+0x80], !P0 ;  /* 0x038800800ec7bfae */ /* 0x0003e8000c101d46 */
[----:B------:R-:W-:Y:S04]  /*3c30*/  LDSM.16.M88.4 R60, [R184+0xc00] ;  /* 0x000c0000b83c783b */ /* 0x000fe80000000200 */
[----:B------:R-:W4:Y:S01]  /*3c40*/  LDSM.16.M88.4 R36, [R187+0x2000] ;  /* 0x00200000bb24783b */ /* 0x000f220000000200 */
[C---:B--2---:R-:W-:Y:S03]  /*3c50*/  HMMA.16816.F32 R76, R4.reuse, R20, RZ ;  /* 0x00000014044c723c */ /* 0x044fe600000018ff */
[----:B------:R-:W2:Y:S04]  /*3c60*/  LDSM.16.M88.4 R28, [R187+0x3000] ;  /* 0x00300000bb1c783b */ /* 0x000ea80000000200 */
[----:B------:R-:W-:Y:S01]  /*3c70*/  LDSM.16.M88.4 R56, [R195] ;  /* 0x00000000c338783b */ /* 0x000fe20000000200 */
[C---:B---3--:R-:W-:Y:S03]  /*3c80*/  HMMA.16816.F32 R64, R4.reuse, R44, RZ ;  /* 0x0000002c0440723c */ /* 0x048fe600000018ff */
[----:B------:R-:W0:Y:S05]  /*3c90*/  LDGDEPBAR ;  /* 0x00000000000079af */ /* 0x000e2a0000000000 */
[C---:B------:R-:W-:Y:S08]  /*3ca0*/  HMMA.16816.F32 R68, R4.reuse, R22, RZ ;  /* 0x000000160444723c */ /* 0x040ff000000018ff */
[C---:B-1----:R-:W-:Y:S08]  /*3cb0*/  HMMA.16816.F32 R12, R4.reuse, R18, RZ ;  /* 0x00000012040c723c */ /* 0x042ff000000018ff */
[----:B------:R-:W-:Y:S08]  /*3cc0*/  HMMA.16816.F32 R80, R4, R46, RZ ;  /* 0x0000002e0450723c */ /* 0x000ff000000018ff */
[----:B----4-:R-:W-:Y:S01]  /*3cd0*/  HMMA.16816.F32 R4, R40, R48, R24 ;  /* 0x000000302804723c */ /* 0x010fe20000001818 */
[----:B------:R-:W1:Y:S07]  /*3ce0*/  LDSM.16.M88.4 R24, [R188+0x2000] ;  /* 0x00200000bc18783b */ /* 0x000e6e0000000200 */
[C---:B------:R-:W-:Y:S01]  /*3cf0*/  HMMA.16816.F32 R72, R8.reuse, R18, RZ ;  /* 0x000000120848723c */ /* 0x040fe200000018ff */
[----:B------:R-:W-:Y:S07]  /*3d00*/  LDSM.16.M88.4 R16, [R187+0x4000] ;  /* 0x00400000bb10783b */ /* 0x000fee0000000200 */
[C---:B------:R-:W-:Y:S08]  /*3d10*/  HMMA.16816.F32 R92, R8.reuse, R20, RZ ;  /* 0x00000014085c723c */ /* 0x040ff000000018ff */
[C---:B------:R-:W-:Y:S01]  /*3d20*/  HMMA.16816.F32 R116, R8.reuse, R22, RZ ;  /* 0x000000160874723c */ /* 0x040fe200000018ff */
[----:B------:R-:W3:Y:S07]  /*3d30*/  LDSM.16.M88.4 R20, [R188+0x3000] ;  /* 0x00300000bc14783b */ /* 0x000eee0000000200 */
[C---:B------:R-:W-:Y:S08]  /*3d40*/  HMMA.16816.F32 R104, R8.reuse, R44, RZ ;  /* 0x0000002c0868723c */ /* 0x040ff000000018ff */
[----:B------:R-:W-:Y:S01]  /*3d50*/  HMMA.16816.F32 R112, R8, R46, RZ ;  /* 0x0000002e0870723c */ /* 0x000fe200000018ff */
[----:B------:R-:W-:Y:S07]  /*3d60*/  LDSM.16.M88.4 R44, [R192] ;  /* 0x00000000c02c783b */ /* 0x000fee0000000200 */
[----:B------:R-:W-:Y:S01]  /*3d70*/  HMMA.16816.F32 R8, R32, R48, R52 ;  /* 0x000000302008723c */ /* 0x000fe20000001834 */
[----:B------:R-:W4:Y:S07]  /*3d80*/  LDSM.16.M88.4 R52, [R184+0x1800] ;  /* 0x00180000b834783b */ /* 0x000f2e0000000200 */
[----:B------:R-:W-:Y:S08]  /*3d90*/  HMMA.16816.F32 R4, R36, R60, R4 ;  /* 0x0000003c2404723c */ /* 0x000ff00000001804 */
[-C--:B------:R-:W-:Y:S01]  /*3da0*/  HMMA.16816.F32 R100, R32, R50.reuse, R12 ;  /* 0x000000322064723c */ /* 0x080fe2000000180c */
[----:B------:R-:W3:Y:S07]  /*3db0*/  LDSM.16.M88.4 R12, [R187+0x5000] ;  /* 0x00500000bb0c783b */ /* 0x000eee0000000200 */
[----:B------:R-:W-:Y:S08]  /*3dc0*/  HMMA.16816.F32 R72, R40, R50, R72 ;  /* 0x000000322848723c */ /* 0x000ff00000001848 */
[----:B--2---:R-:W-:Y:S01]  /*3dd0*/  HMMA.16816.F32 R48, R28, R60, R8 ;  /* 0x0000003c1c30723c */ /* 0x004fe20000001808 */
[----:B------:R-:W2:Y:S07]  /*3de0*/  LDSM.16.M88.4 R8, [R188+0x4000] ;  /* 0x00400000bc08783b */ /* 0x000eae0000000200 */
[----:B------:R-:W-:Y:S08]  /*3df0*/  HMMA.16816.F32 R124, R32, R84, R64 ;  /* 0x00000054207c723c */ /* 0x000ff00000001840 */
[----:B-1----:R-:W-:Y:S01]  /*3e00*/  HMMA.16816.F32 R64, R24, R56, R4 ;  /* 0x000000381840723c */ /* 0x002fe20000001804 */
[----:B------:R-:W-:Y:S07]  /*3e10*/  LDSM.16.M88.4 R4, [R188+0x5000] ;  /* 0x00500000bc04783b */ /* 0x000fee0000000200 */
[C---:B------:R-:W-:Y:S08]  /*3e20*/  HMMA.16816.F32 R108, R32.reuse, R88, R76 ;  /* 0x00000058206c723c */ /* 0x040ff0000000184c */
[C---:B------:R-:W-:Y:S08]  /*3e30*/  HMMA.16816.F32 R120, R32.reuse, R90, R68 ;  /* 0x0000005a2078723c */ /* 0x040ff00000001844 */
[----:B------:R-:W-:Y:S08]  /*3e40*/  HMMA.16816.F32 R128, R32, R86, R80 ;  /* 0x000000562080723c */ /* 0x000ff00000001850 */
[----:B---3--:R-:W-:Y:S01]  /*3e50*/  HMMA.16816.F32 R32, R20, R56, R48 ;  /* 0x000000381420723c */ /* 0x008fe20000001830 */
[----:B------:R-:W1:Y:S07]  /*3e60*/  LDSM.16.M88.4 R48, [R184+0x1000] ;  /* 0x00100000b830783b */ /* 0x000e6e0000000200 */
[-C--:B------:R-:W-:Y:S08]  /*3e70*/  HMMA.16816.F32 R72, R36, R62.reuse, R72 ;  /* 0x0000003e2448723c */ /* 0x080ff00000001848 */
[----:B------:R-:W-:Y:S01]  /*3e80*/  HMMA.16816.F32 R76, R28, R62, R100 ;  /* 0x0000003e1c4c723c */ /* 0x000fe20000001864 */
[----:B------:R-:W3:Y:S07]  /*3e90*/  LDSM.16.M88.4 R60, [R194] ;  /* 0x00000000c23c783b */ /* 0x000eee0000000200 */
[----:B----4-:R-:W-:Y:S08]  /*3ea0*/  HMMA.16816.F32 R68, R16, R52, R64 ;  /* 0x000000341044723c */ /* 0x010ff00000001840 */
[----:B------:R-:W-:Y:S08]  /*3eb0*/  HMMA.16816.F32 R92, R40, R88, R92 ;  /* 0x00000058285c723c */ /* 0x000ff0000000185c */
[----:B------:R-:W-:Y:S08]  /*3ec0*/  HMMA.16816.F32 R32, R12, R52, R32 ;  /* 0x000000340c20723c */ /* 0x000ff00000001820 */
[-C--:B------:R-:W-:Y:S08]  /*3ed0*/  HMMA.16816.F32 R64, R24, R58.reuse, R72 ;  /* 0x0000003a1840723c */ /* 0x080ff00000001848 */
[----:B------:R-:W-:Y:S08]  /*3ee0*/  HMMA.16816.F32 R72, R20, R58, R76 ;  /* 0x0000003a1448723c */ /* 0x000ff0000000184c */
[----:B--2---:R-:W-:Y:S08]  /*3ef0*/  HMMA.16816.F32 R80, R8, R44, R68 ;  /* 0x0000002c0850723c */ /* 0x004ff00000001844 */
[----:B-1----:R-:W-:Y:S08]  /*3f00*/  HMMA.16816.F32 R68, R36, R48, R92 ;  /* 0x000000302444723c */ /* 0x002ff0000000185c */
[C---:B------:R-:W-:Y:S08]  /*3f10*/  HMMA.16816.F32 R104, R40.reuse, R84, R104 ;  /* 0x000000542868723c */ /* 0x040ff00000001868 */
[----:B------:R-:W-:Y:S08]  /*3f20*/  HMMA.16816.F32 R112, R40, R86, R112 ;  /* 0x000000562870723c */ /* 0x000ff00000001870 */
[----:B------:R-:W-:Y:S01]  /*3f30*/  HMMA.16816.F32 R84, R4, R44, R32 ;  /* 0x0000002c0454723c */ /* 0x000fe20000001820 */
[----:B------:R-:W1:Y:S07]  /*3f40*/  LDSM.16.M88.4 R32, [R184+0x1c00] ;  /* 0x001c0000b820783b */ /* 0x000e6e0000000200 */
[----:B------:R-:W-:Y:S01]  /*3f50*/  HMMA.16816.F32 R56, R16, R54, R64 ;  /* 0x000000361038723c */ /* 0x000fe20000001840 */
[----:B-----5:R-:W-:-:S07]  /*3f60*/  FMUL.FTZ R2, R80, c[0x0][0x320] ;  /* 0x0000c80050027a20 */ /* 0x020fce0000410000 */
[----:B------:R-:W-:Y:S01]  /*3f70*/  HMMA.16816.F32 R100, R40, R90, R116 ;  /* 0x0000005a2864723c */ /* 0x000fe20000001874 */
[----:B------:R2:W4:Y:S07]  /*3f80*/  MUFU.TANH R116, R2 ;  /* 0x0000000200747308 */ /* 0x00052e0000002400 */
[----:B------:R-:W-:Y:S08]  /*3f90*/  HMMA.16816.F32 R40, R28, R48, R108 ;  /* 0x000000301c28723c */ /* 0x000ff0000000186c */
[----:B------:R-:W-:Y:S01]  /*3fa0*/  HMMA.16816.F32 R52, R12, R54, R72 ;  /* 0x000000360c34723c */ /* 0x000fe20000001848 */
[----:B--2---:R-:W-:-:S04]  /*3fb0*/  FMUL.FTZ R2, R81, c[0x0][0x320] ;  /* 0x0000c80051027a20 */ /* 0x004fc80000410000 */
[----:B------:R2:W1:Y:S03]  /*3fc0*/  MUFU.TANH R108, R2 ;  /* 0x00000002006c7308 */ /* 0x0004660000002400 */
[----:B---3--:R-:W-:Y:S08]  /*3fd0*/  HMMA.16816.F32 R68, R24, R60, R68 ;  /* 0x0000003c1844723c */ /* 0x008ff00000001844 */
[----:B------:R-:W-:Y:S01]  /*3fe0*/  HMMA.16816.F32 R76, R8, R46, R56 ;  /* 0x0000002e084c723c */ /* 0x000fe20000001838 */
[----:B------:R-:W-:Y:S01]  /*3ff0*/  LDSM.16.M88.4 R56, [R191] ;  /* 0x00000000bf38783b */ /* 0x000fe20000000200 */
[----:B--2---:R-:W-:-:S04]  /*4000*/  FMUL.FTZ R2, R82, c[0x0][0x320] ;  /* 0x0000c80052027a20 */ /* 0x004fc80000410000 */
[----:B------:R2:W3:Y:S02]  /*4010*/  MUFU.TANH R111, R2 ;  /* 0x00000002006f7308 */ /* 0x0004e40000002400 */
[----:B------:R-:W-:Y:S01]  /*4020*/  HMMA.16816.F32 R40, R20, R60, R40 ;  /* 0x0000003c1428723c */ /* 0x000fe20000001828 */
[----:B--2---:R-:W-:-:S05]  /*4030*/  FMUL.FTZ R2, R83, c[0x0][0x320] ;  /* 0x0000c80053027a20 */ /* 0x004fca0000410000 */
[----:B------:R2:W1:Y:S02]  /*4040*/  MUFU.TANH R109, R2 ;  /* 0x00000002006d7308 */ /* 0x0004640000002400 */
        /* <DEDUP_REMOVED lines=127> */
[----:B------:R-:W-:Y:S02]  /*4840*/  IADD3 R4, R200, -0x2, RZ ;  /* 0xfffffffec8047810 */ /* 0x000fe40007ffe0ff */
[----:B------:R-:W-:-:S02]  /*4850*/  ISETP.GE.AND P0, PT, R6, 0x21, PT ;  /* 0x000000210600780c */ /* 0x000fc40003f06270 */
[----:B-1----:R-:W-:-:S05]  /*4860*/  SHF.R.S32.HI R2, RZ, 0x1f, R4 ;  /* 0x0000001fff027819 */ /* 0x002fca0000011404 */
[----:B------:R-:W-:-:S04]  /*4870*/  IMAD R2, R2, c[0x0][0x1e0], RZ ;  /* 0x0000780002027a24 */ /* 0x000fc800078e02ff */
[----:B------:R-:W-:Y:S02]  /*4880*/  IMAD R7, R4, c[0x0][0x1e4], R2 ;  /* 0x0000790004077a24 */ /* 0x000fe400078e0202 */
[----:B------:R-:W-:Y:S02]  /*4890*/  @P0 IMAD.MOV.U32 R5, RZ, RZ, c[0x0][0x1e0] ;  /* 0x00007800ff050624 */ /* 0x000fe400078e00ff */
[----:B------:R-:W-:Y:S02]  /*48a0*/  @P0 IMAD.MOV.U32 R3, RZ, RZ, 0x5 ;  /* 0x00000005ff030424 */ /* 0x000fe400078e00ff */
[----:B------:R-:W-:-:S03]  /*48b0*/  @P0 IMAD.SHL.U32 R2, R5, 0x20, RZ ;  /* 0x0000002005020824 */ /* 0x000fc600078e00ff */
[----:B------:R-:W-:Y:S01]  /*48c0*/  @P0 SHF.L.U64.HI R3, R5, R3, c[0x0][0x1e4] ;  /* 0x0000790005030619 */ /* 0x000fe20000010203 */
[----:B------:R-:W-:-:S04]  /*48d0*/  IMAD.WIDE.U32 R4, R4, c[0x0][0x1e0], RZ ;  /* 0x0000780004047a25 */ /* 0x000fc800078e00ff */
[----:B------:R-:W-:Y:S02]  /*48e0*/  IMAD.IADD R5, R5, 0x1, R7 ;  /* 0x0000000105057824 */ /* 0x000fe400078e0207 */
[----:B------:R-:W-:-:S04]  /*48f0*/  @P0 IMAD.WIDE.U32 R2, R4, 0x30, R2 ;  /* 0x0000003004020825 */ /* 0x000fc800078e0002 */
[----:B------:R-:W-:Y:S01]  /*4900*/  @P0 IMAD R8, R5, 0x30, RZ ;  /* 0x0000003005080824 */ /* 0x000fe200078e02ff */
[----:B------:R-:W-:-:S04]  /*4910*/  @P0 IADD3 R7, P1, R246, R2, RZ ;  /* 0x00000002f6070210 */ /* 0x000fc80007f3e0ff */
[----:B------:R-:W-:Y:S02]  /*4920*/  @P0 IADD3.X R8, R252, R8, R3, P1, !PT ;  /* 0x00000008fc080210 */ /* 0x000fe40000ffe403 */
[----:B------:R-:W-:-:S13]  /*4930*/  ISETP.GE.AND P1, PT, R6, 0x1, PT ;  /* 0x000000010600780c */ /* 0x000fda0003f26270 */
[----:B------:R-:W-:-:S04]  /*4940*/  @P1 IMAD.WIDE.U32 R2, R4, 0x30, R98 ;  /* 0x0000003004021825 */ /* 0x000fc800078e0062 */
[----:B------:R-:W-:Y:S01]  /*4950*/  @P1 IMAD R5, R5, 0x30, RZ ;  /* 0x0000003005051824 */ /* 0x000fe200078e02ff */
[----:B------:R-:W-:-:S03]  /*4960*/  @P1 LEA R4, P2, R2, c[0x0][0x1c8], 0x1 ;  /* 0x0000720002041a11 */ /* 0x000fc600078408ff */
[----:B------:R-:W-:-:S05]  /*4970*/  @P1 IMAD.IADD R3, R3, 0x1, R5 ;  /* 0x0000000103031824 */ /* 0x000fca00078e0205 */
[----:B------:R-:W-:Y:S02]  /*4980*/  @P1 LEA.HI.X R5, R2, c[0x0][0x1cc], R3, 0x1, P2 ;  /* 0x0000730002051a11 */ /* 0x000fe400010f0c03 */
[----:B------:R-:W-:-:S03]  /*4990*/  @P0 LEA R2, P2, R7, c[0x0][0x1c8], 0x1 ;  /* 0x0000720007020a11 */ /* 0x000fc600078408ff */
[----:B------:R-:W-:Y:S01]  /*49a0*/  @!PT LDS RZ, [RZ] ;  /* 0x00000000fffff984 */ /* 0x000fe20000000800 */
[----:B------:R-:W-:Y:S01]  /*49b0*/  @!PT LDS RZ, [RZ] ;  /* 0x00000000fffff984 */ /* 0x000fe20000000800 */
[----:B------:R-:W-:Y:S01]  /*49c0*/  @!PT LDS RZ, [RZ] ;  /* 0x00000000fffff984 */ /* 0x000fe20000000800 */
[----:B------:R1:W-:Y:S01]  /*49d0*/  @P1 LDGSTS.E.BYPASS.LTC128B.128 [R199+0x3c80], [R4.64], !P4 ;  /* 0x03c8000004c71fae */ /* 0x0003e2000e101d46 */
[----:B------:R-:W-:-:S03]  /*49e0*/  @P0 LEA.HI.X R3, R7, c[0x0][0x1cc], R8, 0x1, P2 ;  /* 0x0000730007030a11 */ /* 0x000fc600010f0c08 */
[----:B------:R1:W-:Y:S04]  /*49f0*/  @P1 LDGSTS.E.BYPASS.LTC128B.128 [R199+0x4880], [R4.64+0x40], !P6 ;  /* 0x0488004004c71fae */ /* 0x0003e8000f101d46 */
[----:B------:R1:W-:Y:S04]  /*4a00*/  @P1 LDGSTS.E.BYPASS.LTC128B.128 [R199+0x5480], [R4.64+0x80], !P5 ;  /* 0x0548008004c71fae */ /* 0x0003e8000e901d46 */
[----:B------:R1:W-:Y:S04]  /*4a10*/  @P0 LDGSTS.E.BYPASS.LTC128B.128 [R199+0x4480], [R2.64], !P4 ;  /* 0x0448000002c70fae */ /* 0x0003e8000e101d46 */
[----:B------:R1:W-:Y:S04]  /*4a20*/  @P0 LDGSTS.E.BYPASS.LTC128B.128 [R199+0x5080], [R2.64+0x40], !P6 ;  /* 0x0508004002c70fae */ /* 0x0003e8000f101d46 */
[----:B------:R1:W-:Y:S02]  /*4a30*/  @P0 LDGSTS.E.BYPASS.LTC128B.128 [R199+0x5c80], [R2.64+0x80], !P5 ;  /* 0x05c8008002c70fae */ /* 0x0003e4000e901d46 */
.L_x_502:
[----:B--234-:R-:W-:Y:S05]  /*4a40*/  BSYNC B0 ;  /* 0x0000000000007941 */ /* 0x01cfea0003800000 */
.L_x_501:
[----:B-1----:R-:W2:Y:S01]  /*4a50*/  LDL R2, [R1+0x3c] ;  /* 0x00003c0001027983 */ /* 0x002ea20000100800 */
[----:B------:R-:W-:-:S03]  /*4a60*/  IMAD.MOV.U32 R244, RZ, RZ, c[0x0][0x2c4] ;  /* 0x0000b100fff47624 */ /* 0x000fc600078e00ff */
[----:B------:R-:W2:Y:S01]  /*4a70*/  LDL R243, [R1+0x18] ;  /* 0x0000180001f37983 */ /* 0x000ea20000100800 */
[----:B------:R-:W-:Y:S01]  /*4a80*/  IMAD.MOV.U32 R242, RZ, RZ, c[0x0][0x32c] ;  /* 0x0000cb00fff27624 */ /* 0x000fe200078e00ff */
[----:B------:R-:W-:Y:S01]  /*4a90*/  ISETP.NE.AND P0, PT, R244, 0x1, PT ;  /* 0x00000001f400780c */ /* 0x000fe20003f05270 */
[----:B------:R-:W-:Y:S01]  /*4aa0*/  ULDC UR4, c[0x0][0x324] ;  /* 0x0000c90000047ab9 */ /* 0x000fe20000000800 */
[--C-:B------:R-:W-:Y:S01]  /*4ab0*/  IMAD.IADD R8, R97, 0x1, -R236.reuse ;  /* 0x0000000161087824 */ /* 0x100fe200078e0aec */
[----:B------:R-:W-:Y:S01]  /*4ac0*/  ULOP3.LUT UR4, URZ, UR4, URZ, 0x33, !UPT ;  /* 0x000000043f047292 */ /* 0x000fe2000f8e333f */
[----:B------:R-:W0:Y:S01]  /*4ad0*/  LDGDEPBAR ;  /* 0x00000000000079af */ /* 0x000e220000000000 */
[----:B------:R-:W-:Y:S02]  /*4ae0*/  IMAD.IADD R9, R0, 0x1, -R236 ;  /* 0x0000000100097824 */ /* 0x000fe400078e0aec */
[----:B--2---:R-:W-:-:S06]  /*4af0*/  IMAD.IADD R2, R2, 0x1, R243 ;  /* 0x0000000102027824 */ /* 0x004fcc00078e02f3 */
[----:B------:R-:W-:-:S04]  /*4b00*/  @P0 IMAD.HI.U32 R3, R2, c[0x0][0x2c8], RZ ;  /* 0x0000b20002030a27 */ /* 0x000fc800078e00ff */
[----:B------:R-:W-:Y:S01]  /*4b10*/  IMAD.MOV.U32 R5, RZ, RZ, R2 ;  /* 0x000000ffff057224 */ /* 0x000fe200078e0002 */
[----:B------:R-:W-:Y:S02]  /*4b20*/  @P0 SHF.R.U32.HI R5, RZ, c[0x0][0x2cc], R3 ;  /* 0x0000b300ff050a19 */ /* 0x000fe40000011603 */
[----:B------:R-:W-:Y:S02]  /*4b30*/  IADD3 R2, -R236, 0x1, R97 ;  /* 0x00000001ec027810 */ /* 0x000fe40007ffe161 */
[----:B------:R-:W-:Y:S01]  /*4b40*/  ISETP.GE.AND P0, PT, R242, 0x1, PT ;  /* 0x00000001f200780c */ /* 0x000fe20003f06270 */
[----:B------:R-:W1:Y:S01]  /*4b50*/  SHFL.IDX PT, R4, R5, RZ, 0x1c1f ;  /* 0x001c1fff05047589 */ /* 0x000e6200000e0000 */
[----:B------:R-:W-:-:S04]  /*4b60*/  IADD3 R2, R2, -R226, RZ ;  /* 0x800000e202027210 */ /* 0x000fc80007ffe0ff */
[C---:B------:R-:W-:Y:S02]  /*4b70*/  IADD3 R6, R2.reuse, c[0x0][0x328], RZ ;  /* 0x0000ca0002067a10 */ /* 0x040fe40007ffe0ff */
[----:B------:R-:W-:Y:S02]  /*4b80*/  IADD3 R7, R2, UR4, RZ ;  /* 0x0000000402077c10 */ /* 0x000fe4000fffe0ff */
[-C--:B-1----:R-:W-:Y:S02]  /*4b90*/  IADD3 R3, R6, R4.reuse, RZ ;  /* 0x0000000406037210 */ /* 0x082fe40007ffe0ff */
[----:B------:R-:W-:Y:S02]  /*4ba0*/  IADD3 R2, R7, R4, RZ ;  /* 0x0000000407027210 */ /* 0x000fe40007ffe0ff */
[----:B------:R-:W-:Y:S01]  /*4bb0*/  IMNMX R3, R8, R3, PT ;  /* 0x0000000308037217 */ /* 0x000fe20003800200 */
[----:B------:R-:W-:Y:S05]  /*4bc0*/  @!P0 BRA `(.L_x_503) ;  /* 0x0000014000008947 */ /* 0x000fea0003800000 */
[----:B------:R-:W-:Y:S01]  /*4bd0*/  IADD3 R4, -R226, R227, R4 ;  /* 0x000000e3e2047210 */ /* 0x000fe20007ffe104 */
[----:B------:R-:W-:Y:S03]  /*4be0*/  BSSY B0, `(.L_x_504) ;  /* 0x000000e000007945 */ /* 0x000fe60003800000 */
        /* <DEDUP_REMOVED lines=9> */
.L_x_505:
[----:B------:R-:W-:-:S04]  /*4c80*/  MOV R10, c[0x0][0x32c] ;  /* 0x0000cb00000a7a02 */ /* 0x000fc80000000f00 */
[----:B------:R-:W-:-:S13]  /*4c90*/  ISETP.NE.AND P0, PT, R10, 0x1, PT ;  /* 0x000000010a00780c */ /* 0x000fda0003f05270 */
[----:B------:R-:W-:-:S05]  /*4ca0*/  @P0 IMAD.HI.U32 R10, R4, c[0x0][0x330], RZ ;  /* 0x0000cc00040a0a27 */ /* 0x000fca00078e00ff */
[----:B------:R-:W-:Y:S02]  /*4cb0*/  @P0 SHF.R.U32.HI R4, RZ, c[0x0][0x334], R10 ;  /* 0x0000cd00ff040a19 */ /* 0x000fe4000001160a */
.L_x_506:
[----:B------:R-:W-:Y:S05]  /*4cc0*/  BSYNC B0 ;  /* 0x0000000000007941 */ /* 0x000fea0003800000 */
.L_x_504:
[----:B------:R-:W-:-:S05]  /*4cd0*/  IMAD R4, R4, c[0x0][0x32c], R9 ;  /* 0x0000cb0004047a24 */ /* 0x000fca00078e0209 */
[----:B------:R-:W-:Y:S02]  /*4ce0*/  IADD3 R10, R4, c[0x0][0x32c], RZ ;  /* 0x0000cb00040a7a10 */ /* 0x000fe40007ffe0ff */
[----:B------:R-:W-:Y:S02]  /*4cf0*/  IMNMX R2, R2, R4, !PT ;  /* 0x0000000402027217 */ /* 0x000fe40007800200 */
[----:B------:R-:W-:Y:S02]  /*4d00*/  IMNMX R3, R3, R10, PT ;  /* 0x0000000a03037217 */ /* 0x000fe40003800200 */
.L_x_503:
[C---:B------:R-:W-:Y:S02]  /*4d10*/  ISETP.GE.AND P0, PT, R0.reuse, 0x2, PT ;  /* 0x000000020000780c */ /* 0x040fe40003f06270 */
[----:B------:R-:W-:Y:S02]  /*4d20*/  ISETP.GE.AND P1, PT, R0, 0x9, PT ;  /* 0x000000090000780c */ /* 0x000fe40003f26270 */
[----:B------:R-:W-:Y:S02]  /*4d30*/  P2R R13, PR, RZ, 0x1 ;  /* 0x00000001ff0d7803 */ /* 0x000fe40000000000 */
[----:B------:R-:W-:-:S02]  /*4d40*/  ISETP.GT.AND P0, PT, R2, 0x1, !P0 ;  /* 0x000000010200780c */ /* 0x000fc40004704270 */
[----:B------:R-:W-:Y:S02]  /*4d50*/  P2R R12, PR, RZ, 0x2 ;  /* 0x00000002ff0c7803 */ /* 0x000fe40000000000 */
[----:B------:R-:W-:Y:S02]  /*4d60*/  ISETP.LT.OR P0, PT, R3, 0x2, P0 ;  /* 0x000000020300780c */ /* 0x000fe40000701670 */
[----:B------:R-:W-:Y:S02]  /*4d70*/  ISETP.GE.AND P6, PT, R0, 0x12, PT ;  /* 0x000000120000780c */ /* 0x000fe40003fc6270 */
[----:B------:R-:W-:Y:S02]  /*4d80*/  FSEL R17, R108, -INF , !P0 ;  /* 0xff8000006c117808 */ /* 0x000fe40004000000 */
[----:B------:R-:W-:Y:S02]  /*4d90*/  ISETP.GT.AND P0, PT, R2, 0x8, !P1 ;  /* 0x000000080200780c */ /* 0x000fe40004f04270 */
[----:B------:R-:W-:-:S02]  /*4da0*/  ISETP.GE.AND P1, PT, R0, 0xa, PT ;  /* 0x0000000a0000780c */ /* 0x000fc40003f26270 */
[----:B------:R-:W-:Y:S02]  /*4db0*/  ISETP.LT.OR P0, PT, R3, 0x9, P0 ;  /* 0x000000090300780c */ /* 0x000fe40000701670 */
[----:B------:R-:W-:Y:S02]  /*4dc0*/  P2R R11, PR, RZ, 0x2 ;  /* 0x00000002ff0b7803 */ /* 0x000fe40000000000 */
[----:B------:R-:W-:Y:S02]  /*4dd0*/  FSEL R18, R93, -INF , !P0 ;  /* 0xff8000005d127808 */ /* 0x000fe40004000000 */
[----:B------:R-:W-:Y:S02]  /*4de0*/  ISETP.GT.AND P0, PT, R2, 0x9, !P1 ;  /* 0x000000090200780c */ /* 0x000fe40004f04270 */
[----:B------:R-:W-:Y:S02]  /*4df0*/  ISETP.GE.AND P1, PT, R0, 0x11, PT ;  /* 0x000000110000780c */ /* 0x000fe40003f26270 */
[----:B------:R-:W-:-:S02]  /*4e00*/  ISETP.LT.OR P0, PT, R3, 0xa, P0 ;  /* 0x0000000a0300780c */ /* 0x000fc40000701670 */
[----:B------:R-:W-:Y:S02]  /*4e10*/  ISETP.GE.AND P5, PT, R0, 0x19, PT ;  /* 0x000000190000780c */ /* 0x000fe40003fa6270 */
[----:B------:R-:W-:Y:S02]  /*4e20*/  FSEL R19, R92, -INF , !P0 ;  /* 0xff8000005c137808 */ /* 0x000fe40004000000 */
[----:B------:R-:W-:Y:S02]  /*4e30*/  ISETP.GT.AND P0, PT, R2, 0x10, !P1 ;  /* 0x000000100200780c */ /* 0x000fe40004f04270 */
[C---:B------:R-:W-:Y:S02]  /*4e40*/  ISETP.GE.AND P4, PT, R0.reuse, 0x1a, PT ;  /* 0x0000001a0000780c */ /* 0x040fe40003f86270 */
[----:B------:R-:W-:Y:S02]  /*4e50*/  ISETP.LT.OR P0, PT, R3, 0x11, P0 ;  /* 0x000000110300780c */ /* 0x000fe40000701670 */
[----:B------:R-:W-:-:S02]  /*4e60*/  ISETP.GE.AND P3, PT, R0, 0x21, PT ;  /* 0x000000210000780c */ /* 0x000fc40003f66270 */
[----:B------:R-:W-:Y:S02]  /*4e70*/  FSEL R21, R85, -INF , !P0 ;  /* 0xff80000055157808 */ /* 0x000fe40004000000 */
[----:B------:R-:W-:Y:S02]  /*4e80*/  ISETP.GT.AND P0, PT, R2, 0x11, !P6 ;  /* 0x000000110200780c */ /* 0x000fe40007704270 */
[----:B------:R-:W-:Y:S02]  /*4e90*/  ISETP.GE.AND P2, PT, R0, 0x22, PT ;  /* 0x000000220000780c */ /* 0x000fe40003f46270 */
[----:B------:R-:W-:Y:S02]  /*4ea0*/  ISETP.LT.OR P0, PT, R3, 0x12, P0 ;  /* 0x000000120300780c */ /* 0x000fe40000701670 */
[----:B------:R-:W-:Y:S02]  /*4eb0*/  P2R R10, PR, RZ, 0x2 ;  /* 0x00000002ff0a7803 */ /* 0x000fe40000000000 */
[----:B------:R-:W-:-:S02]  /*4ec0*/  FSEL R23, R84, -INF , !P0 ;  /* 0xff80000054177808 */ /* 0x000fc40004000000 */
[----:B------:R-:W-:Y:S02]  /*4ed0*/  ISETP.GT.AND P0, PT, R2, 0x18, !P5 ;  /* 0x000000180200780c */ /* 0x000fe40006f04270 */
[----:B------:R-:W-:Y:S02]  /*4ee0*/  ISETP.GE.AND P1, PT, R0, 0x29, PT ;  /* 0x000000290000780c */ /* 0x000fe40003f26270 */
[----:B------:R-:W-:-:S04]  /*4ef0*/  ISETP.LT.OR P0, PT, R3, 0x19, P0 ;  /* 0x000000190300780c */ /* 0x000fc80000701670 */
[----:B------:R-:W-:Y:S02]  /*4f00*/  FSEL R25, R53, -INF , !P0 ;  /* 0xff80000035197808 */ /* 0x000fe40004000000 */
[----:B------:R-:W-:-:S04]  /*4f10*/  ISETP.GT.AND P0, PT, R2, 0x19, !P4 ;  /* 0x000000190200780c */ /* 0x000fc80006704270 */
        /* <DEDUP_REMOVED lines=11> */
[----:B------:R-:W-:-:S04]  /*4fd0*/  ISETP.GE.AND P0, PT, R0, 0x1, PT ;  /* 0x000000010000780c */ /* 0x000fc80003f06270 */
[----:B------:R-:W-:Y:S02]  /*4fe0*/  P2R R14, PR, RZ, 0x1 ;  /* 0x00000001ff0e7803 */ /* 0x000fe40000000000 */
[----:B------:R-:W-:-:S04]  /*4ff0*/  ISETP.GT.AND P0, PT, R2, RZ, !P0 ;  /* 0x000000ff0200720c */ /* 0x000fc80004704270 */
[----:B------:R-:W-:-:S04]  /*5000*/  ISETP.LT.OR P0, PT, R3, 0x1, P0 ;  /* 0x000000010300780c */ /* 0x000fc80000701670 */
[----:B------:R-:W-:Y:S02]  /*5010*/  FSEL R16, R116, -INF , !P0 ;  /* 0xff80000074107808 */ /* 0x000fe40004000000 */
[----:B------:R-:W-:-:S04]  /*5020*/  ISETP.GE.AND P0, PT, R0, 0x2a, PT ;  /* 0x0000002a0000780c */ /* 0x000fc80003f06270 */
[----:B------:R-:W-:Y:S02]  /*5030*/  P2R R4, PR, RZ, 0x1 ;  /* 0x00000001ff047803 */ /* 0x000fe40000000000 */
[----:B------:R-:W-:-:S04]  /*5040*/  ISETP.GT.AND P0, PT, R2, 0x29, !P0 ;  /* 0x000000290200780c */ /* 0x000fc80004704270 */
[----:B------:R-:W-:Y:S02]  /*5050*/  ISETP.LT.OR P0, PT, R3, 0x2a, P0 ;  /* 0x0000002a0300780c */ /* 0x000fe40000701670 */
[----:B------:R-:W1:Y:S02]  /*5060*/  SHFL.IDX PT, R3, R5, 0x1, 0x1c1f ;  /* 0x003c1f0005037f89 */ /* 0x000e6400000e0000 */
[----:B------:R-:W-:Y:S02]  /*5070*/  FSEL R123, R15, -INF , !P0 ;  /* 0xff8000000f7b7808 */ /* 0x000fe40004000000 */
[----:B------:R-:W-:Y:S01]  /*5080*/  ISETP.GE.AND P0, PT, R242, 0x1, PT ;  /* 0x00000001f200780c */ /* 0x000fe20003f06270 */
[--C-:B-1----:R-:W-:Y:S02]  /*5090*/  IMAD.IADD R2, R6, 0x1, R3.reuse ;  /* 0x0000000106027824 */ /* 0x102fe400078e0203 */
[----:B------:R-:W-:-:S03]  /*50a0*/  IMAD.IADD R0, R7, 0x1, R3 ;  /* 0x0000000107007824 */ /* 0x000fc600078e0203 */
[----:B------:R-:W-:-:S07]  /*50b0*/  IMNMX R2, R8, R2, PT ;  /* 0x0000000208027217 */ /* 0x000fce0003800200 */
        /* <DEDUP_REMOVED lines=12> */
.L_x_509:
[----:B------:R-:W-:-:S04]  /*5180*/  MOV R15, c[0x0][0x32c] ;  /* 0x0000cb00000f7a02 */ /* 0x000fc80000000f00 */
[----:B------:R-:W-:-:S13]  /*5190*/  ISETP.NE.AND P0, PT, R15, 0x1, PT ;  /* 0x000000010f00780c */ /* 0x000fda0003f05270 */
[----:B------:R-:W-:-:S05]  /*51a0*/  @P0 IMAD.HI.U32 R15, R3, c[0x0][0x330], RZ ;  /* 0x0000cc00030f0a27 */ /* 0x000fca00078e00ff */
[----:B------:R-:W-:Y:S02]  /*51b0*/  @P0 SHF.R.U32.HI R3, RZ, c[0x0][0x334], R15 ;  /* 0x0000cd00ff030a19 */ /* 0x000fe4000001160f */
.L_x_510:
[----:B------:R-:W-:Y:S05]  /*51c0*/  BSYNC B0 ;  /* 0x0000000000007941 */ /* 0x000fea0003800000 */
.L_x_508:
[----:B------:R-:W-:-:S05]  /*51d0*/  IMAD R3, R3, c[0x0][0x32c], R9 ;  /* 0x0000cb0003037a24 */ /* 0x000fca00078e0209 */
[----:B------:R-:W-:Y:S02]  /*51e0*/  IADD3 R15, R3, c[0x0][0x32c], RZ ;  /* 0x0000cb00030f7a10 */ /* 0x000fe40007ffe0ff */
[----:B------:R-:W-:Y:S02]  /*51f0*/  IMNMX R0, R0, R3, !PT ;  /* 0x0000000300007217 */ /* 0x000fe40007800200 */
[----:B------:R-:W-:Y:S02]  /*5200*/  IMNMX R2, R2, R15, PT ;  /* 0x0000000f02027217 */ /* 0x000fe40003800200 */
.L_x_507:
[----:B------:R-:W-:Y:S01]  /*5210*/  ISETP.NE.AND P0, PT, R13, RZ, PT ;  /* 0x000000ff0d00720c */ /* 0x000fe20003f05270 */
[----:B------:R-:W1:Y:S03]  /*5220*/  SHFL.IDX PT, R3, R5, 0x2, 0x1c1f ;  /* 0x005c1f0005037f89 */ /* 0x000e6600000e0000 */
[----:B------:R-:W-:-:S04]  /*5230*/  ISETP.GT.AND P0, PT, R0, 0x1, !P0 ;  /* 0x000000010000780c */ /* 0x000fc80004704270 */
[----:B------:R-:W-:-:S04]  /*5240*/  ISETP.LT.OR P0, PT, R2, 0x2, P0 ;  /* 0x000000020200780c */ /* 0x000fc80000701670 */
[----:B------:R-:W-:Y:S02]  /*5250*/  FSEL R24, R109, -INF , !P0 ;  /* 0xff8000006d187808 */ /* 0x000fe40004000000 */
        /* <DEDUP_REMOVED lines=34> */
[----:B------:R-:W-:-:S04]  /*5480*/  ISETP.NE.AND P0, PT, R4, RZ, PT ;  /* 0x000000ff0400720c */ /* 0x000fc80003f05270 */
[----:B------:R-:W-:Y:S01]  /*5490*/  ISETP.GT.AND P0, PT, R0, 0x29, !P0 ;  /* 0x000000290000780c */ /* 0x000fe20004704270 */
[----:B-1----:R-:W-:-:S03]  /*54a0*/  IMAD.IADD R0, R7, 0x1, R3 ;  /* 0x0000000107007824 */ /* 0x002fc600078e0203 */
[----:B------:R-:W-:Y:S01]  /*54b0*/  ISETP.LT.OR P0, PT, R2, 0x2a, P0 ;  /* 0x0000002a0200780c */ /* 0x000fe20000701670 */
[----:B------:R-:W-:-:S03]  /*54c0*/  IMAD.IADD R2, R6, 0x1, R3 ;  /* 0x0000000106027824 */ /* 0x000fc600078e0203 */
[----:B------:R-:W-:Y:S02]  /*54d0*/  FSEL R111, R20, -INF , !P0 ;  /* 0xff800000146f7808 */ /* 0x000fe40004000000 */
[----:B------:R-:W-:Y:S02]  /*54e0*/  ISETP.GE.AND P0, PT, R242, 0x1, PT ;  /* 0x00000001f200780c */ /* 0x000fe40003f06270 */
[----:B------:R-:W-:-:S11]  /*54f0*/  IMNMX R2, R8, R2, PT ;  /* 0x0000000208027217 */ /* 0x000fd60003800200 */
        /* <DEDUP_REMOVED lines=12> */
.L_x_513:
[----:B------:R-:W-:-:S04]  /*55c0*/  MOV R15, c[0x0][0x32c] ;  /* 0x0000cb00000f7a02 */ /* 0x000fc80000000f00 */
[----:B------:R-:W-:-:S13]  /*55d0*/  ISETP.NE.AND P0, PT, R15, 0x1, PT ;  /* 0x000000010f00780c */ /* 0x000fda0003f05270 */
[----:B------:R-:W-:-:S05]  /*55e0*/  @P0 IMAD.HI.U32 R15, R3, c[0x0][0x330], RZ ;  /* 0x0000cc00030f0a27 */ /* 0x000fca00078e00ff */
[----:B------:R-:W-:Y:S02]  /*55f0*/  @P0 SHF.R.U32.HI R3, RZ, c[0x0][0x334], R15 ;  /* 0x0000cd00ff030a19 */ /* 0x000fe4000001160f */
.L_x_514:
[----:B------:R-:W-:Y:S05]  /*5600*/  BSYNC B0 ;  /* 0x0000000000007941 */ /* 0x000fea0003800000 */
.L_x_512:
[----:B------:R-:W-:-:S05]  /*5610*/  IMAD R3, R3, c[0x0][0x32c], R9 ;  /* 0x0000cb0003037a24 */ /* 0x000fca00078e0209 */
[----:B------:R-:W-:Y:S02]  /*5620*/  IADD3 R15, R3, c[0x0][0x32c], RZ ;  /* 0x0000cb00030f7a10 */ /* 0x000fe40007ffe0ff */
[----:B------:R-:W-:Y:S02]  /*5630*/  IMNMX R0, R0, R3, !PT ;  /* 0x0000000300007217 */ /* 0x000fe40007800200 */
[----:B------:R-:W-:Y:S02]  /*5640*/  IMNMX R2, R2, R15, PT ;  /* 0x0000000f02027217 */ /* 0x000fe40003800200 */
.L_x_511:
        /* <DEDUP_REMOVED lines=59> */
.L_x_517:
[----:B------:R-:W-:-:S04]  /*5a00*/  MOV R5, c[0x0][0x32c] ;  /* 0x0000cb0000057a02 */ /* 0x000fc80000000f00 */
[----:B------:R-:W-:-:S13]  /*5a10*/  ISETP.NE.AND P0, PT, R5, 0x1, PT ;  /* 0x000000010500780c */ /* 0x000fda0003f05270 */
[----:B------:R-:W-:-:S05]  /*5a20*/  @P0 IMAD.HI.U32 R5, R3, c[0x0][0x330], RZ ;  /* 0x0000cc0003050a27 */ /* 0x000fca00078e00ff */
[----:B------:R-:W-:Y:S02]  /*5a30*/  @P0 SHF.R.U32.HI R3, RZ, c[0x0][0x334], R5 ;  /* 0x0000cd00ff030a19 */ /* 0x000fe40000011605 */
.L_x_518:
[----:B------:R-:W-:Y:S05]  /*5a40*/  BSYNC B0 ;  /* 0x0000000000007941 */ /* 0x000fea0003800000 */
.L_x_516:
[----:B------:R-:W-:-:S05]  /*5a50*/  IMAD R3, R3, c[0x0][0x32c], R9 ;  /* 0x0000cb0003037a24 */ /* 0x000fca00078e0209 */
[----:B------:R-:W-:Y:S02]  /*5a60*/  IADD3 R5, R3, c[0x0][0x32c], RZ ;  /* 0x0000cb0003057a10 */ /* 0x000fe40007ffe0ff */
[----:B------:R-:W-:Y:S02]  /*5a70*/  IMNMX R0, R0, R3, !PT ;  /* 0x0000000300007217 */ /* 0x000fe40007800200 */
[----:B------:R-:W-:Y:S02]  /*5a80*/  IMNMX R2, R2, R5, PT ;  /* 0x0000000502027217 */ /* 0x000fe40003800200 */
.L_x_515:
[----:B------:R-:W-:Y:S01]  /*5a90*/  ISETP.NE.AND P0, PT, R13, RZ, PT ;  /* 0x000000ff0d00720c */ /* 0x000fe20003f05270 */
[----:B------:R-:W-:Y:S01]  /*5aa0*/  LDSM.16.MT88.4 R64, [R186+0xc00] ;  /* 0x000c0000ba40783b */ /* 0x000fe20000004200 */
[----:B------:R-:W-:Y:S02]  /*5ab0*/  FMNMX.FTZ R3, R16, R17, !PT ;  /* 0x0000001110037209 */ /* 0x000fe40007810000 */
[----:B------:R-:W-:Y:S01]  /*5ac0*/  ISETP.GT.AND P0, PT, R0, 0x1, !P0 ;  /* 0x000000010000780c */ /* 0x000fe20004704270 */
[----:B------:R-:W-:Y:S01]  /*5ad0*/  LDSM.16.MT88.4 R60, [R185+0x1800] ;  /* 0x00180000b93c783b */ /* 0x000fe20000004200 */
[----:B------:R-:W-:-:S02]  /*5ae0*/  FMNMX.FTZ R3, R18, R3, !PT ;  /* 0x0000000312037209 */ /* 0x000fc40007810000 */
[----:B------:R-:W-:Y:S01]  /*5af0*/  ISETP.LT.OR P0, PT, R2, 0x2, P0 ;  /* 0x000000020200780c */ /* 0x000fe20000701670 */
[----:B------:R-:W-:Y:S01]  /*5b00*/  LDSM.16.MT88.4 R152, [R185+0x1400] ;  /* 0x00140000b998783b */ /* 0x000fe20000004200 */
[----:B------:R-:W-:Y:S02]  /*5b10*/  FMNMX.FTZ R3, R19, R3, !PT ;  /* 0x0000000313037209 */ /* 0x000fe40007810000 */
[----:B------:R-:W-:Y:S01]  /*5b20*/  FSEL R9, R102, -INF , !P0 ;  /* 0xff80000066097808 */ /* 0x000fe20004000000 */
[----:B------:R-:W-:Y:S01]  /*5b30*/  LDSM.16.MT88.4 R136, [R186+0x800] ;  /* 0x00080000ba88783b */ /* 0x000fe20000004200 */
        /* <DEDUP_REMOVED lines=15> */
[----:B------:R-:W-:Y:S02]  /*5c30*/  FMNMX.FTZ R3, R128, R3, !PT ;  /* 0x0000000380037209 */ /* 0x000fe40007810000 */
[----:B------:R-:W-:Y:S02]  /*5c40*/  ISETP.GT.AND P0, PT, R0, 0x10, !P0 ;  /* 0x000000100000780c */ /* 0x000fe40004704270 */
[----:B------:R-:W-:Y:S02]  /*5c50*/  FMNMX.FTZ R3, R123, R3, !PT ;  /* 0x000000037b037209 */ /* 0x000fe40007810000 */
[----:B------:R-:W-:Y:S02]  /*5c60*/  ISETP.LT.OR P0, PT, R2, 0x11, P0 ;  /* 0x000000110200780c */ /* 0x000fe40000701670 */
[----:B------:R-:W-:Y:S02]  /*5c70*/  IADD3 R200, R200, -0x2, RZ ;  /* 0xfffffffec8c87810 */ /* 0x000fe40007ffe0ff */
[----:B------:R-:W-:-:S02]  /*5c80*/  FSEL R37, R72, -INF , !P0 ;  /* 0xff80000048257808 */ /* 0x000fc40004000000 */
[----:B------:R-:W-:Y:S02]  /*5c90*/  ISETP.GT.AND P0, PT, R0, 0x11, !P6 ;  /* 0x000000110000780c */ /* 0x000fe40007704270 */
[----:B------:R-:W-:Y:S02]  /*5ca0*/  ISETP.NE.AND P6, PT, R14, RZ, PT ;  /* 0x000000ff0e00720c */ /* 0x000fe40003fc5270 */
[----:B------:R-:W-:-:S04]  /*5cb0*/  ISETP.LT.OR P0, PT, R2, 0x12, P0 ;  /* 0x000000120200780c */ /* 0x000fc80000701670 */
[----:B------:R-:W-:Y:S02]  /*5cc0*/  FSEL R10, R59, -INF , !P0 ;  /* 0xff8000003b0a7808 */ /* 0x000fe40004000000 */
[----:B------:R-:W-:-:S04]  /*5cd0*/  ISETP.GT.AND P0, PT, R0, 0x18, !P5 ;  /* 0x000000180000780c */ /* 0x000fc80006f04270 */
[----:B------:R-:W-:-:S04]  /*5ce0*/  ISETP.LT.OR P0, PT, R2, 0x19, P0 ;  /* 0x000000190200780c */ /* 0x000fc80000701670 */
[----:B------:R-:W-:Y:S02]  /*5cf0*/  FSEL R68, R58, -INF , !P0 ;  /* 0xff8000003a447808 */ /* 0x000fe40004000000 */
[----:B------:R-:W-:Y:S01]  /*5d00*/  ISETP.GT.AND P0, PT, R0, 0x19, !P4 ;  /* 0x000000190000780c */ /* 0x000fe20006704270 */
[----:B------:R-:W-:Y:S03]  /*5d10*/  LDSM.16.MT88.4 R56, [R185+0xc00] ;  /* 0x000c0000b938783b */ /* 0x000fe60000004200 */
[----:B------:R-:W-:-:S04]  /*5d20*/  ISETP.LT.OR P0, PT, R2, 0x1a, P0 ;  /* 0x0000001a0200780c */ /* 0x000fc80000701670 */
[----:B------:R-:W-:Y:S02]  /*5d30*/  FSEL R69, R54, -INF , !P0 ;  /* 0xff80000036457808 */ /* 0x000fe40004000000 */
[----:B------:R-:W-:Y:S01]  /*5d40*/  ISETP.GT.AND P0, PT, R0, 0x20, !P3 ;  /* 0x000000200000780c */ /* 0x000fe20005f04270 */
[----:B------:R-:W-:Y:S03]  /*5d50*/  LDSM.16.MT88.4 R52, [R185+0x400] ;  /* 0x00040000b934783b */ /* 0x000fe60000004200 */
        /* <DEDUP_REMOVED lines=8> */
[----:B------:R-:W-:Y:S01]  /*5de0*/  ISETP.GT.AND P0, PT, R0, RZ, !P6 ;  /* 0x000000ff0000720c */ /* 0x000fe20007704270 */
[----:B------:R-:W-:Y:S01]  /*5df0*/  LDSM.16.MT88.4 R40, [R186] ;  /* 0x00000000ba28783b */ /* 0x000fe20000004200 */
[----:B------:R-:W-:Y:S02]  /*5e00*/  ISETP.NE.AND P6, PT, R4, RZ, PT ;  /* 0x000000ff0400720c */ /* 0x000fe40003fc5270 */
[----:B------:R-:W-:Y:S01]  /*5e10*/  ISETP.LT.OR P0, PT, R2, 0x1, P0 ;  /* 0x000000010200780c */ /* 0x000fe20000701670 */
[----:B------:R-:W1:Y:S03]  /*5e20*/  SHFL.BFLY PT, R4, R3, 0x2, 0x1f ;  /* 0x0c401f0003047f89 */ /* 0x000e6600000e0000 */
[----:B------:R-:W-:-:S02]  /*5e30*/  FSEL R8, R118, -INF , !P0 ;  /* 0xff80000076087808 */ /* 0x000fc40004000000 */
[----:B-1----:R-:W-:-:S05]  /*5e40*/  FMNMX.FTZ R3, R3, R4, !PT ;  /* 0x0000000403037209 */ /* 0x002fca0007810000 */
[----:B------:R-:W1:Y:S02]  /*5e50*/  SHFL.BFLY PT, R4, R3, 0x1, 0x1f ;  /* 0x0c201f0003047f89 */ /* 0x000e6400000e0000 */
[----:B-1----:R-:W-:-:S04]  /*5e60*/  FMNMX.FTZ R108, R3, R4, !PT ;  /* 0x00000004036c7209 */ /* 0x002fc80007810000 */
[C---:B------:R-:W-:Y:S01]  /*5e70*/  FSETP.NEU.FTZ.AND P0, PT, R108.reuse, -INF , PT ;  /* 0xff8000006c00780b */ /* 0x040fe20003f1d000 */
[----:B------:R-:W-:-:S05]  /*5e80*/  FMUL.FTZ R3, R108, c[0x0][0x2d0] ;  /* 0x0000b4006c037a20 */ /* 0x000fca0000410000 */
[----:B------:R-:W-:Y:S02]  /*5e90*/  FSEL R20, R3, RZ, P0 ;  /* 0x000000ff03147208 */ /* 0x000fe40000000000 */
[----:B------:R-:W-:-:S03]  /*5ea0*/  FMNMX.FTZ R3, R22, R24, !PT ;  /* 0x0000001816037209 */ /* 0x000fc60007810000 */
[--C-:B------:R-:W-:Y:S01]  /*5eb0*/  FFMA.FTZ R5, R16, c[0x0][0x2d0], -R20.reuse ;  /* 0x0000b40010057a23 */ /* 0x100fe20000010814 */
[----:B------:R-:W-:Y:S01]  /*5ec0*/  FMNMX.FTZ R3, R26, R3, !PT ;  /* 0x000000031a037209 */ /* 0x000fe20007810000 */
[----:B------:R-:W-:Y:S02]  /*5ed0*/  FFMA.FTZ R6, R21, c[0x0][0x2d0], -R20 ;  /* 0x0000b40015067a23 */ /* 0x000fe40000010814 */
[----:B------:R1:W-:Y:S01]  /*5ee0*/  MUFU.EX2 R237, R5 ;  /* 0x0000000500ed7308 */ /* 0x0003e20000000800 */
[----:B------:R-:W-:-:S04]  /*5ef0*/  FMNMX.FTZ R3, R27, R3, !PT ;  /* 0x000000031b037209 */ /* 0x000fc80007810000 */
[----:B------:R-:W-:-:S03]  /*5f00*/  FMNMX.FTZ R3, R29, R3, !PT ;  /* 0x000000031d037209 */ /* 0x000fc60007810000 */
[----:B------:R-:W-:Y:S01]  /*5f10*/  MUFU.EX2 R235, R6 ;  /* 0x0000000600eb7308 */ /* 0x000fe20000000800 */
[----:B------:R-:W-:-:S04]  /*5f20*/  FMNMX.FTZ R3, R31, R3, !PT ;  /* 0x000000031f037209 */ /* 0x000fc80007810000 */
[----:B------:R-:W-:Y:S01]  /*5f30*/  FMNMX.FTZ R3, R32, R3, !PT ;  /* 0x0000000320037209 */ /* 0x000fe20007810000 */
[----:B-1----:R-:W-:-:S03]  /*5f40*/  FFMA.FTZ R5, R17, c[0x0][0x2d0], -R20 ;  /* 0x0000b40011057a23 */ /* 0x002fc60000010814 */
[----:B------:R-:W-:Y:S01]  /*5f50*/  FMNMX.FTZ R3, R34, R3, !PT ;  /* 0x0000000322037209 */ /* 0x000fe20007810000 */
[----:B------:R1:W2:Y:S03]  /*5f60*/  MUFU.EX2 R233, R5 ;  /* 0x0000000500e97308 */ /* 0x0002a60000000800 */
[----:B------:R-:W-:-:S04]  /*5f70*/  FMNMX.FTZ R3, R122, R3, !PT ;  /* 0x000000037a037209 */ /* 0x000fc80007810000 */
[----:B------:R-:W-:-:S04]  /*5f80*/  FMNMX.FTZ R3, R121, R3, !PT ;  /* 0x0000000379037209 */ /* 0x000fc80007810000 */
[----:B------:R-:W-:-:S04]  /*5f90*/  FMNMX.FTZ R3, R120, R3, !PT ;  /* 0x0000000378037209 */ /* 0x000fc80007810000 */
[----:B------:R-:W-:Y:S01]  /*5fa0*/  FMNMX.FTZ R3, R111, R3, !PT ;  /* 0x000000036f037209 */ /* 0x000fe20007810000 */
[----:B-1----:R-:W-:Y:S01]  /*5fb0*/  FFMA.FTZ R5, R18, c[0x0][0x2d0], -R20 ;  /* 0x0000b40012057a23 */ /* 0x002fe20000010814 */
[----:B--2---:R-:W-:-:S03]  /*5fc0*/  F2FP.PACK_AB R16, R233, R237 ;  /* 0x000000ede910723e */ /* 0x004fc600000000ff */
[----:B------:R-:W1:Y:S01]  /*5fd0*/  SHFL.BFLY PT, R4, R3, 0x2, 0x1f ;  /* 0x0c401f0003047f89 */ /* 0x000e6200000e0000 */
[----:B------:R2:W-:Y:S02]  /*5fe0*/  MUFU.EX2 R231, R5 ;  /* 0x0000000500e77308 */ /* 0x0005e40000000800 */
[----:B--2---:R-:W-:-:S06]  /*5ff0*/  FFMA.FTZ R5, R19, c[0x0][0x2d0], -R20 ;  /* 0x0000b40013057a23 */ /* 0x004fcc0000010814 */
[----:B------:R2:W3:Y:S01]  /*6000*/  MUFU.EX2 R230, R5 ;  /* 0x0000000500e67308 */ /* 0x0004e20000000800 */
[----:B-1----:R-:W-:-:S05]  /*6010*/  FMNMX.FTZ R3, R3, R4, !PT ;  /* 0x0000000403037209 */ /* 0x002fca0007810000 */
[----:B------:R-:W1:Y:S01]  /*6020*/  SHFL.BFLY PT, R4, R3, 0x1, 0x1f ;  /* 0x0c201f0003047f89 */ /* 0x000e6200000e0000 */
[----:B--2---:R-:W-:Y:S02]  /*6030*/  FMNMX.FTZ R5, R8, R9, !PT ;  /* 0x0000000908057209 */ /* 0x004fe40007810000 */
[----:B---3--:R-:W-:Y:S02]  /*6040*/  F2FP.PACK_AB R18, R230, R231 ;  /* 0x000000e7e612723e */ /* 0x008fe400000000ff */
[----:B------:R-:W-:-:S04]  /*6050*/  FMNMX.FTZ R5, R12, R5, !PT ;  /* 0x000000050c057209 */ /* 0x000fc80007810000 */
[----:B------:R-:W-:Y:S01]  /*6060*/  FMNMX.FTZ R6, R11, R5, !PT ;  /* 0x000000050b067209 */ /* 0x000fe20007810000 */
[----:B------:R-:W-:-:S03]  /*6070*/  FFMA.FTZ R5, R23, c[0x0][0x2d0], -R20 ;  /* 0x0000b40017057a23 */ /* 0x000fc60000010814 */
[----:B------:R-:W-:Y:S01]  /*6080*/  FMNMX.FTZ R6, R37, R6, !PT ;  /* 0x0000000625067209 */ /* 0x000fe20007810000 */
[----:B------:R2:W-:Y:S01]  /*6090*/  MUFU.EX2 R234, R5 ;  /* 0x0000000500ea7308 */ /* 0x0005e20000000800 */
[----:B-1----:R-:W-:Y:S02]  /*60a0*/  FMNMX.FTZ R107, R3, R4, !PT ;  /* 0x00000004036b7209 */ /* 0x002fe40007810000 */
[----:B------:R-:W-:Y:S02]  /*60b0*/  FMNMX.FTZ R4, R15, R30, !PT ;  /* 0x0000001e0f047209 */ /* 0x000fe40007810000 */
[----:B------:R-:W-:Y:S01]  /*60c0*/  FMNMX.FTZ R6, R10, R6, !PT ;  /* 0x000000060a067209 */ /* 0x000fe20007810000 */
[----:B------:R-:W-:Y:S01]  /*60d0*/  FMUL.FTZ R3, R107, c[0x0][0x2d0] ;  /* 0x0000b4006b037a20 */ /* 0x000fe20000410000 */
[----:B------:R-:W-:Y:S02]  /*60e0*/  FMNMX.FTZ R4, R33, R4, !PT ;  /* 0x0000000421047209 */ /* 0x000fe40007810000 */
[----:B------:R-:W-:-:S02]  /*60f0*/  FMNMX.FTZ R6, R68, R6, !PT ;  /* 0x0000000644067209 */ /* 0x000fc40007810000 */
[----:B------:R-:W-:Y:S02]  /*6100*/  FMNMX.FTZ R4, R35, R4, !PT ;  /* 0x0000000423047209 */ /* 0x000fe40007810000 */
[----:B------:R-:W-:Y:S02]  /*6110*/  FSETP.NEU.FTZ.AND P0, PT, R107, -INF , PT ;  /* 0xff8000006b00780b */ /* 0x000fe40003f1d000 */
[----:B------:R-:W-:Y:S01]  /*6120*/  FMNMX.FTZ R4, R36, R4, !PT ;  /* 0x0000000424047209 */ /* 0x000fe20007810000 */
[----:B--2---:R-:W-:Y:S01]  /*6130*/  FFMA.FTZ R5, R25, c[0x0][0x2d0], -R20 ;  /* 0x0000b40019057a23 */ /* 0x004fe20000010814 */
[----:B------:R-:W-:Y:S02]  /*6140*/  FMNMX.FTZ R6, R69, R6, !PT ;  /* 0x0000000645067209 */ /* 0x000fe40007810000 */
[----:B------:R-:W-:Y:S01]  /*6150*/  FMNMX.FTZ R4, R38, R4, !PT ;  /* 0x0000000426047209 */ /* 0x000fe20007810000 */
[----:B------:R1:W-:Y:S01]  /*6160*/  MUFU.EX2 R238, R5 ;  /* 0x0000000500ee7308 */ /* 0x0003e20000000800 */
[----:B------:R-:W-:-:S02]  /*6170*/  FSEL R3, R3, RZ, P0 ;  /* 0x000000ff03037208 */ /* 0x000fc40000000000 */
[----:B------:R-:W-:Y:S02]  /*6180*/  FMNMX.FTZ R4, R48, R4, !PT ;  /* 0x0000000430047209 */ /* 0x000fe40007810000 */
[----:B------:R-:W-:Y:S02]  /*6190*/  ISETP.GT.AND P0, PT, R0, 0x29, !P6 ;  /* 0x000000290000780c */ /* 0x000fe40007704270 */
[----:B------:R-:W-:Y:S02]  /*61a0*/  FMNMX.FTZ R4, R49, R4, !PT ;  /* 0x0000000431047209 */ /* 0x000fe40007810000 */
[----:B------:R-:W-:Y:S02]  /*61b0*/  FMNMX.FTZ R0, R100, R6, !PT ;  /* 0x0000000664007209 */ /* 0x000fe40007810000 */
[----:B------:R-:W-:Y:S02]  /*61c0*/  FMNMX.FTZ R4, R110, R4, !PT ;  /* 0x000000046e047209 */ /* 0x000fe40007810000 */
[----:B------:R-:W-:-:S02]  /*61d0*/  ISETP.LT.OR P0, PT, R2, 0x2a, P0 ;  /* 0x0000002a0200780c */ /* 0x000fc40000701670 */
[----:B------:R-:W-:Y:S01]  /*61e0*/  FMNMX.FTZ R4, R109, R4, !PT ;  /* 0x000000046d047209 */ /* 0x000fe20007810000 */
[----:B-1----:R-:W-:Y:S01]  /*61f0*/  FFMA.FTZ R5, R28, c[0x0][0x2d0], -R20 ;  /* 0x0000b4001c057a23 */ /* 0x002fe20000010814 */
[----:B------:R-:W-:Y:S01]  /*6200*/  FMNMX.FTZ R2, R101, R0, !PT ;  /* 0x0000000065027209 */ /* 0x000fe20007810000 */
[----:B------:R-:W-:Y:S01]  /*6210*/  FFMA.FTZ R0, R22, c[0x0][0x2d0], -R3 ;  /* 0x0000b40016007a23 */ /* 0x000fe20000010803 */
[----:B------:R-:W-:Y:S01]  /*6220*/  FMNMX.FTZ R4, R105, R4, !PT ;  /* 0x0000000469047209 */ /* 0x000fe20007810000 */
[----:B------:R1:W-:Y:S01]  /*6230*/  MUFU.EX2 R239, R5 ;  /* 0x0000000500ef7308 */ /* 0x0003e20000000800 */
[----:B------:R-:W-:Y:S02]  /*6240*/  FSEL R21, R46, -INF , !P0 ;  /* 0xff8000002e157808 */ /* 0x000fe40004000000 */
[----:B------:R-:W-:Y:S01]  /*6250*/  FMNMX.FTZ R4, R104, R4, !PT ;  /* 0x0000000468047209 */ /* 0x000fe20007810000 */
[----:B------:R-:W-:Y:S01]  /*6260*/  LDSM.16.MT88.4 R44, [R185] ;  /* 0x00000000b92c783b */ /* 0x000fe20000004200 */
[----:B------:R-:W-:-:S02]  /*6270*/  FMNMX.FTZ R2, R103, R2, !PT ;  /* 0x0000000267027209 */ /* 0x000fc40007810000 */
[----:B------:R-:W-:Y:S01]  /*6280*/  ISETP.NE.AND P6, PT, R244, 0x1, PT ;  /* 0x00000001f400780c */ /* 0x000fe20003fc5270 */
[----:B------:R-:W2:Y:S01]  /*6290*/  SHFL.BFLY PT, R7, R4, 0x2, 0x1f ;  /* 0x0c401f0004077f89 */ /* 0x000ea200000e0000 */
[----:B------:R2:W-:Y:S01]  /*62a0*/  MUFU.EX2 R221, R0 ;  /* 0x0000000000dd7308 */ /* 0x0005e20000000800 */
[----:B------:R-:W-:-:S05]  /*62b0*/  FMNMX.FTZ R2, R21, R2, !PT ;  /* 0x0000000215027209 */ /* 0x000fca0007810000 */
[----:B-1----:R-:W-:Y:S01]  /*62c0*/  SHFL.BFLY PT, R5, R2, 0x2, 0x1f ;  /* 0x0c401f0002057f89 */ /* 0x002fe200000e0000 */
[----:B--2---:R-:W-:Y:S01]  /*62d0*/  FMNMX.FTZ R0, R4, R7, !PT ;  /* 0x0000000704007209 */ /* 0x004fe20007810000 */
[----:B------:R-:W-:-:S04]  /*62e0*/  FFMA.FTZ R4, R24, c[0x0][0x2d0], -R3 ;  /* 0x0000b40018047a23 */ /* 0x000fc80000010803 */
[----:B------:R-:W1:Y:S01]  /*62f0*/  SHFL.BFLY PT, R6, R0, 0x1, 0x1f ;  /* 0x0c201f0000067f89 */ /* 0x000e6200000e0000 */
[----:B------:R2:W3:Y:S02]  /*6300*/  MUFU.EX2 R218, R4 ;  /* 0x0000000400da7308 */ /* 0x0004e40000000800 */
[----:B--2---:R-:W-:Y:S01]  /*6310*/  FFMA.FTZ R4, R26, c[0x0][0x2d0], -R3 ;  /* 0x0000b4001a047a23 */ /* 0x004fe20000010803 */
[----:B---3--:R-:W-:-:S05]  /*6320*/  F2FP.PACK_AB R17, R218, R221 ;  /* 0x000000ddda11723e */ /* 0x008fca00000000ff */
[----:B------:R2:W-:Y:S01]  /*6330*/  MUFU.EX2 R219, R4 ;  /* 0x0000000400db7308 */ /* 0x0005e20000000800 */
[----:B-1----:R-:W-:Y:S02]  /*6340*/  FMNMX.FTZ R106, R0, R6, !PT ;  /* 0x00000006006a7209 */ /* 0x002fe40007810000 */
[----:B------:R-:W-:Y:S02]  /*6350*/  FMNMX.FTZ R0, R2, R5, !PT ;  /* 0x0000000502007209 */ /* 0x000fe40007810000 */
[C---:B------:R-:W-:Y:S01]  /*6360*/  FSETP.NEU.FTZ.AND P0, PT, R106.reuse, -INF , PT ;  /* 0xff8000006a00780b */ /* 0x040fe20003f1d000 */
[----:B------:R-:W-:Y:S02]  /*6370*/  FMUL.FTZ R2, R106, c[0x0][0x2d0] ;  /* 0x0000b4006a027a20 */ /* 0x000fe40000410000 */
[----:B------:R-:W1:Y:S03]  /*6380*/  SHFL.BFLY PT, R5, R0, 0x1, 0x1f ;  /* 0x0c201f0000057f89 */ /* 0x000e6600000e0000 */
[----:B------:R-:W-:Y:S01]  /*6390*/  FSEL R2, R2, RZ, P0 ;  /* 0x000000ff02027208 */ /* 0x000fe20000000000 */
[----:B--2---:R-:W-:-:S02]  /*63a0*/  FFMA.FTZ R4, R27, c[0x0][0x2d0], -R3 ;  /* 0x0000b4001b047a23 */ /* 0x004fc40000010803 */
[----:B------:R-:W-:Y:S02]  /*63b0*/  LDSM.16.MT88.4 R24, [R186+0x1800] ;  /* 0x00180000ba18783b */ /* 0x000fe40000004200 */
[----:B------:R-:W2:Y:S01]  /*63c0*/  MUFU.EX2 R220, R4 ;  /* 0x0000000400dc7308 */ /* 0x000ea20000000800 */
[----:B-1----:R-:W-:Y:S01]  /*63d0*/  FMNMX.FTZ R102, R0, R5, !PT ;  /* 0x0000000500667209 */ /* 0x002fe20007810000 */
[----:B------:R-:W-:Y:S01]  /*63e0*/  FFMA.FTZ R0, R35, c[0x0][0x2d0], -R2 ;  /* 0x0000b40023007a23 */ /* 0x000fe20000010802 */
[----:B--2---:R-:W-:Y:S01]  /*63f0*/  F2FP.PACK_AB R19, R220, R219 ;  /* 0x000000dbdc13723e */ /* 0x004fe200000000ff */
[----:B------:R-:W-:Y:S01]  /*6400*/  FFMA.FTZ R4, R29, c[0x0][0x2d0], -R3 ;  /* 0x0000b4001d047a23 */ /* 0x000fe20000010803 */
[----:B------:R-:W-:-:S03]  /*6410*/  FSETP.NEU.FTZ.AND P0, PT, R102, -INF , PT ;  /* 0xff8000006600780b */ /* 0x000fc60003f1d000 */
[----:B------:R1:W-:Y:S01]  /*6420*/  MUFU.EX2 R215, R0 ;  /* 0x0000000000d77308 */ /* 0x0003e20000000800 */
[----:B------:R-:W-:Y:S01]  /*6430*/  FFMA.FTZ R5, R49, c[0x0][0x2d0], -R2 ;  /* 0x0000b40031057a23 */ /* 0x000fe20000010802 */
[C---:B------:R-:W-:Y:S06]  /*6440*/  HMMA.16816.F32 R96, R16.reuse, R56, RZ ;  /* 0x000000381060723c */ /* 0x040fec00000018ff */
[----:B------:R2:W-:Y:S02]  /*6450*/  MUFU.EX2 R222, R4 ;  /* 0x0000000400de7308 */ /* 0x0005e40000000800 */
[----:B------:R-:W-:Y:S01]  /*6460*/  HMMA.16816.F32 R92, R16, R64, RZ ;  /* 0x00000040105c723c */ /* 0x000fe200000018ff */
[----:B-1----:R-:W-:-:S05]  /*6470*/  FMUL.FTZ R0, R102, c[0x0][0x2d0] ;  /* 0x0000b40066007a20 */ /* 0x002fca0000410000 */
[----:B------:R-:W-:Y:S02]  /*6480*/  MUFU.EX2 R217, R5 ;  /* 0x0000000500d97308 */ /* 0x000fe40000000800 */
[----:B------:R-:W-:Y:S01]  /*6490*/  HMMA.16816.F32 R88, R16, R60, RZ ;  /* 0x0000003c1058723c */ /* 0x000fe200000018ff */
[----:B------:R-:W-:Y:S01]  /*64a0*/  FSEL R0, R0, RZ, P0 ;  /* 0x000000ff00007208 */ /* 0x000fe20000000000 */
[----:B--2---:R-:W-:-:S04]  /*64b0*/  FFMA.FTZ R4, R31, c[0x0][0x2d0], -R3 ;  /* 0x0000b4001f047a23 */ /* 0x004fc80000010803 */
[----:B------:R1:W-:Y:S02]  /*64c0*/  MUFU.EX2 R224, R4 ;  /* 0x0000000400e07308 */ /* 0x0003e40000000800 */
[C---:B------:R-:W-:Y:S08]  /*64d0*/  HMMA.16816.F32 R116, R16.reuse, R44, RZ ;  /* 0x0000002c1074723c */ /* 0x040ff000000018ff */
[----:B------:R-:W-:Y:S01]  /*64e0*/  HMMA.16816.F32 R112, R16, R40, RZ ;  /* 0x000000281070723c */ /* 0x000fe200000018ff */
[----:B-1----:R-:W-:-:S04]  /*64f0*/  FFMA.FTZ R4, R32, c[0x0][0x2d0], -R3 ;  /* 0x0000b40020047a23 */ /* 0x002fc80000010803 */
[----:B------:R1:W-:Y:S02]  /*6500*/  MUFU.EX2 R223, R4 ;  /* 0x0000000400df7308 */ /* 0x0003e40000000800 */
[----:B-1----:R-:W-:-:S06]  /*6510*/  FFMA.FTZ R4, R34, c[0x0][0x2d0], -R3 ;  /* 0x0000b40022047a23 */ /* 0x002fcc0000010803 */
[----:B------:R1:W-:Y:S02]  /*6520*/  MUFU.EX2 R225, R4 ;  /* 0x0000000400e17308 */ /* 0x0003e40000000800 */
[----:B-1----:R-:W-:-:S06]  /*6530*/  FFMA.FTZ R4, R15, c[0x0][0x2d0], -R2 ;  /* 0x0000b4000f047a23 */ /* 0x002fcc0000010802 */
[----:B------:R1:W-:Y:S02]  /*6540*/  MUFU.EX2 R212, R4 ;  /* 0x0000000400d47308 */ /* 0x0003e40000000800 */
[--C-:B-1----:R-:W-:Y:S02]  /*6550*/  FFMA.FTZ R4, R30, c[0x0][0x2d0], -R2.reuse ;  /* 0x0000b4001e047a23 */ /* 0x102fe40000010802 */
[----:B------:R-:W1:Y:S04]  /*6560*/  LDSM.16.MT88.4 R28, [R185+0x1000] ;  /* 0x00100000b91c783b */ /* 0x000e680000004200 */
[----:B------:R2:W-:Y:S02]  /*6570*/  MUFU.EX2 R210, R4 ;  /* 0x0000000400d27308 */ /* 0x0005e40000000800 */
[----:B--2---:R-:W-:-:S02]  /*6580*/  FFMA.FTZ R4, R33, c[0x0][0x2d0], -R2 ;  /* 0x0000b40021047a23 */ /* 0x004fc40000010802 */
[----:B------:R-:W-:Y:S04]  /*6590*/  LDSM.16.MT88.4 R32, [R186+0x400] ;  /* 0x00040000ba20783b */ /* 0x000fe80000004200 */
[----:B------:R2:W3:Y:S02]  /*65a0*/  MUFU.EX2 R211, R4 ;  /* 0x0000000400d37308 */ /* 0x0004e40000000800 */
[----:B--2---:R-:W-:Y:S01]  /*65b0*/  FFMA.FTZ R4, R36, c[0x0][0x2d0], -R2 ;  /* 0x0000b40024047a23 */ /* 0x004fe20000010802 */
[----:B---3--:R-:W-:-:S05]  /*65c0*/  F2FP.PACK_AB R14, R215, R211 ;  /* 0x000000d3d70e723e */ /* 0x008fca00000000ff */
[----:B------:R2:W-:Y:S02]  /*65d0*/  MUFU.EX2 R216, R4 ;  /* 0x0000000400d87308 */ /* 0x0005e40000000800 */
[----:B--2---:R-:W-:Y:S01]  /*65e0*/  FFMA.FTZ R4, R8, c[0x0][0x2d0], -R0 ;  /* 0x0000b40008047a23 */ /* 0x004fe20000010800 */
[----:B------:R-:W-:-:S05]  /*65f0*/  F2FP.PACK_AB R8, R234, R235 ;  /* 0x000000ebea08723e */ /* 0x000fca00000000ff */
[----:B------:R2:W-:Y:S02]  /*6600*/  MUFU.EX2 R22, R4 ;  /* 0x0000000400167308 */ /* 0x0005e40000000800 */
[----:B--2---:R-:W-:Y:S01]  /*6610*/  FFMA.FTZ R4, R9, c[0x0][0x2d0], -R0 ;  /* 0x0000b40009047a23 */ /* 0x004fe20000010800 */
[----:B------:R-:W-:-:S05]  /*6620*/  F2FP.PACK_AB R9, R224, R222 ;  /* 0x000000dee009723e */ /* 0x000fca00000000ff */
[----:B------:R2:W3:Y:S02]  /*6630*/  MUFU.EX2 R207, R4 ;  /* 0x0000000400cf7308 */ /* 0x0004e40000000800 */
[----:B--2---:R-:W-:Y:S01]  /*6640*/  FFMA.FTZ R4, R12, c[0x0][0x2d0], -R0 ;  /* 0x0000b4000c047a23 */ /* 0x004fe20000010800 */
[----:B------:R-:W-:Y:S02]  /*6650*/  F2FP.PACK_AB R12, R210, R212 ;  /* 0x000000d4d20c723e */ /* 0x000fe400000000ff */
[----:B---3--:R-:W-:-:S03]  /*6660*/  F2FP.PACK_AB R13, R207, R22 ;  /* 0x00000016cf0d723e */ /* 0x008fc600000000ff */
[----:B------:R2:W-:Y:S02]  /*6670*/  MUFU.EX2 R208, R4 ;  /* 0x0000000400d07308 */ /* 0x0005e40000000800 */
[----:B--2---:R-:W-:Y:S01]  /*6680*/  FFMA.FTZ R4, R11, c[0x0][0x2d0], -R0 ;  /* 0x0000b4000b047a23 */ /* 0x004fe20000010800 */
[----:B------:R-:W-:-:S05]  /*6690*/  F2FP.PACK_AB R11, R225, R223 ;  /* 0x000000dfe10b723e */ /* 0x000fca00000000ff */
[----:B------:R2:W3:Y:S02]  /*66a0*/  MUFU.EX2 R209, R4 ;  /* 0x0000000400d17308 */ /* 0x0004e40000000800 */
[----:B--2---:R-:W-:Y:S01]  /*66b0*/  FFMA.FTZ R4, R38, c[0x0][0x2d0], -R2 ;  /* 0x0000b40026047a23 */ /* 0x004fe20000010802 */
[----:B---3--:R-:W-:-:S05]  /*66c0*/  F2FP.PACK_AB R15, R209, R208 ;  /* 0x000000d0d10f723e */ /* 0x008fca00000000ff */
[----:B------:R2:W-:Y:S02]  /*66d0*/  MUFU.EX2 R213, R4 ;  /* 0x0000000400d57308 */ /* 0x0005e40000000800 */
[C---:B------:R-:W-:Y:S08]  /*66e0*/  HMMA.16816.F32 R84, R12.reuse, R44, RZ ;  /* 0x0000002c0c54723c */ /* 0x040ff000000018ff */
[----:B------:R-:W-:Y:S01]  /*66f0*/  HMMA.16816.F32 R80, R12, R40, RZ ;  /* 0x000000280c50723c */ /* 0x000fe200000018ff */
[----:B--2---:R-:W-:-:S02]  /*6700*/  FFMA.FTZ R4, R48, c[0x0][0x2d0], -R2 ;  /* 0x0000b40030047a23 */ /* 0x004fc40000010802 */
[----:B------:R-:W2:Y:S02]  /*6710*/  LDSM.16.MT88.4 R48, [R185+0x1c00] ;  /* 0x001c0000b930783b */ /* 0x000ea40000004200 */
[----:B------:R3:W4:Y:S03]  /*6720*/  MUFU.EX2 R214, R4 ;  /* 0x0000000400d67308 */ /* 0x0007260000000800 */
[C---:B------:R-:W-:Y:S08]  /*6730*/  HMMA.16816.F32 R76, R12.reuse, R56, RZ ;  /* 0x000000380c4c723c */ /* 0x040ff000000018ff */
[----:B------:R-:W-:Y:S01]  /*6740*/  HMMA.16816.F32 R72, R12, R64, RZ ;  /* 0x000000400c48723c */ /* 0x000fe200000018ff */
[--C-:B---3--:R-:W-:Y:S01]  /*6750*/  FFMA.FTZ R4, R37, c[0x0][0x2d0], -R0.reuse ;  /* 0x0000b40025047a23 */ /* 0x108fe20000010800 */
[----:B----4-:R-:W-:Y:S01]  /*6760*/  F2FP.PACK_AB R6, R217, R214 ;  /* 0x000000d6d906723e */ /* 0x010fe200000000ff */
[----:B------:R-:W3:Y:S02]  /*6770*/  LDSM.16.MT88.4 R36, [R186+0x1000] ;  /* 0x00100000ba24783b */ /* 0x000ee40000004200 */
[----:B------:R4:W-:Y:S02]  /*6780*/  MUFU.EX2 R160, R4 ;  /* 0x0000000400a07308 */ /* 0x0009e40000000800 */
[----:B----4-:R-:W-:Y:S01]  /*6790*/  FFMA.FTZ R4, R10, c[0x0][0x2d0], -R0 ;  /* 0x0000b4000a047a23 */ /* 0x010fe20000010800 */
[----:B------:R-:W-:-:S05]  /*67a0*/  F2FP.PACK_AB R10, R239, R238 ;  /* 0x000000eeef0a723e */ /* 0x000fca00000000ff */
[----:B------:R4:W5:Y:S02]  /*67b0*/  MUFU.EX2 R23, R4 ;  /* 0x0000000400177308 */ /* 0x0009640000000800 */
[C---:B-1----:R-:W-:Y:S08]  /*67c0*/  HMMA.16816.F32 R144, R8.reuse, R28, R96 ;  /* 0x0000001c0890723c */ /* 0x042ff00000001860 */
[----:B--2---:R-:W-:Y:S01]  /*67d0*/  HMMA.16816.F32 R168, R8, R48, R88 ;  /* 0x0000003008a8723c */ /* 0x004fe20000001858 */
[----:B----4-:R-:W-:Y:S01]  /*67e0*/  FFMA.FTZ R4, R68, c[0x0][0x2d0], -R0 ;  /* 0x0000b40044047a23 */ /* 0x010fe20000010800 */
[----:B-----5:R-:W-:-:S03]  /*67f0*/  F2FP.PACK_AB R5, R23, R160 ;  /* 0x000000a01705723e */ /* 0x020fc600000000ff */
[----:B------:R1:W-:Y:S03]  /*6800*/  MUFU.EX2 R162, R4 ;  /* 0x0000000400a27308 */ /* 0x0003e60000000800 */
[----:B---3--:R-:W-:Y:S08]  /*6810*/  HMMA.16816.F32 R172, R8, R36, R92 ;  /* 0x0000002408ac723c */ /* 0x008ff0000000185c */
[----:B------:R-:W-:Y:S01]  /*6820*/  HMMA.16816.F32 R88, R12, R66, RZ ;  /* 0x000000420c58723c */ /* 0x000fe200000018ff */
[----:B-1----:R-:W-:-:S07]  /*6830*/  FFMA.FTZ R4, R69, c[0x0][0x2d0], -R0 ;  /* 0x0000b40045047a23 */ /* 0x002fce0000010800 */
[C---:B------:R-:W-:Y:S01]  /*6840*/  HMMA.16816.F32 R96, R12.reuse, R62, RZ ;  /* 0x0000003e0c60723c */ /* 0x040fe200000018ff */
[----:B------:R1:W2:Y:S07]  /*6850*/  MUFU.EX2 R161, R4 ;  /* 0x0000000400a17308 */ /* 0x0002ae0000000800 */
[C---:B------:R-:W-:Y:S08]  /*6860*/  HMMA.16816.F32 R68, R12.reuse, R60, RZ ;  /* 0x0000003c0c44723c */ /* 0x040ff000000018ff */
[----:B------:R-:W-:Y:S01]  /*6870*/  HMMA.16816.F32 R92, R12, R26, RZ ;  /* 0x0000001a0c5c723c */ /* 0x000fe200000018ff */
[----:B-1----:R-:W-:-:S02]  /*6880*/  F2FP.PACK_AB R4, R213, R216 ;  /* 0x000000d8d504723e */ /* 0x002fc400000000ff */
[----:B--2---:R-:W-:-:S05]  /*6890*/  F2FP.PACK_AB R7, R161, R162 ;  /* 0x000000a2a107723e */ /* 0x004fca00000000ff */
[----:B------:R-:W-:Y:S08]  /*68a0*/  HMMA.16816.F32 R64, R16, R66, RZ ;  /* 0x000000421040723c */ /* 0x000ff000000018ff */
[C---:B------:R-:W-:Y:S08]  /*68b0*/  HMMA.16816.F32 R124, R4.reuse, R52, R84 ;  /* 0x00000034047c723c */ /* 0x040ff00000001854 */
[C---:B------:R-:W-:Y:S08]  /*68c0*/  HMMA.16816.F32 R132, R4.reuse, R32, R80 ;  /* 0x000000200484723c */ /* 0x040ff00000001850 */
[C---:B------:R-:W-:Y:S08]  /*68d0*/  HMMA.16816.F32 R148, R4.reuse, R28, R76 ;  /* 0x0000001c0494723c */ /* 0x040ff0000000184c */
[----:B------:R-:W-:Y:S08]  /*68e0*/  HMMA.16816.F32 R180, R4, R36, R72 ;  /* 0x0000002404b4723c */ /* 0x000ff00000001848 */
[C---:B------:R-:W-:Y:S08]  /*68f0*/  HMMA.16816.F32 R72, R12.reuse, R24, RZ ;  /* 0x000000180c48723c */ /* 0x040ff000000018ff */
[C---:B------:R-:W-:Y:S08]  /*6900*/  HMMA.16816.F32 R76, R12.reuse, R46, RZ ;  /* 0x0000002e0c4c723c */ /* 0x040ff000000018ff */
[C---:B------:R-:W-:Y:S08]  /*6910*/  HMMA.16816.F32 R80, R12.reuse, R42, RZ ;  /* 0x0000002a0c50723c */ /* 0x040ff000000018ff */
[----:B------:R-:W-:Y:S01]  /*6920*/  HMMA.16816.F32 R84, R12, R58, RZ ;  /* 0x0000003a0c54723c */ /* 0x000fe200000018ff */
[----:B------:R-:W1:Y:S07]  /*6930*/  LDSM.16.MT88.4 R12, [R186+0x1c00] ;  /* 0x001c0000ba0c783b */ /* 0x000e6e0000004200 */
[----:B------:R-:W-:Y:S08]  /*6940*/  HMMA.16816.F32 R176, R4, R48, R68 ;  /* 0x0000003004b0723c */ /* 0x000ff00000001844 */
[C---:B------:R-:W-:Y:S08]  /*6950*/  HMMA.16816.F32 R68, R16.reuse, R46, RZ ;  /* 0x0000002e1044723c */ /* 0x040ff000000018ff */
[C---:B------:R-:W-:Y:S08]  /*6960*/  HMMA.16816.F32 R44, R16.reuse, R42, RZ ;  /* 0x0000002a102c723c */ /* 0x040ff000000018ff */
[C---:B------:R-:W-:Y:S08]  /*6970*/  HMMA.16816.F32 R56, R16.reuse, R58, RZ ;  /* 0x0000003a1038723c */ /* 0x040ff000000018ff */
[C---:B------:R-:W-:Y:S08]  /*6980*/  HMMA.16816.F32 R60, R16.reuse, R62, RZ ;  /* 0x0000003e103c723c */ /* 0x040ff000000018ff */
[C---:B------:R-:W-:Y:S08]  /*6990*/  HMMA.16816.F32 R40, R16.reuse, R24, RZ ;  /* 0x000000181028723c */ /* 0x040ff000000018ff */
[----:B------:R-:W-:Y:S08]  /*69a0*/  HMMA.16816.F32 R16, R16, R26, RZ ;  /* 0x0000001a1010723c */ /* 0x000ff000000018ff */
[C---:B------:R-:W-:Y:S08]  /*69b0*/  HMMA.16816.F32 R116, R8.reuse, R52, R116 ;  /* 0x000000340874723c */ /* 0x040ff00000001874 */
[C---:B-1----:R-:W-:Y:S08]  /*69c0*/  HMMA.16816.F32 R156, R8.reuse, R12, R40 ;  /* 0x0000000c089c723c */ /* 0x042ff00000001828 */
[C---:B------:R-:W-:Y:S08]  /*69d0*/  HMMA.16816.F32 R140, R8.reuse, R32, R112 ;  /* 0x00000020088c723c */ /* 0x040ff00000001870 */
[C---:B------:R-:W-:Y:S08]  /*69e0*/  HMMA.16816.F32 R68, R8.reuse, R54, R68 ;  /* 0x000000360844723c */ /* 0x040ff00000001844 */
[C---:B------:R-:W-:Y:S08]  /*69f0*/  HMMA.16816.F32 R44, R8.reuse, R34, R44 ;  /* 0x00000022082c723c */ /* 0x040ff0000000182c */
[C---:B------:R-:W-:Y:S08]  /*6a00*/  HMMA.16816.F32 R56, R8.reuse, R30, R56 ;  /* 0x0000001e0838723c */ /* 0x040ff00000001838 */
[C---:B------:R-:W-:Y:S08]  /*6a10*/  HMMA.16816.F32 R64, R8.reuse, R38, R64 ;  /* 0x000000260840723c */ /* 0x040ff00000001840 */
[C---:B------:R-:W-:Y:S01]  /*6a20*/  HMMA.16816.F32 R40, R8.reuse, R50, R60 ;  /* 0x000000320828723c */ /* 0x040fe2000000183c */
[----:B------:R-:W-:Y:S07]  /*6a30*/  LDSM.16.MT88.4 R60, [R186+0x1400] ;  /* 0x00140000ba3c783b */ /* 0x000fee0000004200 */
[----:B------:R-:W-:Y:S07]  /*6a40*/  HMMA.16816.F32 R24, R8, R14, R16 ;  /* 0x0000000e0818723c */ /* 0x000fee0000001810 */
[----:B------:R-:W-:Y:S01]  /*6a50*/  FFMA.FTZ R8, R130, c[0x0][0x2d0], -R20 ;  /* 0x0000b40082087a23 */ /* 0x000fe20000010814 */
[----:B------:R-:W-:Y:S01]  /*6a60*/  HMMA.16816.F32 R88, R4, R38, R88 ;  /* 0x000000260458723c */ /* 0x000fe20000001858 */
[----:B------:R-:W-:-:S02]  /*6a70*/  FADD.FTZ R11, R237, R233 ;  /* 0x000000e9ed0b7221 */ /* 0x000fc40000010000 */
[----:B------:R1:W-:Y:S02]  /*6a80*/  MUFU.EX2 R204, R8 ;  /* 0x0000000800cc7308 */ /* 0x0003e40000000800 */
[----:B------:R-:W-:-:S03]  /*6a90*/  FADD.FTZ R11, R231, R11 ;  /* 0x0000000be70b7221 */ /* 0x000fc60000010000 */
[----:B------:R-:W-:Y:S01]  /*6aa0*/  HMMA.16816.F32 R164, R4, R12, R72 ;  /* 0x0000000c04a4723c */ /* 0x000fe20000001848 */
[----:B------:R-:W-:-:S04]  /*6ab0*/  FADD.FTZ R11, R230, R11 ;  /* 0x0000000be60b7221 */ /* 0x000fc80000010000 */
[----:B------:R-:W-:Y:S02]  /*6ac0*/  FADD.FTZ R11, R235, R11 ;  /* 0x0000000beb0b7221 */ /* 0x000fe40000010000 */
[----:B------:R-:W-:Y:S01]  /*6ad0*/  FADD.FTZ R13, R221, R218 ;  /* 0x000000dadd0d7221 */ /* 0x000fe20000010000 */
[C---:B------:R-:W-:Y:S01]  /*6ae0*/  HMMA.16816.F32 R52, R4.reuse, R54, R76 ;  /* 0x000000360434723c */ /* 0x040fe2000000184c */
[----:B------:R-:W-:Y:S01]  /*6af0*/  LDSM.16.MT88.4 R76, [R185+0x2000] ;  /* 0x00200000b94c783b */ /* 0x000fe20000004200 */
[----:B------:R-:W-:Y:S02]  /*6b00*/  FADD.FTZ R12, R212, R210 ;  /* 0x000000d2d40c7221 */ /* 0x000fe40000010000 */
[----:B-1----:R-:W-:Y:S02]  /*6b10*/  FFMA.FTZ R8, R129, c[0x0][0x2d0], -R20 ;  /* 0x0000b40081087a23 */ /* 0x002fe40000010814 */
[----:B------:R-:W-:Y:S02]  /*6b20*/  FADD.FTZ R13, R219, R13 ;  /* 0x0000000ddb0d7221 */ /* 0x000fe40000010000 */
[----:B------:R1:W2:Y:S01]  /*6b30*/  MUFU.EX2 R205, R8 ;  /* 0x0000000800cd7308 */ /* 0x0002a20000000800 */
        /* <DEDUP_REMOVED lines=8> */
[----:B-1----:R-:W-:-:S03]  /*6bc0*/  FFMA.FTZ R8, R128, c[0x0][0x2d0], -R20 ;  /* 0x0000b40080087a23 */ /* 0x002fc60000010814 */
[C---:B------:R-:W-:Y:S01]  /*6bd0*/  HMMA.16816.F32 R48, R4.reuse, R50, R96 ;  /* 0x000000320430723c */ /* 0x040fe20000001860 */
[----:B------:R1:W-:Y:S06]  /*6be0*/  MUFU.EX2 R206, R8 ;  /* 0x0000000800ce7308 */ /* 0x0003ec0000000800 */
[----:B--2---:R-:W-:Y:S01]  /*6bf0*/  F2FP.PACK_AB R96, R205, R204 ;  /* 0x000000cccd60723e */ /* 0x004fe200000000ff */
[----:B------:R-:W-:Y:S01]  /*6c00*/  HMMA.16816.F32 R16, R4, R14, R92 ;  /* 0x0000000e0410723c */ /* 0x000fe2000000185c */
[----:B------:R-:W2:Y:S01]  /*6c10*/  LDSM.16.MT88.4 R4, [R186+0x2000] ;  /* 0x00200000ba04783b */ /* 0x000ea20000004200 */
[----:B-1----:R-:W-:-:S04]  /*6c20*/  FFMA.FTZ R8, R123, c[0x0][0x2d0], -R20 ;  /* 0x0000b4007b087a23 */ /* 0x002fc80000010814 */
[----:B------:R1:W3:Y:S02]  /*6c30*/  MUFU.EX2 R203, R8 ;  /* 0x0000000800cb7308 */ /* 0x0002e40000000800 */
[----:B-1----:R-:W-:Y:S01]  /*6c40*/  FFMA.FTZ R8, R122, c[0x0][0x2d0], -R3 ;  /* 0x0000b4007a087a23 */ /* 0x002fe20000010803 */
[----:B---3--:R-:W-:-:S05]  /*6c50*/  F2FP.PACK_AB R98, R203, R206 ;  /* 0x000000cecb62723e */ /* 0x008fca00000000ff */
[----:B------:R1:W-:Y:S02]  /*6c60*/  MUFU.EX2 R163, R8 ;  /* 0x0000000800a37308 */ /* 0x0003e40000000800 */
[----:B-1----:R-:W-:-:S06]  /*6c70*/  FFMA.FTZ R8, R121, c[0x0][0x2d0], -R3 ;  /* 0x0000b40079087a23 */ /* 0x002fcc0000010803 */
[----:B------:R1:W3:Y:S02]  /*6c80*/  MUFU.EX2 R201, R8 ;  /* 0x0000000800c97308 */ /* 0x0002e40000000800 */
[--C-:B-1----:R-:W-:Y:S01]  /*6c90*/  FFMA.FTZ R8, R120, c[0x0][0x2d0], -R3.reuse ;  /* 0x0000b40078087a23 */ /* 0x102fe20000010803 */
[----:B---3--:R-:W-:Y:S01]  /*6ca0*/  F2FP.PACK_AB R97, R201, R163 ;  /* 0x000000a3c961723e */ /* 0x008fe200000000ff */
[----:B------:R-:W-:Y:S01]  /*6cb0*/  FFMA.FTZ R3, R111, c[0x0][0x2d0], -R3 ;  /* 0x0000b4006f037a23 */ /* 0x000fe20000010803 */
[----:B------:R-:W1:Y:S03]  /*6cc0*/  LDSM.16.MT88.4 R120, [R185+0x800] ;  /* 0x00080000b978783b */ /* 0x000e660000004200 */
[----:B------:R-:W-:Y:S08]  /*6cd0*/  MUFU.EX2 R202, R8 ;  /* 0x0000000800ca7308 */ /* 0x000ff00000000800 */
[----:B------:R3:W4:Y:S02]  /*6ce0*/  MUFU.EX2 R39, R3 ;  /* 0x0000000300277308 */ /* 0x0007240000000800 */
[----:B---3--:R-:W-:Y:S01]  /*6cf0*/  FFMA.FTZ R3, R110, c[0x0][0x2d0], -R2 ;  /* 0x0000b4006e037a23 */ /* 0x008fe20000010802 */
[----:B----4-:R-:W-:-:S05]  /*6d00*/  F2FP.PACK_AB R99, R39, R202 ;  /* 0x000000ca2763723e */ /* 0x010fca00000000ff */
[----:B------:R3:W-:Y:S02]  /*6d10*/  MUFU.EX2 R20, R3 ;  /* 0x0000000300147308 */ /* 0x0007e40000000800 */
[C---:B--2---:R-:W-:Y:S08]  /*6d20*/  HMMA.16816.F32 R84, R96.reuse, R4, R156 ;  /* 0x000000046054723c */ /* 0x044ff0000000189c */
[----:B-1----:R-:W-:Y:S01]  /*6d30*/  HMMA.16816.F32 R112, R96, R120, R116 ;  /* 0x000000786070723c */ /* 0x002fe20000001874 */
[----:B---3--:R-:W-:-:S04]  /*6d40*/  FFMA.FTZ R3, R109, c[0x0][0x2d0], -R2 ;  /* 0x0000b4006d037a23 */ /* 0x008fc80000010802 */
[----:B------:R1:W2:Y:S03]  /*6d50*/  MUFU.EX2 R36, R3 ;  /* 0x0000000300247308 */ /* 0x0002a60000000800 */
[C---:B------:R-:W-:Y:S08]  /*6d60*/  HMMA.16816.F32 R156, R96.reuse, R154, R56 ;  /* 0x0000009a609c723c */ /* 0x040ff00000001838 */
[----:B------:R-:W-:Y:S01]  /*6d70*/  HMMA.16816.F32 R64, R96, R62, R64 ;  /* 0x0000003e6040723c */ /* 0x000fe20000001840 */
[--C-:B-1----:R-:W-:Y:S01]  /*6d80*/  FFMA.FTZ R3, R105, c[0x0][0x2d0], -R2.reuse ;  /* 0x0000b40069037a23 */ /* 0x102fe20000010802 */
[----:B--2---:R-:W-:Y:S01]  /*6d90*/  F2FP.PACK_AB R92, R36, R20 ;  /* 0x00000014245c723e */ /* 0x004fe200000000ff */
[----:B------:R-:W-:-:S05]  /*6da0*/  FFMA.FTZ R2, R104, c[0x0][0x2d0], -R2 ;  /* 0x0000b40068027a23 */ /* 0x000fca0000010802 */
[C---:B------:R-:W-:Y:S01]  /*6db0*/  HMMA.16816.F32 R128, R96.reuse, R136, R140 ;  /* 0x000000886080723c */ /* 0x040fe2000000188c */
[----:B------:R-:W-:Y:S07]  /*6dc0*/  MUFU.EX2 R37, R3 ;  /* 0x0000000300257308 */ /* 0x000fee0000000800 */
[C---:B------:R-:W-:Y:S01]  /*6dd0*/  HMMA.16816.F32 R140, R96.reuse, R138, R44 ;  /* 0x0000008a608c723c */ /* 0x040fe2000000182c */
[----:B------:R1:W2:Y:S07]  /*6de0*/  MUFU.EX2 R38, R2 ;  /* 0x0000000200267308 */ /* 0x0002ae0000000800 */
[C---:B------:R-:W-:Y:S08]  /*6df0*/  HMMA.16816.F32 R144, R96.reuse, R152, R144 ;  /* 0x000000986090723c */ /* 0x040ff00000001890 */
[----:B------:R-:W-:Y:S01]  /*6e00*/  HMMA.16816.F32 R80, R96, R78, R40 ;  /* 0x0000004e6050723c */ /* 0x000fe20000001828 */
[----:B-1----:R-:W-:Y:S01]  /*6e10*/  FFMA.FTZ R2, R100, c[0x0][0x2d0], -R0 ;  /* 0x0000b40064027a23 */ /* 0x002fe20000010800 */
[----:B--2---:R-:W-:-:S03]  /*6e20*/  F2FP.PACK_AB R94, R38, R37 ;  /* 0x00000025265e723e */ /* 0x004fc600000000ff */
[----:B------:R1:W-:Y:S02]  /*6e30*/  MUFU.EX2 R10, R2 ;  /* 0x00000002000a7308 */ /* 0x0003e40000000800 */
[----:B-1----:R-:W-:-:S06]  /*6e40*/  FFMA.FTZ R2, R101, c[0x0][0x2d0], -R0 ;  /* 0x0000b40065027a23 */ /* 0x002fcc0000010800 */
[----:B------:R1:W2:Y:S02]  /*6e50*/  MUFU.EX2 R9, R2 ;  /* 0x0000000200097308 */ /* 0x0002a40000000800 */
[--C-:B-1----:R-:W-:Y:S01]  /*6e60*/  FFMA.FTZ R2, R103, c[0x0][0x2d0], -R0.reuse ;  /* 0x0000b40067027a23 */ /* 0x102fe20000010800 */
[----:B--2---:R-:W-:Y:S01]  /*6e70*/  F2FP.PACK_AB R93, R9, R10 ;  /* 0x0000000a095d723e */ /* 0x004fe200000000ff */
[----:B------:R-:W-:-:S04]  /*6e80*/  FFMA.FTZ R0, R21, c[0x0][0x2d0], -R0 ;  /* 0x0000b40015007a23 */ /* 0x000fc80000010800 */
[----:B------:R1:W-:Y:S08]  /*6e90*/  MUFU.EX2 R3, R2 ;  /* 0x0000000200037308 */ /* 0x0003f00000000800 */
[----:B------:R2:W3:Y:S01]  /*6ea0*/  MUFU.EX2 R8, R0 ;  /* 0x0000000000087308 */ /* 0x0004e20000000800 */
[----:B-1----:R-:W-:-:S04]  /*6eb0*/  @P6 IMAD.HI.U32 R2, R243, c[0x0][0x2c8], RZ ;  /* 0x0000b200f3026a27 */ /* 0x002fc800078e00ff */
[----:B--2---:R-:W-:Y:S01]  /*6ec0*/  IMAD.MOV.U32 R0, RZ, RZ, R243 ;  /* 0x000000ffff007224 */ /* 0x004fe200078e00f3 */
[----:B------:R-:W-:Y:S02]  /*6ed0*/  @P6 SHF.R.U32.HI R0, RZ, c[0x0][0x2cc], R2 ;  /* 0x0000b300ff006a19 */ /* 0x000fe40000011602 */
[----:B---3--:R-:W-:Y:S02]  /*6ee0*/  F2FP.PACK_AB R95, R8, R3 ;  /* 0x00000003085f723e */ /* 0x008fe400000000ff */
[----:B------:R-:W-:Y:S01]  /*6ef0*/  ISETP.GE.AND P6, PT, R242, 0x1, PT ;  /* 0x00000001f200780c */ /* 0x000fe20003fc6270 */
[----:B------:R-:W-:Y:S02]  /*6f00*/  IMAD.IADD R2, R240, 0x1, R0 ;  /* 0x00000001f0027824 */ /* 0x000fe400078e0200 */
[----:B------:R-:W-:Y:S02]  /*6f10*/  FADD.FTZ R0, R22, R207 ;  /* 0x000000cf16007221 */ /* 0x000fe40000010000 */
[----:B------:R-:W-:Y:S02]  /*6f20*/  HMMA.16816.F32 R116, R92, R120, R124 ;  /* 0x000000785c74723c */ /* 0x000fe4000000187c */
[----:B------:R-:W-:-:S04]  /*6f30*/  FADD.FTZ R0, R208, R0 ;  /* 0x00000000d0007221 */ /* 0x000fc80000010000 */
[----:B------:R-:W-:Y:S02]  /*6f40*/  FADD.FTZ R0, R209, R0 ;  /* 0x00000000d1007221 */ /* 0x000fe40000010000 */
[-C--:B------:R-:W-:Y:S08]  /*6f50*/  HMMA.16816.F32 R124, R96, R122.reuse, R68 ;  /* 0x0000007a607c723c */ /* 0x080ff00000001844 */
[----:B------:R-:W-:Y:S08]  /*6f60*/  HMMA.16816.F32 R120, R92, R122, R52 ;  /* 0x0000007a5c78723c */ /* 0x000ff00000001834 */
[-C--:B------:R-:W-:Y:S08]  /*6f70*/  HMMA.16816.F32 R52, R96, R60.reuse, R172 ;  /* 0x0000003c6034723c */ /* 0x080ff000000018ac */
        /* <DEDUP_REMOVED lines=14> */
[-C--:B------:R-:W-:Y:S01]  /*7060*/  HMMA.16816.F32 R68, R96, R76.reuse, R168 ;  /* 0x0000004c6044723c */ /* 0x080fe200000018a8 */
[----:B------:R-:W-:Y:S02]  /*7070*/  FADD.FTZ R0, R161, R0 ;  /* 0x00000000a1007221 */ /* 0x000fe40000010000 */
[----:B------:R-:W-:Y:S02]  /*7080*/  FADD.FTZ R5, R204, R5 ;  /* 0x00000005cc057221 */ /* 0x000fe40000010000 */
[----:B------:R-:W-:Y:S02]  /*7090*/  FADD.FTZ R0, R10, R0 ;  /* 0x000000000a007221 */ /* 0x000fe40000010000 */
[----:B------:R-:W-:Y:S01]  /*70a0*/  FADD.FTZ R5, R205, R5 ;  /* 0x00000005cd057221 */ /* 0x000fe20000010000 */
[C---:B------:R-:W-:Y:S08]  /*70b0*/  HMMA.16816.F32 R72, R92.reuse, R76, R176 ;  /* 0x0000004c5c48723c */ /* 0x040ff000000018b0 */
        /* <DEDUP_REMOVED lines=17> */
[----:B------:R-:W-:Y:S01]  /*71d0*/  FADD.FTZ R3, R3, R4 ;  /* 0x0000000403037221 */ /* 0x000fe20000010000 */
[----:B------:R-:W-:Y:S01]  /*71e0*/  STL [R1+0x4], R7 ;  /* 0x0000040701007387 */ /* 0x000fe20000100800 */
[----:B------:R-:W-:-:S03]  /*71f0*/  FADD.FTZ R4, R38, R6 ;  /* 0x0000000626047221 */ /* 0x000fc60000010000 */
[----:B------:R1:W-:Y:S04]  /*7200*/  STL [R1], R0 ;  /* 0x0000000001007387 */ /* 0x0003e80000100800 */
[----:B------:R2:W-:Y:S01]  /*7210*/  STL [R1+0x8], R4 ;  /* 0x0000080401007387 */ /* 0x0005e20000100800 */
[----:B-1----:R-:W-:Y:S01]  /*7220*/  FADD.FTZ R0, R8, R3 ;  /* 0x0000000308007221 */ /* 0x002fe20000010000 */
[----:B------:R-:W-:-:S04]  /*7230*/  IADD3 R3, R2, c[0x0][0x328], RZ ;  /* 0x0000ca0002037a10 */ /* 0x000fc80007ffe0ff */
[----:B------:R2:W-:Y:S01]  /*7240*/  STL [R1+0xc], R0 ;  /* 0x00000c0001007387 */ /* 0x0005e20000100800 */
[----:B------:R-:W-:Y:S05]  /*7250*/  @!P6 BRA `(.L_x_519) ;  /* 0x000001100000e947 */ /* 0x000fea0003800000 */
[C---:B------:R-:W-:Y:S01]  /*7260*/  ISETP.GT.AND P0, PT, R2.reuse, RZ, PT ;  /* 0x000000ff0200720c */ /* 0x040fe20003f04270 */
[----:B------:R-:W-:Y:S01]  /*7270*/  BSSY B0, `(.L_x_520) ;  /* 0x000000d000007945 */ /* 0x000fe20003800000 */
[----:B--2---:R-:W-:Y:S01]  /*7280*/  IADD3 R0, R2, -0x1, RZ ;  /* 0xffffffff02007810 */ /* 0x004fe20007ffe0ff */
[----:B------:R-:W-:-:S10]  /*7290*/  IMAD.MOV.U32 R4, RZ, RZ, c[0x0][0x32c] ;  /* 0x0000cb00ff047624 */ /* 0x000fd400078e00ff */
[----:B------:R-:W-:Y:S05]  /*72a0*/  @P0 BRA `(.L_x_521) ;  /* 0x0000006000000947 */ /* 0x000fea0003800000 */
[----:B------:R-:W-:Y:S01]  /*72b0*/  ISETP.NE.AND P0, PT, R4, 0x1, PT ;  /* 0x000000010400780c */ /* 0x000fe20003f05270 */
[----:B------:R-:W-:-:S12]  /*72c0*/  IMAD.MOV R0, RZ, RZ, -R2 ;  /* 0x000000ffff007224 */ /* 0x000fd800078e0a02 */
[----:B------:R-:W-:-:S05]  /*72d0*/  @P0 IMAD.HI.U32 R2, R0, c[0x0][0x330], RZ ;  /* 0x0000cc0000020a27 */ /* 0x000fca00078e00ff */
[----:B------:R-:W-:-:S04]  /*72e0*/  @P0 SHF.R.U32.HI R0, RZ, c[0x0][0x334], R2 ;  /* 0x0000cd00ff000a19 */ /* 0x000fc80000011602 */
[----:B------:R-:W-:Y:S01]  /*72f0*/  LOP3.LUT R0, RZ, R0, RZ, 0x33, !PT ;  /* 0x00000000ff007212 */ /* 0x000fe200078e33ff */
[----:B------:R-:W-:Y:S05]  /*7300*/  BRA `(.L_x_522) ;  /* 0x0000003000007947 */ /* 0x000fea0003800000 */
.L_x_521:
[----:B------:R-:W-:-:S13]  /*7310*/  ISETP.NE.AND P0, PT, R4, 0x1, PT ;  /* 0x000000010400780c */ /* 0x000fda0003f05270 */
[----:B------:R-:W-:-:S05]  /*7320*/  @P0 IMAD.HI.U32 R2, R0, c[0x0][0x330], RZ ;  /* 0x0000cc0000020a27 */ /* 0x000fca00078e00ff */
[----:B------:R-:W-:Y:S02]  /*7330*/  @P0 SHF.R.U32.HI R0, RZ, c[0x0][0x334], R2 ;  /* 0x0000cd00ff000a19 */ /* 0x000fe40000011602 */
.L_x_522:
[----:B------:R-:W-:Y:S05]  /*7340*/  BSYNC B0 ;  /* 0x0000000000007941 */ /* 0x000fea0003800000 */
.L_x_520:
[----:B------:R-:W-:-:S05]  /*7350*/  IMAD R0, R0, R4, c[0x0][0x32c] ;  /* 0x0000cb0000007624 */ /* 0x000fca00078e0204 */
[----:B------:R-:W-:-:S05]  /*7360*/  IMNMX R3, R3, R0, PT ;  /* 0x0000000003037217 */ /* 0x000fca0003800200 */
.L_x_519:
[----:B------:R-:W-:-:S05]  /*7370*/  IMAD.HI R3, R3, 0x2aaaaaab, RZ ;  /* 0x2aaaaaab03037827 */ /* 0x000fca00078e02ff */
[----:B--2---:R-:W-:-:S04]  /*7380*/  SHF.R.U32.HI R0, RZ, 0x1f, R3 ;  /* 0x0000001fff007819 */ /* 0x004fc80000011603 */
[----:B------:R-:W-:-:S04]  /*7390*/  LEA.HI.SX32 R3, R3, R0, 0x1d ;  /* 0x0000000003037211 */ /* 0x000fc800078feaff */
[----:B------:R-:W-:-:S04]  /*73a0*/  IMNMX R2, R241, R3, !PT ;  /* 0x00000003f1027217 */ /* 0x000fc80007800200 */
[----:B------:R-:W-:Y:S01]  /*73b0*/  ISETP.GE.AND P0, PT, R200, R2, PT ;  /* 0x00000002c800720c */ /* 0x000fe20003f06270 */
[----:B------:R1:W-:-:S12]  /*73c0*/  STL [R1+0x14], R2 ;  /* 0x0000140201007387 */ /* 0x0003d80000100800 */
[----:B------:R-:W-:Y:S05]  /*73d0*/  @!P0 BRA `(.L_x_523) ;  /* 0x0000439000008947 */ /* 0x000fea0003800000 */
[----:B------:R-:W-:Y:S01]  /*73e0*/  IMAD.MOV.U32 R101, RZ, RZ, R107 ;  /* 0x000000ffff657224 */ /* 0x000fe200078e006b */
[----:B------:R-:W-:Y:S01]  /*73f0*/  MOV R104, R102 ;  /* 0x0000006600687202 */ /* 0x000fe20000000f00 */
[----:B------:R-:W-:Y:S01]  /*7400*/  IMAD.MOV.U32 R100, RZ, RZ, R108 ;  /* 0x000000ffff647224 */ /* 0x000fe200078e006c */
[----:B------:R-:W-:Y:S02]  /*7410*/  MOV R103, R106 ;  /* 0x0000006a00677202 */ /* 0x000fe40000000f00 */
.L_x_544:
[----:B------:R-:W2:Y:S01]  /*7420*/  LDL R180, [R1+0x10] ;  /* 0x0000100001b47983 */ /* 0x000ea20000100800 */
[----:B------:R-:W-:Y:S04]  /*7430*/  DEPBAR.LE SB0, 0x0 ;  /* 0x000080000000791a */ /* 0x000fe80000000000 */
[----:B------:R-:W3:Y:S01]  /*7440*/  S2R R181, SR_TID.X ;  /* 0x0000000000b57919 */ /* 0x000ee20000002100 */
[----:B------:R-:W-:Y:S01]  /*7450*/  WARPSYNC 0xffffffff ;  /* 0xffffffff00007948 */ /* 0x000fe20003800000 */
[----:B------:R-:W-:Y:S02]  /*7460*/  BSSY B0, `(.L_x_524) ;  /* 0x0000030000007945 */ /* 0x000fe40003800000 */
[----:B------:R-:W-:Y:S01]  /*7470*/  BAR.SYNC.DEFER_BLOCKING 0x0 ;  /* 0x0000000000007b1d */ /* 0x000fe20000010000 */
[C---:B------:R-:W-:Y:S02]  /*7480*/  LOP3.LUT P5, RZ, R198.reuse, 0x100, RZ, 0xc0, !PT ;  /* 0x00000100c6ff7812 */ /* 0x040fe400078ac0ff */
[C---:B------:R-:W-:Y:S02]  /*7490*/  LOP3.LUT P4, RZ, R198.reuse, 0x80, RZ, 0xc0, !PT ;  /* 0x00000080c6ff7812 */ /* 0x040fe4000788c0ff */
[----:B------:R-:W-:Y:S01]  /*74a0*/  LOP3.LUT P3, RZ, R198, 0x40, RZ, 0xc0, !PT ;  /* 0x00000040c6ff7812 */ /* 0x000fe2000786c0ff */
[----:B------:R4:W1:Y:S04]  /*74b0*/  LDSM.16.M88.4 R48, [R187] ;  /* 0x00000000bb30783b */ /* 0x0008680000000200 */
[----:B------:R4:W1:Y:S04]  /*74c0*/  LDSM.16.M88.4 R44, [R187+0x1000] ;  /* 0x00100000bb2c783b */ /* 0x0008680000000200 */
[----:B------:R4:W1:Y:S04]  /*74d0*/  LDSM.16.M88.4 R16, [R184] ;  /* 0x00000000b810783b */ /* 0x0008680000000200 */
[----:B------:R4:W1:Y:S04]  /*74e0*/  LDSM.16.M88.4 R32, [R184+0x400] ;  /* 0x00040000b820783b */ /* 0x0008680000000200 */
[----:B------:R4:W1:Y:S04]  /*74f0*/  LDSM.16.M88.4 R108, [R184+0x800] ;  /* 0x00080000b86c783b */ /* 0x0008680000000200 */
[----:B------:R4:W1:Y:S04]  /*7500*/  LDSM.16.M88.4 R160, [R188] ;  /* 0x00000000bca0783b */ /* 0x0008680000000200 */
[----:B------:R4:W1:Y:S04]  /*7510*/  LDSM.16.M88.4 R168, [R188+0x1000] ;  /* 0x00100000bca8783b */ /* 0x0008680000000200 */
[----:B------:R4:W1:Y:S04]  /*7520*/  LDSM.16.M88.4 R164, [R189] ;  /* 0x00000000bda4783b */ /* 0x0008680000000200 */
[----:B------:R4:W1:Y:S04]  /*7530*/  LDSM.16.M88.4 R172, [R197] ;  /* 0x00000000c5ac783b */ /* 0x0008680000000200 */
[----:B------:R4:W1:Y:S01]  /*7540*/  LDSM.16.M88.4 R176, [R196] ;  /* 0x00000000c4b0783b */ /* 0x0008620000000200 */
[----:B--2---:R-:W-:Y:S11]  /*7550*/  ISETP.GT.AND P0, PT, R180, R200, PT ;  /* 0x000000c8b400720c */ /* 0x004ff60003f04270 */
[----:B------:R-:W-:Y:S02]  /*7560*/  @!UPT UIADD3 URZ, URZ, URZ, URZ ;  /* 0x0000003f3f3ff290 */ /* 0x000fe4000fffe03f */
[----:B------:R-:W-:-:S05]  /*7570*/  @P0 BRA `(.L_x_525) ;  /* 0x000001e000000947 */ /* 0x000fca0003800000 */
[----:B-1-34-:R-:W-:Y:S01]  /*7580*/  SHF.R.S32.HI R0, RZ, 0x1f, R200 ;  /* 0x0000001fff007819 */ /* 0x01afe200000114c8 */
[----:B------:R-:W-:Y:S01]  /*7590*/  IMAD.WIDE.U32 R2, R200, c[0x0][0x208], RZ ;  /* 0x00008200c8027a25 */ /* 0x000fe200078e00ff */
[----:B------:R-:W-:Y:S03]  /*75a0*/  ISETP.GT.AND P1, PT, R181, 0x3f, PT ;  /* 0x0000003fb500780c */ /* 0x000fe60003f24270 */
[----:B------:R-:W-:Y:S04]  /*75b0*/  IMAD R0, R0, c[0x0][0x208], RZ ;  /* 0x0000820000007a24 */ /* 0x000fe800078e02ff */
[----:B------:R-:W-:Y:S04]  /*75c0*/  IMAD R0, R200, c[0x0][0x20c], R0 ;  /* 0x00008300c8007a24 */ /* 0x000fe800078e0200 */
[----:B------:R-:W-:Y:S02]  /*75d0*/  IMAD.IADD R0, R3, 0x1, R0 ;  /* 0x0000000103007824 */ /* 0x000fe400078e0200 */
[----:B------:R-:W-:Y:S02]  /*75e0*/  @!P1 IMAD.MOV.U32 R4, RZ, RZ, c[0x0][0x208] ;  /* 0x00008200ff049624 */ /* 0x000fe400078e00ff */
[----:B------:R-:W-:Y:S04]  /*75f0*/  IMAD.WIDE.U32 R2, R2, 0x30, RZ ;  /* 0x0000003002027825 */ /* 0x000fe800078e00ff */
[----:B------:R-:W-:Y:S01]  /*7600*/  IMAD R0, R0, 0x30, RZ ;  /* 0x0000003000007824 */ /* 0x000fe200078e02ff */
[C---:B------:R-:W-:Y:S01]  /*7610*/  @!P1 LEA R6, P0, R4.reuse, R2, 0x5 ;  /* 0x0000000204069211 */ /* 0x040fe200078028ff */
[----:B------:R-:W-:Y:S03]  /*7620*/  @!P1 IMAD.MOV.U32 R5, RZ, RZ, c[0x0][0x20c] ;  /* 0x00008300ff059624 */ /* 0x000fe600078e00ff */
[----:B------:R-:W-:Y:S04]  /*7630*/  IADD3 R0, R3, R0, RZ ;  /* 0x0000000003007210 */ /* 0x000fe80007ffe0ff */
[----:B------:R-:W-:Y:S02]  /*7640*/  @!P1 LEA.HI.X R3, R4, R0, R5, 0x5, P0 ;  /* 0x0000000004039211 */ /* 0x000fe400000f2c05 */
[----:B------:R-:W-:Y:S05]  /*7650*/  IADD3 R2, P0, R228, R2, RZ ;  /* 0x00000002e4027210 */ /* 0x000fea0007f1e0ff */
[----:B------:R-:W-:Y:S01]  /*7660*/  IMAD.X R0, R0, 0x1, R232, P0 ;  /* 0x0000000100007824 */ /* 0x000fe200000e06e8 */
[C---:B------:R-:W-:Y:S04]  /*7670*/  LEA R4, P0, R2.reuse, c[0x0][0x1f8], 0x1 ;  /* 0x00007e0002047a11 */ /* 0x040fe800078008ff */
[----:B------:R-:W-:Y:S02]  /*7680*/  LEA.HI.X R5, R2, c[0x0][0x1fc], R0, 0x1, P0 ;  /* 0x00007f0002057a11 */ /* 0x000fe400000f0c00 */
[----:B------:R-:W-:Y:S03]  /*7690*/  @!P1 IADD3 R0, P0, R6, R228, RZ ;  /* 0x000000e406009210 */ /* 0x000fe60007f1e0ff */
[----:B------:R-:W-:Y:S01]  /*76a0*/  @!PT LDS RZ, [RZ] ;  /* 0x00000000fffff984 */ /* 0x000fe20000000800 */
[----:B------:R-:W-:Y:S01]  /*76b0*/  @!PT LDS RZ, [RZ] ;  /* 0x00000000fffff984 */ /* 0x000fe20000000800 */
[----:B------:R-:W-:Y:S01]  /*76c0*/  @!PT LDS RZ, [RZ] ;  /* 0x00000000fffff984 */ /* 0x000fe20000000800 */
[----:B------:R1:W-:Y:S01]  /*76d0*/  LDGSTS.E.BYPASS.LTC128B.128 [R199+0x1880], [R4.64], !P5 ;  /* 0x0188000004c77fae */ /* 0x0003e2000e901d46 */
[----:B------:R-:W-:Y:S02]  /*76e0*/  @!P1 IADD3.X R3, R3, R232, RZ, P0, !PT ;  /* 0x000000e803039210 */ /* 0x000fe400007fe4ff */
[C---:B------:R-:W-:Y:S01]  /*76f0*/  @!P1 LEA R2, P0, R0.reuse, c[0x0][0x1f8], 0x1 ;  /* 0x00007e0000029a11 */ /* 0x040fe200078008ff */
[----:B------:R1:W-:Y:S03]  /*7700*/  LDGSTS.E.BYPASS.LTC128B.128 [R199+0x2480], [R4.64+0x40], !P4 ;  /* 0x0248004004c77fae */ /* 0x0003e6000e101d46 */
[----:B------:R-:W-:Y:S01]  /*7710*/  @!P1 LEA.HI.X R3, R0, c[0x0][0x1fc], R3, 0x1, P0 ;  /* 0x00007f0000039a11 */ /* 0x000fe200000f0c03 */
[----:B------:R1:W-:Y:S04]  /*7720*/  LDGSTS.E.BYPASS.LTC128B.128 [R199+0x3080], [R4.64+0x80], !P3 ;  /* 0x0308008004c77fae */ /* 0x0003e8000d901d46 */
[----:B------:R1:W-:Y:S04]  /*7730*/  @!P1 LDGSTS.E.BYPASS.LTC128B.128 [R199+0x2080], [R2.64], !P5 ;  /* 0x0208000002c79fae */ /* 0x0003e8000e901d46 */
[----:B------:R1:W-:Y:S04]  /*7740*/  @!P1 LDGSTS.E.BYPASS.LTC128B.128 [R199+0x2c80], [R2.64+0x40], !P4 ;  /* 0x02c8004002c79fae */ /* 0x0003e8000e101d46 */
[----:B------:R1:W-:Y:S02]  /*7750*/  @!P1 LDGSTS.E.BYPASS.LTC128B.128 [R199+0x3880], [R2.64+0x80], !P3 ;  /* 0x0388008002c79fae */ /* 0x0003e4000d901d46 */
.L_x_525:
[----:B-1-34-:R-:W-:Y:S05]  /*7760*/  BSYNC B0 ;  /* 0x0000000000007941 */ /* 0x01afea0003800000 */
.L_x_524:
[-C--:B------:R-:W-:Y:S01]  /*7770*/  HMMA.16816.F32 R4, R48, R16.reuse, RZ ;  /* 0x000000103004723c */ /* 0x080fe200000018ff */
[----:B------:R-:W0:Y:S01]  /*7780*/  LDGDEPBAR ;  /* 0x00000000000079af */ /* 0x000e220000000000 */
[----:B------:R-:W-:Y:S01]  /*7790*/  BSSY B0, `(.L_x_526) ;  /* 0x00000e7000007945 */ /* 0x000fe20003800000 */
[----:B------:R-:W-:Y:S05]  /*77a0*/  ISETP.GT.AND P0, PT, R200, R180, PT ;  /* 0x000000b4c800720c */ /* 0x000fea0003f04270 */
[C---:B------:R-:W-:Y:S08]  /*77b0*/  HMMA.16816.F32 R8, R44.reuse, R16, RZ ;  /* 0x000000102c08723c */ /* 0x040ff000000018ff */
[-C--:B------:R-:W-:Y:S08]  /*77c0*/  HMMA.16816.F32 R12, R44, R18.reuse, RZ ;  /* 0x000000122c0c723c */ /* 0x080ff000000018ff */
        /* <DEDUP_REMOVED lines=8> */
[----:B------:R-:W-:Y:S01]  /*7850*/  HMMA.16816.F32 R48, R48, R110, RZ ;  /* 0x0000006e3030723c */ /* 0x000fe200000018ff */
[----:B------:R-:W-:Y:S07]  /*7860*/  LDSM.16.M88.4 R108, [R187+0x2000] ;  /* 0x00200000bb6c783b */ /* 0x000fee0000000200 */
[-C--:B------:R-:W-:Y:S08]  /*7870*/  HMMA.16816.F32 R4, R160, R164.reuse, R4 ;  /* 0x000000a4a004723c */ /* 0x080ff00000001804 */
[C---:B------:R-:W-:Y:S08]  /*7880*/  HMMA.16816.F32 R8, R168.reuse, R164, R8 ;  /* 0x000000a4a808723c */ /* 0x040ff00000001808 */
[-C--:B------:R-:W-:Y:S08]  /*7890*/  HMMA.16816.F32 R12, R168, R166.reuse, R12 ;  /* 0x000000a6a80c723c */ /* 0x080ff0000000180c */
[C---:B------:R-:W-:Y:S01]  /*78a0*/  HMMA.16816.F32 R16, R160.reuse, R166, R16 ;  /* 0x000000a6a010723c */ /* 0x040fe20000001810 */
[----:B------:R-:W1:Y:S07]  /*78b0*/  LDSM.16.M88.4 R164, [R184+0xc00] ;  /* 0x000c0000b8a4783b */ /* 0x000e6e0000000200 */
        /* <DEDUP_REMOVED lines=24> */
[----:B------:R-:W2:Y:S07]  /*7a40*/  LDSM.16.M88.4 R168, [R188+0x3000] ;  /* 0x00300000bca8783b */ /* 0x000eae0000000200 */
        /* <DEDUP_REMOVED lines=44> */
[----:B------:R-:W3:Y:S01]  /*7d10*/  MUFU.TANH R211, R3 ;  /* 0x0000000300d37308 */ /* 0x000ee20000002400 */
[----:B-1----:R-:W-:Y:S02]  /*7d20*/  FMUL.FTZ R0, R5, c[0x0][0x320] ;  /* 0x0000c80005007a20 */ /* 0x002fe40000410000 */
[----:B------:R-:W-:Y:S07]  /*7d30*/  FMUL.FTZ R2, R11, c[0x0][0x320] ;  /* 0x0000c8000b027a20 */ /* 0x000fee0000410000 */
[----:B------:R1:W4:Y:S10]  /*7d40*/  MUFU.TANH R175, R0 ;  /* 0x0000000000af7308 */ /* 0x0003340000002400 */
[----:B------:R-:W2:Y:S01]  /*7d50*/  MUFU.TANH R210, R2 ;  /* 0x0000000200d27308 */ /* 0x000ea20000002400 */
[----:B-1----:R-:W-:Y:S09]  /*7d60*/  FMUL.FTZ R0, R6, c[0x0][0x320] ;  /* 0x0000c80006007a20 */ /* 0x002ff20000410000 */
[----:B------:R1:W1:Y:S02]  /*7d70*/  MUFU.TANH R201, R0 ;  /* 0x0000000000c97308 */ /* 0x0002640000002400 */
[----:B-1----:R-:W-:Y:S02]  /*7d80*/  FMUL.FTZ R0, R7, c[0x0][0x320] ;  /* 0x0000c80007007a20 */ /* 0x002fe40000410000 */
[----:B------:R-:W1:Y:S06]  /*7d90*/  LDSM.16.M88.4 R4, [R191] ;  /* 0x00000000bf04783b */ /* 0x000e6c0000000200 */
[----:B------:R5:W1:Y:S02]  /*7da0*/  MUFU.TANH R183, R0 ;  /* 0x0000000000b77308 */ /* 0x000a640000002400 */
[----:B-----5:R-:W-:Y:S08]  /*7db0*/  FMUL.FTZ R0, R8, c[0x0][0x320] ;  /* 0x0000c80008007a20 */ /* 0x020ff00000410000 */
[----:B------:R5:W2:Y:S01]  /*7dc0*/  MUFU.TANH R209, R0 ;  /* 0x0000000000d17308 */ /* 0x000aa20000002400 */
[-C--:B-1----:R-:W-:Y:S08]  /*7dd0*/  HMMA.16816.F32 R20, R160, R4.reuse, R20 ;  /* 0x00000004a014723c */ /* 0x082ff00000001814 */
[C---:B------:R-:W-:Y:S04]  /*7de0*/  HMMA.16816.F32 R24, R168.reuse, R4, R24 ;  /* 0x00000004a818723c */ /* 0x040fe80000001818 */
[----:B-----5:R-:W-:Y:S02]  /*7df0*/  FMUL.FTZ R0, R9, c[0x0][0x320] ;  /* 0x0000c80009007a20 */ /* 0x020fe40000410000 */
[----:B------:R-:W1:Y:S02]  /*7e00*/  LDSM.16.M88.4 R8, [R190] ;  /* 0x00000000be08783b */ /* 0x000e640000000200 */
[----:B------:R-:W-:Y:S04]  /*7e10*/  DEPBAR.LE SB0, 0x0 ;  /* 0x000080000000791a */ /* 0x000fe80000000000 */
[----:B------:R5:W1:Y:S01]  /*7e20*/  MUFU.TANH R202, R0 ;  /* 0x0000000000ca7308 */ /* 0x000a620000002400 */
[-C--:B------:R-:W-:Y:S01]  /*7e30*/  HMMA.16816.F32 R28, R168, R6.reuse, R28 ;  /* 0x00000006a81c723c */ /* 0x080fe2000000181c */
[----:B------:R-:W-:Y:S07]  /*7e40*/  BAR.SYNC.DEFER_BLOCKING 0x0 ;  /* 0x0000000000007b1d */ /* 0x000fee0000010000 */
[C---:B------:R-:W-:Y:S04]  /*7e50*/  HMMA.16816.F32 R32, R160.reuse, R6, R32 ;  /* 0x00000006a020723c */ /* 0x040fe80000001820 */
[----:B------:R-:W-:Y:S02]  /*7e60*/  FMUL.FTZ R2, R27, c[0x0][0x320] ;  /* 0x0000c8001b027a20 */ /* 0x000fe40000410000 */
[----:B------:R-:W-:Y:S02]  /*7e70*/  FMUL.FTZ R3, R26, c[0x0][0x320] ;  /* 0x0000c8001a037a20 */ /* 0x000fe40000410000 */
[----:B------:R-:W2:Y:S01]  /*7e80*/  MUFU.TANH R177, R2 ;  /* 0x0000000200b17308 */ /* 0x000ea20000002400 */
[----:B-----5:R-:W-:Y:S09]  /*7e90*/  FMUL.FTZ R0, R12, c[0x0][0x320] ;  /* 0x0000c8000c007a20 */ /* 0x020ff20000410000 */
[----:B------:R-:W2:Y:S01]  /*7ea0*/  MUFU.TANH R178, R3 ;  /* 0x0000000300b27308 */ /* 0x000ea20000002400 */
[-C--:B-1----:R-:W-:Y:S09]  /*7eb0*/  HMMA.16816.F32 R36, R160, R8.reuse, R36 ;  /* 0x00000008a024723c */ /* 0x082ff20000001824 */
[----:B------:R1:W1:Y:S01]  /*7ec0*/  MUFU.TANH R182, R0 ;  /* 0x0000000000b67308 */ /* 0x0002620000002400 */
[C---:B------:R-:W-:Y:S08]  /*7ed0*/  HMMA.16816.F32 R40, R168.reuse, R8, R40 ;  /* 0x00000008a828723c */ /* 0x040ff00000001828 */
[-C--:B------:R-:W-:Y:S08]  /*7ee0*/  HMMA.16816.F32 R44, R168, R10.reuse, R44 ;  /* 0x0000000aa82c723c */ /* 0x080ff0000000182c */
[----:B------:R-:W-:Y:S04]  /*7ef0*/  HMMA.16816.F32 R48, R160, R10, R48 ;  /* 0x0000000aa030723c */ /* 0x000fe80000001830 */
[----:B-1----:R-:W-:Y:S04]  /*7f00*/  FMUL.FTZ R0, R13, c[0x0][0x320] ;  /* 0x0000c8000d007a20 */ /* 0x002fe80000410000 */
[----:B------:R1:W1:Y:S04]  /*7f10*/  MUFU.TANH R179, R0 ;  /* 0x0000000000b37308 */ /* 0x0002680000002400 */
[----:B-1----:R-:W-:Y:S06]  /*7f20*/  FMUL.FTZ R0, R14, c[0x0][0x320] ;  /* 0x0000c8000e007a20 */ /* 0x002fec0000410000 */
        /* <DEDUP_REMOVED lines=70> */
[----:B------:R1:W1:Y:S01]  /*8390*/  MUFU.TANH R14, R0 ;  /* 0x00000000000e7308 */ /* 0x0002620000002400 */
[----:B------:R-:W-:-:S05]  /*83a0*/  @!P0 BRA `(.L_x_527) ;  /* 0x0000025000008947 */ /* 0x000fca0003800000 */
[----:B--234-:R-:W-:Y:S02]  /*83b0*/  SHF.R.S32.HI R180, RZ, 0x1f, R181 ;  /* 0x0000001fffb47819 */ /* 0x01cfe400000114b5 */
[----:B-1----:R-:W-:Y:S02]  /*83c0*/  IADD3 R0, R200, -0x1, RZ ;  /* 0xffffffffc8007810 */ /* 0x002fe40007ffe0ff */
[----:B------:R-:W-:Y:S02]  /*83d0*/  LEA.HI R180, R180, R181, RZ, 0x2 ;  /* 0x000000b5b4b47211 */ /* 0x000fe400078f10ff */
[----:B------:R-:W-:Y:S02]  /*83e0*/  SHF.R.S32.HI R2, RZ, 0x1f, R0 ;  /* 0x0000001fff027819 */ /* 0x000fe40000011400 */
[----:B------:R-:W-:Y:S03]  /*83f0*/  SHF.R.S32.HI R180, RZ, 0x2, R180 ;  /* 0x00000002ffb47819 */ /* 0x000fe600000114b4 */
[----:B------:R-:W-:Y:S01]  /*8400*/  IMAD R5, R2, c[0x0][0x1e0], RZ ;  /* 0x0000780002057a24 */ /* 0x000fe200078e02ff */
[----:B------:R-:W-:Y:S01]  /*8410*/  IADD3 R4, -R180, 0x30, RZ ;  /* 0x00000030b4047810 */ /* 0x000fe20007ffe1ff */
[----:B------:R-:W-:Y:S03]  /*8420*/  IMAD.WIDE.U32 R2, R0, c[0x0][0x1e0], RZ ;  /* 0x0000780000027a25 */ /* 0x000fe600078e00ff */
[----:B------:R-:W-:Y:S01]  /*8430*/  ISETP.GE.AND P0, PT, R4, 0x21, PT ;  /* 0x000000210400780c */ /* 0x000fe20003f06270 */
[----:B------:R-:W-:Y:S04]  /*8440*/  IMAD R0, R0, c[0x0][0x1e4], R5 ;  /* 0x0000790000007a24 */ /* 0x000fe800078e0205 */
[----:B------:R-:W-:Y:S02]  /*8450*/  IMAD.IADD R0, R3, 0x1, R0 ;  /* 0x0000000103007824 */ /* 0x000fe400078e0200 */
[----:B------:R-:W-:Y:S04]  /*8460*/  IMAD.WIDE.U32 R2, R2, 0x30, RZ ;  /* 0x0000003002027825 */ /* 0x000fe800078e00ff */
[----:B------:R-:W-:Y:S02]  /*8470*/  IMAD R0, R0, 0x30, RZ ;  /* 0x0000003000007824 */ /* 0x000fe400078e02ff */
[----:B------:R-:W-:Y:S02]  /*8480*/  @P0 IMAD.MOV.U32 R6, RZ, RZ, c[0x0][0x1e0] ;  /* 0x00007800ff060624 */ /* 0x000fe400078e00ff */
[----:B------:R-:W-:Y:S02]  /*8490*/  @P0 IMAD.MOV.U32 R5, RZ, RZ, c[0x0][0x1e4] ;  /* 0x00007900ff050624 */ /* 0x000fe400078e00ff */
[----:B------:R-:W-:Y:S01]  /*84a0*/  IMAD.IADD R0, R3, 0x1, R0 ;  /* 0x0000000103007824 */ /* 0x000fe200078e0200 */
[C---:B------:R-:W-:Y:S04]  /*84b0*/  @P0 LEA R3, P1, R6.reuse, R2, 0x5 ;  /* 0x0000000206030211 */ /* 0x040fe800078228ff */
[----:B------:R-:W-:Y:S02]  /*84c0*/  @P0 LEA.HI.X R6, R6, R0, R5, 0x5, P1 ;  /* 0x0000000006060211 */ /* 0x000fe400008f2c05 */
[----:B------:R-:W-:Y:S11]  /*84d0*/  ISETP.GE.AND P1, PT, R4, 0x1, PT ;  /* 0x000000010400780c */ /* 0x000ff60003f26270 */
[----:B------:R-:W-:Y:S02]  /*84e0*/  @!UPT UIADD3 URZ, URZ, URZ, URZ ;  /* 0x0000003f3f3ff290 */ /* 0x000fe4000fffe03f */
[----:B------:R-:W-:Y:S05]  /*84f0*/  @P1 IADD3 R2, P2, R246, R2, RZ ;  /* 0x00000002f6021210 */ /* 0x000fea0007f5e0ff */
[----:B------:R-:W-:Y:S01]  /*8500*/  @P1 IMAD.X R0, R0, 0x1, R252, P2 ;  /* 0x0000000100001824 */ /* 0x000fe200010e06fc */
[C---:B------:R-:W-:Y:S04]  /*8510*/  @P1 LEA R4, P2, R2.reuse, c[0x0][0x1c8], 0x1 ;  /* 0x0000720002041a11 */ /* 0x040fe800078408ff */
[----:B------:R-:W-:Y:S02]  /*8520*/  @P1 LEA.HI.X R5, R2, c[0x0][0x1cc], R0, 0x1, P2 ;  /* 0x0000730002051a11 */ /* 0x000fe400010f0c00 */
[----:B------:R-:W-:Y:S03]  /*8530*/  @P0 IADD3 R0, P2, R3, R246, RZ ;  /* 0x000000f603000210 */ /* 0x000fe60007f5e0ff */
[----:B------:R-:W-:Y:S01]  /*8540*/  @!PT LDS RZ, [RZ] ;  /* 0x00000000fffff984 */ /* 0x000fe20000000800 */
[----:B------:R-:W-:Y:S01]  /*8550*/  @!PT LDS RZ, [RZ] ;  /* 0x00000000fffff984 */ /* 0x000fe20000000800 */
[----:B------:R-:W-:Y:S01]  /*8560*/  @!PT LDS RZ, [RZ] ;  /* 0x00000000fffff984 */ /* 0x000fe20000000800 */
[----:B------:R1:W-:Y:S02]  /*8570*/  @P1 LDGSTS.E.BYPASS.LTC128B.128 [R199+0x3c80], [R4.64], !P5 ;  /* 0x03c8000004c71fae */ /* 0x0003e4000e901d46 */
[----:B------:R-:W-:Y:S01]  /*8580*/  @P0 IMAD.X R3, R6, 0x1, R252, P2 ;  /* 0x0000000106030824 */ /* 0x000fe200010e06fc */
[C---:B------:R-:W-:Y:S01]  /*8590*/  @P0 LEA R2, P2, R0.reuse, c[0x0][0x1c8], 0x1 ;  /* 0x0000720000020a11 */ /* 0x040fe200078408ff */
[----:B------:R1:W-:Y:S03]  /*85a0*/  @P1 LDGSTS.E.BYPASS.LTC128B.128 [R199+0x4880], [R4.64+0x40], !P4 ;  /* 0x0488004004c71fae */ /* 0x0003e6000e101d46 */
[----:B------:R-:W-:Y:S01]  /*85b0*/  @P0 LEA.HI.X R3, R0, c[0x0][0x1cc], R3, 0x1, P2 ;  /* 0x0000730000030a11 */ /* 0x000fe200010f0c03 */
[----:B------:R1:W-:Y:S04]  /*85c0*/  @P1 LDGSTS.E.BYPASS.LTC128B.128 [R199+0x5480], [R4.64+0x80], !P3 ;  /* 0x0548008004c71fae */ /* 0x0003e8000d901d46 */
[----:B------:R1:W-:Y:S04]  /*85d0*/  @P0 LDGSTS.E.BYPASS.LTC128B.128 [R199+0x4480], [R2.64], !P5 ;  /* 0x0448000002c70fae */ /* 0x0003e8000e901d46 */
[----:B------:R1:W-:Y:S04]  /*85e0*/  @P0 LDGSTS.E.BYPASS.LTC128B.128 [R199+0x5080], [R2.64+0x40], !P4 ;  /* 0x0508004002c70fae */ /* 0x0003e8000e101d46 */
[----:B------:R1:W-:Y:S02]  /*85f0*/  @P0 LDGSTS.E.BYPASS.LTC128B.128 [R199+0x5c80], [R2.64+0x80], !P3 ;  /* 0x05c8008002c70fae */ /* 0x0003e4000d901d46 */
.L_x_527:
[----:B--234-:R-:W-:Y:S05]  /*8600*/  BSYNC B0 ;  /* 0x0000000000007941 */ /* 0x01cfea0003800000 */
.L_x_526:
[----:B-1----:R-:W2:Y:S01]  /*8610*/  LDL R2, [R1+0x18] ;  /* 0x0000180001027983 */ /* 0x002ea20000100800 */
[----:B------:R-:W-:Y:S01]  /*8620*/  IMAD.MOV.U32 R3, RZ, RZ, c[0x0][0x2c4] ;  /* 0x0000b100ff037624 */ /* 0x000fe200078e00ff */
[----:B------:R-:W-:Y:S01]  /*8630*/  ULDC UR4, c[0x0][0x324] ;  /* 0x0000c90000047ab9 */ /* 0x000fe20000000800 */
[----:B------:R-:W-:Y:S01]  /*8640*/  IMAD.MOV.U32 R33, RZ, RZ, c[0x0][0x32c] ;  /* 0x0000cb00ff217624 */ /* 0x000fe200078e00ff */
[----:B------:R-:W2:Y:S01]  /*8650*/  LDL R0, [R1+0x3c] ;  /* 0x00003c0001007983 */ /* 0x000ea20000100800 */
[----:B------:R-:W-:Y:S01]  /*8660*/  ULOP3.LUT UR4, URZ, UR4, URZ, 0x33, !UPT ;  /* 0x000000043f047292 */ /* 0x000fe2000f8e333f */
[----:B------:R-:W-:Y:S02]  /*8670*/  ISETP.NE.AND P0, PT, R3, 0x1, PT ;  /* 0x000000010300780c */ /* 0x000fe40003f05270 */
[----:B------:R-:W0:Y:S01]  /*8680*/  LDGDEPBAR ;  /* 0x00000000000079af */ /* 0x000e220000000000 */
[----:B--2---:R-:W-:Y:S10]  /*8690*/  IMAD.IADD R5, R0, 0x1, R2 ;  /* 0x0000000100057824 */ /* 0x004ff400078e0202 */
[----:B------:R-:W-:Y:S05]  /*86a0*/  @P0 IMAD.HI.U32 R0, R5, c[0x0][0x2c8], RZ ;  /* 0x0000b20005000a27 */ /* 0x000fea00078e00ff */
[----:B------:R-:W-:Y:S01]  /*86b0*/  @P0 SHF.R.U32.HI R5, RZ, c[0x0][0x2cc], R0 ;  /* 0x0000b300ff050a19 */ /* 0x000fe20000011600 */
[----:B------:R-:W-:Y:S01]  /*86c0*/  IMAD R0, R200, -0x30, RZ ;  /* 0xffffffd0c8007824 */ /* 0x000fe200078e02ff */
[----:B------:R-:W-:Y:S03]  /*86d0*/  ISETP.GE.AND P0, PT, R33, 0x1, PT ;  /* 0x000000012100780c */ /* 0x000fe60003f06270 */
[----:B------:R-:W1:Y:S01]  /*86e0*/  SHFL.IDX PT, R4, R5, RZ, 0x1c1f ;  /* 0x001c1fff05047589 */ /* 0x000e6200000e0000 */
[----:B------:R-:W-:Y:S04]  /*86f0*/  IADD3 R2, -R236, 0x1, R0 ;  /* 0x00000001ec027810 */ /* 0x000fe80007ffe100 */
[----:B------:R-:W-:Y:S04]  /*8700*/  IADD3 R2, -R226, R2, R227 ;  /* 0x00000002e2027210 */ /* 0x000fe80007ffe1e3 */
[C---:B------:R-:W-:Y:S02]  /*8710*/  IADD3 R6, R2.reuse, c[0x0][0x328], RZ ;  /* 0x0000ca0002067a10 */ /* 0x040fe40007ffe0ff */
[----:B------:R-:W-:Y:S03]  /*8720*/  IADD3 R7, R2, UR4, RZ ;  /* 0x0000000402077c10 */ /* 0x000fe6000fffe0ff */
[----:B-1----:R-:W-:Y:S02]  /*8730*/  IMAD.IADD R3, R6, 0x1, R4 ;  /* 0x0000000106037824 */ /* 0x002fe400078e0204 */
[----:B------:R-:W-:Y:S01]  /*8740*/  IMAD.IADD R2, R4, 0x1, R7 ;  /* 0x0000000104027824 */ /* 0x000fe200078e0207 */
[----:B------:R-:W-:-:S05]  /*8750*/  @!P0 BRA `(.L_x_528) ;  /* 0x0000018000008947 */ /* 0x000fca0003800000 */
[----:B------:R-:W-:Y:S01]  /*8760*/  IADD3 R4, -R226, R227, R4 ;  /* 0x000000e3e2047210 */ /* 0x000fe20007ffe104 */
[----:B------:R-:W-:Y:S03]  /*8770*/  BSSY B0, `(.L_x_529) ;  /* 0x0000011000007945 */ /* 0x000fe60003800000 */
        /* <DEDUP_REMOVED lines=11> */
.L_x_530:
[----:B------:R-:W-:Y:S04]  /*8830*/  MOV R8, c[0x0][0x32c] ;  /* 0x0000cb0000087a02 */ /* 0x000fe80000000f00 */
[----:B------:R-:W-:Y:S11]  /*8840*/  ISETP.NE.AND P0, PT, R8, 0x1, PT ;  /* 0x000000010800780c */ /* 0x000ff60003f05270 */
[----:B------:R-:W-:Y:S02]  /*8850*/  @!UPT UIADD3 URZ, URZ, URZ, URZ ;  /* 0x0000003f3f3ff290 */ /* 0x000fe4000fffe03f */
[----:B------:R-:W-:Y:S05]  /*8860*/  @P0 IMAD.HI.U32 R8, R4, c[0x0][0x330], RZ ;  /* 0x0000cc0004080a27 */ /* 0x000fea00078e00ff */
[----:B------:R-:W-:Y:S02]  /*8870*/  @P0 SHF.R.U32.HI R4, RZ, c[0x0][0x334], R8 ;  /* 0x0000cd00ff040a19 */ /* 0x000fe40000011608 */
.L_x_531:
[----:B------:R-:W-:Y:S05]  /*8880*/  BSYNC B0 ;  /* 0x0000000000007941 */ /* 0x000fea0003800000 */
.L_x_529:
[----:B------:R-:W-:Y:S04]  /*8890*/  IMAD.IADD R8, R0, 0x1, -R236 ;  /* 0x0000000100087824 */ /* 0x000fe800078e0aec */
[----:B------:R-:W-:Y:S05]  /*88a0*/  IMAD R4, R4, c[0x0][0x32c], R8 ;  /* 0x0000cb0004047a24 */ /* 0x000fea00078e0208 */
[----:B------:R-:W-:Y:S02]  /*88b0*/  IADD3 R8, R4, c[0x0][0x32c], RZ ;  /* 0x0000cb0004087a10 */ /* 0x000fe40007ffe0ff */
[----:B------:R-:W-:Y:S02]  /*88c0*/  IMNMX R2, R2, R4, !PT ;  /* 0x0000000402027217 */ /* 0x000fe40007800200 */
[----:B------:R-:W-:Y:S02]  /*88d0*/  IMNMX R3, R3, R8, PT ;  /* 0x0000000803037217 */ /* 0x000fe40003800200 */
.L_x_528:
[C---:B------:R-:W-:Y:S01]  /*88e0*/  ISETP.GE.AND P0, PT, R0.reuse, 0x1, PT ;  /* 0x000000010000780c */ /* 0x040fe20003f06270 */
[----:B------:R-:W1:Y:S01]  /*88f0*/  SHFL.IDX PT, R4, R5, 0x1, 0x1c1f ;  /* 0x003c1f0005047f89 */ /* 0x000e6200000e0000 */
[----:B------:R-:W-:Y:S02]  /*8900*/  ISETP.GE.AND P1, PT, R0, 0x2, PT ;  /* 0x000000020000780c */ /* 0x000fe40003f26270 */
[----:B------:R-:W-:Y:S02]  /*8910*/  LOP3.LUT R198, R198, 0xffffffef, RZ, 0xc0, !PT ;  /* 0xffffffefc6c67812 */ /* 0x000fe400078ec0ff */
[C---:B------:R-:W-:Y:S02]  /*8920*/  ISETP.GE.AND P6, PT, R0.reuse, 0x12, PT ;  /* 0x000000120000780c */ /* 0x040fe40003fc6270 */
[C---:B------:R-:W-:Y:S02]  /*8930*/  ISETP.GE.AND P5, PT, R0.reuse, 0x19, PT ;  /* 0x000000190000780c */ /* 0x040fe40003fa6270 */
[C---:B------:R-:W-:Y:S02]  /*8940*/  ISETP.GE.AND P4, PT, R0.reuse, 0x1a, PT ;  /* 0x0000001a0000780c */ /* 0x040fe40003f86270 */
[----:B------:R-:W-:Y:S02]  /*8950*/  ISETP.GE.AND P3, PT, R0, 0x21, PT ;  /* 0x000000210000780c */ /* 0x000fe40003f66270 */
[----:B------:R-:W-:Y:S02]  /*8960*/  @P0 LOP3.LUT R198, R198, 0x10, RZ, 0xfc, !PT ;  /* 0x00000010c6c60812 */ /* 0x000fe400078efcff */
[----:B------:R-:W-:Y:S02]  /*8970*/  ISETP.GT.AND P0, PT, R2, RZ, !P0 ;  /* 0x000000ff0200720c */ /* 0x000fe40004704270 */
[----:B------:R-:W-:Y:S02]  /*8980*/  LOP3.LUT R198, R198, 0xfffffff7, RZ, 0xc0, !PT ;  /* 0xfffffff7c6c67812 */ /* 0x000fe400078ec0ff */
[C---:B------:R-:W-:Y:S02]  /*8990*/  ISETP.LT.OR P0, PT, R3.reuse, 0x1, P0 ;  /* 0x000000010300780c */ /* 0x040fe40000701670 */
[----:B------:R-:W-:Y:S02]  /*89a0*/  @P1 LOP3.LUT R198, R198, 0x8, RZ, 0xfc, !PT ;  /* 0x00000008c6c61812 */ /* 0x000fe400078efcff */
[----:B------:R-:W-:Y:S02]  /*89b0*/  FSEL R9, R176, -INF , !P0 ;  /* 0xff800000b0097808 */ /* 0x000fe40004000000 */
[----:B------:R-:W-:Y:S02]  /*89c0*/  ISETP.GT.AND P0, PT, R2, 0x1, !P1 ;  /* 0x000000010200780c */ /* 0x000fe40004f04270 */
[----:B------:R-:W-:Y:S02]  /*89d0*/  ISETP.GE.AND P1, PT, R0, 0x9, PT ;  /* 0x000000090000780c */ /* 0x000fe40003f26270 */
[----:B------:R-:W-:Y:S02]  /*89e0*/  ISETP.LT.OR P0, PT, R3, 0x2, P0 ;  /* 0x000000020300780c */ /* 0x000fe40000701670 */
[----:B------:R-:W-:Y:S02]  /*89f0*/  LOP3.LUT R198, R198, 0xfffffffb, RZ, 0xc0, !PT ;  /* 0xfffffffbc6c67812 */ /* 0x000fe400078ec0ff */
[----:B------:R-:W-:Y:S02]  /*8a00*/  FSEL R11, R175, -INF , !P0 ;  /* 0xff800000af0b7808 */ /* 0x000fe40004000000 */
[----:B------:R-:W-:Y:S02]  /*8a10*/  ISETP.GT.AND P0, PT, R2, 0x8, !P1 ;  /* 0x000000080200780c */ /* 0x000fe40004f04270 */
[----:B------:R-:W-:Y:S02]  /*8a20*/  ISETP.GE.AND P2, PT, R0, 0x22, PT ;  /* 0x000000220000780c */ /* 0x000fe40003f46270 */
[C---:B------:R-:W-:Y:S02]  /*8a30*/  ISETP.LT.OR P0, PT, R3.reuse, 0x9, P0 ;  /* 0x000000090300780c */ /* 0x040fe40000701670 */
[----:B------:R-:W-:Y:S02]  /*8a40*/  @P1 LOP3.LUT R198, R198, 0x4, RZ, 0xfc, !PT ;  /* 0x00000004c6c61812 */ /* 0x000fe400078efcff */
[----:B------:R-:W-:Y:S02]  /*8a50*/  ISETP.GE.AND P1, PT, R0, 0xa, PT ;  /* 0x0000000a0000780c */ /* 0x000fe40003f26270 */
[----:B------:R-:W-:Y:S02]  /*8a60*/  FSEL R12, R12, -INF , !P0 ;  /* 0xff8000000c0c7808 */ /* 0x000fe40004000000 */
[----:B------:R-:W-:Y:S02]  /*8a70*/  LOP3.LUT R198, R198, 0xfffffffd, RZ, 0xc0, !PT ;  /* 0xfffffffdc6c67812 */ /* 0x000fe400078ec0ff */
[----:B------:R-:W-:Y:S04]  /*8a80*/  ISETP.GT.AND P0, PT, R2, 0x9, !P1 ;  /* 0x000000090200780c */ /* 0x000fe80004f04270 */
[----:B------:R-:W-:Y:S03]  /*8a90*/  ISETP.LT.OR P0, PT, R3, 0xa, P0 ;  /* 0x0000000a0300780c */ /* 0x000fe60000701670 */
[----:B------:R-:W-:Y:S02]  /*8aa0*/  @P1 LOP3.LUT R198, R198, 0x2, RZ, 0xfc, !PT ;  /* 0x00000002c6c61812 */ /* 0x000fe400078efcff */
[----:B------:R-:W-:Y:S02]  /*8ab0*/  ISETP.GE.AND P1, PT, R0, 0x11, PT ;  /* 0x000000110000780c */ /* 0x000fe40003f26270 */
[----:B------:R-:W-:Y:S02]  /*8ac0*/  FSEL R18, R111, -INF , !P0 ;  /* 0xff8000006f127808 */ /* 0x000fe40004000000 */
[----:B------:R-:W-:Y:S02]  /*8ad0*/  ISETP.GT.AND P0, PT, R2, 0x10, !P1 ;  /* 0x000000100200780c */ /* 0x000fe40004f04270 */
[----:B------:R-:W-:Y:S02]  /*8ae0*/  LOP3.LUT R198, R198, 0xfffffffe, RZ, 0xc0, !PT ;  /* 0xfffffffec6c67812 */ /* 0x000fe400078ec0ff */
[C---:B------:R-:W-:Y:S04]  /*8af0*/  ISETP.LT.OR P0, PT, R3.reuse, 0x11, P0 ;  /* 0x000000110300780c */ /* 0x040fe80000701670 */
[----:B------:R-:W-:Y:S02]  /*8b00*/  FSEL R167, R106, -INF , !P0 ;  /* 0xff8000006aa77808 */ /* 0x000fe40004000000 */
[----:B------:R-:W-:Y:S02]  /*8b10*/  ISETP.GT.AND P0, PT, R2, 0x11, !P6 ;  /* 0x000000110200780c */ /* 0x000fe40007704270 */
[----:B------:R-:W-:Y:S02]  /*8b20*/  @P1 LOP3.LUT R198, R198, 0x1, RZ, 0xfc, !PT ;  /* 0x00000001c6c61812 */ /* 0x000fe400078efcff */
[C---:B------:R-:W-:Y:S02]  /*8b30*/  ISETP.LT.OR P0, PT, R3.reuse, 0x12, P0 ;  /* 0x000000120300780c */ /* 0x040fe40000701670 */
[----:B------:R-:W-:Y:S02]  /*8b40*/  ISETP.GE.AND P1, PT, R0, 0x29, PT ;  /* 0x000000290000780c */ /* 0x000fe40003f26270 */
[----:B------:R-:W-:Y:S02]  /*8b50*/  FSEL R166, R102, -INF , !P0 ;  /* 0xff80000066a67808 */ /* 0x000fe40004000000 */
[----:B------:R-:W-:Y:S02]  /*8b60*/  ISETP.GT.AND P0, PT, R2, 0x18, !P5 ;  /* 0x000000180200780c */ /* 0x000fe40006f04270 */
[----:B------:R-:W-:Y:S02]  /*8b70*/  LOP3.LUT R198, R198, 0xffffffdf, RZ, 0xc0, !PT ;  /* 0xffffffdfc6c67812 */ /* 0x000fe400078ec0ff */
[----:B------:R-:W-:Y:S04]  /*8b80*/  ISETP.LT.OR P0, PT, R3, 0x19, P0 ;  /* 0x000000190300780c */ /* 0x000fe80000701670 */
[----:B------:R-:W-:Y:S02]  /*8b90*/  FSEL R180, R21, -INF , !P0 ;  /* 0xff80000015b47808 */ /* 0x000fe40004000000 */
[C---:B------:R-:W-:Y:S04]  /*8ba0*/  ISETP.GT.AND P0, PT, R2.reuse, 0x19, !P4 ;  /* 0x000000190200780c */ /* 0x040fe80006704270 */
[----:B------:R-:W-:Y:S04]  /*8bb0*/  ISETP.LT.OR P0, PT, R3, 0x1a, P0 ;  /* 0x0000001a0300780c */ /* 0x000fe80000701670 */
[----:B------:R-:W-:Y:S02]  /*8bc0*/  FSEL R181, R19, -INF , !P0 ;  /* 0xff80000013b57808 */ /* 0x000fe40004000000 */
[C---:B------:R-:W-:Y:S04]  /*8bd0*/  ISETP.GT.AND P0, PT, R2.reuse, 0x20, !P3 ;  /* 0x000000200200780c */ /* 0x040fe80005f04270 */
[----:B------:R-:W-:Y:S04]  /*8be0*/  ISETP.LT.OR P0, PT, R3, 0x21, P0 ;  /* 0x000000210300780c */ /* 0x000fe80000701670 */
[----:B------:R-:W-:Y:S02]  /*8bf0*/  FSEL R205, R17, -INF , !P0 ;  /* 0xff80000011cd7808 */ /* 0x000fe40004000000 */
[----:B------:R-:W-:Y:S04]  /*8c00*/  ISETP.GT.AND P0, PT, R2, 0x21, !P2 ;  /* 0x000000210200780c */ /* 0x000fe80005704270 */
[C---:B------:R-:W-:Y:S04]  /*8c10*/  ISETP.LT.OR P0, PT, R3.reuse, 0x22, P0 ;  /* 0x000000220300780c */ /* 0x040fe80000701670 */
[----:B------:R-:W-:Y:S02]  /*8c20*/  FSEL R208, R16, -INF , !P0 ;  /* 0xff80000010d07808 */ /* 0x000fe40004000000 */
[----:B------:R-:W-:Y:S04]  /*8c30*/  ISETP.GT.AND P0, PT, R2, 0x28, !P1 ;  /* 0x000000280200780c */ /* 0x000fe80004f04270 */
[----:B------:R-:W-:Y:S04]  /*8c40*/  ISETP.LT.OR P0, PT, R3, 0x29, P0 ;  /* 0x000000290300780c */ /* 0x000fe80000701670 */
[----:B------:R-:W-:Y:S02]  /*8c50*/  FSEL R207, R13, -INF , !P0 ;  /* 0xff8000000dcf7808 */ /* 0x000fe40004000000 */
[----:B------:R-:W-:Y:S11]  /*8c60*/  ISETP.GE.AND P0, PT, R0, 0x2a, PT ;  /* 0x0000002a0000780c */ /* 0x000ff60003f06270 */
[----:B------:R-:W-:Y:S02]  /*8c70*/  @!UPT UIADD3 URZ, URZ, URZ, URZ ;  /* 0x0000003f3f3ff290 */ /* 0x000fe4000fffe03f */
[----:B------:R-:W-:Y:S02]  /*8c80*/  @P0 LOP3.LUT R198, R198, 0x20, RZ, 0xfc, !PT ;  /* 0x00000020c6c60812 */ /* 0x000fe400078efcff */
[----:B------:R-:W-:Y:S01]  /*8c90*/  ISETP.GT.AND P0, PT, R2, 0x29, !P0 ;  /* 0x000000290200780c */ /* 0x000fe20004704270 */
[--C-:B-1----:R-:W-:Y:S03]  /*8ca0*/  IMAD.IADD R2, R7, 0x1, R4.reuse ;  /* 0x0000000107027824 */ /* 0x102fe600078e0204 */
[----:B------:R-:W-:Y:S01]  /*8cb0*/  ISETP.LT.OR P0, PT, R3, 0x2a, P0 ;  /* 0x0000002a0300780c */ /* 0x000fe20000701670 */
[----:B------:R-:W-:Y:S03]  /*8cc0*/  IMAD.IADD R3, R6, 0x1, R4 ;  /* 0x0000000106037824 */ /* 0x000fe600078e0204 */
[----:B------:R-:W-:Y:S02]  /*8cd0*/  FSEL R206, R10, -INF , !P0 ;  /* 0xff8000000ace7808 */ /* 0x000fe40004000000 */
[----:B------:R-:W-:Y:S11]  /*8ce0*/  ISETP.GE.AND P0, PT, R33, 0x1, PT ;  /* 0x000000012100780c */ /* 0x000ff60003f06270 */
[----:B------:R-:W-:Y:S02]  /*8cf0*/  @!UPT UIADD3 URZ, URZ, URZ, URZ ;  /* 0x0000003f3f3ff290 */ /* 0x000fe4000fffe03f */
        /* <DEDUP_REMOVED lines=14> */
.L_x_534:
[----:B------:R-:W-:Y:S04]  /*8de0*/  MOV R8, c[0x0][0x32c] ;  /* 0x0000cb0000087a02 */ /* 0x000fe80000000f00 */
[----:B------:R-:W-:Y:S11]  /*8df0*/  ISETP.NE.AND P0, PT, R8, 0x1, PT ;  /* 0x000000010800780c */ /* 0x000ff60003f05270 */
[----:B------:R-:W-:Y:S02]  /*8e00*/  @!UPT UIADD3 URZ, URZ, URZ, URZ ;  /* 0x0000003f3f3ff290 */ /* 0x000fe4000fffe03f */
[----:B------:R-:W-:Y:S05]  /*8e10*/  @P0 IMAD.HI.U32 R8, R4, c[0x0][0x330], RZ ;  /* 0x0000cc0004080a27 */ /* 0x000fea00078e00ff */
[----:B------:R-:W-:Y:S02]  /*8e20*/  @P0 SHF.R.U32.HI R4, RZ, c[0x0][0x334], R8 ;  /* 0x0000cd00ff040a19 */ /* 0x000fe40000011608 */
.L_x_535:
[----:B------:R-:W-:Y:S05]  /*8e30*/  BSYNC B0 ;  /* 0x0000000000007941 */ /* 0x000fea0003800000 */
.L_x_533:
[----:B------:R-:W-:Y:S04]  /*8e40*/  IMAD.IADD R8, R0, 0x1, -R236 ;  /* 0x0000000100087824 */ /* 0x000fe800078e0aec */
[----:B------:R-:W-:Y:S05]  /*8e50*/  IMAD R4, R4, c[0x0][0x32c], R8 ;  /* 0x0000cb0004047a24 */ /* 0x000fea00078e0208 */
[----:B------:R-:W-:Y:S02]  /*8e60*/  IADD3 R8, R4, c[0x0][0x32c], RZ ;  /* 0x0000cb0004087a10 */ /* 0x000fe40007ffe0ff */
[----:B------:R-:W-:Y:S02]  /*8e70*/  IMNMX R2, R2, R4, !PT ;  /* 0x0000000402027217 */ /* 0x000fe40007800200 */
[----:B------:R-:W-:Y:S02]  /*8e80*/  IMNMX R3, R3, R8, PT ;  /* 0x0000000803037217 */ /* 0x000fe40003800200 */
.L_x_532:
[----:B------:R-:W-:Y:S01]  /*8e90*/  LOP3.LUT P0, RZ, R198, 0x8, RZ, 0xc0, !PT ;  /* 0x00000008c6ff7812 */ /* 0x000fe2000780c0ff */
[----:B------:R-:W1:Y:S03]  /*8ea0*/  SHFL.IDX PT, R4, R5, 0x2, 0x1c1f ;  /* 0x005c1f0005047f89 */ /* 0x000e6600000e0000 */
[----:B------:R-:W-:Y:S04]  /*8eb0*/  ISETP.GT.AND P0, PT, R2, 0x1, !P0 ;  /* 0x000000010200780c */ /* 0x000fe80004704270 */
[----:B------:R-:W-:Y:S04]  /*8ec0*/  ISETP.LT.OR P0, PT, R3, 0x2, P0 ;  /* 0x000000020300780c */ /* 0x000fe80000701670 */
[----:B------:R-:W-:Y:S02]  /*8ed0*/  FSEL R13, R183, -INF , !P0 ;  /* 0xff800000b70d7808 */ /* 0x000fe40004000000 */
[----:B------:R-:W-:Y:S04]  /*8ee0*/  LOP3.LUT P0, RZ, R198, 0x4, RZ, 0xc0, !PT ;  /* 0x00000004c6ff7812 */ /* 0x000fe8000780c0ff */
[----:B------:R-:W-:Y:S04]  /*8ef0*/  ISETP.GT.AND P0, PT, R2, 0x8, !P0 ;  /* 0x000000080200780c */ /* 0x000fe80004704270 */
[----:B------:R-:W-:Y:S04]  /*8f00*/  ISETP.LT.OR P0, PT, R3, 0x9, P0 ;  /* 0x000000090300780c */ /* 0x000fe80000701670 */
[----:B------:R-:W-:Y:S02]  /*8f10*/  FSEL R17, R165, -INF , !P0 ;  /* 0xff800000a5117808 */ /* 0x000fe40004000000 */
[----:B------:R-:W-:Y:S04]  /*8f20*/  LOP3.LUT P0, RZ, R198, 0x2, RZ, 0xc0, !PT ;  /* 0x00000002c6ff7812 */ /* 0x000fe8000780c0ff */
[----:B------:R-:W-:Y:S04]  /*8f30*/  ISETP.GT.AND P0, PT, R2, 0x9, !P0 ;  /* 0x000000090200780c */ /* 0x000fe80004704270 */
[C---:B------:R-:W-:Y:S04]  /*8f40*/  ISETP.LT.OR P0, PT, R3.reuse, 0xa, P0 ;  /* 0x0000000a0300780c */ /* 0x040fe80000701670 */
[----:B------:R-:W-:Y:S02]  /*8f50*/  FSEL R21, R164, -INF , !P0 ;  /* 0xff800000a4157808 */ /* 0x000fe40004000000 */
[----:B------:R-:W-:Y:S04]  /*8f60*/  LOP3.LUT P0, RZ, R198, 0x1, RZ, 0xc0, !PT ;  /* 0x00000001c6ff7812 */ /* 0x000fe8000780c0ff */
[C---:B------:R-:W-:Y:S04]  /*8f70*/  ISETP.GT.AND P0, PT, R2.reuse, 0x10, !P0 ;  /* 0x000000100200780c */ /* 0x040fe80004704270 */
[----:B------:R-:W-:Y:S04]  /*8f80*/  ISETP.LT.OR P0, PT, R3, 0x11, P0 ;  /* 0x000000110300780c */ /* 0x000fe80000701670 */
[----:B------:R-:W-:Y:S02]  /*8f90*/  FSEL R164, R109, -INF , !P0 ;  /* 0xff8000006da47808 */ /* 0x000fe40004000000 */
[----:B------:R-:W-:Y:S04]  /*8fa0*/  ISETP.GT.AND P0, PT, R2, 0x11, !P6 ;  /* 0x000000110200780c */ /* 0x000fe80007704270 */
[C---:B------:R-:W-:Y:S04]  /*8fb0*/  ISETP.LT.OR P0, PT, R3.reuse, 0x12, P0 ;  /* 0x000000120300780c */ /* 0x040fe80000701670 */
        /* <DEDUP_REMOVED lines=14> */
[----:B------:R-:W-:Y:S04]  /*90a0*/  ISETP.LT.OR P0, PT, R3, 0x29, P0 ;  /* 0x000000290300780c */ /* 0x000fe80000701670 */
[----:B------:R-:W-:Y:S02]  /*90b0*/  FSEL R218, R15, -INF , !P0 ;  /* 0xff8000000fda7808 */ /* 0x000fe40004000000 */
[----:B------:R-:W-:Y:S04]  /*90c0*/  LOP3.LUT P0, RZ, R198, 0x10, RZ, 0xc0, !PT ;  /* 0x00000010c6ff7812 */ /* 0x000fe8000780c0ff */
[----:B------:R-:W-:Y:S04]  /*90d0*/  ISETP.GT.AND P0, PT, R2, RZ, !P0 ;  /* 0x000000ff0200720c */ /* 0x000fe80004704270 */
[----:B------:R-:W-:Y:S04]  /*90e0*/  ISETP.LT.OR P0, PT, R3, 0x1, P0 ;  /* 0x000000010300780c */ /* 0x000fe80000701670 */
[----:B------:R-:W-:Y:S02]  /*90f0*/  FSEL R10, R201, -INF , !P0 ;  /* 0xff800000c90a7808 */ /* 0x000fe40004000000 */
[----:B------:R-:W-:Y:S04]  /*9100*/  LOP3.LUT P0, RZ, R198, 0x20, RZ, 0xc0, !PT ;  /* 0x00000020c6ff7812 */ /* 0x000fe8000780c0ff */
        /* <DEDUP_REMOVED lines=21> */
.L_x_538:
[----:B------:R-:W-:Y:S04]  /*9260*/  MOV R8, c[0x0][0x32c] ;  /* 0x0000cb0000087a02 */ /* 0x000fe80000000f00 */
[----:B------:R-:W-:Y:S11]  /*9270*/  ISETP.NE.AND P0, PT, R8, 0x1, PT ;  /* 0x000000010800780c */ /* 0x000ff60003f05270 */
[----:B------:R-:W-:Y:S02]  /*9280*/  @!UPT UIADD3 URZ, URZ, URZ, URZ ;  /* 0x0000003f3f3ff290 */ /* 0x000fe4000fffe03f */
[----:B------:R-:W-:Y:S05]  /*9290*/  @P0 IMAD.HI.U32 R8, R4, c[0x0][0x330], RZ ;  /* 0x0000cc0004080a27 */ /* 0x000fea00078e00ff */
[----:B------:R-:W-:Y:S02]  /*92a0*/  @P0 SHF.R.U32.HI R4, RZ, c[0x0][0x334], R8 ;  /* 0x0000cd00ff040a19 */ /* 0x000fe40000011608 */
.L_x_539:
[----:B------:R-:W-:Y:S05]  /*92b0*/  BSYNC B0 ;  /* 0x0000000000007941 */ /* 0x000fea0003800000 */
.L_x_537:
[----:B------:R-:W-:Y:S04]  /*92c0*/  IMAD.IADD R8, R0, 0x1, -R236 ;  /* 0x0000000100087824 */ /* 0x000fe800078e0aec */
[----:B------:R-:W-:Y:S05]  /*92d0*/  IMAD R4, R4, c[0x0][0x32c], R8 ;  /* 0x0000cb0004047a24 */ /* 0x000fea00078e0208 */
[----:B------:R-:W-:Y:S02]  /*92e0*/  IADD3 R8, R4, c[0x0][0x32c], RZ ;  /* 0x0000cb0004087a10 */ /* 0x000fe40007ffe0ff */
[----:B------:R-:W-:Y:S02]  /*92f0*/  IMNMX R2, R2, R4, !PT ;  /* 0x0000000402027217 */ /* 0x000fe40007800200 */
[----:B------:R-:W-:Y:S02]  /*9300*/  IMNMX R3, R3, R8, PT ;  /* 0x0000000803037217 */ /* 0x000fe40003800200 */
.L_x_536:
[----:B------:R-:W-:Y:S01]  /*9310*/  LOP3.LUT P0, RZ, R198, 0x8, RZ, 0xc0, !PT ;  /* 0x00000008c6ff7812 */ /* 0x000fe2000780c0ff */
[----:B------:R-:W1:Y:S03]  /*9320*/  SHFL.IDX PT, R4, R5, 0x3, 0x1c1f ;  /* 0x007c1f0005047f89 */ /* 0x000e6600000e0000 */
[----:B------:R-:W-:Y:S04]  /*9330*/  ISETP.GT.AND P0, PT, R2, 0x1, !P0 ;  /* 0x000000010200780c */ /* 0x000fe80004704270 */
[C---:B------:R-:W-:Y:S04]  /*9340*/  ISETP.LT.OR P0, PT, R3.reuse, 0x2, P0 ;  /* 0x000000020300780c */ /* 0x040fe80000701670 */
[----:B------:R-:W-:Y:S02]  /*9350*/  FSEL R15, R202, -INF , !P0 ;  /* 0xff800000ca0f7808 */ /* 0x000fe40004000000 */
[----:B------:R-:W-:Y:S04]  /*9360*/  LOP3.LUT P0, RZ, R198, 0x4, RZ, 0xc0, !PT ;  /* 0x00000004c6ff7812 */ /* 0x000fe8000780c0ff */
[----:B------:R-:W-:Y:S04]  /*9370*/  ISETP.GT.AND P0, PT, R2, 0x8, !P0 ;  /* 0x000000080200780c */ /* 0x000fe80004704270 */
[C---:B------:R-:W-:Y:S04]  /*9380*/  ISETP.LT.OR P0, PT, R3.reuse, 0x9, P0 ;  /* 0x000000090300780c */ /* 0x040fe80000701670 */
        /* <DEDUP_REMOVED lines=9> */
[C---:B------:R-:W-:Y:S04]  /*9420*/  ISETP.GT.AND P0, PT, R2.reuse, 0x11, !P6 ;  /* 0x000000110200780c */ /* 0x040fe80007704270 */
        /* <DEDUP_REMOVED lines=43> */
.L_x_542:
[----:B------:R-:W-:Y:S04]  /*96e0*/  MOV R5, c[0x0][0x32c] ;  /* 0x0000cb0000057a02 */ /* 0x000fe80000000f00 */
[----:B------:R-:W-:Y:S11]  /*96f0*/  ISETP.NE.AND P0, PT, R5, 0x1, PT ;  /* 0x000000010500780c */ /* 0x000ff60003f05270 */
[----:B------:R-:W-:Y:S02]  /*9700*/  @!UPT UIADD3 URZ, URZ, URZ, URZ ;  /* 0x0000003f3f3ff290 */ /* 0x000fe4000fffe03f */
[----:B------:R-:W-:Y:S05]  /*9710*/  @P0 IMAD.HI.U32 R5, R4, c[0x0][0x330], RZ ;  /* 0x0000cc0004050a27 */ /* 0x000fea00078e00ff */
[----:B------:R-:W-:Y:S02]  /*9720*/  @P0 SHF.R.U32.HI R4, RZ, c[0x0][0x334], R5 ;  /* 0x0000cd00ff040a19 */ /* 0x000fe40000011605 */
.L_x_543:
[----:B------:R-:W-:Y:S05]  /*9730*/  BSYNC B0 ;  /* 0x0000000000007941 */ /* 0x000fea0003800000 */
.L_x_541:
[----:B------:R-:W-:Y:S04]  /*9740*/  IMAD.IADD R0, R0, 0x1, -R236 ;  /* 0x0000000100007824 */ /* 0x000fe800078e0aec */
[----:B------:R-:W-:Y:S05]  /*9750*/  IMAD R0, R4, c[0x0][0x32c], R0 ;  /* 0x0000cb0004007a24 */ /* 0x000fea00078e0200 */
[----:B------:R-:W-:Y:S02]  /*9760*/  IADD3 R4, R0, c[0x0][0x32c], RZ ;  /* 0x0000cb0000047a10 */ /* 0x000fe40007ffe0ff */
[----:B------:R-:W-:Y:S02]  /*9770*/  IMNMX R2, R2, R0, !PT ;  /* 0x0000000002027217 */ /* 0x000fe40007800200 */
[----:B------:R-:W-:Y:S02]  /*9780*/  IMNMX R3, R3, R4, PT ;  /* 0x0000000403037217 */ /* 0x000fe40003800200 */
.L_x_540:
[----:B------:R-:W-:Y:S01]  /*9790*/  LOP3.LUT P0, RZ, R198, 0x10, RZ, 0xc0, !PT ;  /* 0x00000010c6ff7812 */ /* 0x000fe2000780c0ff */
[----:B------:R-:W-:Y:S01]  /*97a0*/  LDSM.16.MT88.4 R36, [R186] ;  /* 0x00000000ba24783b */ /* 0x000fe20000004200 */
[----:B------:R-:W-:Y:S02]  /*97b0*/  FMNMX.FTZ R0, R9, R100, !PT ;  /* 0x0000006409007209 */ /* 0x000fe40007810000 */
[----:B------:R-:W-:Y:S02]  /*97c0*/  ISETP.GT.AND P0, PT, R2, RZ, !P0 ;  /* 0x000000ff0200720c */ /* 0x000fe40004704270 */
[----:B------:R-:W-:Y:S02]  /*97d0*/  FMNMX.FTZ R0, R11, R0, !PT ;  /* 0x000000000b007209 */ /* 0x000fe40007810000 */
[----:B------:R-:W-:Y:S02]  /*97e0*/  ISETP.LT.OR P0, PT, R3, 0x1, P0 ;  /* 0x000000010300780c */ /* 0x000fe40000701670 */
[----:B------:R-:W-:Y:S02]  /*97f0*/  FMNMX.FTZ R0, R12, R0, !PT ;  /* 0x000000000c007209 */ /* 0x000fe40007810000 */
[----:B------:R-:W-:Y:S02]  /*9800*/  FSEL R14, R211, -INF , !P0 ;  /* 0xff800000d30e7808 */ /* 0x000fe40004000000 */
[----:B------:R-:W-:Y:S02]  /*9810*/  LOP3.LUT P0, RZ, R198, 0x8, RZ, 0xc0, !PT ;  /* 0x00000008c6ff7812 */ /* 0x000fe4000780c0ff */
[----:B------:R-:W-:Y:S02]  /*9820*/  FMNMX.FTZ R0, R18, R0, !PT ;  /* 0x0000000012007209 */ /* 0x000fe40007810000 */
[----:B------:R-:W-:Y:S02]  /*9830*/  ISETP.GT.AND P0, PT, R2, 0x1, !P0 ;  /* 0x000000010200780c */ /* 0x000fe40004704270 */
        /* <DEDUP_REMOVED lines=21> */
[----:B------:R-:W-:Y:S01]  /*9990*/  FMNMX.FTZ R4, R13, R4, !PT ;  /* 0x000000040d047209 */ /* 0x000fe20007810000 */
[----:B------:R-:W1:Y:S01]  /*99a0*/  SHFL.BFLY PT, R6, R0, 0x2, 0x1f ;  /* 0x0c401f0000067f89 */ /* 0x000e6200000e0000 */
[----:B------:R-:W-:Y:S02]  /*99b0*/  ISETP.LT.OR P0, PT, R3, 0x11, P0 ;  /* 0x000000110300780c */ /* 0x000fe40000701670 */
[----:B------:R-:W-:Y:S02]  /*99c0*/  FMNMX.FTZ R4, R17, R4, !PT ;  /* 0x0000000411047209 */ /* 0x000fe40007810000 */
[----:B------:R-:W-:Y:S02]  /*99d0*/  FSEL R171, R178, -INF , !P0 ;  /* 0xff800000b2ab7808 */ /* 0x000fe40004000000 */
[----:B------:R-:W-:Y:S02]  /*99e0*/  ISETP.GT.AND P0, PT, R2, 0x11, !P6 ;  /* 0x000000110200780c */ /* 0x000fe40007704270 */
[----:B------:R-:W-:Y:S02]  /*99f0*/  FMNMX.FTZ R4, R21, R4, !PT ;  /* 0x0000000415047209 */ /* 0x000fe40007810000 */
        /* <DEDUP_REMOVED lines=11> */
[----:B-1----:R-:W-:Y:S02]  /*9ab0*/  FMNMX.FTZ R0, R0, R6, !PT ;  /* 0x0000000600007209 */ /* 0x002fe40007810000 */
[----:B------:R-:W-:Y:S02]  /*9ac0*/  FSEL R179, R110, -INF , !P0 ;  /* 0xff8000006eb37808 */ /* 0x000fe40004000000 */
[----:B------:R-:W-:Y:S01]  /*9ad0*/  ISETP.GT.AND P0, PT, R2, 0x20, !P3 ;  /* 0x000000200200780c */ /* 0x000fe20005f04270 */
[----:B------:R-:W1:Y:S01]  /*9ae0*/  SHFL.BFLY PT, R6, R0, 0x1, 0x1f ;  /* 0x0c201f0000067f89 */ /* 0x000e6200000e0000 */
[----:B------:R-:W-:Y:S02]  /*9af0*/  FMNMX.FTZ R4, R215, R4, !PT ;  /* 0x00000004d7047209 */ /* 0x000fe40007810000 */
[----:B------:R-:W-:Y:S02]  /*9b00*/  ISETP.LT.OR P0, PT, R3, 0x21, P0 ;  /* 0x000000210300780c */ /* 0x000fe40000701670 */
[----:B------:R-:W-:Y:S02]  /*9b10*/  FMNMX.FTZ R4, R216, R4, !PT ;  /* 0x00000004d8047209 */ /* 0x000fe40007810000 */
[----:B------:R-:W-:Y:S02]  /*9b20*/  FSEL R182, R31, -INF , !P0 ;  /* 0xff8000001fb67808 */ /* 0x000fe40004000000 */
[----:B------:R-:W-:Y:S02]  /*9b30*/  FMNMX.FTZ R4, R218, R4, !PT ;  /* 0x00000004da047209 */ /* 0x000fe40007810000 */
[----:B------:R-:W-:Y:S02]  /*9b40*/  ISETP.GT.AND P0, PT, R2, 0x21, !P2 ;  /* 0x000000210200780c */ /* 0x000fe40005704270 */
[----:B------:R-:W-:Y:S02]  /*9b50*/  FMNMX.FTZ R4, R217, R4, !PT ;  /* 0x00000004d9047209 */ /* 0x000fe40007810000 */
[C---:B------:R-:W-:Y:S02]  /*9b60*/  ISETP.LT.OR P0, PT, R3.reuse, 0x22, P0 ;  /* 0x000000220300780c */ /* 0x040fe40000701670 */
[----:B------:R-:W-:Y:S01]  /*9b70*/  LOP3.LUT P6, RZ, R198, 0x20, RZ, 0xc0, !PT ;  /* 0x00000020c6ff7812 */ /* 0x000fe200078cc0ff */
[----:B------:R-:W2:Y:S01]  /*9b80*/  SHFL.BFLY PT, R7, R4, 0x2, 0x1f ;  /* 0x0c401f0004077f89 */ /* 0x000ea200000e0000 */
[----:B------:R-:W-:Y:S02]  /*9b90*/  FSEL R183, R30, -INF , !P0 ;  /* 0xff8000001eb77808 */ /* 0x000fe40004000000 */
[----:B------:R-:W-:Y:S02]  /*9ba0*/  ISETP.GT.AND P0, PT, R2, 0x28, !P1 ;  /* 0x000000280200780c */ /* 0x000fe40004f04270 */
[----:B------:R-:W-:Y:S02]  /*9bb0*/  FMNMX.FTZ R5, R8, R103, !PT ;  /* 0x0000006708057209 */ /* 0x000fe40007810000 */
[----:B------:R-:W-:Y:S02]  /*9bc0*/  ISETP.LT.OR P0, PT, R3, 0x29, P0 ;  /* 0x000000290300780c */ /* 0x000fe40000701670 */
[----:B------:R-:W-:Y:S02]  /*9bd0*/  FMNMX.FTZ R5, R15, R5, !PT ;  /* 0x000000050f057209 */ /* 0x000fe40007810000 */
[----:B------:R-:W-:Y:S02]  /*9be0*/  FSEL R201, R26, -INF , !P0 ;  /* 0xff8000001ac97808 */ /* 0x000fe40004000000 */
[----:B------:R-:W-:Y:S02]  /*9bf0*/  ISETP.GT.AND P0, PT, R2, 0x29, !P6 ;  /* 0x000000290200780c */ /* 0x000fe40007704270 */
[----:B-1----:R-:W-:Y:S02]  /*9c00*/  FMNMX.FTZ R108, R0, R6, !PT ;  /* 0x00000006006c7209 */ /* 0x002fe40007810000 */
[----:B------:R-:W-:Y:S02]  /*9c10*/  ISETP.LT.OR P0, PT, R3, 0x2a, P0 ;  /* 0x0000002a0300780c */ /* 0x000fe40000701670 */
[----:B------:R-:W-:Y:S01]  /*9c20*/  FMNMX.FTZ R5, R16, R5, !PT ;  /* 0x0000000510057209 */ /* 0x000fe20007810000 */
[----:B------:R-:W-:Y:S01]  /*9c30*/  FMUL.FTZ R3, R108, c[0x0][0x2d0] ;  /* 0x0000b4006c037a20 */ /* 0x000fe20000410000 */
[----:B------:R-:W-:Y:S02]  /*9c40*/  FSEL R105, R32, -INF , !P0 ;  /* 0xff80000020697808 */ /* 0x000fe40004000000 */
[----:B------:R-:W-:Y:S02]  /*9c50*/  FSETP.NEU.FTZ.AND P0, PT, R108, -INF , PT ;  /* 0xff8000006c00780b */ /* 0x000fe40003f1d000 */
[----:B------:R-:W-:Y:S02]  /*9c60*/  FMNMX.FTZ R5, R19, R5, !PT ;  /* 0x0000000513057209 */ /* 0x000fe40007810000 */
[----:B------:R-:W-:Y:S02]  /*9c70*/  FSEL R109, R3, RZ, P0 ;  /* 0x000000ff036d7208 */ /* 0x000fe40000000000 */
[----:B------:R-:W-:Y:S02]  /*9c80*/  FMNMX.FTZ R5, R170, R5, !PT ;  /* 0x00000005aa057209 */ /* 0x000fe40007810000 */
[----:B--2---:R-:W-:Y:S01]  /*9c90*/  FMNMX.FTZ R0, R4, R7, !PT ;  /* 0x0000000704007209 */ /* 0x004fe20007810000 */
[--C-:B------:R-:W-:Y:S01]  /*9ca0*/  FFMA.FTZ R4, R11, c[0x0][0x2d0], -R109.reuse ;  /* 0x0000b4000b047a23 */ /* 0x100fe2000001086d */
[----:B------:R-:W-:Y:S01]  /*9cb0*/  FMNMX.FTZ R5, R169, R5, !PT ;  /* 0x00000005a9057209 */ /* 0x000fe20007810000 */
[--C-:B------:R-:W-:Y:S02]  /*9cc0*/  FFMA.FTZ R3, R9, c[0x0][0x2d0], -R109.reuse ;  /* 0x0000b40009037a23 */ /* 0x100fe4000001086d */
[----:B------:R1:W-:Y:S01]  /*9cd0*/  MUFU.EX2 R251, R4 ;  /* 0x0000000400fb7308 */ /* 0x0003e20000000800 */
[----:B------:R-:W-:Y:S04]  /*9ce0*/  FMNMX.FTZ R5, R168, R5, !PT ;  /* 0x00000005a8057209 */ /* 0x000fe80007810000 */
[----:B------:R-:W-:Y:S04]  /*9cf0*/  FMNMX.FTZ R5, R173, R5, !PT ;  /* 0x00000005ad057209 */ /* 0x000fe80007810000 */
[----:B------:R-:W-:Y:S01]  /*9d00*/  FMNMX.FTZ R5, R214, R5, !PT ;  /* 0x00000005d6057209 */ /* 0x000fe20007810000 */
[----:B------:R2:W3:Y:S03]  /*9d10*/  MUFU.EX2 R248, R3 ;  /* 0x0000000300f87308 */ /* 0x0004e60000000800 */
[----:B------:R-:W-:Y:S02]  /*9d20*/  FMNMX.FTZ R2, R213, R5, !PT ;  /* 0x00000005d5027209 */ /* 0x000fe40007810000 */
[----:B------:R-:W4:Y:S02]  /*9d30*/  SHFL.BFLY PT, R5, R0, 0x1, 0x1f ;  /* 0x0c201f0000057f89 */ /* 0x000f2400000e0000 */
[----:B------:R-:W-:Y:S04]  /*9d40*/  FMNMX.FTZ R2, R212, R2, !PT ;  /* 0x00000002d4027209 */ /* 0x000fe80007810000 */
[----:B------:R-:W-:Y:S01]  /*9d50*/  FMNMX.FTZ R2, R202, R2, !PT ;  /* 0x00000002ca027209 */ /* 0x000fe20007810000 */
[--C-:B-1----:R-:W-:Y:S04]  /*9d60*/  FFMA.FTZ R4, R12, c[0x0][0x2d0], -R109.reuse ;  /* 0x0000b4000c047a23 */ /* 0x102fe8000001086d */
[----:B------:R-:W1:Y:S01]  /*9d70*/  SHFL.BFLY PT, R6, R2, 0x2, 0x1f ;  /* 0x0c401f0002067f89 */ /* 0x000e6200000e0000 */
[----:B------:R5:W-:Y:S01]  /*9d80*/  MUFU.EX2 R249, R4 ;  /* 0x0000000400f97308 */ /* 0x000be20000000800 */
[----:B--2---:R-:W-:Y:S02]  /*9d90*/  FMNMX.FTZ R3, R14, R104, !PT ;  /* 0x000000680e037209 */ /* 0x004fe40007810000 */
[----:B---3--:R-:W-:Y:S02]  /*9da0*/  F2FP.PACK_AB R160, R251, R248 ;  /* 0x000000f8fba0723e */ /* 0x008fe400000000ff */
[----:B------:R-:W-:Y:S02]  /*9db0*/  FMNMX.FTZ R3, R20, R3, !PT ;  /* 0x0000000314037209 */ /* 0x000fe40007810000 */
[----:B----4-:R-:W-:Y:S02]  /*9dc0*/  FMNMX.FTZ R107, R0, R5, !PT ;  /* 0x00000005006b7209 */ /* 0x010fe40007810000 */
[----:B------:R-:W-:Y:S04]  /*9dd0*/  FMNMX.FTZ R3, R24, R3, !PT ;  /* 0x0000000318037209 */ /* 0x000fe80007810000 */
[----:B------:R-:W-:Y:S02]  /*9de0*/  FMNMX.FTZ R0, R25, R3, !PT ;  /* 0x0000000319007209 */ /* 0x000fe40007810000 */
[----:B------:R-:W-:Y:S02]  /*9df0*/  FSEL R3, R108, RZ, P0 ;  /* 0x000000ff6c037208 */ /* 0x000fe40000000000 */
[----:B-1----:R-:W-:Y:S02]  /*9e00*/  FMNMX.FTZ R2, R2, R6, !PT ;  /* 0x0000000602027209 */ /* 0x002fe40007810000 */
[----:B------:R-:W-:Y:S01]  /*9e10*/  FMNMX.FTZ R6, R171, R0, !PT ;  /* 0x00000000ab067209 */ /* 0x000fe20007810000 */
[C---:B------:R-:W-:Y:S01]  /*9e20*/  FMUL.FTZ R0, R107.reuse, c[0x0][0x2d0] ;  /* 0x0000b4006b007a20 */ /* 0x040fe20000410000 */
[----:B------:R-:W-:Y:S01]  /*9e30*/  FSETP.NEU.FTZ.AND P0, PT, R107, -INF , PT ;  /* 0xff8000006b00780b */ /* 0x000fe20003f1d000 */
[----:B-----5:R-:W-:Y:S01]  /*9e40*/  FFMA.FTZ R4, R18, c[0x0][0x2d0], -R109 ;  /* 0x0000b40012047a23 */ /* 0x020fe2000001086d */
[----:B------:R-:W-:Y:S01]  /*9e50*/  FMNMX.FTZ R6, R174, R6, !PT ;  /* 0x00000006ae067209 */ /* 0x000fe20007810000 */
[----:B------:R-:W1:Y:S01]  /*9e60*/  SHFL.BFLY PT, R5, R2, 0x1, 0x1f ;  /* 0x0c201f0002057f89 */ /* 0x000e6200000e0000 */
[----:B------:R-:W-:Y:S01]  /*9e70*/  FSEL R111, R0, RZ, P0 ;  /* 0x000000ff006f7208 */ /* 0x000fe20000000000 */
[----:B------:R2:W3:Y:S04]  /*9e80*/  MUFU.EX2 R28, R4 ;  /* 0x00000004001c7308 */ /* 0x0004e80000000800 */
[--C-:B------:R-:W-:Y:S06]  /*9e90*/  FFMA.FTZ R0, R10, c[0x0][0x2d0], -R111.reuse ;  /* 0x0000b4000a007a23 */ /* 0x100fec000001086f */
[----:B------:R4:W-:Y:S01]  /*9ea0*/  MUFU.EX2 R240, R0 ;  /* 0x0000000000f07308 */ /* 0x0009e20000000800 */
[----:B-1----:R-:W-:Y:S02]  /*9eb0*/  FMNMX.FTZ R106, R2, R5, !PT ;  /* 0x00000005026a7209 */ /* 0x002fe40007810000 */
[----:B--2---:R-:W-:Y:S01]  /*9ec0*/  FMNMX.FTZ R4, R172, R6, !PT ;  /* 0x00000006ac047209 */ /* 0x004fe20007810000 */
[--C-:B------:R-:W-:Y:S01]  /*9ed0*/  FFMA.FTZ R6, R21, c[0x0][0x2d0], -R111.reuse ;  /* 0x0000b40015067a23 */ /* 0x100fe2000001086f */
[----:B------:R-:W-:Y:S02]  /*9ee0*/  FSEL R5, R107, RZ, P0 ;  /* 0x000000ff6b057208 */ /* 0x000fe40000000000 */
[----:B------:R-:W-:Y:S03]  /*9ef0*/  FMNMX.FTZ R4, R179, R4, !PT ;  /* 0x00000004b3047209 */ /* 0x000fe60007810000 */
[----:B------:R-:W-:Y:S01]  /*9f00*/  MUFU.EX2 R27, R6 ;  /* 0x00000006001b7308 */ /* 0x000fe20000000800 */
[----:B------:R-:W-:Y:S02]  /*9f10*/  FSETP.NEU.FTZ.AND P0, PT, R106, -INF , PT ;  /* 0xff8000006a00780b */ /* 0x000fe40003f1d000 */
[----:B---3--:R-:W-:Y:S02]  /*9f20*/  F2FP.PACK_AB R162, R28, R249 ;  /* 0x000000f91ca2723e */ /* 0x008fe400000000ff */
[----:B----4-:R-:W-:Y:S01]  /*9f30*/  FMNMX.FTZ R0, R182, R4, !PT ;  /* 0x00000004b6007209 */ /* 0x010fe20007810000 */
[--C-:B------:R-:W-:Y:S03]  /*9f40*/  FFMA.FTZ R4, R13, c[0x0][0x2d0], -R111.reuse ;  /* 0x0000b4000d047a23 */ /* 0x100fe6000001086f */
[----:B------:R-:W-:Y:S01]  /*9f50*/  FMNMX.FTZ R0, R183, R0, !PT ;  /* 0x00000000b7007209 */ /* 0x000fe20007810000 */
[----:B------:R1:W2:Y:S03]  /*9f60*/  MUFU.EX2 R241, R4 ;  /* 0x0000000400f17308 */ /* 0x0002a60000000800 */
[----:B------:R-:W-:Y:S04]  /*9f70*/  FMNMX.FTZ R0, R201, R0, !PT ;  /* 0x00000000c9007209 */ /* 0x000fe80007810000 */
[----:B------:R-:W-:Y:S05]  /*9f80*/  FMNMX.FTZ R0, R105, R0, !PT ;  /* 0x0000000069007209 */ /* 0x000fea0007810000 */
[----:B------:R-:W3:Y:S01]  /*9f90*/  SHFL.BFLY PT, R2, R0, 0x2, 0x1f ;  /* 0x0c401f0000027f89 */ /* 0x000ee200000e0000 */
[----:B-1----:R-:W-:Y:S01]  /*9fa0*/  FFMA.FTZ R4, R17, c[0x0][0x2d0], -R111 ;  /* 0x0000b40011047a23 */ /* 0x002fe2000001086f */
[----:B--2---:R-:W-:Y:S03]  /*9fb0*/  F2FP.PACK_AB R161, R241, R240 ;  /* 0x000000f0f1a1723e */ /* 0x004fe600000000ff */
[----:B------:R1:W2:Y:S02]  /*9fc0*/  MUFU.EX2 R242, R4 ;  /* 0x0000000400f27308 */ /* 0x0002a40000000800 */
[----:B-1----:R-:W-:Y:S01]  /*9fd0*/  FMUL.FTZ R4, R106, c[0x0][0x2d0] ;  /* 0x0000b4006a047a20 */ /* 0x002fe20000410000 */
[----:B--2---:R-:W-:Y:S04]  /*9fe0*/  F2FP.PACK_AB R163, R27, R242 ;  /* 0x000000f21ba3723e */ /* 0x004fe800000000ff */
[----:B------:R-:W-:Y:S05]  /*9ff0*/  FSEL R110, R4, RZ, P0 ;  /* 0x000000ff046e7208 */ /* 0x000fea0000000000 */
[--C-:B------:R-:W-:Y:S04]  /*a000*/  FFMA.FTZ R4, R8, c[0x0][0x2d0], -R110.reuse ;  /* 0x0000b40008047a23 */ /* 0x100fe8000001086e */
[----:B------:R1:W-:Y:S02]  /*a010*/  MUFU.EX2 R237, R4 ;  /* 0x0000000400ed7308 */ /* 0x0003e40000000800 */
[--C-:B-1----:R-:W-:Y:S08]  /*a020*/  FFMA.FTZ R4, R15, c[0x0][0x2d0], -R110.reuse ;  /* 0x0000b4000f047a23 */ /* 0x102ff0000001086e */
[----:B------:R3:W-:Y:S02]  /*a030*/  MUFU.EX2 R239, R4 ;  /* 0x0000000400ef7308 */ /* 0x0007e40000000800 */
[----:B---3--:R-:W-:Y:S01]  /*a040*/  FMNMX.FTZ R4, R0, R2, !PT ;  /* 0x0000000200047209 */ /* 0x008fe20007810000 */
[--C-:B------:R-:W-:Y:S02]  /*a050*/  FFMA.FTZ R0, R16, c[0x0][0x2d0], -R110.reuse ;  /* 0x0000b40010007a23 */ /* 0x100fe4000001086e */
[----:B------:R-:W-:Y:S05]  /*a060*/  FADD.FTZ R2, -R5, R101 ;  /* 0x0000006505027221 */ /* 0x000fea0000010100 */
[----:B------:R1:W-:Y:S01]  /*a070*/  MUFU.EX2 R250, R0 ;  /* 0x0000000000fa7308 */ /* 0x0003e20000000800 */
[----:B------:R-:W2:Y:S01]  /*a080*/  SHFL.BFLY PT, R6, R4, 0x1, 0x1f ;  /* 0x0c201f0004067f89 */ /* 0x000ea200000e0000 */
[----:B------:R-:W-:Y:S02]  /*a090*/  FMUL.FTZ R2, R2, c[0x0][0x2d0] ;  /* 0x0000b40002027a20 */ /* 0x000fe40000410000 */
[----:B-1----:R-:W-:Y:S01]  /*a0a0*/  FFMA.FTZ R0, R19, c[0x0][0x2d0], -R110 ;  /* 0x0000b40013007a23 */ /* 0x002fe2000001086e */
[----:B--2---:R-:W-:Y:S05]  /*a0b0*/  FMNMX.FTZ R102, R4, R6, !PT ;  /* 0x0000000604667209 */ /* 0x004fea0007810000 */
[----:B------:R1:W-:Y:S01]  /*a0c0*/  MUFU.EX2 R29, R0 ;  /* 0x00000000001d7308 */ /* 0x0003e20000000800 */
[----:B------:R-:W-:Y:S02]  /*a0d0*/  FMUL.FTZ R4, R102, c[0x0][0x2d0] ;  /* 0x0000b40066047a20 */ /* 0x000fe40000410000 */
[----:B-1----:R-:W-:Y:S07]  /*a0e0*/  FADD.FTZ R0, -R3, R100 ;  /* 0x0000006403007221 */ /* 0x002fee0000010100 */
[----:B------:R-:W1:Y:S01]  /*a0f0*/  MUFU.EX2 R3, R2 ;  /* 0x0000000200037308 */ /* 0x000e620000000800 */
[----:B------:R-:W-:Y:S09]  /*a100*/  FMUL.FTZ R0, R0, c[0x0][0x2d0] ;  /* 0x0000b40000007a20 */ /* 0x000ff20000410000 */
[----:B------:R2:W3:Y:S01]  /*a110*/  MUFU.EX2 R100, R0 ;  /* 0x0000000000647308 */ /* 0x0004e20000000800 */
[----:B-1----:R-:W-:Y:S01]  /*a120*/  FMUL.FTZ R6, R3, R114 ;  /* 0x0000007203067220 */ /* 0x002fe20000410000 */
[----:B------:R-:W-:Y:S01]  /*a130*/  F2FP.PACK_AB R114, R29, R250 ;  /* 0x000000fa1d72723e */ /* 0x000fe200000000ff */
[C---:B------:R-:W-:Y:S02]  /*a140*/  FMUL.FTZ R7, R3.reuse, R115 ;  /* 0x0000007303077220 */ /* 0x040fe40000410000 */
[C---:B------:R-:W-:Y:S02]  /*a150*/  FMUL.FTZ R18, R3.reuse, R126 ;  /* 0x0000007e03127220 */ /* 0x040fe40000410000 */
[C---:B------:R-:W-:Y:S02]  /*a160*/  FMUL.FTZ R19, R3.reuse, R127 ;  /* 0x0000007f03137220 */ /* 0x040fe40000410000 */
[----:B------:R-:W-:Y:S01]  /*a170*/  FMUL.FTZ R34, R3, R142 ;  /* 0x0000008e03227220 */ /* 0x000fe20000410000 */
[----:B--2---:R-:W-:Y:S01]  /*a180*/  FSEL R0, R106, RZ, P0 ;  /* 0x000000ff6a007208 */ /* 0x004fe20000000000 */
[----:B---3--:R-:W-:Y:S01]  /*a190*/  FMUL.FTZ R17, R100, R125 ;  /* 0x0000007d64117220 */ /* 0x008fe20000410000 */
[----:B------:R-:W-:Y:S01]  /*a1a0*/  FSETP.NEU.FTZ.AND P0, PT, R102, -INF , PT ;  /* 0xff8000006600780b */ /* 0x000fe20003f1d000 */
[----:B------:R-:W-:Y:S02]  /*a1b0*/  FMUL.FTZ R16, R100, R124 ;  /* 0x0000007c64107220 */ /* 0x000fe40000410000 */
[----:B------:R-:W-:Y:S01]  /*a1c0*/  FADD.FTZ R0, -R0, R103 ;  /* 0x0000006700007221 */ /* 0x000fe20000010100 */
[----:B------:R-:W-:Y:S01]  /*a1d0*/  FSEL R101, R4, RZ, P0 ;  /* 0x000000ff04657208 */ /* 0x000fe20000000000 */
[----:B------:R-:W-:Y:S02]  /*a1e0*/  FFMA.FTZ R103, R167, c[0x0][0x2d0], -R109 ;  /* 0x0000b400a7677a23 */ /* 0x000fe4000001086d */
[----:B------:R-:W-:Y:S02]  /*a1f0*/  FMUL.FTZ R0, R0, c[0x0][0x2d0] ;  /* 0x0000b40000007a20 */ /* 0x000fe40000410000 */
[----:B------:R1:W-:Y:S01]  /*a200*/  MUFU.EX2 R234, R103 ;  /* 0x0000006700ea7308 */ /* 0x0003e20000000800 */
[--C-:B------:R-:W-:Y:S02]  /*a210*/  FFMA.FTZ R5, R24, c[0x0][0x2d0], -R101.reuse ;  /* 0x0000b40018057a23 */ /* 0x100fe40000010865 */
[----:B------:R-:W-:Y:S02]  /*a220*/  FFMA.FTZ R4, R25, c[0x0][0x2d0], -R101 ;  /* 0x0000b40019047a23 */ /* 0x000fe40000010865 */
[C---:B------:R-:W-:Y:S02]  /*a230*/  FMUL.FTZ R32, R100.reuse, R140 ;  /* 0x0000008c64207220 */ /* 0x040fe40000410000 */
[C---:B------:R-:W-:Y:S02]  /*a240*/  FMUL.FTZ R33, R100.reuse, R141 ;  /* 0x0000008d64217220 */ /* 0x040fe40000410000 */
[C---:B------:R-:W-:Y:S01]  /*a250*/  FMUL.FTZ R35, R3.reuse, R143 ;  /* 0x0000008f03237220 */ /* 0x040fe20000410000 */
[----:B------:R2:W3:Y:S01]  /*a260*/  MUFU.EX2 R2, R0 ;  /* 0x0000000000027308 */ /* 0x0004e20000000800 */
[C---:B------:R-:W-:Y:S01]  /*a270*/  FMUL.FTZ R48, R100.reuse, R156 ;  /* 0x0000009c64307220 */ /* 0x040fe20000410000 */
[----:B------:R-:W-:Y:S01]  /*a280*/  LDSM.16.MT88.4 R140, [R186+0x800] ;  /* 0x00080000ba8c783b */ /* 0x000fe20000004200 */
[C---:B------:R-:W-:Y:S02]  /*a290*/  FMUL.FTZ R49, R100.reuse, R157 ;  /* 0x0000009d64317220 */ /* 0x040fe40000410000 */
[C---:B------:R-:W-:Y:S02]  /*a2a0*/  FMUL.FTZ R50, R3.reuse, R158 ;  /* 0x0000009e03327220 */ /* 0x040fe40000410000 */
[C---:B------:R-:W-:Y:S02]  /*a2b0*/  FMUL.FTZ R51, R3.reuse, R159 ;  /* 0x0000009f03337220 */ /* 0x040fe40000410000 */
[C---:B------:R-:W-:Y:S01]  /*a2c0*/  FMUL.FTZ R52, R100.reuse, R52 ;  /* 0x0000003464347220 */ /* 0x040fe20000410000 */
[----:B------:R4:W-:Y:S01]  /*a2d0*/  MUFU.EX2 R244, R5 ;  /* 0x0000000500f47308 */ /* 0x0009e20000000800 */
[----:B------:R-:W-:Y:S01]  /*a2e0*/  FMUL.FTZ R53, R100, R53 ;  /* 0x0000003564357220 */ /* 0x000fe20000410000 */
[----:B------:R-:W-:Y:S01]  /*a2f0*/  LDSM.16.MT88.4 R156, [R185+0x1400] ;  /* 0x00140000b99c783b */ /* 0x000fe20000004200 */
[C---:B------:R-:W-:Y:S02]  /*a300*/  FMUL.FTZ R54, R3.reuse, R54 ;  /* 0x0000003603367220 */ /* 0x040fe40000410000 */
[----:B-1----:R-:W-:Y:S02]  /*a310*/  FFMA.FTZ R103, R166, c[0x0][0x2d0], -R109 ;  /* 0x0000b400a6677a23 */ /* 0x002fe4000001086d */
[C---:B------:R-:W-:Y:S02]  /*a320*/  FMUL.FTZ R55, R3.reuse, R55 ;  /* 0x0000003703377220 */ /* 0x040fe40000410000 */
[C---:B------:R-:W-:Y:S01]  /*a330*/  FMUL.FTZ R64, R100.reuse, R64 ;  /* 0x0000004064407220 */ /* 0x040fe20000410000 */
[----:B------:R1:W-:Y:S01]  /*a340*/  MUFU.EX2 R235, R103 ;  /* 0x0000006700eb7308 */ /* 0x0003e20000000800 */
[----:B------:R-:W-:Y:S02]  /*a350*/  FMUL.FTZ R65, R100, R65 ;  /* 0x0000004164417220 */ /* 0x000fe40000410000 */
[C---:B------:R-:W-:Y:S02]  /*a360*/  FMUL.FTZ R66, R3.reuse, R66 ;  /* 0x0000004203427220 */ /* 0x040fe40000410000 */
[----:B--2---:R-:W-:Y:S02]  /*a370*/  FFMA.FTZ R0, R14, c[0x0][0x2d0], -R101 ;  /* 0x0000b4000e007a23 */ /* 0x004fe40000010865 */
[C---:B---3--:R-:W-:Y:S02]  /*a380*/  FMUL.FTZ R8, R2.reuse, R116 ;  /* 0x0000007402087220 */ /* 0x048fe40000410000 */
[C---:B------:R-:W-:Y:S01]  /*a390*/  FMUL.FTZ R9, R2.reuse, R117 ;  /* 0x0000007502097220 */ /* 0x040fe20000410000 */
[----:B------:R2:W-:Y:S01]  /*a3a0*/  MUFU.EX2 R238, R0 ;  /* 0x0000000000ee7308 */ /* 0x0005e20000000800 */
[C---:B------:R-:W-:Y:S02]  /*a3b0*/  FMUL.FTZ R12, R2.reuse, R120 ;  /* 0x00000078020c7220 */ /* 0x040fe40000410000 */
[----:B------:R-:W-:Y:S02]  /*a3c0*/  FMUL.FTZ R13, R2, R121 ;  /* 0x00000079020d7220 */ /* 0x000fe40000410000 */
[----:B----4-:R-:W-:Y:S02]  /*a3d0*/  FMUL.FTZ R5, R100, R113 ;  /* 0x0000007164057220 */ /* 0x010fe40000410000 */
[C---:B------:R-:W-:Y:S02]  /*a3e0*/  FMUL.FTZ R24, R2.reuse, R132 ;  /* 0x0000008402187220 */ /* 0x040fe40000410000 */
[C---:B------:R-:W-:Y:S01]  /*a3f0*/  FMUL.FTZ R25, R2.reuse, R133 ;  /* 0x0000008502197220 */ /* 0x040fe20000410000 */
[----:B------:R-:W3:Y:S01]  /*a400*/  MUFU.EX2 R245, R4 ;  /* 0x0000000400f57308 */ /* 0x000ee20000000800 */
[C---:B------:R-:W-:Y:S02]  /*a410*/  FMUL.FTZ R40, R2.reuse, R148 ;  /* 0x0000009402287220 */ /* 0x040fe40000410000 */
[----:B------:R-:W-:Y:S02]  /*a420*/  FMUL.FTZ R41, R2, R149 ;  /* 0x0000009502297220 */ /* 0x000fe40000410000 */
[----:B-1----:R-:W-:Y:S02]  /*a430*/  FFMA.FTZ R103, R164, c[0x0][0x2d0], -R111 ;  /* 0x0000b400a4677a23 */ /* 0x002fe4000001086f */
[C---:B------:R-:W-:Y:S02]  /*a440*/  FMUL.FTZ R44, R2.reuse, R152 ;  /* 0x00000098022c7220 */ /* 0x040fe40000410000 */
[C---:B------:R-:W-:Y:S01]  /*a450*/  FMUL.FTZ R45, R2.reuse, R153 ;  /* 0x00000099022d7220 */ /* 0x040fe20000410000 */
[----:B------:R1:W-:Y:S01]  /*a460*/  MUFU.EX2 R233, R103 ;  /* 0x0000006700e97308 */ /* 0x0003e20000000800 */
[C---:B------:R-:W-:Y:S02]  /*a470*/  FMUL.FTZ R56, R2.reuse, R56 ;  /* 0x0000003802387220 */ /* 0x040fe40000410000 */
[----:B------:R-:W-:Y:S02]  /*a480*/  FMUL.FTZ R57, R2, R57 ;  /* 0x0000003902397220 */ /* 0x000fe40000410000 */
[----:B--2---:R-:W-:Y:S02]  /*a490*/  FFMA.FTZ R0, R20, c[0x0][0x2d0], -R101 ;  /* 0x0000b40014007a23 */ /* 0x004fe40000010865 */
[----:B------:R-:W2:Y:S01]  /*a4a0*/  LDSM.16.MT88.4 R20, [R185] ;  /* 0x00000000b914783b */ /* 0x000ea20000004200 */
[C---:B------:R-:W-:Y:S02]  /*a4b0*/  FMUL.FTZ R60, R2.reuse, R60 ;  /* 0x0000003c023c7220 */ /* 0x040fe40000410000 */
[----:B------:R4:W5:Y:S01]  /*a4c0*/  MUFU.EX2 R243, R0 ;  /* 0x0000000000f37308 */ /* 0x0009620000000800 */
[----:B------:R-:W-:Y:S02]  /*a4d0*/  FMUL.FTZ R61, R2, R61 ;  /* 0x0000003d023d7220 */ /* 0x000fe40000410000 */
[----:B------:R-:W-:Y:S01]  /*a4e0*/  FMUL.FTZ R67, R3, R67 ;  /* 0x0000004303437220 */ /* 0x000fe20000410000 */
[----:B---3--:R-:W-:Y:S01]  /*a4f0*/  F2FP.PACK_AB R115, R245, R244 ;  /* 0x000000f4f573723e */ /* 0x008fe200000000ff */
[C---:B------:R-:W-:Y:S01]  /*a500*/  FMUL.FTZ R4, R100.reuse, R112 ;  /* 0x0000007064047220 */ /* 0x040fe20000410000 */
[----:B------:R-:W-:Y:S01]  /*a510*/  F2FP.PACK_AB R112, R239, R237 ;  /* 0x000000edef70723e */ /* 0x000fe200000000ff */
[----:B------:R-:W-:Y:S02]  /*a520*/  FFMA.FTZ R124, R207, c[0x0][0x2d0], -R109 ;  /* 0x0000b400cf7c7a23 */ /* 0x000fe4000001086d */
[C---:B------:R-:W-:Y:S02]  /*a530*/  FMUL.FTZ R68, R100.reuse, R68 ;  /* 0x0000004464447220 */ /* 0x040fe40000410000 */
[----:B------:R-:W-:Y:S02]  /*a540*/  FMUL.FTZ R69, R100, R69 ;  /* 0x0000004564457220 */ /* 0x000fe40000410000 */
[----:B------:R-:W-:Y:S02]  /*a550*/  FMUL.FTZ R70, R3, R70 ;  /* 0x0000004603467220 */ /* 0x000fe40000410000 */
[----:B-1----:R-:W-:Y:S02]  /*a560*/  FFMA.FTZ R103, R165, c[0x0][0x2d0], -R111 ;  /* 0x0000b400a5677a23 */ /* 0x002fe4000001086f */
[----:B------:R-:W-:Y:S02]  /*a570*/  FMUL.FTZ R71, R3, R71 ;  /* 0x0000004703477220 */ /* 0x000fe40000410000 */
[----:B------:R1:W-:Y:S01]  /*a580*/  MUFU.EX2 R231, R103 ;  /* 0x0000006700e77308 */ /* 0x0003e20000000800 */
[C---:B------:R-:W-:Y:S02]  /*a590*/  FMUL.FTZ R72, R2.reuse, R72 ;  /* 0x0000004802487220 */ /* 0x040fe40000410000 */
[----:B------:R-:W-:Y:S01]  /*a5a0*/  FMUL.FTZ R73, R2, R73 ;  /* 0x0000004902497220 */ /* 0x000fe20000410000 */
[----:B----4-:R-:W-:Y:S01]  /*a5b0*/  FSEL R0, R102, RZ, P0 ;  /* 0x000000ff66007208 */ /* 0x010fe20000000000 */
[C---:B------:R-:W-:Y:S01]  /*a5c0*/  FMUL.FTZ R76, R2.reuse, R76 ;  /* 0x0000004c024c7220 */ /* 0x040fe20000410000 */
[----:B-----5:R-:W-:Y:S01]  /*a5d0*/  F2FP.PACK_AB R113, R243, R238 ;  /* 0x000000eef371723e */ /* 0x020fe200000000ff */
[----:B------:R-:W-:Y:S02]  /*a5e0*/  FMUL.FTZ R77, R2, R77 ;  /* 0x0000004d024d7220 */ /* 0x000fe40000410000 */
[----:B------:R-:W-:Y:S02]  /*a5f0*/  FADD.FTZ R0, -R0, R104 ;  /* 0x0000006800007221 */ /* 0x000fe40000010100 */
[----:B------:R-:W-:Y:S02]  /*a600*/  FMUL.FTZ R80, R100, R80 ;  /* 0x0000005064507220 */ /* 0x000fe40000410000 */
[----:B------:R-:W-:Y:S02]  /*a610*/  FMUL.FTZ R0, R0, c[0x0][0x2d0] ;  /* 0x0000b40000007a20 */ /* 0x000fe40000410000 */
[C---:B------:R-:W-:Y:S01]  /*a620*/  FMUL.FTZ R81, R100.reuse, R81 ;  /* 0x0000005164517220 */ /* 0x040fe20000410000 */
[-C--:B--2---:R-:W-:Y:S01]  /*a630*/  HMMA.16816.F32 R4, R160, R20.reuse, R4 ;  /* 0x00000014a004723c */ /* 0x084fe20000001804 */
[C---:B------:R-:W-:Y:S02]  /*a640*/  FMUL.FTZ R82, R3.reuse, R82 ;  /* 0x0000005203527220 */ /* 0x040fe40000410000 */
[----:B------:R-:W2:Y:S01]  /*a650*/  MUFU.EX2 R0, R0 ;  /* 0x0000000000007308 */ /* 0x000ea20000000800 */
[C---:B------:R-:W-:Y:S02]  /*a660*/  FMUL.FTZ R83, R3.reuse, R83 ;  /* 0x0000005303537220 */ /* 0x040fe40000410000 */
[----:B------:R-:W-:Y:S02]  /*a670*/  FMUL.FTZ R84, R100, R84 ;  /* 0x0000005464547220 */ /* 0x000fe40000410000 */
[--C-:B-1----:R-:W-:Y:S04]  /*a680*/  FFMA.FTZ R103, R180, c[0x0][0x2d0], -R109.reuse ;  /* 0x0000b400b4677a23 */ /* 0x102fe8000001086d */
[----:B------:R-:W-:Y:S01]  /*a690*/  FMUL.FTZ R85, R100, R85 ;  /* 0x0000005564557220 */ /* 0x000fe20000410000 */
[----:B------:R1:W-:Y:S01]  /*a6a0*/  MUFU.EX2 R230, R103 ;  /* 0x0000006700e67308 */ /* 0x0003e20000000800 */
[C---:B------:R-:W-:Y:S02]  /*a6b0*/  FMUL.FTZ R86, R3.reuse, R86 ;  /* 0x0000005603567220 */ /* 0x040fe40000410000 */
[----:B------:R-:W-:Y:S02]  /*a6c0*/  FMUL.FTZ R87, R3, R87 ;  /* 0x0000005703577220 */ /* 0x000fe40000410000 */
[----:B------:R-:W-:Y:S02]  /*a6d0*/  FFMA.FTZ R104, R181, c[0x0][0x2d0], -R109 ;  /* 0x0000b400b5687a23 */ /* 0x000fe4000001086d */
[C---:B------:R-:W-:Y:S02]  /*a6e0*/  FMUL.FTZ R88, R2.reuse, R88 ;  /* 0x0000005802587220 */ /* 0x040fe40000410000 */
[C---:B------:R-:W-:Y:S01]  /*a6f0*/  FMUL.FTZ R89, R2.reuse, R89 ;  /* 0x0000005902597220 */ /* 0x040fe20000410000 */
[----:B------:R-:W-:Y:S01]  /*a700*/  MUFU.EX2 R225, R104 ;  /* 0x0000006800e17308 */ /* 0x000fe20000000800 */
[C---:B------:R-:W-:Y:S02]  /*a710*/  FMUL.FTZ R92, R2.reuse, R92 ;  /* 0x0000005c025c7220 */ /* 0x040fe40000410000 */
[----:B------:R-:W-:Y:S02]  /*a720*/  FMUL.FTZ R93, R2, R93 ;  /* 0x0000005d025d7220 */ /* 0x000fe40000410000 */
[C---:B--2---:R-:W-:Y:S02]  /*a730*/  FMUL.FTZ R10, R0.reuse, R118 ;  /* 0x00000076000a7220 */ /* 0x044fe40000410000 */
[C---:B------:R-:W-:Y:S02]  /*a740*/  FMUL.FTZ R11, R0.reuse, R119 ;  /* 0x00000077000b7220 */ /* 0x040fe40000410000 */
[----:B------:R-:W2:Y:S01]  /*a750*/  LDSM.16.MT88.4 R116, [R185+0xc00] ;  /* 0x000c0000b974783b */ /* 0x000ea20000004200 */
[C---:B------:R-:W-:Y:S02]  /*a760*/  FMUL.FTZ R14, R0.reuse, R122 ;  /* 0x0000007a000e7220 */ /* 0x040fe40000410000 */
[C---:B------:R-:W-:Y:S02]  /*a770*/  FMUL.FTZ R15, R0.reuse, R123 ;  /* 0x0000007b000f7220 */ /* 0x040fe40000410000 */
[C---:B------:R-:W-:Y:S01]  /*a780*/  HMMA.16816.F32 R8, R112.reuse, R20, R8 ;  /* 0x000000147008723c */ /* 0x040fe20000001808 */
[----:B------:R-:W-:Y:S02]  /*a790*/  FMUL.FTZ R26, R0, R134 ;  /* 0x00000086001a7220 */ /* 0x000fe40000410000 */
[----:B------:R-:W-:Y:S01]  /*a7a0*/  LDSM.16.MT88.4 R120, [R185+0x400] ;  /* 0x00040000b978783b */ /* 0x000fe20000004200 */
[--C-:B-1----:R-:W-:Y:S02]  /*a7b0*/  FFMA.FTZ R103, R176, c[0x0][0x2d0], -R111.reuse ;  /* 0x0000b400b0677a23 */ /* 0x102fe4000001086f */
[----:B------:R-:W-:Y:S02]  /*a7c0*/  FMUL.FTZ R42, R0, R150 ;  /* 0x00000096002a7220 */ /* 0x000fe40000410000 */
[-C--:B------:R-:W-:Y:S01]  /*a7d0*/  HMMA.16816.F32 R12, R112, R22.reuse, R12 ;  /* 0x00000016700c723c */ /* 0x080fe2000000180c */
[----:B------:R-:W-:Y:S01]  /*a7e0*/  FMUL.FTZ R21, R100, R129 ;  /* 0x0000008164157220 */ /* 0x000fe20000410000 */
[----:B------:R1:W-:Y:S01]  /*a7f0*/  MUFU.EX2 R223, R103 ;  /* 0x0000006700df7308 */ /* 0x0003e20000000800 */
[----:B------:R-:W3:Y:S01]  /*a800*/  LDL.LU R129, [R1+0xc] ;  /* 0x00000c0001817983 */ /* 0x000ee20000300800 */
[C---:B------:R-:W-:Y:S02]  /*a810*/  FMUL.FTZ R43, R0.reuse, R151 ;  /* 0x00000097002b7220 */ /* 0x040fe40000410000 */
[----:B------:R-:W-:Y:S01]  /*a820*/  FMUL.FTZ R46, R0, R154 ;  /* 0x0000009a002e7220 */ /* 0x000fe20000410000 */
[----:B------:R-:W4:Y:S01]  /*a830*/  LDL.LU R132, [R1+0x8] ;  /* 0x0000080001847983 */ /* 0x000f220000300800 */
[C---:B------:R-:W-:Y:S01]  /*a840*/  HMMA.16816.F32 R16, R160.reuse, R22, R16 ;  /* 0x00000016a010723c */ /* 0x040fe20000001810 */
[----:B------:R-:W-:Y:S02]  /*a850*/  FMUL.FTZ R20, R100, R128 ;  /* 0x0000008064147220 */ /* 0x000fe40000410000 */
[----:B------:R-:W5:Y:S01]  /*a860*/  LDL.LU R133, [R1] ;  /* 0x0000000001857983 */ /* 0x000f620000300800 */
[----:B------:R-:W-:Y:S01]  /*a870*/  FMUL.FTZ R30, R0, R138 ;  /* 0x0000008a001e7220 */ /* 0x000fe20000410000 */
[----:B------:R-:W-:Y:S01]  /*a880*/  MOV R128, R29 ;  /* 0x0000001d00807202 */ /* 0x000fe20000000f00 */
[----:B------:R-:W-:Y:S01]  /*a890*/  FMUL.FTZ R29, R2, R137 ;  /* 0x00000089021d7220 */ /* 0x000fe20000410000 */
[----:B------:R-:W3:Y:S01]  /*a8a0*/  LDL.LU R134, [R1+0x4] ;  /* 0x0000040001867983 */ /* 0x000ee20000300800 */
[C---:B------:R-:W-:Y:S01]  /*a8b0*/  FMUL.FTZ R22, R3.reuse, R130 ;  /* 0x0000008203167220 */ /* 0x040fe20000410000 */
[----:B------:R-:W-:Y:S03]  /*a8c0*/  MOV R130, R28 ;  /* 0x0000001c00827202 */ /* 0x000fe60000000f00 */
[----:B------:R-:W-:Y:S01]  /*a8d0*/  FMUL.FTZ R23, R3, R131 ;  /* 0x0000008303177220 */ /* 0x000fe20000410000 */
[----:B------:R-:W-:Y:S01]  /*a8e0*/  MOV R131, R27 ;  /* 0x0000001b00837202 */ /* 0x000fe20000000f00 */
[C---:B------:R-:W-:Y:S02]  /*a8f0*/  FMUL.FTZ R47, R0.reuse, R155 ;  /* 0x0000009b002f7220 */ /* 0x040fe40000410000 */
[C---:B------:R-:W-:Y:S02]  /*a900*/  FMUL.FTZ R58, R0.reuse, R58 ;  /* 0x0000003a003a7220 */ /* 0x040fe40000410000 */
[----:B-1----:R-:W-:Y:S01]  /*a910*/  FFMA.FTZ R103, R175, c[0x0][0x2d0], -R111 ;  /* 0x0000b400af677a23 */ /* 0x002fe2000001086f */
[-C--:B------:R-:W-:Y:S01]  /*a920*/  HMMA.16816.F32 R20, R160, R36.reuse, R20 ;  /* 0x00000024a014723c */ /* 0x080fe20000001814 */
[C---:B------:R-:W-:Y:S02]  /*a930*/  FMUL.FTZ R27, R0.reuse, R135 ;  /* 0x00000087001b7220 */ /* 0x040fe40000410000 */
[----:B------:R1:W-:Y:S01]  /*a940*/  MUFU.EX2 R224, R103 ;  /* 0x0000006700e07308 */ /* 0x0003e20000000800 */
[C---:B------:R-:W-:Y:S02]  /*a950*/  FMUL.FTZ R59, R0.reuse, R59 ;  /* 0x0000003b003b7220 */ /* 0x040fe40000410000 */
[----:B------:R-:W-:Y:S02]  /*a960*/  FMUL.FTZ R62, R0, R62 ;  /* 0x0000003e003e7220 */ /* 0x000fe40000410000 */
[C---:B------:R-:W-:Y:S01]  /*a970*/  HMMA.16816.F32 R24, R112.reuse, R36, R24 ;  /* 0x000000247018723c */ /* 0x040fe20000001818 */
[----:B------:R-:W-:Y:S03]  /*a980*/  FMUL.FTZ R28, R2, R136 ;  /* 0x00000088021c7220 */ /* 0x000fe60000410000 */
[C---:B------:R-:W-:Y:S02]  /*a990*/  FMUL.FTZ R31, R0.reuse, R139 ;  /* 0x0000008b001f7220 */ /* 0x040fe40000410000 */
[----:B------:R-:W-:Y:S02]  /*a9a0*/  FMUL.FTZ R63, R0, R63 ;  /* 0x0000003f003f7220 */ /* 0x000fe40000410000 */
[C---:B------:R-:W-:Y:S03]  /*a9b0*/  FMUL.FTZ R36, R100.reuse, R144 ;  /* 0x0000009064247220 */ /* 0x040fe60000410000 */
[-C--:B------:R-:W-:Y:S01]  /*a9c0*/  HMMA.16816.F32 R28, R112, R38.reuse, R28 ;  /* 0x00000026701c723c */ /* 0x080fe2000000181c */
[----:B------:R-:W-:Y:S02]  /*a9d0*/  FMUL.FTZ R37, R100, R145 ;  /* 0x0000009164257220 */ /* 0x000fe40000410000 */
[C---:B------:R-:W-:Y:S02]  /*a9e0*/  FMUL.FTZ R74, R0.reuse, R74 ;  /* 0x0000004a004a7220 */ /* 0x040fe40000410000 */
[C---:B------:R-:W-:Y:S02]  /*a9f0*/  FMUL.FTZ R75, R0.reuse, R75 ;  /* 0x0000004b004b7220 */ /* 0x040fe40000410000 */
[----:B------:R-:W-:Y:S01]  /*aa00*/  FMUL.FTZ R78, R0, R78 ;  /* 0x0000004e004e7220 */ /* 0x000fe20000410000 */
[C---:B------:R-:W-:Y:S01]  /*aa10*/  HMMA.16816.F32 R32, R160.reuse, R38, R32 ;  /* 0x00000026a020723c */ /* 0x040fe20000001820 */
[--C-:B-1----:R-:W-:Y:S03]  /*aa20*/  FFMA.FTZ R103, R170, c[0x0][0x2d0], -R110.reuse ;  /* 0x0000b400aa677a23 */ /* 0x102fe6000001086e */
[C---:B------:R-:W-:Y:S01]  /*aa30*/  FMUL.FTZ R79, R0.reuse, R79 ;  /* 0x0000004f004f7220 */ /* 0x040fe20000410000 */
[----:B------:R1:W-:Y:S01]  /*aa40*/  MUFU.EX2 R220, R103 ;  /* 0x0000006700dc7308 */ /* 0x0003e20000000800 */
[----:B------:R-:W-:Y:S02]  /*aa50*/  FMUL.FTZ R90, R0, R90 ;  /* 0x0000005a005a7220 */ /* 0x000fe40000410000 */
[C---:B------:R-:W-:Y:S04]  /*aa60*/  FMUL.FTZ R38, R3.reuse, R146 ;  /* 0x0000009203267220 */ /* 0x040fe80000410000 */
[C---:B------:R-:W-:Y:S02]  /*aa70*/  FMUL.FTZ R39, R3.reuse, R147 ;  /* 0x0000009303277220 */ /* 0x040fe40000410000 */
[C---:B------:R-:W-:Y:S02]  /*aa80*/  FMUL.FTZ R96, R100.reuse, R96 ;  /* 0x0000006064607220 */ /* 0x040fe40000410000 */
[----:B------:R-:W-:Y:S02]  /*aa90*/  FMUL.FTZ R97, R100, R97 ;  /* 0x0000006164617220 */ /* 0x000fe40000410000 */
[C---:B------:R-:W-:Y:S01]  /*aaa0*/  FMUL.FTZ R98, R3.reuse, R98 ;  /* 0x0000006203627220 */ /* 0x040fe20000410000 */
[-C--:B--2---:R-:W-:Y:S01]  /*aab0*/  HMMA.16816.F32 R36, R160, R116.reuse, R36 ;  /* 0x00000074a024723c */ /* 0x084fe20000001824 */
[----:B------:R-:W-:Y:S02]  /*aac0*/  FMUL.FTZ R99, R3, R99 ;  /* 0x0000006303637220 */ /* 0x000fe40000410000 */
[----:B------:R-:W-:Y:S02]  /*aad0*/  FFMA.FTZ R104, R205, c[0x0][0x2d0], -R109 ;  /* 0x0000b400cd687a23 */ /* 0x000fe4000001086d */
[C---:B------:R-:W-:Y:S02]  /*aae0*/  FMUL.FTZ R91, R0.reuse, R91 ;  /* 0x0000005b005b7220 */ /* 0x040fe40000410000 */
[----:B------:R-:W-:Y:S01]  /*aaf0*/  MUFU.EX2 R210, R104 ;  /* 0x0000006800d27308 */ /* 0x000fe20000000800 */
[C---:B------:R-:W-:Y:S01]  /*ab00*/  HMMA.16816.F32 R40, R112.reuse, R116, R40 ;  /* 0x000000747028723c */ /* 0x040fe20000001828 */
[C---:B------:R-:W-:Y:S03]  /*ab10*/  FMUL.FTZ R94, R0.reuse, R94 ;  /* 0x0000005e005e7220 */ /* 0x040fe60000410000 */
[--C-:B-1----:R-:W-:Y:S02]  /*ab20*/  FFMA.FTZ R103, R169, c[0x0][0x2d0], -R110.reuse ;  /* 0x0000b400a9677a23 */ /* 0x102fe4000001086e */
[----:B------:R-:W-:Y:S02]  /*ab30*/  FMUL.FTZ R95, R0, R95 ;  /* 0x0000005f005f7220 */ /* 0x000fe40000410000 */
[-C--:B------:R-:W-:Y:S01]  /*ab40*/  HMMA.16816.F32 R44, R112, R118.reuse, R44 ;  /* 0x00000076702c723c */ /* 0x080fe2000000182c */
[----:B------:R1:W2:Y:S07]  /*ab50*/  MUFU.EX2 R221, R103 ;  /* 0x0000006700dd7308 */ /* 0x0002ae0000000800 */
[C---:B------:R-:W-:Y:S01]  /*ab60*/  HMMA.16816.F32 R48, R160.reuse, R118, R48 ;  /* 0x00000076a030723c */ /* 0x040fe20000001830 */
[----:B------:R-:W2:Y:S03]  /*ab70*/  LDSM.16.MT88.4 R116, [R186+0xc00] ;  /* 0x000c0000ba74783b */ /* 0x000ea60000004200 */
[--C-:B-1----:R-:W-:Y:S04]  /*ab80*/  FFMA.FTZ R103, R168, c[0x0][0x2d0], -R110.reuse ;  /* 0x0000b400a8677a23 */ /* 0x102fe8000001086e */
[----:B------:R1:W-:Y:S01]  /*ab90*/  MUFU.EX2 R222, R103 ;  /* 0x0000006700de7308 */ /* 0x0003e20000000800 */
[-C--:B--2---:R-:W-:Y:S03]  /*aba0*/  HMMA.16816.F32 R52, R160, R116.reuse, R52 ;  /* 0x00000074a034723c */ /* 0x084fe60000001834 */
[----:B-1----:R-:W-:Y:S05]  /*abb0*/  FFMA.FTZ R103, R173, c[0x0][0x2d0], -R110 ;  /* 0x0000b400ad677a23 */ /* 0x002fea000001086e */
[C---:B------:R-:W-:Y:S01]  /*abc0*/  HMMA.16816.F32 R56, R112.reuse, R116, R56 ;  /* 0x000000747038723c */ /* 0x040fe20000001838 */
[----:B------:R1:W-:Y:S07]  /*abd0*/  MUFU.EX2 R219, R103 ;  /* 0x0000006700db7308 */ /* 0x0003ee0000000800 */
[-C--:B------:R-:W-:Y:S08]  /*abe0*/  HMMA.16816.F32 R60, R112, R118.reuse, R60 ;  /* 0x00000076703c723c */ /* 0x080ff0000000183c */
[C---:B------:R-:W-:Y:S01]  /*abf0*/  HMMA.16816.F32 R64, R160.reuse, R118, R64 ;  /* 0x00000076a040723c */ /* 0x040fe20000001840 */
[----:B------:R-:W2:Y:S03]  /*ac00*/  LDSM.16.MT88.4 R116, [R185+0x1800] ;  /* 0x00180000b974783b */ /* 0x000ea60000004200 */
[--C-:B-1----:R-:W-:Y:S05]  /*ac10*/  FFMA.FTZ R103, R171, c[0x0][0x2d0], -R101.reuse ;  /* 0x0000b400ab677a23 */ /* 0x102fea0000010865 */
[----:B------:R-:W-:Y:S01]  /*ac20*/  LDSM.16.MT88.4 R168, [R186+0x1400] ;  /* 0x00140000baa8783b */ /* 0x000fe20000004200 */
[----:B------:R1:W-:Y:S02]  /*ac30*/  MUFU.EX2 R177, R103 ;  /* 0x0000006700b17308 */ /* 0x0003e40000000800 */
[--C-:B-1----:R-:W-:Y:S01]  /*ac40*/  FFMA.FTZ R103, R174, c[0x0][0x2d0], -R101.reuse ;  /* 0x0000b400ae677a23 */ /* 0x102fe20000010865 */
[-C--:B--2---:R-:W-:Y:S07]  /*ac50*/  HMMA.16816.F32 R68, R160, R116.reuse, R68 ;  /* 0x00000074a044723c */ /* 0x084fee0000001844 */
[----:B------:R1:W2:Y:S01]  /*ac60*/  MUFU.EX2 R176, R103 ;  /* 0x0000006700b07308 */ /* 0x0002a20000000800 */
[C---:B------:R-:W-:Y:S08]  /*ac70*/  HMMA.16816.F32 R72, R112.reuse, R116, R72 ;  /* 0x000000747048723c */ /* 0x040ff00000001848 */
[-C--:B------:R-:W-:Y:S08]  /*ac80*/  HMMA.16816.F32 R76, R112, R118.reuse, R76 ;  /* 0x00000076704c723c */ /* 0x080ff0000000184c */
[C---:B------:R-:W-:Y:S01]  /*ac90*/  HMMA.16816.F32 R80, R160.reuse, R118, R80 ;  /* 0x00000076a050723c */ /* 0x040fe20000001850 */
[----:B------:R-:W2:Y:S03]  /*aca0*/  LDSM.16.MT88.4 R116, [R186+0x1800] ;  /* 0x00180000ba74783b */ /* 0x000ea60000004200 */
[--C-:B-1----:R-:W-:Y:S04]  /*acb0*/  FFMA.FTZ R103, R172, c[0x0][0x2d0], -R101.reuse ;  /* 0x0000b400ac677a23 */ /* 0x102fe80000010865 */
[----:B------:R1:W-:Y:S01]  /*acc0*/  MUFU.EX2 R178, R103 ;  /* 0x0000006700b27308 */ /* 0x0003e20000000800 */
[----:B------:R-:W-:Y:S03]  /*acd0*/  LDSM.16.MT88.4 R172, [R185+0x2000] ;  /* 0x00200000b9ac783b */ /* 0x000fe60000004200 */
[----:B-1----:R-:W-:Y:S06]  /*ace0*/  FFMA.FTZ R103, R179, c[0x0][0x2d0], -R101 ;  /* 0x0000b400b3677a23 */ /* 0x002fec0000010865 */
[----:B------:R1:W1:Y:S01]  /*acf0*/  MUFU.EX2 R179, R103 ;  /* 0x0000006700b37308 */ /* 0x0002620000000800 */
[-C--:B--2---:R-:W-:Y:S08]  /*ad00*/  HMMA.16816.F32 R84, R160, R116.reuse, R84 ;  /* 0x00000074a054723c */ /* 0x084ff00000001854 */
[C---:B------:R-:W-:Y:S07]  /*ad10*/  HMMA.16816.F32 R88, R112.reuse, R116, R88 ;  /* 0x000000747058723c */ /* 0x040fee0000001858 */
[----:B------:R-:W-:Y:S01]  /*ad20*/  F2FP.PACK_AB R116, R221, R220 ;  /* 0x000000dcdd74723e */ /* 0x000fe200000000ff */
[-C--:B------:R-:W-:Y:S01]  /*ad30*/  HMMA.16816.F32 R92, R112, R118.reuse, R92 ;  /* 0x00000076705c723c */ /* 0x080fe2000000185c */
[----:B------:R-:W-:Y:S03]  /*ad40*/  F2FP.PACK_AB R117, R176, R177 ;  /* 0x000000b1b075723e */ /* 0x000fe600000000ff */
[--C-:B-1----:R-:W-:Y:S02]  /*ad50*/  FFMA.FTZ R103, R208, c[0x0][0x2d0], -R109.reuse ;  /* 0x0000b400d0677a23 */ /* 0x102fe4000001086d */
[----:B------:R-:W-:Y:S01]  /*ad60*/  FFMA.FTZ R109, R206, c[0x0][0x2d0], -R109 ;  /* 0x0000b400ce6d7a23 */ /* 0x000fe2000001086d */
[----:B------:R-:W-:Y:S01]  /*ad70*/  F2FP.PACK_AB R112, R235, R234 ;  /* 0x000000eaeb70723e */ /* 0x000fe200000000ff */
[----:B------:R-:W-:Y:S01]  /*ad80*/  HMMA.16816.F32 R96, R160, R118, R96 ;  /* 0x00000076a060723c */ /* 0x000fe20000001860 */
[----:B------:R-:W-:Y:S01]  /*ad90*/  F2FP.PACK_AB R113, R231, R233 ;  /* 0x000000e9e771723e */ /* 0x000fe200000000ff */
[----:B------:R-:W1:Y:S02]  /*ada0*/  MUFU.EX2 R211, R103 ;  /* 0x0000006700d37308 */ /* 0x000e640000000800 */
[----:B------:R-:W-:Y:S02]  /*adb0*/  F2FP.PACK_AB R114, R225, R230 ;  /* 0x000000e6e172723e */ /* 0x000fe400000000ff */
[----:B------:R-:W-:Y:S02]  /*adc0*/  F2FP.PACK_AB R115, R224, R223 ;  /* 0x000000dfe073723e */ /* 0x000fe400000000ff */
[----:B------:R-:W-:Y:S04]  /*add0*/  F2FP.PACK_AB R118, R219, R222 ;  /* 0x000000dedb76723e */ /* 0x000fe800000000ff */
[----:B------:R2:W-:Y:S01]  /*ade0*/  MUFU.EX2 R206, R124 ;  /* 0x0000007c00ce7308 */ /* 0x0005e20000000800 */
[-C--:B------:R-:W-:Y:S01]  /*adf0*/  HMMA.16816.F32 R4, R112, R120.reuse, R4 ;  /* 0x000000787004723c */ /* 0x080fe20000001804 */
[----:B------:R-:W-:Y:S01]  /*ae00*/  F2FP.PACK_AB R119, R179, R178 ;  /* 0x000000b2b377723e */ /* 0x000fe200000000ff */
[----:B-----5:R-:W-:Y:S06]  /*ae10*/  FFMA.FTZ R3, R3, R133, R240 ;  /* 0x0000008503037223 */ /* 0x020fec00000100f0 */
[C---:B------:R-:W-:Y:S01]  /*ae20*/  HMMA.16816.F32 R8, R116.reuse, R120, R8 ;  /* 0x000000787408723c */ /* 0x040fe20000001808 */
[----:B------:R-:W5:Y:S03]  /*ae30*/  MUFU.EX2 R207, R109 ;  /* 0x0000006d00cf7308 */ /* 0x000f660000000800 */
[----:B------:R-:W-:Y:S01]  /*ae40*/  FADD.FTZ R3, R241, R3 ;  /* 0x00000003f1037221 */ /* 0x000fe20000010000 */
[----:B-1----:R-:W-:Y:S01]  /*ae50*/  F2FP.PACK_AB R160, R211, R210 ;  /* 0x000000d2d3a0723e */ /* 0x002fe200000000ff */
[--C-:B------:R-:W-:Y:S01]  /*ae60*/  FFMA.FTZ R103, R215, c[0x0][0x2d0], -R111.reuse ;  /* 0x0000b400d7677a23 */ /* 0x100fe2000001086f */
[----:B------:R-:W-:Y:S01]  /*ae70*/  MOV R215, R128 ;  /* 0x0000008000d77202 */ /* 0x000fe20000000f00 */
[-C--:B------:R-:W-:Y:S03]  /*ae80*/  HMMA.16816.F32 R12, R116, R122.reuse, R12 ;  /* 0x0000007a740c723c */ /* 0x080fe6000000180c */
[----:B------:R1:W-:Y:S01]  /*ae90*/  MUFU.EX2 R209, R103 ;  /* 0x0000006700d17308 */ /* 0x0003e20000000800 */
[----:B--2---:R-:W-:Y:S04]  /*aea0*/  LDSM.16.MT88.4 R124, [R185+0x800] ;  /* 0x00080000b97c783b */ /* 0x004fe80000004200 */
[C---:B------:R-:W-:Y:S04]  /*aeb0*/  HMMA.16816.F32 R16, R112.reuse, R122, R16 ;  /* 0x0000007a7010723c */ /* 0x040fe80000001810 */
[----:B------:R-:W2:Y:S01]  /*aec0*/  LDSM.16.MT88.4 R120, [R186+0x400] ;  /* 0x00040000ba78783b */ /* 0x000ea20000004200 */
[----:B-----5:R-:W-:Y:S01]  /*aed0*/  F2FP.PACK_AB R162, R207, R206 ;  /* 0x000000cecfa2723e */ /* 0x020fe200000000ff */
[--C-:B-1----:R-:W-:Y:S01]  /*aee0*/  FFMA.FTZ R103, R216, c[0x0][0x2d0], -R111.reuse ;  /* 0x0000b400d8677a23 */ /* 0x102fe2000001086f */
[----:B------:R-:W-:Y:S03]  /*aef0*/  MOV R216, R131 ;  /* 0x0000008300d87202 */ /* 0x000fe60000000f00 */
[----:B------:R-:W1:Y:S01]  /*af00*/  MUFU.EX2 R208, R103 ;  /* 0x0000006700d07308 */ /* 0x000e620000000800 */
[-C--:B--2---:R-:W-:Y:S01]  /*af10*/  HMMA.16816.F32 R20, R112, R120.reuse, R20 ;  /* 0x000000787014723c */ /* 0x084fe20000001814 */
[----:B-1----:R-:W-:Y:S01]  /*af20*/  F2FP.PACK_AB R161, R208, R209 ;  /* 0x000000d1d0a1723e */ /* 0x002fe200000000ff */
[--C-:B------:R-:W-:Y:S01]  /*af30*/  FFMA.FTZ R103, R218, c[0x0][0x2d0], -R111.reuse ;  /* 0x0000b400da677a23 */ /* 0x100fe2000001086f */
[----:B------:R-:W-:Y:S01]  /*af40*/  MOV R218, R130 ;  /* 0x0000008200da7202 */ /* 0x000fe20000000f00 */
[----:B------:R-:W-:Y:S05]  /*af50*/  FFMA.FTZ R111, R217, c[0x0][0x2d0], -R111 ;  /* 0x0000b400d96f7a23 */ /* 0x000fea000001086f */
[----:B------:R1:W-:Y:S01]  /*af60*/  MUFU.EX2 R204, R103 ;  /* 0x0000006700cc7308 */ /* 0x0003e20000000800 */
[C---:B------:R-:W-:Y:S08]  /*af70*/  HMMA.16816.F32 R24, R116.reuse, R120, R24 ;  /* 0x000000787418723c */ /* 0x040ff00000001818 */
[-C--:B------:R-:W-:Y:S01]  /*af80*/  HMMA.16816.F32 R28, R116, R122.reuse, R28 ;  /* 0x0000007a741c723c */ /* 0x080fe2000000181c */
[----:B------:R-:W2:Y:S07]  /*af90*/  MUFU.EX2 R205, R111 ;  /* 0x0000006f00cd7308 */ /* 0x000eae0000000800 */
[C---:B------:R-:W-:Y:S01]  /*afa0*/  HMMA.16816.F32 R32, R112.reuse, R122, R32 ;  /* 0x0000007a7020723c */ /* 0x040fe20000001820 */
[----:B------:R-:W5:Y:S03]  /*afb0*/  LDSM.16.MT88.4 R120, [R185+0x1000] ;  /* 0x00100000b978783b */ /* 0x000f660000004200 */
[--C-:B-1----:R-:W-:Y:S04]  /*afc0*/  FFMA.FTZ R103, R214, c[0x0][0x2d0], -R110.reuse ;  /* 0x0000b400d6677a23 */ /* 0x102fe8000001086e */
[----:B------:R1:W-:Y:S01]  /*afd0*/  MUFU.EX2 R111, R103 ;  /* 0x00000067006f7308 */ /* 0x0003e20000000800 */
[----:B--2---:R-:W-:Y:S03]  /*afe0*/  F2FP.PACK_AB R163, R205, R204 ;  /* 0x000000cccda3723e */ /* 0x004fe600000000ff */
[--C-:B-1----:R-:W-:Y:S06]  /*aff0*/  FFMA.FTZ R103, R213, c[0x0][0x2d0], -R110.reuse ;  /* 0x0000b400d5677a23 */ /* 0x102fec000001086e */
[----:B------:R-:W1:Y:S01]  /*b000*/  MUFU.EX2 R180, R103 ;  /* 0x0000006700b47308 */ /* 0x000e620000000800 */
[-C--:B-----5:R-:W-:Y:S08]  /*b010*/  HMMA.16816.F32 R36, R112, R120.reuse, R36 ;  /* 0x000000787024723c */ /* 0x0a0ff00000001824 */
[C---:B------:R-:W-:Y:S08]  /*b020*/  HMMA.16816.F32 R40, R116.reuse, R120, R40 ;  /* 0x000000787428723c */ /* 0x040ff00000001828 */
[-C--:B------:R-:W-:Y:S01]  /*b030*/  HMMA.16816.F32 R44, R116, R122.reuse, R44 ;  /* 0x0000007a742c723c */ /* 0x080fe2000000182c */
[----:B-1----:R-:W-:Y:S03]  /*b040*/  F2FP.PACK_AB R164, R180, R111 ;  /* 0x0000006fb4a4723e */ /* 0x002fe600000000ff */
[--C-:B------:R-:W-:Y:S04]  /*b050*/  FFMA.FTZ R103, R212, c[0x0][0x2d0], -R110.reuse ;  /* 0x0000b400d4677a23 */ /* 0x100fe8000001086e */
[C---:B------:R-:W-:Y:S01]  /*b060*/  HMMA.16816.F32 R48, R112.reuse, R122, R48 ;  /* 0x0000007a7030723c */ /* 0x040fe20000001830 */
[----:B------:R-:W1:Y:S01]  /*b070*/  LDSM.16.MT88.4 R120, [R186+0x1000] ;  /* 0x00100000ba78783b */ /* 0x000e620000004200 */
[----:B------:R2:W-:Y:S02]  /*b080*/  MUFU.EX2 R203, R103 ;  /* 0x0000006700cb7308 */ /* 0x0005e40000000800 */
[----:B------:R-:W-:Y:S08]  /*b090*/  FFMA.FTZ R110, R202, c[0x0][0x2d0], -R110 ;  /* 0x0000b400ca6e7a23 */ /* 0x000ff0000001086e */
[----:B------:R-:W5:Y:S01]  /*b0a0*/  MUFU.EX2 R181, R110 ;  /* 0x0000006e00b57308 */ /* 0x000f620000000800 */
[--C-:B--2---:R-:W-:Y:S09]  /*b0b0*/  FFMA.FTZ R103, R182, c[0x0][0x2d0], -R101.reuse ;  /* 0x0000b400b6677a23 */ /* 0x104ff20000010865 */
[----:B------:R2:W-:Y:S01]  /*b0c0*/  MUFU.EX2 R109, R103 ;  /* 0x00000067006d7308 */ /* 0x0005e20000000800 */
[----:B-----5:R-:W-:Y:S01]  /*b0d0*/  F2FP.PACK_AB R166, R181, R203 ;  /* 0x000000cbb5a6723e */ /* 0x020fe200000000ff */
[-C--:B-1----:R-:W-:Y:S08]  /*b0e0*/  HMMA.16816.F32 R52, R112, R120.reuse, R52 ;  /* 0x000000787034723c */ /* 0x082ff00000001834 */
[C---:B------:R-:W-:Y:S01]  /*b0f0*/  HMMA.16816.F32 R56, R116.reuse, R120, R56 ;  /* 0x000000787438723c */ /* 0x040fe20000001838 */
[--C-:B--2---:R-:W-:Y:S07]  /*b100*/  FFMA.FTZ R103, R183, c[0x0][0x2d0], -R101.reuse ;  /* 0x0000b400b7677a23 */ /* 0x104fee0000010865 */
[-C--:B------:R-:W-:Y:S01]  /*b110*/  HMMA.16816.F32 R60, R116, R122.reuse, R60 ;  /* 0x0000007a743c723c */ /* 0x080fe2000000183c */
[----:B------:R-:W1:Y:S07]  /*b120*/  MUFU.EX2 R104, R103 ;  /* 0x0000006700687308 */ /* 0x000e6e0000000800 */
[C---:B------:R-:W-:Y:S01]  /*b130*/  HMMA.16816.F32 R64, R112.reuse, R122, R64 ;  /* 0x0000007a7040723c */ /* 0x040fe20000001840 */
[----:B------:R-:W2:Y:S03]  /*b140*/  LDSM.16.MT88.4 R120, [R185+0x1c00] ;  /* 0x001c0000b978783b */ /* 0x000ea60000004200 */
[----:B-1----:R-:W-:Y:S01]  /*b150*/  F2FP.PACK_AB R165, R104, R109 ;  /* 0x0000006d68a5723e */ /* 0x002fe200000000ff */
[--C-:B------:R-:W-:Y:S02]  /*b160*/  FFMA.FTZ R103, R201, c[0x0][0x2d0], -R101.reuse ;  /* 0x0000b400c9677a23 */ /* 0x100fe40000010865 */
[----:B------:R-:W-:Y:S02]  /*b170*/  FFMA.FTZ R101, R105, c[0x0][0x2d0], -R101 ;  /* 0x0000b40069657a23 */ /* 0x000fe40000010865 */
[----:B------:R3:W-:Y:S10]  /*b180*/  MUFU.EX2 R110, R103 ;  /* 0x00000067006e7308 */ /* 0x0007f40000000800 */
[----:B------:R-:W1:Y:S01]  /*b190*/  MUFU.EX2 R101, R101 ;  /* 0x0000006500657308 */ /* 0x000e620000000800 */
[-C--:B--2---:R-:W-:Y:S01]  /*b1a0*/  HMMA.16816.F32 R68, R112, R120.reuse, R68 ;  /* 0x000000787044723c */ /* 0x084fe20000001844 */
[----:B---3--:R-:W-:Y:S02]  /*b1b0*/  FFMA.FTZ R103, R100, R134, R248 ;  /* 0x0000008664677223 */ /* 0x008fe400000100f8 */
[----:B----4-:R-:W-:Y:S05]  /*b1c0*/  FFMA.FTZ R100, R2, R132, R237 ;  /* 0x0000008402647223 */ /* 0x010fea00000100ed */
[C---:B------:R-:W-:Y:S01]  /*b1d0*/  HMMA.16816.F32 R72, R116.reuse, R120, R72 ;  /* 0x000000787448723c */ /* 0x040fe20000001848 */
[----:B------:R-:W-:Y:S03]  /*b1e0*/  FADD.FTZ R2, R251, R103 ;  /* 0x00000067fb027221 */ /* 0x000fe60000010000 */
[----:B------:R-:W-:Y:S02]  /*b1f0*/  FADD.FTZ R103, R242, R3 ;  /* 0x00000003f2677221 */ /* 0x000fe40000010000 */
[----:B------:R-:W-:Y:S01]  /*b200*/  FADD.FTZ R2, R249, R2 ;  /* 0x00000002f9027221 */ /* 0x000fe20000010000 */
[----:B-1----:R-:W-:Y:S01]  /*b210*/  F2FP.PACK_AB R167, R101, R110 ;  /* 0x0000006e65a7723e */ /* 0x002fe200000000ff */
[-C--:B------:R-:W-:Y:S01]  /*b220*/  HMMA.16816.F32 R76, R116, R122.reuse, R76 ;  /* 0x0000007a744c723c */ /* 0x080fe2000000184c */
[----:B------:R-:W-:Y:S03]  /*b230*/  FFMA.FTZ R3, R0, R129, R238 ;  /* 0x0000008100037223 */ /* 0x000fe600000100ee */
[----:B------:R-:W-:Y:S02]  /*b240*/  FADD.FTZ R100, R239, R100 ;  /* 0x00000064ef647221 */ /* 0x000fe40000010000 */
[----:B------:R-:W-:Y:S02]  /*b250*/  FADD.FTZ R3, R243, R3 ;  /* 0x00000003f3037221 */ /* 0x000fe40000010000 */
[C---:B------:R-:W-:Y:S01]  /*b260*/  HMMA.16816.F32 R80, R112.reuse, R122, R80 ;  /* 0x0000007a7050723c */ /* 0x040fe20000001850 */
[----:B------:R-:W1:Y:S03]  /*b270*/  LDSM.16.MT88.4 R120, [R186+0x1c00] ;  /* 0x001c0000ba78783b */ /* 0x000e660000004200 */
[----:B------:R-:W-:Y:S01]  /*b280*/  FADD.FTZ R0, R250, R100 ;  /* 0x00000064fa007221 */ /* 0x000fe20000010000 */
[----:B------:R-:W-:Y:S01]  /*b290*/  MOV R100, R108 ;  /* 0x0000006c00647202 */ /* 0x000fe20000000f00 */
[----:B------:R-:W-:Y:S02]  /*b2a0*/  FADD.FTZ R3, R244, R3 ;  /* 0x00000003f4037221 */ /* 0x000fe40000010000 */
[----:B------:R-:W-:Y:S04]  /*b2b0*/  FADD.FTZ R0, R215, R0 ;  /* 0x00000000d7007221 */ /* 0x000fe80000010000 */
[----:B------:R-:W-:Y:S04]  /*b2c0*/  FADD.FTZ R3, R245, R3 ;  /* 0x00000003f5037221 */ /* 0x000fe80000010000 */
[----:B------:R-:W-:Y:S04]  /*b2d0*/  FADD.FTZ R3, R177, R3 ;  /* 0x00000003b1037221 */ /* 0x000fe80000010000 */
[----:B------:R-:W-:Y:S04]  /*b2e0*/  FADD.FTZ R3, R176, R3 ;  /* 0x00000003b0037221 */ /* 0x000fe80000010000 */
[----:B------:R-:W-:Y:S04]  /*b2f0*/  FADD.FTZ R3, R178, R3 ;  /* 0x00000003b2037221 */ /* 0x000fe80000010000 */
[----:B------:R-:W-:Y:S01]  /*b300*/  FADD.FTZ R3, R179, R3 ;  /* 0x00000003b3037221 */ /* 0x000fe20000010000 */
[-C--:B-1----:R-:W-:Y:S08]  /*b310*/  HMMA.16816.F32 R84, R112, R120.reuse, R84 ;  /* 0x000000787054723c */ /* 0x082ff00000001854 */
[C---:B------:R-:W-:Y:S08]  /*b320*/  HMMA.16816.F32 R88, R116.reuse, R120, R88 ;  /* 0x000000787458723c */ /* 0x040ff00000001858 */
[-C--:B------:R-:W-:Y:S08]  /*b330*/  HMMA.16816.F32 R92, R116, R122.reuse, R92 ;  /* 0x0000007a745c723c */ /* 0x080ff0000000185c */
[----:B------:R-:W-:Y:S08]  /*b340*/  HMMA.16816.F32 R96, R112, R122, R96 ;  /* 0x0000007a7060723c */ /* 0x000ff00000001860 */
[-C--:B------:R-:W-:Y:S01]  /*b350*/  HMMA.16816.F32 R112, R160, R124.reuse, R4 ;  /* 0x0000007ca070723c */ /* 0x080fe20000001804 */
[----:B------:R-:W1:Y:S07]  /*b360*/  LDSM.16.MT88.4 R4, [R186+0x2000] ;  /* 0x00200000ba04783b */ /* 0x000e6e0000004200 */
[C---:B------:R-:W-:Y:S01]  /*b370*/  HMMA.16816.F32 R116, R164.reuse, R124, R8 ;  /* 0x0000007ca474723c */ /* 0x040fe20000001808 */
[----:B------:R-:W2:Y:S06]  /*b380*/  LDL R11, [R1+0x14] ;  /* 0x00001400010b7983 */ /* 0x000eac0000100800 */
[----:B------:R-:W-:Y:S01]  /*b390*/  FADD.FTZ R8, R220, R0 ;  /* 0x00000000dc087221 */ /* 0x000fe20000010000 */
[-C--:B------:R-:W-:Y:S01]  /*b3a0*/  HMMA.16816.F32 R120, R164, R126.reuse, R12 ;  /* 0x0000007ea478723c */ /* 0x080fe2000000180c */
[----:B------:R-:W-:Y:S03]  /*b3b0*/  FADD.FTZ R9, R218, R2 ;  /* 0x00000002da097221 */ /* 0x000fe60000010000 */
[----:B------:R-:W-:Y:S01]  /*b3c0*/  FADD.FTZ R2, R216, R103 ;  /* 0x00000067d8027221 */ /* 0x000fe20000010000 */
[----:B------:R-:W-:Y:S01]  /*b3d0*/  MOV R103, R106 ;  /* 0x0000006a00677202 */ /* 0x000fe20000000f00 */
[----:B------:R-:W-:Y:S02]  /*b3e0*/  FADD.FTZ R9, R234, R9 ;  /* 0x00000009ea097221 */ /* 0x000fe40000010000 */
[C---:B------:R-:W-:Y:S01]  /*b3f0*/  HMMA.16816.F32 R124, R160.reuse, R126, R16 ;  /* 0x0000007ea07c723c */ /* 0x040fe20000001810 */
[----:B------:R-:W-:Y:S03]  /*b400*/  FADD.FTZ R10, R233, R2 ;  /* 0x00000002e90a7221 */ /* 0x000fe60000010000 */
[----:B------:R-:W-:Y:S02]  /*b410*/  FADD.FTZ R2, R235, R9 ;  /* 0x00000009eb027221 */ /* 0x000fe40000010000 */
[----:B------:R-:W-:Y:S02]  /*b420*/  FADD.FTZ R0, R231, R10 ;  /* 0x0000000ae7007221 */ /* 0x000fe40000010000 */
[-C--:B------:R-:W-:Y:S01]  /*b430*/  HMMA.16816.F32 R128, R160, R140.reuse, R20 ;  /* 0x0000008ca080723c */ /* 0x080fe20000001814 */
[----:B------:R-:W-:Y:S03]  /*b440*/  FADD.FTZ R9, R221, R8 ;  /* 0x00000008dd097221 */ /* 0x000fe60000010000 */
[----:B------:R-:W-:Y:S02]  /*b450*/  FADD.FTZ R8, R223, R0 ;  /* 0x00000000df087221 */ /* 0x000fe40000010000 */
[----:B------:R-:W-:Y:S02]  /*b460*/  FADD.FTZ R10, R230, R2 ;  /* 0x00000002e60a7221 */ /* 0x000fe40000010000 */
[C---:B------:R-:W-:Y:S01]  /*b470*/  HMMA.16816.F32 R132, R164.reuse, R140, R24 ;  /* 0x0000008ca484723c */ /* 0x040fe20000001818 */
[----:B------:R-:W-:Y:S03]  /*b480*/  FADD.FTZ R2, R222, R9 ;  /* 0x00000009de027221 */ /* 0x000fe60000010000 */
[----:B------:R-:W-:Y:S04]  /*b490*/  FADD.FTZ R0, R225, R10 ;  /* 0x0000000ae1007221 */ /* 0x000fe80000010000 */
        /* <DEDUP_REMOVED lines=17> */
[-C--:B------:R-:W-:Y:S01]  /*b5b0*/  HMMA.16816.F32 R92, R164, R6.reuse, R92 ;  /* 0x00000006a45c723c */ /* 0x080fe2000000185c */
[----:B------:R-:W-:Y:S03]  /*b5c0*/  FADD.FTZ R8, R219, R2 ;  /* 0x00000002db087221 */ /* 0x000fe60000010000 */
[----:B------:R-:W-:Y:S02]  /*b5d0*/  FADD.FTZ R4, R210, R0 ;  /* 0x00000000d2047221 */ /* 0x000fe40000010000 */
[----:B------:R-:W-:Y:S02]  /*b5e0*/  FADD.FTZ R2, R209, R5 ;  /* 0x00000005d1027221 */ /* 0x000fe40000010000 */
[----:B------:R-:W-:Y:S01]  /*b5f0*/  FADD.FTZ R0, R111, R8 ;  /* 0x000000086f007221 */ /* 0x000fe20000010000 */
[----:B------:R-:W-:Y:S03]  /*b600*/  HMMA.16816.F32 R96, R160, R6, R96 ;  /* 0x00000006a060723c */ /* 0x000fe60000001860 */
[----:B------:R-:W-:Y:S02]  /*b610*/  FADD.FTZ R4, R211, R4 ;  /* 0x00000004d3047221 */ /* 0x000fe40000010000 */
[----:B------:R-:W-:Y:S02]  /*b620*/  FADD.FTZ R5, R208, R2 ;  /* 0x00000002d0057221 */ /* 0x000fe40000010000 */
[----:B------:R-:W-:Y:S02]  /*b630*/  FADD.FTZ R2, R109, R3 ;  /* 0x000000036d027221 */ /* 0x000fe40000010000 */
[----:B------:R-:W-:Y:S03]  /*b640*/  FADD.FTZ R3, R180, R0 ;  /* 0x00000000b4037221 */ /* 0x000fe60000010000 */
[----:B------:R-:W-:Y:S02]  /*b650*/  FADD.FTZ R0, R206, R4 ;  /* 0x00000004ce007221 */ /* 0x000fe40000010000 */
[----:B------:R-:W-:Y:S02]  /*b660*/  FADD.FTZ R4, R204, R5 ;  /* 0x00000005cc047221 */ /* 0x000fe40000010000 */
[----:B------:R-:W-:Y:S02]  /*b670*/  FADD.FTZ R5, R207, R0 ;  /* 0x00000000cf057221 */ /* 0x000fe40000010000 */
[----:B------:R-:W-:Y:S02]  /*b680*/  FADD.FTZ R4, R205, R4 ;  /* 0x00000004cd047221 */ /* 0x000fe40000010000 */
[----:B------:R-:W-:Y:S01]  /*b690*/  FADD.FTZ R2, R104, R2 ;  /* 0x0000000268027221 */ /* 0x000fe20000010000 */
[----:B------:R1:W-:Y:S01]  /*b6a0*/  STL [R1+0x4], R5 ;  /* 0x0000040501007387 */ /* 0x0003e20000100800 */
[----:B------:R-:W-:Y:S01]  /*b6b0*/  FADD.FTZ R3, R203, R3 ;  /* 0x00000003cb037221 */ /* 0x000fe20000010000 */
[----:B------:R-:W-:Y:S01]  /*b6c0*/  MOV R104, R102 ;  /* 0x0000006600687202 */ /* 0x000fe20000000f00 */
[----:B------:R-:W-:Y:S01]  /*b6d0*/  FADD.FTZ R0, R110, R2 ;  /* 0x000000026e007221 */ /* 0x000fe20000010000 */
[----:B------:R1:W-:Y:S01]  /*b6e0*/  STL [R1], R4 ;  /* 0x0000000401007387 */ /* 0x0003e20000100800 */
[----:B------:R-:W-:Y:S02]  /*b6f0*/  FADD.FTZ R2, R181, R3 ;  /* 0x00000003b5027221 */ /* 0x000fe40000010000 */
[----:B------:R-:W-:Y:S01]  /*b700*/  FADD.FTZ R0, R101, R0 ;  /* 0x0000000065007221 */ /* 0x000fe20000010000 */
[----:B------:R-:W-:Y:S02]  /*b710*/  MOV R101, R107 ;  /* 0x0000006b00657202 */ /* 0x000fe40000000f00 */
[----:B------:R1:W-:Y:S04]  /*b720*/  STL [R1+0x8], R2 ;  /* 0x0000080201007387 */ /* 0x0003e80000100800 */
[----:B------:R1:W-:Y:S01]  /*b730*/  STL [R1+0xc], R0 ;  /* 0x00000c0001007387 */ /* 0x0003e20000100800 */
[C---:B--2---:R-:W-:Y:S02]  /*b740*/  ISETP.GT.AND P0, PT, R200.reuse, R11, PT ;  /* 0x0000000bc800720c */ /* 0x044fe40003f04270 */
[----:B------:R-:W-:Y:S11]  /*b750*/  IADD3 R200, R200, -0x1, RZ ;  /* 0xffffffffc8c87810 */ /* 0x000ff60007ffe0ff */
[----:B-1----:R-:W-:-:S05]  /*b760*/  @P0 BRA `(.L_x_544) ;  /* 0xffffbcb000000947 */ /* 0x002fca000383ffff */
.L_x_523:
[----:B------:R-:W2:Y:S01]  /*b770*/  LDL R0, [R1+0x18] ;  /* 0x0000180001007983 */ /* 0x000ea20000100800 */
[----:B-1----:R-:W-:-:S02]  /*b780*/  IMAD.MOV.U32 R2, RZ, RZ, c[0x0][0x2c4] ;  /* 0x0000b100ff027624 */ /* 0x002fc400078e00ff */
[----:B------:R-:W-:-:S03]  /*b790*/  IMAD.MOV.U32 R4, RZ, RZ, c[0x0][0x32c] ;  /* 0x0000cb00ff047624 */ /* 0x000fc600078e00ff */
[----:B------:R-:W-:Y:S02]  /*b7a0*/  ISETP.NE.AND P1, PT, R2, 0x1, PT ;  /* 0x000000010200780c */ /* 0x000fe40003f25270 */
[----:B------:R-:W-:Y:S02]  /*b7b0*/  ISETP.GE.AND P0, PT, R4, 0x1, PT ;  /* 0x000000010400780c */ /* 0x000fe40003f06270 */
[----:B------:R-:W-:Y:S02]  /*b7c0*/  IADD3 R2, R227, 0x1, -R226 ;  /* 0x00000001e3027810 */ /* 0x000fe40007ffe8e2 */
[----:B--2---:R-:W-:-:S07]  /*b7d0*/  IADD3 R0, R0, 0x7f, RZ ;  /* 0x0000007f00007810 */ /* 0x004fce0007ffe0ff */
[----:B------:R-:W-:-:S05]  /*b7e0*/  @P1 IMAD.HI.U32 R3, R0, c[0x0][0x2c8], RZ ;  /* 0x0000b20000031a27 */ /* 0x000fca00078e00ff */
[----:B------:R-:W-:-:S05]  /*b7f0*/  @P1 SHF.R.U32.HI R0, RZ, c[0x0][0x2cc], R3 ;  /* 0x0000b300ff001a19 */ /* 0x000fca0000011603 */
[----:B------:R-:W-:-:S05]  /*b800*/  IMAD.IADD R0, R2, 0x1, R0 ;  /* 0x0000000102007824 */ /* 0x000fca00078e0200 */
[----:B------:R-:W-:Y:S01]  /*b810*/  IADD3 R2, R0, -c[0x0][0x324], RZ ;  /* 0x8000c90000027a10 */ /* 0x000fe20007ffe0ff */
[----:B------:R-:W-:Y:S05]  /*b820*/  @!P0 BRA `(.L_x_545) ;  /* 0x0000011000008947 */ /* 0x000fea0003800000 */
[----:B------:R-:W-:Y:S01]  /*b830*/  ISETP.GT.AND P0, PT, R0, -0x1, PT ;  /* 0xffffffff0000780c */ /* 0x000fe20003f04270 */
[----:B------:R-:W-:-:S12]  /*b840*/  BSSY B0, `(.L_x_546) ;  /* 0x000000d000007945 */ /* 0x000fd80003800000 */
        /* <DEDUP_REMOVED lines=8> */
.L_x_547:
[----:B------:R-:W-:-:S04]  /*b8d0*/  MOV R3, c[0x0][0x32c] ;  /* 0x0000cb0000037a02 */ /* 0x000fc80000000f00 */
[----:B------:R-:W-:-:S13]  /*b8e0*/  ISETP.NE.AND P0, PT, R3, 0x1, PT ;  /* 0x000000010300780c */ /* 0x000fda0003f05270 */
[----:B------:R-:W-:-:S05]  /*b8f0*/  @P0 IMAD.HI.U32 R3, R0, c[0x0][0x330], RZ ;  /* 0x0000cc0000030a27 */ /* 0x000fca00078e00ff */
[----:B------:R-:W-:Y:S02]  /*b900*/  @P0 SHF.R.U32.HI R0, RZ, c[0x0][0x334], R3 ;  /* 0x0000cd00ff000a19 */ /* 0x000fe40000011603 */
.L_x_548:
[----:B------:R-:W-:Y:S05]  /*b910*/  BSYNC B0 ;  /* 0x0000000000007941 */ /* 0x000fea0003800000 */
.L_x_546:
[----:B------:R-:W-:-:S05]  /*b920*/  IMAD R0, R0, c[0x0][0x32c], RZ ;  /* 0x0000cb0000007a24 */ /* 0x000fca00078e02ff */
[----:B------:R-:W-:-:S03]  /*b930*/  IMNMX R2, R2, R0, !PT ;  /* 0x0000000002027217 */ /* 0x000fc60007800200 */
.L_x_545:
[----:B------:R-:W2:Y:S01]  /*b940*/  LDL R3, [R1+0x10] ;  /* 0x0000100001037983 */ /* 0x000ea20000100800 */
[----:B------:R-:W-:-:S05]  /*b950*/  IADD3 R2, R2, 0x2f, RZ ;  /* 0x0000002f02027810 */ /* 0x000fca0007ffe0ff */
[----:B------:R-:W-:-:S05]  /*b960*/  IMAD.HI R2, R2, 0x2aaaaaab, RZ ;  /* 0x2aaaaaab02027827 */ /* 0x000fca00078e02ff */
[----:B------:R-:W-:-:S04]  /*b970*/  SHF.R.U32.HI R0, RZ, 0x1f, R2 ;  /* 0x0000001fff007819 */ /* 0x000fc80000011602 */
[----:B------:R-:W-:-:S04]  /*b980*/  LEA.HI.SX32 R0, R2, R0, 0x1d ;  /* 0x0000000002007211 */ /* 0x000fc800078feaff */
[----:B--2---:R-:W-:-:S04]  /*b990*/  IMNMX R245, R3, R0, !PT ;  /* 0x0000000003f57217 */ /* 0x004fc80007800200 */
[----:B------:R-:W-:-:S13]  /*b9a0*/  ISETP.GE.AND P0, PT, R200, R245, PT ;  /* 0x000000f5c800720c */ /* 0x000fda0003f06270 */
[----:B------:R-:W-:Y:S05]  /*b9b0*/  @!P0 BRA `(.L_x_549) ;  /* 0x000030c000008947 */ /* 0x000fea0003800000 */
.L_x_554:
[----:B------:R-:W2:Y:S01]  /*b9c0*/  LDL R100, [R1+0x10] ;  /* 0x0000100001647983 */ /* 0x000ea20000100800 */
[----:B------:R-:W-:Y:S04]  /*b9d0*/  DEPBAR.LE SB0, 0x0 ;  /* 0x000080000000791a */ /* 0x000fe80000000000 */
[----:B-1----:R-:W1:Y:S01]  /*b9e0*/  S2R R101, SR_TID.X ;  /* 0x0000000000657919 */ /* 0x002e620000002100 */
[----:B------:R-:W-:Y:S01]  /*b9f0*/  WARPSYNC 0xffffffff ;  /* 0xffffffff00007948 */ /* 0x000fe20003800000 */
[----:B------:R-:W-:Y:S02]  /*ba00*/  BSSY B0, `(.L_x_550) ;  /* 0x0000043000007945 */ /* 0x000fe40003800000 */
[----:B------:R-:W-:Y:S01]  /*ba10*/  BAR.SYNC.DEFER_BLOCKING 0x0 ;  /* 0x0000000000007b1d */ /* 0x000fe20000010000 */
[C---:B------:R-:W-:Y:S01]  /*ba20*/  LOP3.LUT P6, RZ, R198.reuse, 0x100, RZ, 0xc0, !PT ;  /* 0x00000100c6ff7812 */ /* 0x040fe200078cc0ff */
[----:B------:R-:W-:Y:S01]  /*ba30*/  IMAD.MOV.U32 R2, RZ, RZ, R108 ;  /* 0x000000ffff027224 */ /* 0x000fe200078e006c */
[C---:B------:R-:W-:Y:S01]  /*ba40*/  LOP3.LUT P5, RZ, R198.reuse, 0x80, RZ, 0xc0, !PT ;  /* 0x00000080c6ff7812 */ /* 0x040fe200078ac0ff */
[----:B------:R-:W-:Y:S01]  /*ba50*/  IMAD.MOV.U32 R3, RZ, RZ, R107 ;  /* 0x000000ffff037224 */ /* 0x000fe200078e006b */
[----:B------:R-:W-:Y:S01]  /*ba60*/  LOP3.LUT P4, RZ, R198, 0x40, RZ, 0xc0, !PT ;  /* 0x00000040c6ff7812 */ /* 0x000fe2000788c0ff */
[----:B------:R-:W-:Y:S01]  /*ba70*/  IMAD.MOV.U32 R103, RZ, RZ, R106 ;  /* 0x000000ffff677224 */ /* 0x000fe200078e006a */
[----:B------:R3:W4:Y:S04]  /*ba80*/  LDSM.16.M88.4 R48, [R187] ;  /* 0x00000000bb30783b */ /* 0x0007280000000200 */
        /* <DEDUP_REMOVED lines=18> */
[----:B------:R-:W-:Y:S04]  /*bbb0*/  IMAD.WIDE.U32 R4, R4, 0x30, RZ ;  /* 0x0000003004047825 */ /* 0x000fe800078e00ff */
[----:B------:R-:W-:Y:S01]  /*bbc0*/  IMAD R0, R0, 0x30, RZ ;  /* 0x0000003000007824 */ /* 0x000fe200078e02ff */
[----:B------:R-:W-:Y:S01]  /*bbd0*/  IADD3 R7, P1, P0, R4, 0x20, R228 ;  /* 0x0000002004077810 */ /* 0x000fe2000783e0e4 */
[----:B------:R-:W-:Y:S02]  /*bbe0*/  @!P2 IMAD.MOV.U32 R9, RZ, RZ, c[0x0][0x20c] ;  /* 0x00008300ff09a624 */ /* 0x000fe400078e00ff */
[----:B------:R-:W-:Y:S02]  /*bbf0*/  IMAD.IADD R0, R5, 0x1, R0 ;  /* 0x0000000105007824 */ /* 0x000fe400078e0200 */
[----:B------:R-:W-:Y:S03]  /*bc00*/  @!P2 IMAD.MOV.U32 R5, RZ, RZ, c[0x0][0x208] ;  /* 0x00008200ff05a624 */ /* 0x000fe600078e00ff */
[----:B------:R-:W-:Y:S02]  /*bc10*/  IADD3.X R10, R0, RZ, R232, P1, P0 ;  /* 0x000000ff000a7210 */ /* 0x000fe40000fe04e8 */
[----:B------:R-:W-:Y:S04]  /*bc20*/  IADD3 R8, P1, P0, R4, 0x40, R228 ;  /* 0x0000004004087810 */ /* 0x000fe8000783e0e4 */
[----:B------:R-:W-:Y:S02]  /*bc30*/  IADD3.X R11, R0, RZ, R232, P1, P0 ;  /* 0x000000ff000b7210 */ /* 0x000fe40000fe04e8 */
[C---:B------:R-:W-:Y:S04]  /*bc40*/  @!P2 LEA R6, P0, R5.reuse, R4, 0x5 ;  /* 0x000000040506a211 */ /* 0x040fe800078028ff */
[----:B------:R-:W-:Y:S02]  /*bc50*/  @!P2 LEA.HI.X R5, R5, R0, R9, 0x5, P0 ;  /* 0x000000000505a211 */ /* 0x000fe400000f2c09 */
[C---:B------:R-:W-:Y:S04]  /*bc60*/  @!P2 IADD3 R20, P1, P0, R6.reuse, 0x20, R228 ;  /* 0x000000200614a810 */ /* 0x040fe8000783e0e4 */
[C---:B------:R-:W-:Y:S02]  /*bc70*/  @!P2 IADD3.X R22, R5.reuse, RZ, R232, P1, P0 ;  /* 0x000000ff0516a210 */ /* 0x040fe40000fe04e8 */
[----:B------:R-:W-:Y:S04]  /*bc80*/  @!P2 IADD3 R21, P1, P0, R6, 0x40, R228 ;  /* 0x000000400615a810 */ /* 0x000fe8000783e0e4 */
[--C-:B------:R-:W-:Y:S02]  /*bc90*/  @!P2 IADD3.X R23, R5, RZ, R232.reuse, P1, P0 ;  /* 0x000000ff0517a210 */ /* 0x100fe40000fe04e8 */
[----:B------:R-:W-:Y:S05]  /*bca0*/  IADD3 R4, P0, R228, R4, RZ ;  /* 0x00000004e4047210 */ /* 0x000fea0007f1e0ff */
[----:B------:R-:W-:Y:S01]  /*bcb0*/  IMAD.X R0, R0, 0x1, R232, P0 ;  /* 0x0000000100007824 */ /* 0x000fe200000e06e8 */
[C---:B------:R-:W-:Y:S04]  /*bcc0*/  LEA R14, P0, R4.reuse, c[0x0][0x1f8], 0x1 ;  /* 0x00007e00040e7a11 */ /* 0x040fe800078008ff */
[----:B------:R-:W-:Y:S02]  /*bcd0*/  LEA.HI.X R15, R4, c[0x0][0x1fc], R0, 0x1, P0 ;  /* 0x00007f00040f7a11 */ /* 0x000fe400000f0c00 */
[C---:B------:R-:W-:Y:S03]  /*bce0*/  LEA R12, P0, R7.reuse, c[0x0][0x1f8], 0x1 ;  /* 0x00007e00070c7a11 */ /* 0x040fe600078008ff */
[----:B------:R-:W-:Y:S01]  /*bcf0*/  @!PT LDS RZ, [RZ] ;  /* 0x00000000fffff984 */ /* 0x000fe20000000800 */
[----:B------:R-:W-:Y:S01]  /*bd00*/  @!PT LDS RZ, [RZ] ;  /* 0x00000000fffff984 */ /* 0x000fe20000000800 */
[----:B------:R-:W-:Y:S01]  /*bd10*/  @!PT LDS RZ, [RZ] ;  /* 0x00000000fffff984 */ /* 0x000fe20000000800 */
[----:B------:R1:W-:Y:S01]  /*bd20*/  LDGSTS.E.BYPASS.LTC128B.128 [R199+0x1880], [R14.64], !P6 ;  /* 0x018800000ec77fae */ /* 0x0003e2000f101d46 */
[----:B------:R-:W-:Y:S02]  /*bd30*/  LEA.HI.X R13, R7, c[0x0][0x1fc], R10, 0x1, P0 ;  /* 0x00007f00070d7a11 */ /* 0x000fe400000f0c0a */
[C---:B------:R-:W-:Y:S03]  /*bd40*/  LEA R10, P0, R8.reuse, c[0x0][0x1f8], 0x1 ;  /* 0x00007e00080a7a11 */ /* 0x040fe600078008ff */
[----:B------:R1:W-:Y:S01]  /*bd50*/  LDGSTS.E.BYPASS.LTC128B.128 [R199+0x2480], [R12.64], !P5 ;  /* 0x024800000cc77fae */ /* 0x0003e2000e901d46 */
[----:B------:R-:W-:Y:S02]  /*bd60*/  LEA.HI.X R11, R8, c[0x0][0x1fc], R11, 0x1, P0 ;  /* 0x00007f00080b7a11 */ /* 0x000fe400000f0c0b */
[----:B------:R-:W-:Y:S03]  /*bd70*/  @!P2 IADD3 R0, P0, R6, R228, RZ ;  /* 0x000000e40600a210 */ /* 0x000fe60007f1e0ff */
[----:B------:R1:W-:Y:S02]  /*bd80*/  LDGSTS.E.BYPASS.LTC128B.128 [R199+0x3080], [R10.64], !P4 ;  /* 0x030800000ac77fae */ /* 0x0003e4000e101d46 */
[----:B------:R-:W-:Y:S01]  /*bd90*/  @!P2 IMAD.X R5, R5, 0x1, R232, P0 ;  /* 0x000000010505a824 */ /* 0x000fe200000e06e8 */
[C---:B------:R-:W-:Y:S04]  /*bda0*/  @!P2 LEA R8, P0, R0.reuse, c[0x0][0x1f8], 0x1 ;  /* 0x00007e000008aa11 */ /* 0x040fe800078008ff */
[----:B------:R-:W-:Y:S02]  /*bdb0*/  @!P2 LEA.HI.X R9, R0, c[0x0][0x1fc], R5, 0x1, P0 ;  /* 0x00007f000009aa11 */ /* 0x000fe400000f0c05 */
[C---:B------:R-:W-:Y:S03]  /*bdc0*/  @!P2 LEA R6, P0, R20.reuse, c[0x0][0x1f8], 0x1 ;  /* 0x00007e001406aa11 */ /* 0x040fe600078008ff */
[----:B------:R1:W-:Y:S01]  /*bdd0*/  @!P2 LDGSTS.E.BYPASS.LTC128B.128 [R199+0x2080], [R8.64], !P6 ;  /* 0x0208000008c7afae */ /* 0x0003e2000f101d46 */
[----:B------:R-:W-:Y:S02]  /*bde0*/  @!P2 LEA.HI.X R7, R20, c[0x0][0x1fc], R22, 0x1, P0 ;  /* 0x00007f001407aa11 */ /* 0x000fe400000f0c16 */
[C---:B------:R-:W-:Y:S03]  /*bdf0*/  @!P2 LEA R4, P0, R21.reuse, c[0x0][0x1f8], 0x1 ;  /* 0x00007e001504aa11 */ /* 0x040fe600078008ff */
[----:B------:R1:W-:Y:S01]  /*be00*/  @!P2 LDGSTS.E.BYPASS.LTC128B.128 [R199+0x2c80], [R6.64], !P5 ;  /* 0x02c8000006c7afae */ /* 0x0003e2000e901d46 */
[----:B------:R-:W-:Y:S05]  /*be10*/  @!P2 LEA.HI.X R5, R21, c[0x0][0x1fc], R23, 0x1, P0 ;  /* 0x00007f001505aa11 */ /* 0x000fea00000f0c17 */
[----:B------:R1:W-:Y:S04]  /*be20*/  @!P2 LDGSTS.E.BYPASS.LTC128B.128 [R199+0x3880], [R4.64], !P4 ;  /* 0x0388000004c7afae */ /* 0x0003e8000e101d46 */
.L_x_551:
[----:B-1-34-:R-:W-:Y:S05]  /*be30*/  BSYNC B0 ;  /* 0x0000000000007941 */ /* 0x01afea0003800000 */
.L_x_550:
        /* <DEDUP_REMOVED lines=94> */
[----:B------:R-:W2:Y:S01]  /*c420*/  MUFU.TANH R179, R11 ;  /* 0x0000000b00b37308 */ /* 0x000ea20000002400 */
[----:B---3--:R-:W-:Y:S09]  /*c430*/  FMUL.FTZ R10, R17, c[0x0][0x320] ;  /* 0x0000c800110a7a20 */ /* 0x008ff20000410000 */
[----:B------:R-:W3:Y:S01]  /*c440*/  MUFU.TANH R110, R10 ;  /* 0x0000000a006e7308 */ /* 0x000ee20000002400 */
[----:B-1----:R-:W-:Y:S09]  /*c450*/  FMUL.FTZ R0, R6, c[0x0][0x320] ;  /* 0x0000c80006007a20 */ /* 0x002ff20000410000 */
[----:B------:R1:W1:Y:S02]  /*c460*/  MUFU.TANH R168, R0 ;  /* 0x0000000000a87308 */ /* 0x0002640000002400 */
[----:B-1----:R-:W-:Y:S02]  /*c470*/  FMUL.FTZ R0, R7, c[0x0][0x320] ;  /* 0x0000c80007007a20 */ /* 0x002fe40000410000 */
[----:B------:R-:W1:Y:S06]  /*c480*/  LDSM.16.M88.4 R4, [R191] ;  /* 0x00000000bf04783b */ /* 0x000e6c0000000200 */
[----:B------:R5:W1:Y:S02]  /*c490*/  MUFU.TANH R176, R0 ;  /* 0x0000000000b07308 */ /* 0x000a640000002400 */
[----:B-----5:R-:W-:Y:S02]  /*c4a0*/  FMUL.FTZ R0, R8, c[0x0][0x320] ;  /* 0x0000c80008007a20 */ /* 0x020fe40000410000 */
[----:B------:R-:W-:Y:S06]  /*c4b0*/  FMUL.FTZ R8, R19, c[0x0][0x320] ;  /* 0x0000c80013087a20 */ /* 0x000fec0000410000 */
[----:B------:R5:W2:Y:S10]  /*c4c0*/  MUFU.TANH R178, R0 ;  /* 0x0000000000b27308 */ /* 0x000ab40000002400 */
[----:B------:R-:W2:Y:S01]  /*c4d0*/  MUFU.TANH R19, R8 ;  /* 0x0000000800137308 */ /* 0x000ea20000002400 */
[-C--:B-1----:R-:W-:Y:S08]  /*c4e0*/  HMMA.16816.F32 R20, R164, R4.reuse, R20 ;  /* 0x00000004a414723c */ /* 0x082ff00000001814 */
[C---:B------:R-:W-:Y:S04]  /*c4f0*/  HMMA.16816.F32 R24, R172.reuse, R4, R24 ;  /* 0x00000004ac18723c */ /* 0x040fe80000001818 */
[----:B-----5:R-:W-:Y:S02]  /*c500*/  FMUL.FTZ R0, R9, c[0x0][0x320] ;  /* 0x0000c80009007a20 */ /* 0x020fe40000410000 */
[----:B------:R-:W-:Y:S02]  /*c510*/  FMUL.FTZ R9, R18, c[0x0][0x320] ;  /* 0x0000c80012097a20 */ /* 0x000fe40000410000 */
[-C--:B------:R-:W-:Y:S01]  /*c520*/  HMMA.16816.F32 R28, R172, R6.reuse, R28 ;  /* 0x00000006ac1c723c */ /* 0x080fe2000000181c */
[----:B------:R1:W1:Y:S07]  /*c530*/  MUFU.TANH R177, R0 ;  /* 0x0000000000b17308 */ /* 0x00026e0000002400 */
[C---:B------:R-:W-:Y:S03]  /*c540*/  HMMA.16816.F32 R32, R164.reuse, R6, R32 ;  /* 0x00000006a420723c */ /* 0x040fe60000001820 */
[----:B------:R5:W2:Y:S05]  /*c550*/  MUFU.TANH R109, R9 ;  /* 0x00000009006d7308 */ /* 0x000aaa0000002400 */
[----:B------:R-:W-:Y:S04]  /*c560*/  FMUL.FTZ R4, R27, c[0x0][0x320] ;  /* 0x0000c8001b047a20 */ /* 0x000fe80000410000 */
[----:B------:R-:W-:Y:S01]  /*c570*/  FMUL.FTZ R5, R26, c[0x0][0x320] ;  /* 0x0000c8001a057a20 */ /* 0x000fe20000410000 */
[----:B------:R-:W2:Y:S01]  /*c580*/  MUFU.TANH R206, R4 ;  /* 0x0000000400ce7308 */ /* 0x000ea20000002400 */
[----:B-1----:R-:W-:Y:S09]  /*c590*/  FMUL.FTZ R0, R12, c[0x0][0x320] ;  /* 0x0000c8000c007a20 */ /* 0x002ff20000410000 */
[----:B------:R1:W1:Y:S01]  /*c5a0*/  MUFU.TANH R161, R0 ;  /* 0x0000000000a17308 */ /* 0x0002620000002400 */
[----:B-----5:R-:W5:Y:S01]  /*c5b0*/  LDSM.16.M88.4 R8, [R190] ;  /* 0x00000000be08783b */ /* 0x020f620000000200 */
[----:B------:R-:W-:Y:S08]  /*c5c0*/  DEPBAR.LE SB0, 0x0 ;  /* 0x000080000000791a */ /* 0x000ff00000000000 */
[----:B------:R-:W2:Y:S01]  /*c5d0*/  MUFU.TANH R207, R5 ;  /* 0x0000000500cf7308 */ /* 0x000ea20000002400 */
[----:B------:R-:W-:Y:S01]  /*c5e0*/  BAR.SYNC.DEFER_BLOCKING 0x0 ;  /* 0x0000000000007b1d */ /* 0x000fe20000010000 */
[----:B-1----:R-:W-:Y:S08]  /*c5f0*/  FMUL.FTZ R0, R13, c[0x0][0x320] ;  /* 0x0000c8000d007a20 */ /* 0x002ff00000410000 */
[----:B------:R1:W1:Y:S01]  /*c600*/  MUFU.TANH R160, R0 ;  /* 0x0000000000a07308 */ /* 0x0002620000002400 */
[-C--:B-----5:R-:W-:Y:S05]  /*c610*/  HMMA.16816.F32 R36, R164, R8.reuse, R36 ;  /* 0x00000008a424723c */ /* 0x0a0fea0000001824 */
[----:B-1----:R-:W-:Y:S03]  /*c620*/  FMUL.FTZ R0, R14, c[0x0][0x320] ;  /* 0x0000c8000e007a20 */ /* 0x002fe60000410000 */
[C---:B------:R-:W-:Y:S01]  /*c630*/  HMMA.16816.F32 R40, R172.reuse, R8, R40 ;  /* 0x00000008ac28723c */ /* 0x040fe20000001828 */
[----:B------:R1:W1:Y:S07]  /*c640*/  MUFU.TANH R171, R0 ;  /* 0x0000000000ab7308 */ /* 0x00026e0000002400 */
[-C--:B------:R-:W-:Y:S08]  /*c650*/  HMMA.16816.F32 R44, R172, R10.reuse, R44 ;  /* 0x0000000aac2c723c */ /* 0x080ff0000000182c */
[----:B------:R-:W-:Y:S04]  /*c660*/  HMMA.16816.F32 R48, R164, R10, R48 ;  /* 0x0000000aa430723c */ /* 0x000fe80000001830 */
[----:B-1----:R-:W-:Y:S04]  /*c670*/  FMUL.FTZ R0, R15, c[0x0][0x320] ;  /* 0x0000c8000f007a20 */ /* 0x002fe80000410000 */
[----:B------:R1:W1:Y:S11]  /*c680*/  MUFU.TANH R170, R0 ;  /* 0x0000000000aa7308 */ /* 0x0002760000002400 */
[----:B------:R-:W-:Y:S05]  /*c690*/  @!UPT UIADD3 URZ, URZ, URZ, URZ ;  /* 0x0000003f3f3ff290 */ /* 0x000fea000fffe03f */
[----:B------:R-:W-:Y:S04]  /*c6a0*/  FMUL.FTZ R4, R48, c[0x0][0x320] ;  /* 0x0000c80030047a20 */ /* 0x000fe80000410000 */
[----:B------:R-:W2:Y:S01]  /*c6b0*/  MUFU.TANH R165, R4 ;  /* 0x0000000400a57308 */ /* 0x000ea20000002400 */
[----:B-1----:R-:W-:Y:S09]  /*c6c0*/  FMUL.FTZ R0, R16, c[0x0][0x320] ;  /* 0x0000c80010007a20 */ /* 0x002ff20000410000 */
        /* <DEDUP_REMOVED lines=60> */
[----:B--234-:R-:W-:Y:S04]  /*ca90*/  SHF.R.S32.HI R100, RZ, 0x1f, R101 ;  /* 0x0000001fff647819 */ /* 0x01cfe80000011465 */
[----:B------:R-:W-:Y:S04]  /*caa0*/  LEA.HI R100, R100, R101, RZ, 0x2 ;  /* 0x0000006564647211 */ /* 0x000fe800078f10ff */
[----:B------:R-:W-:Y:S04]  /*cab0*/  SHF.R.S32.HI R100, RZ, 0x2, R100 ;  /* 0x00000002ff647819 */ /* 0x000fe80000011464 */
[----:B-1----:R-:W-:Y:S04]  /*cac0*/  IADD3 R0, -R100, 0x30, RZ ;  /* 0x0000003064007810 */ /* 0x002fe80007ffe1ff */
[----:B------:R-:W-:Y:S11]  /*cad0*/  ISETP.GE.AND P0, PT, R0, 0x21, PT ;  /* 0x000000210000780c */ /* 0x000ff60003f06270 */
[----:B------:R-:W-:Y:S02]  /*cae0*/  @!UPT UIADD3 URZ, URZ, URZ, URZ ;  /* 0x0000003f3f3ff290 */ /* 0x000fe4000fffe03f */
[----:B------:R-:W-:Y:S01]  /*caf0*/  @P0 IADD3 R4, R200, -0x1, RZ ;  /* 0xffffffffc8040810 */ /* 0x000fe20007ffe0ff */
[----:B------:R-:W-:Y:S02]  /*cb00*/  @P0 IMAD.MOV.U32 R9, RZ, RZ, c[0x0][0x1e0] ;  /* 0x00007800ff090624 */ /* 0x000fe400078e00ff */
[----:B------:R-:W-:Y:S01]  /*cb10*/  @P0 IMAD.MOV.U32 R10, RZ, RZ, c[0x0][0x1e4] ;  /* 0x00007900ff0a0624 */ /* 0x000fe200078e00ff */
[----:B------:R-:W-:Y:S01]  /*cb20*/  @P0 SHF.R.S32.HI R5, RZ, 0x1f, R4 ;  /* 0x0000001fff050819 */ /* 0x000fe20000011404 */
[C---:B------:R-:W-:Y:S04]  /*cb30*/  @P0 IMAD.WIDE.U32 R6, R4.reuse, c[0x0][0x1e0], RZ ;  /* 0x0000780004060a25 */ /* 0x040fe800078e00ff */
[----:B------:R-:W-:Y:S04]  /*cb40*/  @P0 IMAD R5, R5, c[0x0][0x1e0], RZ ;  /* 0x0000780005050a24 */ /* 0x000fe800078e02ff */
[----:B------:R-:W-:Y:S01]  /*cb50*/  @P0 IMAD R8, R4, c[0x0][0x1e4], R5 ;  /* 0x0000790004080a24 */ /* 0x000fe200078e0205 */
[C---:B------:R-:W-:Y:S01]  /*cb60*/  @P0 SHF.L.U64.HI R5, R9.reuse, 0x5, R10 ;  /* 0x0000000509050819 */ /* 0x040fe2000001020a */
[----:B------:R-:W-:Y:S02]  /*cb70*/  @P0 IMAD.SHL.U32 R4, R9, 0x20, RZ ;  /* 0x0000002009040824 */ /* 0x000fe400078e00ff */
[----:B------:R-:W-:Y:S02]  /*cb80*/  @P0 IMAD.IADD R7, R7, 0x1, R8 ;  /* 0x0000000107070824 */ /* 0x000fe400078e0208 */
[----:B------:R-:W-:Y:S04]  /*cb90*/  @P0 IMAD.WIDE.U32 R4, R6, 0x30, R4 ;  /* 0x0000003006040825 */ /* 0x000fe800078e0004 */
[----:B------:R-:W-:Y:S01]  /*cba0*/  @P0 IMAD R6, R7, 0x30, RZ ;  /* 0x0000003007060824 */ /* 0x000fe200078e02ff */
[----:B------:R-:W-:Y:S03]  /*cbb0*/  @P0 IADD3 R9, P2, P1, R4, 0x20, R246 ;  /* 0x0000002004090810 */ /* 0x000fe6000795e0f6 */
[----:B------:R-:W-:Y:S05]  /*cbc0*/  @P0 IMAD.IADD R8, R6, 0x1, R5 ;  /* 0x0000000106080824 */ /* 0x000fea00078e0205 */
[----:B------:R-:W-:Y:S02]  /*cbd0*/  @P0 IADD3.X R17, R8, RZ, R252, P2, P1 ;  /* 0x000000ff08110210 */ /* 0x000fe400017e24fc */
[----:B------:R-:W-:Y:S04]  /*cbe0*/  @P0 IADD3 R16, P2, P1, R4, 0x40, R246 ;  /* 0x0000004004100810 */ /* 0x000fe8000795e0f6 */
[----:B------:R-:W-:Y:S02]  /*cbf0*/  @P0 IADD3.X R18, R8, RZ, R252, P2, P1 ;  /* 0x000000ff08120210 */ /* 0x000fe400017e24fc */
[----:B------:R-:W-:Y:S11]  /*cc00*/  ISETP.GE.AND P1, PT, R0, 0x1, PT ;  /* 0x000000010000780c */ /* 0x000ff60003f26270 */
[----:B------:R-:W-:Y:S02]  /*cc10*/  @!UPT UIADD3 URZ, URZ, URZ, URZ ;  /* 0x0000003f3f3ff290 */ /* 0x000fe4000fffe03f */
[----:B------:R-:W-:Y:S01]  /*cc20*/  @P1 IADD3 R0, R200, -0x1, RZ ;  /* 0xffffffffc8001810 */ /* 0x000fe20007ffe0ff */
[----:B------:R-:W-:Y:S02]  /*cc30*/  @P1 IMAD.MOV.U32 R6, RZ, RZ, R246 ;  /* 0x000000ffff061224 */ /* 0x000fe400078e00f6 */
[----:B------:R-:W-:Y:S01]  /*cc40*/  @P1 IMAD.MOV.U32 R7, RZ, RZ, R252 ;  /* 0x000000ffff071224 */ /* 0x000fe200078e00fc */
[----:B------:R-:W-:Y:S01]  /*cc50*/  @P1 SHF.R.S32.HI R5, RZ, 0x1f, R0 ;  /* 0x0000001fff051819 */ /* 0x000fe20000011400 */
[----:B------:R-:W-:Y:S04]  /*cc60*/  @P1 IMAD.WIDE.U32 R10, R0, c[0x0][0x1e0], RZ ;  /* 0x00007800000a1a25 */ /* 0x000fe800078e00ff */
[----:B------:R-:W-:Y:S02]  /*cc70*/  @P1 IMAD R5, R5, c[0x0][0x1e0], RZ ;  /* 0x0000780005051a24 */ /* 0x000fe400078e02ff */
[----:B------:R-:W-:Y:S04]  /*cc80*/  @P1 IMAD.WIDE.U32 R6, R10, 0x30, R6 ;  /* 0x000000300a061825 */ /* 0x000fe800078e0006 */
[----:B------:R-:W-:Y:S04]  /*cc90*/  @P1 IMAD R5, R0, c[0x0][0x1e4], R5 ;  /* 0x0000790000051a24 */ /* 0x000fe800078e0205 */
[----:B------:R-:W-:Y:S02]  /*cca0*/  @P1 IMAD.IADD R0, R11, 0x1, R5 ;  /* 0x000000010b001824 */ /* 0x000fe400078e0205 */
[----:B------:R-:W-:Y:S02]  /*ccb0*/  @P1 IMAD.SHL.U32 R5, R6, 0x2, RZ ;  /* 0x0000000206051824 */ /* 0x000fe400078e00ff */
[----:B------:R-:W-:Y:S04]  /*ccc0*/  @P1 IMAD R0, R0, 0x30, RZ ;  /* 0x0000003000001824 */ /* 0x000fe800078e02ff */
[----:B------:R-:W-:Y:S05]  /*ccd0*/  @P1 IMAD.IADD R0, R7, 0x1, R0 ;  /* 0x0000000107001824 */ /* 0x000fea00078e0200 */
[----:B------:R-:W-:Y:S02]  /*cce0*/  @P1 SHF.L.U64.HI R0, R6, 0x1, R0 ;  /* 0x0000000106001819 */ /* 0x000fe40000010200 */
[C---:B------:R-:W-:Y:S04]  /*ccf0*/  @P1 IADD3 R6, P3, R5.reuse, 0x40, RZ ;  /* 0x0000004005061810 */ /* 0x040fe80007f7e0ff */
[----:B------:R-:W-:Y:S04]  /*cd00*/  @P1 IADD3 R14, P2, R6, c[0x0][0x1c8], RZ ;  /* 0x00007200060e1a10 */ /* 0x000fe80007f5e0ff */
[--C-:B------:R-:W-:Y:S02]  /*cd10*/  @P1 IADD3.X R15, RZ, c[0x0][0x1cc], R0.reuse, P2, P3 ;  /* 0x00007300ff0f1a10 */ /* 0x100fe400017e6400 */
[----:B------:R-:W-:Y:S04]  /*cd20*/  @P1 IADD3 R6, P3, R5, 0x80, RZ ;  /* 0x0000008005061810 */ /* 0x000fe80007f7e0ff */
[----:B------:R-:W-:Y:S04]  /*cd30*/  @P1 IADD3 R12, P2, R6, c[0x0][0x1c8], RZ ;  /* 0x00007200060c1a10 */ /* 0x000fe80007f5e0ff */
[----:B------:R-:W-:Y:S02]  /*cd40*/  @P1 IADD3.X R13, RZ, c[0x0][0x1cc], R0, P2, P3 ;  /* 0x00007300ff0d1a10 */ /* 0x000fe400017e6400 */
[----:B------:R-:W-:Y:S05]  /*cd50*/  @P0 IADD3 R4, P2, R246, R4, RZ ;  /* 0x00000004f6040210 */ /* 0x000fea0007f5e0ff */
[----:B------:R-:W-:Y:S01]  /*cd60*/  @P0 IMAD.X R6, R8, 0x1, R252, P2 ;  /* 0x0000000108060824 */ /* 0x000fe200010e06fc */
[C---:B------:R-:W-:Y:S04]  /*cd70*/  @P0 LEA R10, P2, R4.reuse, c[0x0][0x1c8], 0x1 ;  /* 0x00007200040a0a11 */ /* 0x040fe800078408ff */
[----:B------:R-:W-:Y:S02]  /*cd80*/  @P0 LEA.HI.X R11, R4, c[0x0][0x1cc], R6, 0x1, P2 ;  /* 0x00007300040b0a11 */ /* 0x000fe400010f0c06 */
[C---:B------:R-:W-:Y:S04]  /*cd90*/  @P0 LEA R8, P2, R9.reuse, c[0x0][0x1c8], 0x1 ;  /* 0x0000720009080a11 */ /* 0x040fe800078408ff */
[----:B------:R-:W-:Y:S02]  /*cda0*/  @P0 LEA.HI.X R9, R9, c[0x0][0x1cc], R17, 0x1, P2 ;  /* 0x0000730009090a11 */ /* 0x000fe400010f0c11 */
[----:B------:R-:W-:Y:S04]  /*cdb0*/  @P1 IADD3 R6, P2, R5, c[0x0][0x1c8], RZ ;  /* 0x0000720005061a10 */ /* 0x000fe80007f5e0ff */
[----:B------:R-:W-:Y:S02]  /*cdc0*/  @P1 IADD3.X R7, R0, c[0x0][0x1cc], RZ, P2, !PT ;  /* 0x0000730000071a10 */ /* 0x000fe400017fe4ff */
[C---:B------:R-:W-:Y:S03]  /*cdd0*/  @P0 LEA R4, P2, R16.reuse, c[0x0][0x1c8], 0x1 ;  /* 0x0000720010040a11 */ /* 0x040fe600078408ff */
[----:B------:R-:W-:Y:S01]  /*cde0*/  @!PT LDS RZ, [RZ] ;  /* 0x00000000fffff984 */ /* 0x000fe20000000800 */
[----:B------:R-:W-:Y:S01]  /*cdf0*/  @!PT LDS RZ, [RZ] ;  /* 0x00000000fffff984 */ /* 0x000fe20000000800 */
[----:B------:R-:W-:Y:S01]  /*ce00*/  @!PT LDS RZ, [RZ] ;  /* 0x00000000fffff984 */ /* 0x000fe20000000800 */
[----:B------:R1:W-:Y:S01]  /*ce10*/  @P1 LDGSTS.E.BYPASS.LTC128B.128 [R199+0x3c80], [R6.64], !P6 ;  /* 0x03c8000006c71fae */ /* 0x0003e2000f101d46 */
[----:B------:R-:W-:Y:S07]  /*ce20*/  @P0 LEA.HI.X R5, R16, c[0x0][0x1cc], R18, 0x1, P2 ;  /* 0x0000730010050a11 */ /* 0x000fee00010f0c12 */
[----:B------:R1:W-:Y:S08]  /*ce30*/  @P1 LDGSTS.E.BYPASS.LTC128B.128 [R199+0x4880], [R14.64], !P5 ;  /* 0x048800000ec71fae */ /* 0x0003f0000e901d46 */
[----:B------:R1:W-:Y:S08]  /*ce40*/  @P1 LDGSTS.E.BYPASS.LTC128B.128 [R199+0x5480], [R12.64], !P4 ;  /* 0x054800000cc71fae */ /* 0x0003f0000e101d46 */
[----:B------:R1:W-:Y:S08]  /*ce50*/  @P0 LDGSTS.E.BYPASS.LTC128B.128 [R199+0x4480], [R10.64], !P6 ;  /* 0x044800000ac70fae */ /* 0x0003f0000f101d46 */
[----:B------:R1:W-:Y:S08]  /*ce60*/  @P0 LDGSTS.E.BYPASS.LTC128B.128 [R199+0x5080], [R8.64], !P5 ;  /* 0x0508000008c70fae */ /* 0x0003f0000e901d46 */
[----:B------:R1:W-:Y:S02]  /*ce70*/  @P0 LDGSTS.E.BYPASS.LTC128B.128 [R199+0x5c80], [R4.64], !P4 ;  /* 0x05c8000004c70fae */ /* 0x0003e4000e101d46 */
.L_x_553:
[----:B--234-:R-:W-:Y:S05]  /*ce80*/  BSYNC B0 ;  /* 0x0000000000007941 */ /* 0x01cfea0003800000 */
.L_x_552:
[----:B-1----:R-:W-:Y:S01]  /*ce90*/  FMNMX.FTZ R0, R163, R108, !PT ;  /* 0x0000006ca3007209 */ /* 0x002fe20007810000 */
        /* <DEDUP_REMOVED lines=10> */
[----:B------:R-:W2:Y:S01]  /*cf40*/  LDL.LU R249, [R1+0x4] ;  /* 0x0000040001f97983 */ /* 0x000ea20000300800 */
[----:B------:R-:W-:Y:S02]  /*cf50*/  FMNMX.FTZ R4, R182, R4, !PT ;  /* 0x00000004b6047209 */ /* 0x000fe40007810000 */
[----:B------:R-:W-:Y:S01]  /*cf60*/  FMNMX.FTZ R0, R201, R0, !PT ;  /* 0x00000000c9007209 */ /* 0x000fe20007810000 */
[----:B------:R-:W3:Y:S01]  /*cf70*/  LDL.LU R248, [R1] ;  /* 0x0000000001f87983 */ /* 0x000ee20000300800 */
        /* <DEDUP_REMOVED lines=15> */
[----:B------:R-:W1:Y:S01]  /*d070*/  SHFL.BFLY PT, R6, R0, 0x2, 0x1f ;  /* 0x0c401f0000067f89 */ /* 0x000e6200000e0000 */
[C---:B------:R-:W-:Y:S02]  /*d080*/  ISETP.GT.AND P0, PT, R200.reuse, R245, PT ;  /* 0x000000f5c800720c */ /* 0x040fe40003f04270 */
[----:B------:R-:W-:Y:S02]  /*d090*/  FMNMX.FTZ R5, R177, R5, !PT ;  /* 0x00000005b1057209 */ /* 0x000fe40007810000 */
[----:B------:R-:W-:Y:S02]  /*d0a0*/  IADD3 R200, R200, -0x1, RZ ;  /* 0xffffffffc8c87810 */ /* 0x000fe40007ffe0ff */
[----:B------:R-:W-:Y:S01]  /*d0b0*/  FMNMX.FTZ R5, R161, R5, !PT ;  /* 0x00000005a1057209 */ /* 0x000fe20007810000 */
[----:B------:R-:W4:Y:S03]  /*d0c0*/  SHFL.BFLY PT, R7, R4, 0x2, 0x1f ;  /* 0x0c401f0004077f89 */ /* 0x000f2600000e0000 */
[----:B------:R-:W-:Y:S04]  /*d0d0*/  FMNMX.FTZ R5, R160, R5, !PT ;  /* 0x00000005a0057209 */ /* 0x000fe80007810000 */
[----:B------:R-:W-:Y:S04]  /*d0e0*/  FMNMX.FTZ R5, R215, R5, !PT ;  /* 0x00000005d7057209 */ /* 0x000fe80007810000 */
[----:B------:R-:W-:Y:S04]  /*d0f0*/  FMNMX.FTZ R5, R210, R5, !PT ;  /* 0x00000005d2057209 */ /* 0x000fe80007810000 */
[----:B------:R-:W-:Y:S04]  /*d100*/  FMNMX.FTZ R5, R216, R5, !PT ;  /* 0x00000005d8057209 */ /* 0x000fe80007810000 */
[----:B------:R-:W-:Y:S04]  /*d110*/  FMNMX.FTZ R5, R217, R5, !PT ;  /* 0x00000005d9057209 */ /* 0x000fe80007810000 */
[----:B------:R-:W-:Y:S04]  /*d120*/  FMNMX.FTZ R5, R212, R5, !PT ;  /* 0x00000005d4057209 */ /* 0x000fe80007810000 */
[----:B------:R-:W-:Y:S04]  /*d130*/  FMNMX.FTZ R5, R208, R5, !PT ;  /* 0x00000005d0057209 */ /* 0x000fe80007810000 */
[----:B------:R-:W-:Y:S04]  /*d140*/  FMNMX.FTZ R5, R174, R5, !PT ;  /* 0x00000005ae057209 */ /* 0x000fe80007810000 */
[----:B------:R-:W-:Y:S05]  /*d150*/  FMNMX.FTZ R5, R173, R5, !PT ;  /* 0x00000005ad057209 */ /* 0x000fea0007810000 */
[----:B------:R-:W5:Y:S01]  /*d160*/  SHFL.BFLY PT, R8, R5, 0x2, 0x1f ;  /* 0x0c401f0005087f89 */ /* 0x000f6200000e0000 */
[----:B-1----:R-:W-:Y:S02]  /*d170*/  FMNMX.FTZ R0, R0, R6, !PT ;  /* 0x0000000600007209 */ /* 0x002fe40007810000 */
[----:B------:R-:W-:Y:S02]  /*d180*/  FMNMX.FTZ R6, R169, R102, !PT ;  /* 0x00000066a9067209 */ /* 0x000fe40007810000 */
[----:B----4-:R-:W-:Y:S02]  /*d190*/  FMNMX.FTZ R4, R4, R7, !PT ;  /* 0x0000000704047209 */ /* 0x010fe40007810000 */
[----:B------:R-:W-:Y:S01]  /*d1a0*/  FMNMX.FTZ R6, R179, R6, !PT ;  /* 0x00000006b3067209 */ /* 0x000fe20007810000 */
[----:B------:R-:W1:Y:S03]  /*d1b0*/  SHFL.BFLY PT, R9, R0, 0x1, 0x1f ;  /* 0x0c201f0000097f89 */ /* 0x000e6600000e0000 */
[----:B------:R-:W-:Y:S04]  /*d1c0*/  FMNMX.FTZ R6, R171, R6, !PT ;  /* 0x00000006ab067209 */ /* 0x000fe80007810000 */
[----:B------:R-:W-:Y:S01]  /*d1d0*/  FMNMX.FTZ R6, R170, R6, !PT ;  /* 0x00000006aa067209 */ /* 0x000fe20007810000 */
[----:B------:R-:W4:Y:S03]  /*d1e0*/  SHFL.BFLY PT, R7, R4, 0x1, 0x1f ;  /* 0x0c201f0004077f89 */ /* 0x000f2600000e0000 */
[----:B------:R-:W-:Y:S04]  /*d1f0*/  FMNMX.FTZ R6, R207, R6, !PT ;  /* 0x00000006cf067209 */ /* 0x000fe80007810000 */
[----:B------:R-:W-:Y:S02]  /*d200*/  FMNMX.FTZ R6, R206, R6, !PT ;  /* 0x00000006ce067209 */ /* 0x000fe40007810000 */
[----:B-----5:R-:W-:Y:S05]  /*d210*/  FMNMX.FTZ R5, R5, R8, !PT ;  /* 0x0000000805057209 */ /* 0x020fea0007810000 */
[----:B------:R-:W5:Y:S01]  /*d220*/  SHFL.BFLY PT, R8, R5, 0x1, 0x1f ;  /* 0x0c201f0005087f89 */ /* 0x000f6200000e0000 */
[----:B-1----:R-:W-:Y:S02]  /*d230*/  FMNMX.FTZ R108, R0, R9, !PT ;  /* 0x00000009006c7209 */ /* 0x002fe40007810000 */
[----:B------:R-:W-:Y:S03]  /*d240*/  FMNMX.FTZ R0, R219, R6, !PT ;  /* 0x00000006db007209 */ /* 0x000fe60007810000 */
[----:B------:R-:W-:Y:S01]  /*d250*/  FMUL.FTZ R164, R108, c[0x0][0x2d0] ;  /* 0x0000b4006ca47a20 */ /* 0x000fe20000410000 */
[----:B------:R-:W-:Y:S01]  /*d260*/  FMNMX.FTZ R6, R218, R0, !PT ;  /* 0x00000000da067209 */ /* 0x000fe20007810000 */
[----:B------:R-:W-:Y:S01]  /*d270*/  FADD.FTZ R0, -R108, R2 ;  /* 0x000000026c007221 */ /* 0x000fe20000010100 */
[----:B----4-:R-:W-:Y:S02]  /*d280*/  FMNMX.FTZ R107, R4, R7, !PT ;  /* 0x00000007046b7209 */ /* 0x010fe40007810000 */
[----:B------:R-:W-:Y:S01]  /*d290*/  FMNMX.FTZ R4, R211, R6, !PT ;  /* 0x00000006d3047209 */ /* 0x000fe20007810000 */
[----:B------:R-:W-:Y:S03]  /*d2a0*/  FMUL.FTZ R2, R0, c[0x0][0x2d0] ;  /* 0x0000b40000027a20 */ /* 0x000fe60000410000 */
[----:B------:R-:W-:Y:S01]  /*d2b0*/  FMNMX.FTZ R0, R175, R4, !PT ;  /* 0x00000004af007209 */ /* 0x000fe20007810000 */
[----:B------:R1:W4:Y:S01]  /*d2c0*/  MUFU.EX2 R101, R2 ;  /* 0x0000000200657308 */ /* 0x0003220000000800 */
[--C-:B------:R-:W-:Y:S02]  /*d2d0*/  FFMA.FTZ R4, R163, c[0x0][0x2d0], -R164.reuse ;  /* 0x0000b400a3047a23 */ /* 0x100fe400000108a4 */
[----:B------:R-:W-:Y:S01]  /*d2e0*/  FMNMX.FTZ R0, R105, R0, !PT ;  /* 0x0000000069007209 */ /* 0x000fe20007810000 */
[----:B------:R-:W-:Y:S03]  /*d2f0*/  FMUL.FTZ R163, R107, c[0x0][0x2d0] ;  /* 0x0000b4006ba37a20 */ /* 0x000fe60000410000 */
[----:B------:R-:W-:Y:S02]  /*d300*/  FMNMX.FTZ R0, R104, R0, !PT ;  /* 0x0000000068007209 */ /* 0x000fe40007810000 */
[----:B-----5:R-:W-:Y:S01]  /*d310*/  FMNMX.FTZ R106, R5, R8, !PT ;  /* 0x00000008056a7209 */ /* 0x020fe20007810000 */
[----:B------:R-:W-:Y:S01]  /*d320*/  MUFU.EX2 R220, R4 ;  /* 0x0000000400dc7308 */ /* 0x000fe20000000800 */
[----:B-1----:R-:W-:Y:S02]  /*d330*/  FADD.FTZ R2, -R107, R3 ;  /* 0x000000036b027221 */ /* 0x002fe40000010100 */
[----:B------:R-:W1:Y:S01]  /*d340*/  SHFL.BFLY PT, R3, R0, 0x2, 0x1f ;  /* 0x0c401f0000037f89 */ /* 0x000e6200000e0000 */
[C---:B----4-:R-:W-:Y:S02]  /*d350*/  FMUL.FTZ R5, R101.reuse, R113 ;  /* 0x0000007165057220 */ /* 0x050fe40000410000 */
[----:B------:R-:W-:Y:S02]  /*d360*/  FMUL.FTZ R2, R2, c[0x0][0x2d0] ;  /* 0x0000b40002027a20 */ /* 0x000fe40000410000 */
[C---:B------:R-:W-:Y:S02]  /*d370*/  FMUL.FTZ R16, R101.reuse, R124 ;  /* 0x0000007c65107220 */ /* 0x040fe40000410000 */
[----:B------:R4:W5:Y:S01]  /*d380*/  MUFU.EX2 R100, R2 ;  /* 0x0000000200647308 */ /* 0x0009620000000800 */
[C---:B------:R-:W-:Y:S02]  /*d390*/  FMUL.FTZ R17, R101.reuse, R125 ;  /* 0x0000007d65117220 */ /* 0x040fe40000410000 */
[C---:B------:R-:W-:Y:S02]  /*d3a0*/  FMUL.FTZ R32, R101.reuse, R140 ;  /* 0x0000008c65207220 */ /* 0x040fe40000410000 */
[C---:B------:R-:W-:Y:S02]  /*d3b0*/  FMUL.FTZ R33, R101.reuse, R141 ;  /* 0x0000008d65217220 */ /* 0x040fe40000410000 */
[C---:B------:R-:W-:Y:S02]  /*d3c0*/  FMUL.FTZ R48, R101.reuse, R156 ;  /* 0x0000009c65307220 */ /* 0x040fe40000410000 */
[C---:B------:R-:W-:Y:S02]  /*d3d0*/  FMUL.FTZ R49, R101.reuse, R157 ;  /* 0x0000009d65317220 */ /* 0x040fe40000410000 */
[C---:B------:R-:W-:Y:S02]  /*d3e0*/  FMUL.FTZ R52, R101.reuse, R52 ;  /* 0x0000003465347220 */ /* 0x040fe40000410000 */
[C---:B------:R-:W-:Y:S02]  /*d3f0*/  FMUL.FTZ R53, R101.reuse, R53 ;  /* 0x0000003565357220 */ /* 0x040fe40000410000 */
[C---:B------:R-:W-:Y:S01]  /*d400*/  FMUL.FTZ R64, R101.reuse, R64 ;  /* 0x0000004065407220 */ /* 0x040fe20000410000 */
[----:B-1----:R-:W-:Y:S01]  /*d410*/  FMNMX.FTZ R0, R0, R3, !PT ;  /* 0x0000000300007209 */ /* 0x002fe20007810000 */
[----:B------:R-:W-:Y:S02]  /*d420*/  FFMA.FTZ R3, R176, c[0x0][0x2d0], -R163 ;  /* 0x0000b400b0037a23 */ /* 0x000fe400000108a3 */
[C---:B------:R-:W-:Y:S02]  /*d430*/  FMUL.FTZ R65, R101.reuse, R65 ;  /* 0x0000004165417220 */ /* 0x040fe40000410000 */
[----:B------:R1:W-:Y:S01]  /*d440*/  MUFU.EX2 R234, R3 ;  /* 0x0000000300ea7308 */ /* 0x0003e20000000800 */
[----:B------:R-:W-:Y:S02]  /*d450*/  FMUL.FTZ R68, R101, R68 ;  /* 0x0000004465447220 */ /* 0x000fe40000410000 */
[----:B----4-:R-:W-:Y:S02]  /*d460*/  FADD.FTZ R2, -R106, R103 ;  /* 0x000000676a027221 */ /* 0x010fe40000010100 */
[----:B-----5:R-:W-:Y:S02]  /*d470*/  FMUL.FTZ R6, R100, R114 ;  /* 0x0000007264067220 */ /* 0x020fe40000410000 */
[----:B------:R-:W-:Y:S02]  /*d480*/  FMUL.FTZ R2, R2, c[0x0][0x2d0] ;  /* 0x0000b40002027a20 */ /* 0x000fe40000410000 */
[C---:B------:R-:W-:Y:S02]  /*d490*/  FMUL.FTZ R7, R100.reuse, R115 ;  /* 0x0000007364077220 */ /* 0x040fe40000410000 */
[----:B------:R4:W5:Y:S01]  /*d4a0*/  MUFU.EX2 R103, R2 ;  /* 0x0000000200677308 */ /* 0x0009620000000800 */
[C---:B------:R-:W-:Y:S02]  /*d4b0*/  FMUL.FTZ R18, R100.reuse, R126 ;  /* 0x0000007e64127220 */ /* 0x040fe40000410000 */
[C---:B------:R-:W-:Y:S02]  /*d4c0*/  FMUL.FTZ R34, R100.reuse, R142 ;  /* 0x0000008e64227220 */ /* 0x040fe40000410000 */
[C---:B------:R-:W-:Y:S01]  /*d4d0*/  FMUL.FTZ R35, R100.reuse, R143 ;  /* 0x0000008f64237220 */ /* 0x040fe20000410000 */
[----:B------:R-:W2:Y:S01]  /*d4e0*/  LDL.LU R142, [R1+0x8] ;  /* 0x00000800018e7983 */ /* 0x000ea20000300800 */
[C---:B------:R-:W-:Y:S02]  /*d4f0*/  FMUL.FTZ R50, R100.reuse, R158 ;  /* 0x0000009e64327220 */ /* 0x040fe40000410000 */
[C---:B------:R-:W-:Y:S02]  /*d500*/  FMUL.FTZ R51, R100.reuse, R159 ;  /* 0x0000009f64337220 */ /* 0x040fe40000410000 */
[C---:B------:R-:W-:Y:S01]  /*d510*/  FMUL.FTZ R54, R100.reuse, R54 ;  /* 0x0000003664367220 */ /* 0x040fe20000410000 */
[----:B------:R-:W-:Y:S01]  /*d520*/  LDSM.16.MT88.4 R156, [R185+0x1400] ;  /* 0x00140000b99c783b */ /* 0x000fe20000004200 */
[--C-:B-1----:R-:W-:Y:S02]  /*d530*/  FFMA.FTZ R3, R111, c[0x0][0x2d0], -R164.reuse ;  /* 0x0000b4006f037a23 */ /* 0x102fe400000108a4 */
[C---:B------:R-:W-:Y:S02]  /*d540*/  FMUL.FTZ R55, R100.reuse, R55 ;  /* 0x0000003764377220 */ /* 0x040fe40000410000 */
[----:B------:R1:W-:Y:S01]  /*d550*/  MUFU.EX2 R238, R3 ;  /* 0x0000000300ee7308 */ /* 0x0003e20000000800 */
[C---:B------:R-:W-:Y:S02]  /*d560*/  FMUL.FTZ R66, R100.reuse, R66 ;  /* 0x0000004264427220 */ /* 0x040fe40000410000 */
[----:B------:R-:W-:Y:S02]  /*d570*/  FMUL.FTZ R67, R100, R67 ;  /* 0x0000004364437220 */ /* 0x000fe40000410000 */
[----:B------:R-:W-:Y:S02]  /*d580*/  FMUL.FTZ R69, R101, R69 ;  /* 0x0000004565457220 */ /* 0x000fe40000410000 */
[--C-:B----4-:R-:W-:Y:S02]  /*d590*/  FFMA.FTZ R2, R162, c[0x0][0x2d0], -R164.reuse ;  /* 0x0000b400a2027a23 */ /* 0x110fe400000108a4 */
[----:B------:R-:W-:Y:S02]  /*d5a0*/  FMUL.FTZ R162, R106, c[0x0][0x2d0] ;  /* 0x0000b4006aa27a20 */ /* 0x000fe40000410000 */
[----:B------:R4:W-:Y:S01]  /*d5b0*/  MUFU.EX2 R235, R2 ;  /* 0x0000000200eb7308 */ /* 0x0009e20000000800 */
[C---:B-----5:R-:W-:Y:S02]  /*d5c0*/  FMUL.FTZ R8, R103.reuse, R116 ;  /* 0x0000007467087220 */ /* 0x060fe40000410000 */
[C---:B------:R-:W-:Y:S02]  /*d5d0*/  FMUL.FTZ R9, R103.reuse, R117 ;  /* 0x0000007567097220 */ /* 0x040fe40000410000 */
[C---:B------:R-:W-:Y:S02]  /*d5e0*/  FMUL.FTZ R12, R103.reuse, R120 ;  /* 0x00000078670c7220 */ /* 0x040fe40000410000 */
[C---:B------:R-:W-:Y:S02]  /*d5f0*/  FMUL.FTZ R13, R103.reuse, R121 ;  /* 0x00000079670d7220 */ /* 0x040fe40000410000 */
[C---:B------:R-:W-:Y:S02]  /*d600*/  FMUL.FTZ R24, R103.reuse, R132 ;  /* 0x0000008467187220 */ /* 0x040fe40000410000 */
[C---:B------:R-:W-:Y:S02]  /*d610*/  FMUL.FTZ R25, R103.reuse, R133 ;  /* 0x0000008567197220 */ /* 0x040fe40000410000 */
[----:B-1----:R-:W-:Y:S02]  /*d620*/  FFMA.FTZ R3, R110, c[0x0][0x2d0], -R164 ;  /* 0x0000b4006e037a23 */ /* 0x002fe400000108a4 */
[C---:B------:R-:W-:Y:S02]  /*d630*/  FMUL.FTZ R28, R103.reuse, R136 ;  /* 0x00000088671c7220 */ /* 0x040fe40000410000 */
[----:B------:R1:W5:Y:S01]  /*d640*/  MUFU.EX2 R244, R3 ;  /* 0x0000000300f47308 */ /* 0x0003620000000800 */
[C---:B------:R-:W-:Y:S02]  /*d650*/  FMUL.FTZ R29, R103.reuse, R137 ;  /* 0x00000089671d7220 */ /* 0x040fe40000410000 */
[C---:B------:R-:W-:Y:S02]  /*d660*/  FMUL.FTZ R40, R103.reuse, R148 ;  /* 0x0000009467287220 */ /* 0x040fe40000410000 */
[C---:B------:R-:W-:Y:S02]  /*d670*/  FMUL.FTZ R41, R103.reuse, R149 ;  /* 0x0000009567297220 */ /* 0x040fe40000410000 */
[--C-:B----4-:R-:W-:Y:S02]  /*d680*/  FFMA.FTZ R2, R168, c[0x0][0x2d0], -R163.reuse ;  /* 0x0000b400a8027a23 */ /* 0x110fe400000108a3 */
[C---:B------:R-:W-:Y:S02]  /*d690*/  FMUL.FTZ R44, R103.reuse, R152 ;  /* 0x00000098672c7220 */ /* 0x040fe40000410000 */
[----:B------:R4:W4:Y:S01]  /*d6a0*/  MUFU.EX2 R168, R2 ;  /* 0x0000000200a87308 */ /* 0x0009220000000800 */
[C---:B------:R-:W-:Y:S02]  /*d6b0*/  FMUL.FTZ R45, R103.reuse, R153 ;  /* 0x00000099672d7220 */ /* 0x040fe40000410000 */
[C---:B------:R-:W-:Y:S02]  /*d6c0*/  FMUL.FTZ R56, R103.reuse, R56 ;  /* 0x0000003867387220 */ /* 0x040fe40000410000 */
[----:B------:R-:W-:Y:S02]  /*d6d0*/  FMUL.FTZ R57, R103, R57 ;  /* 0x0000003967397220 */ /* 0x000fe40000410000 */
[--C-:B------:R-:W-:Y:S02]  /*d6e0*/  FFMA.FTZ R133, R213, c[0x0][0x2d0], -R163.reuse ;  /* 0x0000b400d5857a23 */ /* 0x100fe400000108a3 */
[--C-:B------:R-:W-:Y:S02]  /*d6f0*/  FFMA.FTZ R132, R209, c[0x0][0x2d0], -R163.reuse ;  /* 0x0000b400d1847a23 */ /* 0x100fe400000108a3 */
[--C-:B------:R-:W-:Y:S02]  /*d700*/  FFMA.FTZ R141, R174, c[0x0][0x2d0], -R162.reuse ;  /* 0x0000b400ae8d7a23 */ /* 0x100fe400000108a2 */
[--C-:B-1----:R-:W-:Y:S01]  /*d710*/  FFMA.FTZ R3, R109, c[0x0][0x2d0], -R163.reuse ;  /* 0x0000b4006d037a23 */ /* 0x102fe200000108a3 */
[----:B-----5:R-:W-:Y:S01]  /*d720*/  F2FP.PACK_AB R114, R244, R238 ;  /* 0x000000eef472723e */ /* 0x020fe200000000ff */
[--C-:B------:R-:W-:Y:S02]  /*d730*/  FFMA.FTZ R109, R202, c[0x0][0x2d0], -R163.reuse ;  /* 0x0000b400ca6d7a23 */ /* 0x100fe400000108a3 */
[----:B------:R1:W-:Y:S01]  /*d740*/  MUFU.EX2 R237, R3 ;  /* 0x0000000300ed7308 */ /* 0x0003e20000000800 */
[--C-:B------:R-:W-:Y:S02]  /*d750*/  FFMA.FTZ R140, R173, c[0x0][0x2d0], -R162.reuse ;  /* 0x0000b400ad8c7a23 */ /* 0x100fe400000108a2 */
[C---:B------:R-:W-:Y:S02]  /*d760*/  FMUL.FTZ R60, R103.reuse, R60 ;  /* 0x0000003c673c7220 */ /* 0x040fe40000410000 */
[C---:B------:R-:W-:Y:S01]  /*d770*/  FMUL.FTZ R61, R103.reuse, R61 ;  /* 0x0000003d673d7220 */ /* 0x040fe20000410000 */
[----:B----4-:R-:W4:Y:S01]  /*d780*/  SHFL.BFLY PT, R2, R0, 0x1, 0x1f ;  /* 0x0c201f0000027f89 */ /* 0x010f2200000e0000 */
[----:B------:R-:W-:Y:S01]  /*d790*/  F2FP.PACK_AB R113, R234, R168 ;  /* 0x000000a8ea71723e */ /* 0x000fe200000000ff */
[C---:B------:R-:W-:Y:S02]  /*d7a0*/  FMUL.FTZ R70, R100.reuse, R70 ;  /* 0x0000004664467220 */ /* 0x040fe40000410000 */
[----:B------:R-:W-:Y:S02]  /*d7b0*/  FMUL.FTZ R71, R100, R71 ;  /* 0x0000004764477220 */ /* 0x000fe40000410000 */
[C---:B------:R-:W-:Y:S02]  /*d7c0*/  FMUL.FTZ R72, R103.reuse, R72 ;  /* 0x0000004867487220 */ /* 0x040fe40000410000 */
[C---:B------:R-:W-:Y:S02]  /*d7d0*/  FMUL.FTZ R73, R103.reuse, R73 ;  /* 0x0000004967497220 */ /* 0x040fe40000410000 */
[C---:B------:R-:W-:Y:S02]  /*d7e0*/  FMUL.FTZ R76, R103.reuse, R76 ;  /* 0x0000004c674c7220 */ /* 0x040fe40000410000 */
[----:B------:R-:W-:Y:S02]  /*d7f0*/  FMUL.FTZ R77, R103, R77 ;  /* 0x0000004d674d7220 */ /* 0x000fe40000410000 */
[C---:B------:R-:W-:Y:S02]  /*d800*/  FMUL.FTZ R80, R101.reuse, R80 ;  /* 0x0000005065507220 */ /* 0x040fe40000410000 */
[----:B------:R-:W-:Y:S02]  /*d810*/  FMUL.FTZ R81, R101, R81 ;  /* 0x0000005165517220 */ /* 0x000fe40000410000 */
[--C-:B-1----:R-:W-:Y:S02]  /*d820*/  FFMA.FTZ R3, R178, c[0x0][0x2d0], -R162.reuse ;  /* 0x0000b400b2037a23 */ /* 0x102fe400000108a2 */
[C---:B------:R-:W-:Y:S02]  /*d830*/  FMUL.FTZ R82, R100.reuse, R82 ;  /* 0x0000005264527220 */ /* 0x040fe40000410000 */
[----:B------:R1:W-:Y:S01]  /*d840*/  MUFU.EX2 R231, R3 ;  /* 0x0000000300e77308 */ /* 0x0003e20000000800 */
[----:B------:R-:W-:Y:S01]  /*d850*/  FMUL.FTZ R83, R100, R83 ;  /* 0x0000005364537220 */ /* 0x000fe20000410000 */
[----:B----4-:R-:W-:Y:S01]  /*d860*/  FMNMX.FTZ R2, R0, R2, !PT ;  /* 0x0000000200027209 */ /* 0x010fe20007810000 */
[--C-:B------:R-:W-:Y:S02]  /*d870*/  FFMA.FTZ R0, R19, c[0x0][0x2d0], -R163.reuse ;  /* 0x0000b40013007a23 */ /* 0x100fe400000108a3 */
[----:B------:R-:W-:Y:S02]  /*d880*/  FMUL.FTZ R19, R100, R127 ;  /* 0x0000007f64137220 */ /* 0x000fe40000410000 */
[----:B------:R-:W-:Y:S01]  /*d890*/  LDSM.16.MT88.4 R124, [R186+0x400] ;  /* 0x00040000ba7c783b */ /* 0x000fe20000004200 */
[C---:B------:R-:W-:Y:S02]  /*d8a0*/  FMUL.FTZ R88, R103.reuse, R88 ;  /* 0x0000005867587220 */ /* 0x040fe40000410000 */
[----:B------:R-:W4:Y:S01]  /*d8b0*/  MUFU.EX2 R243, R0 ;  /* 0x0000000000f37308 */ /* 0x000f220000000800 */
[C---:B------:R-:W-:Y:S02]  /*d8c0*/  FMUL.FTZ R89, R103.reuse, R89 ;  /* 0x0000005967597220 */ /* 0x040fe40000410000 */
[C---:B------:R-:W-:Y:S02]  /*d8d0*/  FMUL.FTZ R92, R103.reuse, R92 ;  /* 0x0000005c675c7220 */ /* 0x040fe40000410000 */
[----:B------:R-:W-:Y:S02]  /*d8e0*/  FMUL.FTZ R93, R103, R93 ;  /* 0x0000005d675d7220 */ /* 0x000fe40000410000 */
[--C-:B------:R-:W-:Y:S02]  /*d8f0*/  FFMA.FTZ R111, R172, c[0x0][0x2d0], -R163.reuse ;  /* 0x0000b400ac6f7a23 */ /* 0x100fe400000108a3 */
[--C-:B------:R-:W-:Y:S01]  /*d900*/  FFMA.FTZ R110, R166, c[0x0][0x2d0], -R163.reuse ;  /* 0x0000b400a66e7a23 */ /* 0x100fe200000108a3 */
[----:B------:R-:W-:Y:S01]  /*d910*/  MUFU.EX2 R172, R132 ;  /* 0x0000008400ac7308 */ /* 0x000fe20000000800 */
[C---:B------:R-:W-:Y:S02]  /*d920*/  FMUL.FTZ R84, R101.reuse, R84 ;  /* 0x0000005465547220 */ /* 0x040fe40000410000 */
[----:B------:R-:W-:Y:S02]  /*d930*/  FMUL.FTZ R85, R101, R85 ;  /* 0x0000005565557220 */ /* 0x000fe40000410000 */
[----:B-1----:R-:W-:Y:S02]  /*d940*/  FFMA.FTZ R3, R177, c[0x0][0x2d0], -R162 ;  /* 0x0000b400b1037a23 */ /* 0x002fe400000108a2 */
[C---:B------:R-:W-:Y:S02]  /*d950*/  FMUL.FTZ R86, R100.reuse, R86 ;  /* 0x0000005664567220 */ /* 0x040fe40000410000 */
[----:B------:R-:W-:Y:S01]  /*d960*/  FMUL.FTZ R87, R100, R87 ;  /* 0x0000005764577220 */ /* 0x000fe20000410000 */
[----:B------:R1:W5:Y:S01]  /*d970*/  MUFU.EX2 R233, R3 ;  /* 0x0000000300e97308 */ /* 0x0003620000000800 */
[C---:B------:R-:W-:Y:S02]  /*d980*/  FMUL.FTZ R96, R101.reuse, R96 ;  /* 0x0000006065607220 */ /* 0x040fe40000410000 */
[----:B------:R-:W-:Y:S01]  /*d990*/  FMUL.FTZ R97, R101, R97 ;  /* 0x0000006165617220 */ /* 0x000fe20000410000 */
[----:B----4-:R-:W-:Y:S01]  /*d9a0*/  F2FP.PACK_AB R115, R243, R237 ;  /* 0x000000edf373723e */ /* 0x010fe200000000ff */
[----:B------:R-:W-:Y:S02]  /*d9b0*/  FADD.FTZ R0, -R2, R102 ;  /* 0x0000006602007221 */ /* 0x000fe40000010100 */
[--C-:B------:R-:W-:Y:S02]  /*d9c0*/  FFMA.FTZ R102, R203, c[0x0][0x2d0], -R164.reuse ;  /* 0x0000b400cb667a23 */ /* 0x100fe400000108a4 */
[----:B------:R-:W-:Y:S01]  /*d9d0*/  FMUL.FTZ R0, R0, c[0x0][0x2d0] ;  /* 0x0000b40000007a20 */ /* 0x000fe20000410000 */
[----:B------:R-:W-:Y:S01]  /*d9e0*/  MUFU.EX2 R166, R141 ;  /* 0x0000008d00a67308 */ /* 0x000fe20000000800 */
[C---:B------:R-:W-:Y:S02]  /*d9f0*/  FMUL.FTZ R98, R100.reuse, R98 ;  /* 0x0000006264627220 */ /* 0x040fe40000410000 */
[----:B------:R-:W-:Y:S02]  /*da00*/  FMUL.FTZ R99, R100, R99 ;  /* 0x0000006364637220 */ /* 0x000fe40000410000 */
[--C-:B------:R-:W-:Y:S02]  /*da10*/  FFMA.FTZ R137, R214, c[0x0][0x2d0], -R164.reuse ;  /* 0x0000b400d6897a23 */ /* 0x100fe400000108a4 */
[----:B------:R-:W-:Y:S03]  /*da20*/  FFMA.FTZ R136, R205, c[0x0][0x2d0], -R164 ;  /* 0x0000b400cd887a23 */ /* 0x000fe600000108a4 */
[----:B------:R4:W-:Y:S01]  /*da30*/  MUFU.EX2 R225, R102 ;  /* 0x0000006600e17308 */ /* 0x0009e20000000800 */
[----:B-1----:R-:W-:Y:S01]  /*da40*/  FFMA.FTZ R3, R161, c[0x0][0x2d0], -R162 ;  /* 0x0000b400a1037a23 */ /* 0x002fe200000108a2 */
[----:B-----5:R-:W-:Y:S08]  /*da50*/  F2FP.PACK_AB R116, R233, R231 ;  /* 0x000000e7e974723e */ /* 0x020ff000000000ff */
[----:B------:R1:W-:Y:S10]  /*da60*/  MUFU.EX2 R241, R3 ;  /* 0x0000000300f17308 */ /* 0x0003f40000000800 */
[----:B------:R-:W5:Y:S01]  /*da70*/  MUFU.EX2 R0, R0 ;  /* 0x0000000000007308 */ /* 0x000f620000000800 */
[----:B----4-:R-:W-:Y:S09]  /*da80*/  FFMA.FTZ R102, R201, c[0x0][0x2d0], -R164 ;  /* 0x0000b400c9667a23 */ /* 0x010ff200000108a4 */
[----:B------:R4:W-:Y:S01]  /*da90*/  MUFU.EX2 R230, R102 ;  /* 0x0000006600e67308 */ /* 0x0009e20000000800 */
[----:B-1----:R-:W-:Y:S09]  /*daa0*/  FFMA.FTZ R3, R160, c[0x0][0x2d0], -R162 ;  /* 0x0000b400a0037a23 */ /* 0x002ff200000108a2 */
[----:B------:R1:W1:Y:S01]  /*dab0*/  MUFU.EX2 R242, R3 ;  /* 0x0000000300f27308 */ /* 0x0002620000000800 */
[C---:B-----5:R-:W-:Y:S02]  /*dac0*/  FMUL.FTZ R10, R0.reuse, R118 ;  /* 0x00000076000a7220 */ /* 0x060fe40000410000 */
[C---:B------:R-:W-:Y:S02]  /*dad0*/  FMUL.FTZ R11, R0.reuse, R119 ;  /* 0x00000077000b7220 */ /* 0x040fe40000410000 */
[C---:B------:R-:W-:Y:S02]  /*dae0*/  FMUL.FTZ R14, R0.reuse, R122 ;  /* 0x0000007a000e7220 */ /* 0x040fe40000410000 */
[C---:B------:R-:W-:Y:S03]  /*daf0*/  FMUL.FTZ R15, R0.reuse, R123 ;  /* 0x0000007b000f7220 */ /* 0x040fe60000410000 */
[----:B------:R-:W-:Y:S01]  /*db00*/  MUFU.EX2 R176, R110 ;  /* 0x0000006e00b07308 */ /* 0x000fe20000000800 */
[----:B------:R-:W5:Y:S01]  /*db10*/  LDSM.16.MT88.4 R120, [R185+0xc00] ;  /* 0x000c0000b978783b */ /* 0x000f620000004200 */
[----:B------:R-:W-:Y:S02]  /*db20*/  FMUL.FTZ R26, R0, R134 ;  /* 0x00000086001a7220 */ /* 0x000fe40000410000 */
[----:B----4-:R-:W-:Y:S02]  /*db30*/  FFMA.FTZ R102, R182, c[0x0][0x2d0], -R163 ;  /* 0x0000b400b6667a23 */ /* 0x010fe400000108a3 */
[C---:B------:R-:W-:Y:S02]  /*db40*/  FMUL.FTZ R27, R0.reuse, R135 ;  /* 0x00000087001b7220 */ /* 0x040fe40000410000 */
[C---:B------:R-:W-:Y:S02]  /*db50*/  FMUL.FTZ R30, R0.reuse, R138 ;  /* 0x0000008a001e7220 */ /* 0x040fe40000410000 */
[----:B------:R4:W-:Y:S01]  /*db60*/  MUFU.EX2 R224, R102 ;  /* 0x0000006600e07308 */ /* 0x0009e20000000800 */
[----:B------:R-:W-:Y:S02]  /*db70*/  FMUL.FTZ R31, R0, R139 ;  /* 0x0000008b001f7220 */ /* 0x000fe40000410000 */
[----:B-1----:R-:W-:Y:S01]  /*db80*/  FMUL.FTZ R3, R2, c[0x0][0x2d0] ;  /* 0x0000b40002037a20 */ /* 0x002fe20000410000 */
[----:B------:R-:W-:Y:S01]  /*db90*/  F2FP.PACK_AB R118, R242, R241 ;  /* 0x000000f1f276723e */ /* 0x000fe200000000ff */
[C---:B------:R-:W-:Y:S02]  /*dba0*/  FMUL.FTZ R42, R0.reuse, R150 ;  /* 0x00000096002a7220 */ /* 0x040fe40000410000 */
[----:B------:R-:W-:Y:S02]  /*dbb0*/  FFMA.FTZ R4, R169, c[0x0][0x2d0], -R3 ;  /* 0x0000b400a9047a23 */ /* 0x000fe40000010803 */
[C---:B------:R-:W-:Y:S01]  /*dbc0*/  FMUL.FTZ R43, R0.reuse, R151 ;  /* 0x00000097002b7220 */ /* 0x040fe20000410000 */
[----:B------:R1:W-:Y:S01]  /*dbd0*/  MUFU.EX2 R203, R109 ;  /* 0x0000006d00cb7308 */ /* 0x0003e20000000800 */
[C---:B------:R-:W-:Y:S02]  /*dbe0*/  FMUL.FTZ R46, R0.reuse, R154 ;  /* 0x0000009a002e7220 */ /* 0x040fe40000410000 */
[C---:B------:R-:W-:Y:S02]  /*dbf0*/  FMUL.FTZ R47, R0.reuse, R155 ;  /* 0x0000009b002f7220 */ /* 0x040fe40000410000 */
[C---:B------:R-:W-:Y:S02]  /*dc00*/  FMUL.FTZ R58, R0.reuse, R58 ;  /* 0x0000003a003a7220 */ /* 0x040fe40000410000 */
[C---:B------:R-:W-:Y:S02]  /*dc10*/  FMUL.FTZ R59, R0.reuse, R59 ;  /* 0x0000003b003b7220 */ /* 0x040fe40000410000 */
[--C-:B------:R-:W-:Y:S01]  /*dc20*/  FFMA.FTZ R135, R165, c[0x0][0x2d0], -R164.reuse ;  /* 0x0000b400a5877a23 */ /* 0x100fe200000108a4 */
[----:B------:R3:W-:Y:S01]  /*dc30*/  MUFU.EX2 R160, R4 ;  /* 0x0000000400a07308 */ /* 0x0007e20000000800 */
[--C-:B------:R-:W-:Y:S02]  /*dc40*/  FFMA.FTZ R134, R167, c[0x0][0x2d0], -R164.reuse ;  /* 0x0000b400a7867a23 */ /* 0x100fe400000108a4 */
[----:B------:R-:W-:Y:S02]  /*dc50*/  FMUL.FTZ R62, R0, R62 ;  /* 0x0000003e003e7220 */ /* 0x000fe40000410000 */
[----:B----4-:R-:W-:Y:S02]  /*dc60*/  FFMA.FTZ R102, R204, c[0x0][0x2d0], -R163 ;  /* 0x0000b400cc667a23 */ /* 0x010fe400000108a3 */
[C---:B------:R-:W-:Y:S02]  /*dc70*/  FMUL.FTZ R63, R0.reuse, R63 ;  /* 0x0000003f003f7220 */ /* 0x040fe40000410000 */
[C---:B------:R-:W-:Y:S01]  /*dc80*/  FMUL.FTZ R74, R0.reuse, R74 ;  /* 0x0000004a004a7220 */ /* 0x040fe20000410000 */
[----:B------:R4:W-:Y:S01]  /*dc90*/  MUFU.EX2 R223, R102 ;  /* 0x0000006600df7308 */ /* 0x0009e20000000800 */
[----:B------:R-:W-:Y:S02]  /*dca0*/  FMUL.FTZ R75, R0, R75 ;  /* 0x0000004b004b7220 */ /* 0x000fe40000410000 */
[--C-:B------:R-:W-:Y:S02]  /*dcb0*/  FFMA.FTZ R138, R211, c[0x0][0x2d0], -R3.reuse ;  /* 0x0000b400d38a7a23 */ /* 0x100fe40000010803 */
[--C-:B-1----:R-:W-:Y:S02]  /*dcc0*/  FFMA.FTZ R109, R218, c[0x0][0x2d0], -R3.reuse ;  /* 0x0000b400da6d7a23 */ /* 0x102fe40000010803 */
[--C-:B------:R-:W-:Y:S02]  /*dcd0*/  FFMA.FTZ R139, R175, c[0x0][0x2d0], -R3.reuse ;  /* 0x0000b400af8b7a23 */ /* 0x100fe40000010803 */
[--C-:B------:R-:W-:Y:S01]  /*dce0*/  FFMA.FTZ R105, R105, c[0x0][0x2d0], -R3.reuse ;  /* 0x0000b40069697a23 */ /* 0x100fe20000010803 */
[----:B------:R-:W-:Y:S01]  /*dcf0*/  MUFU.EX2 R175, R135 ;  /* 0x0000008700af7308 */ /* 0x000fe20000000800 */
[C---:B------:R-:W-:Y:S02]  /*dd00*/  FMUL.FTZ R78, R0.reuse, R78 ;  /* 0x0000004e004e7220 */ /* 0x040fe40000410000 */
[C---:B------:R-:W-:Y:S02]  /*dd10*/  FMUL.FTZ R79, R0.reuse, R79 ;  /* 0x0000004f004f7220 */ /* 0x040fe40000410000 */
[--C-:B---3--:R-:W-:Y:S02]  /*dd20*/  FFMA.FTZ R4, R179, c[0x0][0x2d0], -R3.reuse ;  /* 0x0000b400b3047a23 */ /* 0x108fe40000010803 */
[C---:B------:R-:W-:Y:S02]  /*dd30*/  FMUL.FTZ R90, R0.reuse, R90 ;  /* 0x0000005a005a7220 */ /* 0x040fe40000410000 */
[C---:B------:R-:W-:Y:S01]  /*dd40*/  FMUL.FTZ R91, R0.reuse, R91 ;  /* 0x0000005b005b7220 */ /* 0x040fe20000410000 */
[----:B------:R1:W3:Y:S01]  /*dd50*/  MUFU.EX2 R161, R4 ;  /* 0x0000000400a17308 */ /* 0x0002e20000000800 */
[C---:B------:R-:W-:Y:S02]  /*dd60*/  FMUL.FTZ R94, R0.reuse, R94 ;  /* 0x0000005e005e7220 */ /* 0x040fe40000410000 */
[----:B------:R-:W-:Y:S02]  /*dd70*/  FMUL.FTZ R95, R0, R95 ;  /* 0x0000005f005f7220 */ /* 0x000fe40000410000 */
[--C-:B----4-:R-:W-:Y:S05]  /*dd80*/  FFMA.FTZ R102, R180, c[0x0][0x2d0], -R164.reuse ;  /* 0x0000b400b4667a23 */ /* 0x110fea00000108a4 */
[----:B------:R4:W-:Y:S10]  /*dd90*/  MUFU.EX2 R222, R102 ;  /* 0x0000006600de7308 */ /* 0x0009f40000000800 */
[----:B------:R-:W-:Y:S01]  /*dda0*/  MUFU.EX2 R177, R134 ;  /* 0x0000008600b17308 */ /* 0x000fe20000000800 */
[--C-:B-1----:R-:W-:Y:S01]  /*ddb0*/  FFMA.FTZ R4, R171, c[0x0][0x2d0], -R3.reuse ;  /* 0x0000b400ab047a23 */ /* 0x102fe20000010803 */
[----:B---3--:R-:W-:Y:S08]  /*ddc0*/  F2FP.PACK_AB R117, R161, R160 ;  /* 0x000000a0a175723e */ /* 0x008ff000000000ff */
[----:B------:R1:W-:Y:S01]  /*ddd0*/  MUFU.EX2 R239, R4 ;  /* 0x0000000400ef7308 */ /* 0x0003e20000000800 */
[----:B----4-:R-:W-:Y:S09]  /*dde0*/  FFMA.FTZ R102, R181, c[0x0][0x2d0], -R164 ;  /* 0x0000b400b5667a23 */ /* 0x010ff200000108a4 */
[----:B------:R3:W-:Y:S10]  /*ddf0*/  MUFU.EX2 R221, R102 ;  /* 0x0000006600dd7308 */ /* 0x0007f40000000800 */
[----:B------:R4:W-:Y:S01]  /*de00*/  MUFU.EX2 R171, R133 ;  /* 0x0000008500ab7308 */ /* 0x0009e20000000800 */
[----:B-1----:R-:W-:Y:S09]  /*de10*/  FFMA.FTZ R4, R170, c[0x0][0x2d0], -R3 ;  /* 0x0000b400aa047a23 */ /* 0x002ff20000010803 */
[----:B------:R1:W1:Y:S01]  /*de20*/  MUFU.EX2 R240, R4 ;  /* 0x0000000400f07308 */ /* 0x0002620000000800 */
[----:B---3--:R-:W-:Y:S09]  /*de30*/  FFMA.FTZ R102, R183, c[0x0][0x2d0], -R163 ;  /* 0x0000b400b7667a23 */ /* 0x008ff200000108a3 */
[----:B------:R3:W-:Y:S01]  /*de40*/  MUFU.EX2 R204, R102 ;  /* 0x0000006600cc7308 */ /* 0x0007e20000000800 */
[----:B----4-:R-:W-:Y:S09]  /*de50*/  LDSM.16.MT88.4 R132, [R185+0x800] ;  /* 0x00080000b984783b */ /* 0x010ff20000004200 */
[----:B------:R-:W4:Y:S01]  /*de60*/  MUFU.EX2 R167, R140 ;  /* 0x0000008c00a77308 */ /* 0x000f220000000800 */
[----:B-1----:R-:W-:Y:S01]  /*de70*/  FMUL.FTZ R4, R101, R112 ;  /* 0x0000007065047220 */ /* 0x002fe20000410000 */
[----:B------:R-:W-:Y:S02]  /*de80*/  F2FP.PACK_AB R112, R235, R220 ;  /* 0x000000dceb70723e */ /* 0x000fe400000000ff */
[----:B------:R-:W-:Y:S06]  /*de90*/  F2FP.PACK_AB R119, R240, R239 ;  /* 0x000000eff077723e */ /* 0x000fec00000000ff */
[----:B------:R1:W-:Y:S01]  /*dea0*/  MUFU.EX2 R178, R109 ;  /* 0x0000006d00b27308 */ /* 0x0003e20000000800 */
[-C--:B------:R-:W-:Y:S05]  /*deb0*/  HMMA.16816.F32 R4, R112, R20.reuse, R4 ;  /* 0x000000147004723c */ /* 0x080fea0000001804 */
[--C-:B---3--:R-:W-:Y:S03]  /*dec0*/  FFMA.FTZ R102, R215, c[0x0][0x2d0], -R162.reuse ;  /* 0x0000b400d7667a23 */ /* 0x108fe600000108a2 */
[C---:B------:R-:W-:Y:S01]  /*ded0*/  HMMA.16816.F32 R8, R116.reuse, R20, R8 ;  /* 0x000000147408723c */ /* 0x040fe20000001808 */
[----:B------:R3:W-:Y:S06]  /*dee0*/  MUFU.EX2 R201, R102 ;  /* 0x0000006600c97308 */ /* 0x0007ec0000000800 */
[C---:B------:R-:W-:Y:S01]  /*def0*/  FMUL.FTZ R20, R101.reuse, R128 ;  /* 0x0000008065147220 */ /* 0x040fe20000410000 */
[-C--:B------:R-:W-:Y:S03]  /*df00*/  HMMA.16816.F32 R12, R116, R22.reuse, R12 ;  /* 0x00000016740c723c */ /* 0x080fe6000000180c */
[----:B------:R-:W-:Y:S01]  /*df10*/  MUFU.EX2 R170, R137 ;  /* 0x0000008900aa7308 */ /* 0x000fe20000000800 */
[C---:B------:R-:W-:Y:S02]  /*df20*/  FMUL.FTZ R21, R101.reuse, R129 ;  /* 0x0000008165157220 */ /* 0x040fe40000410000 */
[--C-:B-1----:R-:W-:Y:S02]  /*df30*/  FFMA.FTZ R109, R208, c[0x0][0x2d0], -R162.reuse ;  /* 0x0000b400d06d7a23 */ /* 0x102fe400000108a2 */
[C---:B------:R-:W-:Y:S05]  /*df40*/  HMMA.16816.F32 R16, R112.reuse, R22, R16 ;  /* 0x000000167010723c */ /* 0x040fea0000001810 */
[----:B------:R-:W-:Y:S02]  /*df50*/  MUFU.EX2 R174, R136 ;  /* 0x0000008800ae7308 */ /* 0x000fe40000000800 */
[C---:B------:R-:W-:Y:S02]  /*df60*/  FMUL.FTZ R22, R100.reuse, R130 ;  /* 0x0000008264167220 */ /* 0x040fe40000410000 */
[----:B------:R-:W-:Y:S02]  /*df70*/  FMUL.FTZ R23, R100, R131 ;  /* 0x0000008364177220 */ /* 0x000fe40000410000 */
[----:B------:R-:W-:Y:S01]  /*df80*/  LDSM.16.MT88.4 R128, [R185+0x1000] ;  /* 0x00100000b980783b */ /* 0x000fe20000004200 */
[----:B---3--:R-:W-:Y:S03]  /*df90*/  FFMA.FTZ R102, R210, c[0x0][0x2d0], -R162 ;  /* 0x0000b400d2667a23 */ /* 0x008fe600000108a2 */
[----:B------:R-:W1:Y:S01]  /*dfa0*/  MUFU.EX2 R173, R111 ;  /* 0x0000006f00ad7308 */ /* 0x000e620000000800 */
[-C--:B------:R-:W-:Y:S08]  /*dfb0*/  HMMA.16816.F32 R20, R112, R36.reuse, R20 ;  /* 0x000000247014723c */ /* 0x080ff00000001814 */
[C---:B------:R-:W-:Y:S01]  /*dfc0*/  HMMA.16816.F32 R24, R116.reuse, R36, R24 ;  /* 0x000000247418723c */ /* 0x040fe20000001818 */
[----:B------:R3:W-:Y:S06]  /*dfd0*/  MUFU.EX2 R202, R102 ;  /* 0x0000006600ca7308 */ /* 0x0007ec0000000800 */
[C---:B------:R-:W-:Y:S01]  /*dfe0*/  FMUL.FTZ R36, R101.reuse, R144 ;  /* 0x0000009065247220 */ /* 0x040fe20000410000 */
[-C--:B------:R-:W-:Y:S03]  /*dff0*/  HMMA.16816.F32 R28, R116, R38.reuse, R28 ;  /* 0x00000026741c723c */ /* 0x080fe6000000181c */
[----:B------:R1:W-:Y:S01]  /*e000*/  MUFU.EX2 R111, R105 ;  /* 0x00000069006f7308 */ /* 0x0003e20000000800 */
[C---:B------:R-:W-:Y:S02]  /*e010*/  FMUL.FTZ R37, R101.reuse, R145 ;  /* 0x0000009165257220 */ /* 0x040fe40000410000 */
[----:B--2---:R-:W-:Y:S02]  /*e020*/  FFMA.FTZ R101, R101, R249, R220 ;  /* 0x000000f965657223 */ /* 0x004fe400000100dc */
[C---:B------:R-:W-:Y:S05]  /*e030*/  HMMA.16816.F32 R32, R112.reuse, R38, R32 ;  /* 0x000000267020723c */ /* 0x040fea0000001820 */
[----:B------:R-:W-:Y:S02]  /*e040*/  MUFU.EX2 R164, R138 ;  /* 0x0000008a00a47308 */ /* 0x000fe40000000800 */
[C---:B------:R-:W-:Y:S02]  /*e050*/  FMUL.FTZ R38, R100.reuse, R146 ;  /* 0x0000009264267220 */ /* 0x040fe40000410000 */
[C---:B------:R-:W-:Y:S03]  /*e060*/  FMUL.FTZ R39, R100.reuse, R147 ;  /* 0x0000009364277220 */ /* 0x040fe60000410000 */
[----:B---3--:R-:W-:Y:S02]  /*e070*/  FFMA.FTZ R102, R207, c[0x0][0x2d0], -R3 ;  /* 0x0000b400cf667a23 */ /* 0x008fe40000010803 */
[----:B------:R-:W-:Y:S01]  /*e080*/  FFMA.FTZ R100, R100, R248, R168 ;  /* 0x000000f864647223 */ /* 0x000fe200000100a8 */
[----:B------:R-:W-:Y:S01]  /*e090*/  MUFU.EX2 R165, R139 ;  /* 0x0000008b00a57308 */ /* 0x000fe20000000800 */
[-C--:B-----5:R-:W-:Y:S03]  /*e0a0*/  HMMA.16816.F32 R36, R112, R120.reuse, R36 ;  /* 0x000000787024723c */ /* 0x0a0fe60000001824 */
[----:B-1----:R-:W-:Y:S01]  /*e0b0*/  FADD.FTZ R105, R235, R101 ;  /* 0x00000065eb697221 */ /* 0x002fe20000010000 */
[----:B------:R-:W-:Y:S04]  /*e0c0*/  F2FP.PACK_AB R101, R172, R171 ;  /* 0x000000abac65723e */ /* 0x000fe800000000ff */
[C---:B------:R-:W-:Y:S01]  /*e0d0*/  HMMA.16816.F32 R40, R116.reuse, R120, R40 ;  /* 0x000000787428723c */ /* 0x040fe20000001828 */
[----:B------:R1:W-:Y:S07]  /*e0e0*/  MUFU.EX2 R182, R102 ;  /* 0x0000006600b67308 */ /* 0x0003ee0000000800 */
[-C--:B------:R-:W-:Y:S03]  /*e0f0*/  HMMA.16816.F32 R44, R116, R122.reuse, R44 ;  /* 0x0000007a742c723c */ /* 0x080fe6000000182c */
[----:B------:R-:W-:Y:S05]  /*e100*/  MUFU.EX2 R168, R109 ;  /* 0x0000006d00a87308 */ /* 0x000fea0000000800 */
[C---:B------:R-:W-:Y:S01]  /*e110*/  HMMA.16816.F32 R48, R112.reuse, R122, R48 ;  /* 0x0000007a7030723c */ /* 0x040fe20000001830 */
[----:B------:R-:W2:Y:S03]  /*e120*/  LDSM.16.MT88.4 R120, [R186+0xc00] ;  /* 0x000c0000ba78783b */ /* 0x000ea60000004200 */
[--C-:B-1----:R-:W-:Y:S04]  /*e130*/  FFMA.FTZ R102, R206, c[0x0][0x2d0], -R3.reuse ;  /* 0x0000b400ce667a23 */ /* 0x102fe80000010803 */
[----:B------:R1:W-:Y:S04]  /*e140*/  MUFU.EX2 R183, R102 ;  /* 0x0000006600b77308 */ /* 0x0003e80000000800 */
[--C-:B-1----:R-:W-:Y:S01]  /*e150*/  FFMA.FTZ R102, R216, c[0x0][0x2d0], -R162.reuse ;  /* 0x0000b400d8667a23 */ /* 0x102fe200000108a2 */
[-C--:B--2---:R-:W-:Y:S05]  /*e160*/  HMMA.16816.F32 R52, R112, R120.reuse, R52 ;  /* 0x000000787034723c */ /* 0x084fea0000001834 */
[----:B------:R1:W-:Y:S03]  /*e170*/  MUFU.EX2 R180, R102 ;  /* 0x0000006600b47308 */ /* 0x0003e60000000800 */
[C---:B------:R-:W-:Y:S08]  /*e180*/  HMMA.16816.F32 R56, R116.reuse, R120, R56 ;  /* 0x000000787438723c */ /* 0x040ff00000001838 */
[-C--:B------:R-:W-:Y:S08]  /*e190*/  HMMA.16816.F32 R60, R116, R122.reuse, R60 ;  /* 0x0000007a743c723c */ /* 0x080ff0000000183c */
[C---:B------:R-:W-:Y:S01]  /*e1a0*/  HMMA.16816.F32 R64, R112.reuse, R122, R64 ;  /* 0x0000007a7040723c */ /* 0x040fe20000001840 */
[----:B------:R-:W2:Y:S03]  /*e1b0*/  LDSM.16.MT88.4 R120, [R185+0x1800] ;  /* 0x00180000b978783b */ /* 0x000ea60000004200 */
[--C-:B-1----:R-:W-:Y:S04]  /*e1c0*/  FFMA.FTZ R102, R217, c[0x0][0x2d0], -R162.reuse ;  /* 0x0000b400d9667a23 */ /* 0x102fe800000108a2 */
[----:B------:R1:W-:Y:S04]  /*e1d0*/  MUFU.EX2 R181, R102 ;  /* 0x0000006600b57308 */ /* 0x0003e80000000800 */
[--C-:B-1----:R-:W-:Y:S02]  /*e1e0*/  FFMA.FTZ R102, R219, c[0x0][0x2d0], -R3.reuse ;  /* 0x0000b400db667a23 */ /* 0x102fe40000010803 */
[----:B------:R-:W-:Y:S02]  /*e1f0*/  FFMA.FTZ R3, R104, c[0x0][0x2d0], -R3 ;  /* 0x0000b40068037a23 */ /* 0x000fe40000010803 */
[----:B------:R-:W3:Y:S02]  /*e200*/  LDL.LU R104, [R1+0xc] ;  /* 0x00000c0001687983 */ /* 0x000ee40000300800 */
[----:B------:R1:W-:Y:S01]  /*e210*/  MUFU.EX2 R179, R102 ;  /* 0x0000006600b37308 */ /* 0x0003e20000000800 */
[-C--:B--2---:R-:W-:Y:S09]  /*e220*/  HMMA.16816.F32 R68, R112, R120.reuse, R68 ;  /* 0x000000787044723c */ /* 0x084ff20000001844 */
[----:B------:R2:W5:Y:S01]  /*e230*/  MUFU.EX2 R110, R3 ;  /* 0x00000003006e7308 */ /* 0x0005620000000800 */
[C---:B------:R-:W-:Y:S08]  /*e240*/  HMMA.16816.F32 R72, R116.reuse, R120, R72 ;  /* 0x000000787448723c */ /* 0x040ff00000001848 */
[-C--:B------:R-:W-:Y:S04]  /*e250*/  HMMA.16816.F32 R76, R116, R122.reuse, R76 ;  /* 0x0000007a744c723c */ /* 0x080fe8000000184c */
[----:B-1----:R-:W-:Y:S01]  /*e260*/  FFMA.FTZ R102, R212, c[0x0][0x2d0], -R162 ;  /* 0x0000b400d4667a23 */ /* 0x002fe200000108a2 */
[----:B----4-:R-:W-:Y:S03]  /*e270*/  F2FP.PACK_AB R162, R167, R166 ;  /* 0x000000a6a7a2723e */ /* 0x010fe600000000ff */
[C---:B------:R-:W-:Y:S01]  /*e280*/  HMMA.16816.F32 R80, R112.reuse, R122, R80 ;  /* 0x0000007a7050723c */ /* 0x040fe20000001850 */
[----:B------:R-:W1:Y:S01]  /*e290*/  LDSM.16.MT88.4 R120, [R186+0x1800] ;  /* 0x00180000ba78783b */ /* 0x000e620000004200 */
[----:B------:R4:W1:Y:S02]  /*e2a0*/  MUFU.EX2 R169, R102 ;  /* 0x0000006600a97308 */ /* 0x0008640000000800 */
[----:B--2---:R-:W-:Y:S01]  /*e2b0*/  FFMA.FTZ R3, R103, R142, R231 ;  /* 0x0000008e67037223 */ /* 0x004fe200000100e7 */
[----:B------:R-:W-:Y:S04]  /*e2c0*/  F2FP.PACK_AB R103, R176, R173 ;  /* 0x000000adb067723e */ /* 0x000fe800000000ff */
[----:B------:R-:W-:Y:S03]  /*e2d0*/  LDSM.16.MT88.4 R140, [R186+0x800] ;  /* 0x00080000ba8c783b */ /* 0x000fe60000004200 */
[----:B-----5:R-:W-:Y:S01]  /*e2e0*/  F2FP.PACK_AB R163, R110, R111 ;  /* 0x0000006f6ea3723e */ /* 0x020fe200000000ff */
[----:B------:R-:W-:Y:S02]  /*e2f0*/  FADD.FTZ R109, R233, R3 ;  /* 0x00000003e96d7221 */ /* 0x000fe40000010000 */
[----:B------:R-:W-:Y:S04]  /*e300*/  FADD.FTZ R3, R238, R105 ;  /* 0x00000069ee037221 */ /* 0x000fe80000010000 */
[----:B------:R-:W-:Y:S04]  /*e310*/  FADD.FTZ R3, R244, R3 ;  /* 0x00000003f4037221 */ /* 0x000fe80000010000 */
[----:B------:R-:W-:Y:S01]  /*e320*/  FADD.FTZ R3, R225, R3 ;  /* 0x00000003e1037221 */ /* 0x000fe20000010000 */
[----:B----4-:R-:W-:Y:S03]  /*e330*/  F2FP.PACK_AB R102, R177, R175 ;  /* 0x000000afb166723e */ /* 0x010fe600000000ff */
[----:B------:R-:W-:Y:S01]  /*e340*/  FADD.FTZ R3, R230, R3 ;  /* 0x00000003e6037221 */ /* 0x000fe20000010000 */
[-C--:B-1----:R-:W-:Y:S08]  /*e350*/  HMMA.16816.F32 R84, R112, R120.reuse, R84 ;  /* 0x000000787054723c */ /* 0x082ff00000001854 */
[C---:B------:R-:W-:Y:S07]  /*e360*/  HMMA.16816.F32 R88, R116.reuse, R120, R88 ;  /* 0x000000787458723c */ /* 0x040fee0000001858 */
[----:B------:R-:W-:Y:S01]  /*e370*/  F2FP.PACK_AB R120, R202, R201 ;  /* 0x000000c9ca78723e */ /* 0x000fe200000000ff */
[-C--:B------:R-:W-:Y:S01]  /*e380*/  HMMA.16816.F32 R92, R116, R122.reuse, R92 ;  /* 0x0000007a745c723c */ /* 0x080fe2000000185c */
[----:B------:R-:W1:Y:S03]  /*e390*/  LDSM.16.MT88.4 R116, [R185+0x400] ;  /* 0x00040000b974783b */ /* 0x000e660000004200 */
[----:B------:R-:W-:Y:S04]  /*e3a0*/  F2FP.PACK_AB R121, R183, R182 ;  /* 0x000000b6b779723e */ /* 0x000fe800000000ff */
[----:B------:R-:W-:Y:S07]  /*e3b0*/  HMMA.16816.F32 R96, R112, R122, R96 ;  /* 0x0000007a7060723c */ /* 0x000fee0000001860 */
[----:B------:R-:W-:Y:S02]  /*e3c0*/  F2FP.PACK_AB R112, R230, R225 ;  /* 0x000000e1e670723e */ /* 0x000fe400000000ff */
[----:B------:R-:W-:Y:S03]  /*e3d0*/  F2FP.PACK_AB R113, R223, R224 ;  /* 0x000000e0df71723e */ /* 0x000fe600000000ff */
[----:B------:R-:W-:Y:S02]  /*e3e0*/  F2FP.PACK_AB R114, R221, R222 ;  /* 0x000000dedd72723e */ /* 0x000fe400000000ff */
[----:B------:R-:W-:Y:S02]  /*e3f0*/  F2FP.PACK_AB R115, R204, R203 ;  /* 0x000000cbcc73723e */ /* 0x000fe400000000ff */
[----:B------:R-:W-:Y:S02]  /*e400*/  F2FP.PACK_AB R122, R181, R180 ;  /* 0x000000b4b57a723e */ /* 0x000fe400000000ff */
[----:B------:R-:W-:Y:S03]  /*e410*/  F2FP.PACK_AB R123, R178, R179 ;  /* 0x000000b3b27b723e */ /* 0x000fe600000000ff */
        /* <DEDUP_REMOVED lines=14> */
[----:B------:R-:W4:Y:S07]  /*e500*/  LDSM.16.MT88.4 R128, [R186+0x1c00] ;  /* 0x001c0000ba80783b */ /* 0x000f2e0000004200 */
[-C--:B-1----:R-:W-:Y:S08]  /*e510*/  HMMA.16816.F32 R52, R112, R116.reuse, R52 ;  /* 0x000000747034723c */ /* 0x082ff00000001834 */
[C---:B------:R-:W-:Y:S08]  /*e520*/  HMMA.16816.F32 R56, R120.reuse, R116, R56 ;  /* 0x000000747838723c */ /* 0x040ff00000001838 */
[-C--:B------:R-:W-:Y:S08]  /*e530*/  HMMA.16816.F32 R60, R120, R118.reuse, R60 ;  /* 0x00000076783c723c */ /* 0x080ff0000000183c */
[C---:B------:R-:W-:Y:S08]  /*e540*/  HMMA.16816.F32 R64, R112.reuse, R118, R64 ;  /* 0x000000767040723c */ /* 0x040ff00000001840 */
[-C--:B--2---:R-:W-:Y:S08]  /*e550*/  HMMA.16816.F32 R68, R112, R124.reuse, R68 ;  /* 0x0000007c7044723c */ /* 0x084ff00000001844 */
[C---:B------:R-:W-:Y:S08]  /*e560*/  HMMA.16816.F32 R72, R120.reuse, R124, R72 ;  /* 0x0000007c7848723c */ /* 0x040ff00000001848 */
[-C--:B------:R-:W-:Y:S08]  /*e570*/  HMMA.16816.F32 R76, R120, R126.reuse, R76 ;  /* 0x0000007e784c723c */ /* 0x080ff0000000184c */
[C---:B------:R-:W-:Y:S08]  /*e580*/  HMMA.16816.F32 R80, R112.reuse, R126, R80 ;  /* 0x0000007e7050723c */ /* 0x040ff00000001850 */
[-C--:B----4-:R-:W-:Y:S08]  /*e590*/  HMMA.16816.F32 R84, R112, R128.reuse, R84 ;  /* 0x000000807054723c */ /* 0x090ff00000001854 */
[C---:B------:R-:W-:Y:S04]  /*e5a0*/  HMMA.16816.F32 R88, R120.reuse, R128, R88 ;  /* 0x000000807858723c */ /* 0x040fe80000001858 */
[----:B---3--:R-:W-:Y:S01]  /*e5b0*/  FFMA.FTZ R0, R0, R104, R160 ;  /* 0x0000006800007223 */ /* 0x008fe200000100a0 */
[----:B------:R-:W-:Y:S01]  /*e5c0*/  F2FP.PACK_AB R160, R168, R169 ;  /* 0x000000a9a8a0723e */ /* 0x000fe200000000ff */
[----:B------:R-:W-:Y:S02]  /*e5d0*/  FADD.FTZ R104, R234, R100 ;  /* 0x00000064ea687221 */ /* 0x000fe40000010000 */
[-C--:B------:R-:W-:Y:S04]  /*e5e0*/  HMMA.16816.F32 R92, R120, R130.reuse, R92 ;  /* 0x00000082785c723c */ /* 0x080fe8000000185c */
[----:B------:R-:W-:Y:S01]  /*e5f0*/  F2FP.PACK_AB R100, R174, R170 ;  /* 0x000000aaae64723e */ /* 0x000fe200000000ff */
[----:B------:R-:W-:Y:S01]  /*e600*/  FADD.FTZ R0, R161, R0 ;  /* 0x00000000a1007221 */ /* 0x000fe20000010000 */
[----:B------:R-:W-:Y:S01]  /*e610*/  F2FP.PACK_AB R161, R165, R164 ;  /* 0x000000a4a5a1723e */ /* 0x000fe200000000ff */
[----:B------:R-:W-:Y:S01]  /*e620*/  FADD.FTZ R104, R237, R104 ;  /* 0x00000068ed687221 */ /* 0x000fe20000010000 */
[----:B------:R-:W-:Y:S04]  /*e630*/  HMMA.16816.F32 R96, R112, R130, R96 ;  /* 0x000000827060723c */ /* 0x000fe80000001860 */
[----:B------:R-:W-:Y:S04]  /*e640*/  FADD.FTZ R0, R239, R0 ;  /* 0x00000000ef007221 */ /* 0x000fe80000010000 */
[-C--:B------:R-:W-:Y:S01]  /*e650*/  HMMA.16816.F32 R112, R100, R132.reuse, R4 ;  /* 0x000000846470723c */ /* 0x080fe20000001804 */
[----:B------:R-:W1:Y:S04]  /*e660*/  LDSM.16.MT88.4 R4, [R186+0x1400] ;  /* 0x00140000ba04783b */ /* 0x000e680000004200 */
[----:B------:R-:W-:Y:S03]  /*e670*/  FADD.FTZ R0, R240, R0 ;  /* 0x00000000f0007221 */ /* 0x000fe60000010000 */
        /* <DEDUP_REMOVED lines=50> */
[----:B------:R-:W-:Y:S01]  /*e9a0*/  FADD.FTZ R6, R175, R6 ;  /* 0x00000006af067221 */ /* 0x000fe20000010000 */
[----:B------:R-:W-:Y:S01]  /*e9b0*/  MOV R102, R2 ;  /* 0x0000000200667202 */ /* 0x000fe20000000f00 */
[----:B------:R-:W-:Y:S04]  /*e9c0*/  FADD.FTZ R4, R173, R3 ;  /* 0x00000003ad047221 */ /* 0x000fe80000010000 */
[----:B------:R-:W-:Y:S02]  /*e9d0*/  FADD.FTZ R3, R166, R0 ;  /* 0x00000000a6037221 */ /* 0x000fe40000010000 */
[----:B------:R-:W-:Y:S02]  /*e9e0*/  FADD.FTZ R0, R111, R5 ;  /* 0x000000056f007221 */ /* 0x000fe40000010000 */
[----:B------:R-:W-:Y:S02]  /*e9f0*/  FADD.FTZ R5, R177, R6 ;  /* 0x00000006b1057221 */ /* 0x000fe40000010000 */
[----:B------:R-:W-:Y:S02]  /*ea00*/  FADD.FTZ R4, R176, R4 ;  /* 0x00000004b0047221 */ /* 0x000fe40000010000 */
[----:B------:R-:W-:Y:S01]  /*ea10*/  FADD.FTZ R3, R167, R3 ;  /* 0x00000003a7037221 */ /* 0x000fe20000010000 */
[----:B------:R1:W-:Y:S01]  /*ea20*/  STL [R1+0x4], R5 ;  /* 0x0000040501007387 */ /* 0x0003e20000100800 */
[----:B------:R-:W-:Y:S03]  /*ea30*/  FADD.FTZ R0, R110, R0 ;  /* 0x000000006e007221 */ /* 0x000fe60000010000 */
[----:B------:R1:W-:Y:S04]  /*ea40*/  STL [R1], R4 ;  /* 0x0000000401007387 */ /* 0x0003e80000100800 */
[----:B------:R1:W-:Y:S04]  /*ea50*/  STL [R1+0x8], R3 ;  /* 0x0000080301007387 */ /* 0x0003e80000100800 */
[----:B------:R1:W-:Y:S01]  /*ea60*/  STL [R1+0xc], R0 ;  /* 0x00000c0001007387 */ /* 0x0003e20000100800 */
[----:B------:R-:W-:-:S05]  /*ea70*/  @P0 BRA `(.L_x_554) ;  /* 0xffffcf4000000947 */ /* 0x000fca000383ffff */
.L_x_549:
[----:B-1----:R-:W2:Y:S02]  /*ea80*/  LDL R0, [R1+0x10] ;  /* 0x0000100001007983 */ /* 0x002ea40000100800 */
[----:B--2---:R-:W-:-:S13]  /*ea90*/  ISETP.GE.AND P0, PT, R200, R0, PT ;  /* 0x00000000c800720c */ /* 0x004fda0003f06270 */
[----:B------:R-:W-:Y:S05]  /*eaa0*/  @!P0 BRA `(.L_x_555) ;  /* 0x0000432000008947 */ /* 0x000fea0003800000 */
[----:B------:R-:W-:Y:S01]  /*eab0*/  IMAD.MOV.U32 R101, RZ, RZ, R107 ;  /* 0x000000ffff657224 */ /* 0x000fe200078e006b */
[----:B------:R-:W-:Y:S01]  /*eac0*/  MOV R104, R102 ;  /* 0x0000006600687202 */ /* 0x000fe20000000f00 */
[----:B------:R-:W-:Y:S01]  /*ead0*/  IMAD.MOV.U32 R100, RZ, RZ, R108 ;  /* 0x000000ffff647224 */ /* 0x000fe200078e006c */
[----:B------:R-:W-:Y:S02]  /*eae0*/  MOV R103, R106 ;  /* 0x0000006a00677202 */ /* 0x000fe40000000f00 */
.L_x_574:
[----:B------:R-:W-:Y:S04]  /*eaf0*/  DEPBAR.LE SB0, 0x0 ;  /* 0x000080000000791a */ /* 0x000fe80000000000 */
[----:B------:R-:W-:Y:S01]  /*eb00*/  WARPSYNC 0xffffffff ;  /* 0xffffffff00007948 */ /* 0x000fe20003800000 */
[----:B------:R-:W-:Y:S01]  /*eb10*/  BAR.SYNC.DEFER_BLOCKING 0x0 ;  /* 0x0000000000007b1d */ /* 0x000fe20000010000 */
[----:B------:R-:W-:Y:S01]  /*eb20*/  SHF.R.S32.HI R0, RZ, 0x1f, R200 ;  /* 0x0000001fff007819 */ /* 0x000fe200000114c8 */
[----:B--2---:R-:W-:Y:S01]  /*eb30*/  IMAD.WIDE.U32 R2, R200, c[0x0][0x208], RZ ;  /* 0x00008200c8027a25 */ /* 0x004fe200078e00ff */
[C---:B------:R-:W-:Y:S02]  /*eb40*/  LOP3.LUT P5, RZ, R198.reuse, 0x100, RZ, 0xc0, !PT ;  /* 0x00000100c6ff7812 */ /* 0x040fe400078ac0ff */
[----:B------:R-:W-:Y:S01]  /*eb50*/  LOP3.LUT P4, RZ, R198, 0x80, RZ, 0xc0, !PT ;  /* 0x00000080c6ff7812 */ /* 0x000fe2000788c0ff */
[----:B------:R-:W-:Y:S01]  /*eb60*/  IMAD R0, R0, c[0x0][0x208], RZ ;  /* 0x0000820000007a24 */ /* 0x000fe200078e02ff */
[----:B------:R-:W-:Y:S03]  /*eb70*/  LOP3.LUT P3, RZ, R198, 0x40, RZ, 0xc0, !PT ;  /* 0x00000040c6ff7812 */ /* 0x000fe6000786c0ff */
[----:B------:R-:W-:Y:S05]  /*eb80*/  IMAD R0, R200, c[0x0][0x20c], R0 ;  /* 0x00008300c8007a24 */ /* 0x000fea00078e0200 */
[----:B------:R-:W-:Y:S01]  /*eb90*/  IADD3 R8, R3, R0, RZ ;  /* 0x0000000003087210 */ /* 0x000fe20007ffe0ff */
[----:B------:R-:W-:Y:S04]  /*eba0*/  IMAD.WIDE.U32 R2, R2, 0x30, RZ ;  /* 0x0000003002027825 */ /* 0x000fe800078e00ff */
[----:B------:R-:W-:Y:S01]  /*ebb0*/  IMAD R12, R8, 0x30, RZ ;  /* 0x00000030080c7824 */ /* 0x000fe200078e02ff */
[----:B------:R-:W-:Y:S04]  /*ebc0*/  LDSM.16.M88.4 R48, [R187] ;  /* 0x00000000bb30783b */ /* 0x000fe80000000200 */
[----:B------:R-:W-:Y:S01]  /*ebd0*/  IADD3 R3, R3, R12, RZ ;  /* 0x0000000c03037210 */ /* 0x000fe20007ffe0ff */
[----:B------:R-:W-:Y:S03]  /*ebe0*/  BSSY B0, `(.L_x_556) ;  /* 0x000010a000007945 */ /* 0x000fe60003800000 */
[----:B------:R-:W1:Y:S08]  /*ebf0*/  LDSM.16.M88.4 R16, [R184] ;  /* 0x00000000b810783b */ /* 0x000e700000000200 */
[----:B------:R-:W2:Y:S08]  /*ec00*/  LDSM.16.M88.4 R44, [R187+0x1000] ;  /* 0x00100000bb2c783b */ /* 0x000eb00000000200 */
[----:B------:R-:W3:Y:S08]  /*ec10*/  S2R R206, SR_TID.X ;  /* 0x0000000000ce7919 */ /* 0x000ef00000002100 */
[----:B------:R-:W4:Y:S08]  /*ec20*/  LDSM.16.M88.4 R32, [R184+0x400] ;  /* 0x00040000b820783b */ /* 0x000f300000000200 */
[----:B------:R-:W5:Y:S04]  /*ec30*/  LDL R217, [R1+0x10] ;  /* 0x0000100001d97983 */ /* 0x000f680000100800 */
[----:B------:R-:W4:Y:S01]  /*ec40*/  LDSM.16.M88.4 R108, [R184+0x800] ;  /* 0x00080000b86c783b */ /* 0x000f220000000200 */
[-C--:B-1----:R-:W-:Y:S03]  /*ec50*/  HMMA.16816.F32 R4, R48, R16.reuse, RZ ;  /* 0x000000103004723c */ /* 0x082fe600000018ff */
[----:B---3--:R-:W-:Y:S04]  /*ec60*/  ISETP.GT.AND P1, PT, R206, 0x3f, PT ;  /* 0x0000003fce00780c */ /* 0x008fe80003f24270 */
[----:B------:R-:W-:Y:S01]  /*ec70*/  LDSM.16.M88.4 R160, [R188] ;  /* 0x00000000bca0783b */ /* 0x000fe20000000200 */
[C---:B--2---:R-:W-:Y:S07]  /*ec80*/  HMMA.16816.F32 R8, R44.reuse, R16, RZ ;  /* 0x000000102c08723c */ /* 0x044fee00000018ff */
[----:B------:R-:W1:Y:S01]  /*ec90*/  LDSM.16.M88.4 R164, [R189] ;  /* 0x00000000bda4783b */ /* 0x000e620000000200 */
[-C--:B------:R-:W-:Y:S01]  /*eca0*/  HMMA.16816.F32 R12, R44, R18.reuse, RZ ;  /* 0x000000122c0c723c */ /* 0x080fe200000018ff */
[----:B------:R-:W-:Y:S03]  /*ecb0*/  @!P1 MOV R0, c[0x0][0x208] ;  /* 0x0000820000009a02 */ /* 0x000fe60000000f00 */
[----:B------:R-:W-:Y:S03]  /*ecc0*/  @!P1 MOV R16, c[0x0][0x20c] ;  /* 0x0000830000109a02 */ /* 0x000fe60000000f00 */
[----:B------:R-:W2:Y:S01]  /*ecd0*/  LDSM.16.M88.4 R168, [R188+0x1000] ;  /* 0x00100000bca8783b */ /* 0x000ea20000000200 */
[CC--:B------:R-:W-:Y:S04]  /*ece0*/  @!P1 LEA R24, P0, R0.reuse, R2.reuse, 0x5 ;  /* 0x0000000200189211 */ /* 0x0c0fe800078028ff */
[----:B------:R-:W-:Y:S03]  /*ecf0*/  @!P1 LEA.HI.X R28, R0, R3, R16, 0x5, P0 ;  /* 0x00000003001c9211 */ /* 0x000fe600000f2c10 */
[----:B------:R-:W3:Y:S01]  /*ed00*/  LDSM.16.M88.4 R172, [R197] ;  /* 0x00000000c5ac783b */ /* 0x000ee20000000200 */
[C---:B------:R-:W-:Y:S02]  /*ed10*/  HMMA.16816.F32 R16, R48.reuse, R18, RZ ;  /* 0x000000123010723c */ /* 0x040fe400000018ff */
[----:B------:R-:W-:Y:S04]  /*ed20*/  IADD3 R2, P0, R228, R2, RZ ;  /* 0x00000002e4027210 */ /* 0x000fe80007f1e0ff */
[----:B------:R-:W-:Y:S01]  /*ed30*/  IADD3.X R3, R3, R232, RZ, P0, !PT ;  /* 0x000000e803037210 */ /* 0x000fe200007fe4ff */
[----:B------:R-:W1:Y:S01]  /*ed40*/  LDSM.16.M88.4 R176, [R196] ;  /* 0x00000000c4b0783b */ /* 0x000e620000000200 */
[-C--:B----4-:R-:W-:Y:S01]  /*ed50*/  HMMA.16816.F32 R20, R48, R32.reuse, RZ ;  /* 0x000000203014723c */ /* 0x090fe200000018ff */
[C---:B------:R-:W-:Y:S04]  /*ed60*/  LEA R36, P0, R2.reuse, c[0x0][0x1f8], 0x1 ;  /* 0x00007e0002247a11 */ /* 0x040fe800078008ff */
[----:B------:R-:W-:Y:S02]  /*ed70*/  LEA.HI.X R37, R2, c[0x0][0x1fc], R3, 0x1, P0 ;  /* 0x00007f0002257a11 */ /* 0x000fe400000f0c03 */
[----:B------:R-:W-:Y:S02]  /*ed80*/  @!P1 IADD3 R0, P0, R24, R228, RZ ;  /* 0x000000e418009210 */ /* 0x000fe40007f1e0ff */
[C---:B------:R-:W-:Y:S01]  /*ed90*/  HMMA.16816.F32 R24, R44.reuse, R32, RZ ;  /* 0x000000202c18723c */ /* 0x040fe200000018ff */
[----:B------:R-:W-:Y:S01]  /*eda0*/  @!PT LDS RZ, [RZ] ;  /* 0x00000000fffff984 */ /* 0x000fe20000000800 */
[----:B------:R-:W-:Y:S01]  /*edb0*/  @!PT LDS RZ, [RZ] ;  /* 0x00000000fffff984 */ /* 0x000fe20000000800 */
[----:B------:R-:W-:Y:S01]  /*edc0*/  @!PT LDS RZ, [RZ] ;  /* 0x00000000fffff984 */ /* 0x000fe20000000800 */
[----:B------:R4:W-:Y:S02]  /*edd0*/  LDGSTS.E.BYPASS.LTC128B.128 [R199+0x1880], [R36.64], !P5 ;  /* 0x0188000024c77fae */ /* 0x0009e4000e901d46 */
[----:B------:R-:W-:Y:S02]  /*ede0*/  @!P1 IADD3.X R3, R28, R232, RZ, P0, !PT ;  /* 0x000000e81c039210 */ /* 0x000fe400007fe4ff */
[C---:B------:R-:W-:Y:S03]  /*edf0*/  @!P1 LEA R2, P0, R0.reuse, c[0x0][0x1f8], 0x1 ;  /* 0x00007e0000029a11 */ /* 0x040fe600078008ff */
[-C--:B------:R-:W-:Y:S01]  /*ee00*/  HMMA.16816.F32 R28, R44, R34.reuse, RZ ;  /* 0x000000222c1c723c */ /* 0x080fe200000018ff */
[----:B------:R4:W-:Y:S03]  /*ee10*/  LDGSTS.E.BYPASS.LTC128B.128 [R199+0x2480], [R36.64+0x40], !P4 ;  /* 0x0248004024c77fae */ /* 0x0009e6000e101d46 */
[----:B------:R-:W-:Y:S04]  /*ee20*/  @!P1 LEA.HI.X R3, R0, c[0x0][0x1fc], R3, 0x1, P0 ;  /* 0x00007f0000039a11 */ /* 0x000fe800000f0c03 */
[C---:B------:R-:W-:Y:S01]  /*ee30*/  HMMA.16816.F32 R32, R48.reuse, R34, RZ ;  /* 0x000000223020723c */ /* 0x040fe200000018ff */
[----:B------:R4:W-:Y:S08]  /*ee40*/  LDGSTS.E.BYPASS.LTC128B.128 [R199+0x3080], [R36.64+0x80], !P3 ;  /* 0x0308008024c77fae */ /* 0x0009f0000d901d46 */
[----:B------:R1:W-:Y:S08]  /*ee50*/  @!P1 LDGSTS.E.BYPASS.LTC128B.128 [R199+0x2080], [R2.64], !P5 ;  /* 0x0208000002c79fae */ /* 0x0003f0000e901d46 */
[----:B------:R1:W-:Y:S08]  /*ee60*/  @!P1 LDGSTS.E.BYPASS.LTC128B.128 [R199+0x2c80], [R2.64+0x40], !P4 ;  /* 0x02c8004002c79fae */ /* 0x0003f0000e101d46 */
[----:B------:R1:W-:Y:S01]  /*ee70*/  @!P1 LDGSTS.E.BYPASS.LTC128B.128 [R199+0x3880], [R2.64+0x80], !P3 ;  /* 0x0388008002c79fae */ /* 0x0003e2000d901d46 */
[-C--:B----4-:R-:W-:Y:S07]  /*ee80*/  HMMA.16816.F32 R36, R48, R108.reuse, RZ ;  /* 0x0000006c3024723c */ /* 0x090fee00000018ff */
[----:B------:R-:W0:Y:S01]  /*ee90*/  LDGDEPBAR ;  /* 0x00000000000079af */ /* 0x000e220000000000 */
[C---:B------:R-:W-:Y:S08]  /*eea0*/  HMMA.16816.F32 R40, R44.reuse, R108, RZ ;  /* 0x0000006c2c28723c */ /* 0x040ff000000018ff */
[-C--:B------:R-:W-:Y:S08]  /*eeb0*/  HMMA.16816.F32 R44, R44, R110.reuse, RZ ;  /* 0x0000006e2c2c723c */ /* 0x080ff000000018ff */
[----:B------:R-:W-:Y:S01]  /*eec0*/  HMMA.16816.F32 R48, R48, R110, RZ ;  /* 0x0000006e3030723c */ /* 0x000fe200000018ff */
[----:B------:R-:W-:Y:S07]  /*eed0*/  LDSM.16.M88.4 R108, [R187+0x2000] ;  /* 0x00200000bb6c783b */ /* 0x000fee0000000200 */
[-C--:B-1----:R-:W-:Y:S08]  /*eee0*/  HMMA.16816.F32 R4, R160, R164.reuse, R4 ;  /* 0x000000a4a004723c */ /* 0x082ff00000001804 */
[C---:B--2---:R-:W-:Y:S08]  /*eef0*/  HMMA.16816.F32 R8, R168.reuse, R164, R8 ;  /* 0x000000a4a808723c */ /* 0x044ff00000001808 */
        /* <DEDUP_REMOVED lines=23> */
[----:B------:R-:W1:Y:S03]  /*f070*/  LDSM.16.M88.4 R160, [R188+0x2000] ;  /* 0x00200000bca0783b */ /* 0x000e660000000200 */
[----:B-----5:R-:W-:Y:S04]  /*f080*/  ISETP.GT.AND P0, PT, R200, R217, PT ;  /* 0x000000d9c800720c */ /* 0x020fe80003f04270 */
        /* <DEDUP_REMOVED lines=28> */
[----:B------:R-:W-:Y:S07]  /*f250*/  LDSM.16.M88.4 R164, [R188+0x4000] ;  /* 0x00400000bca4783b */ /* 0x000fee0000000200 */
[-C--:B---3--:R-:W-:Y:S08]  /*f260*/  HMMA.16816.F32 R20, R108, R160.reuse, R20 ;  /* 0x000000a06c14723c */ /* 0x088ff00000001814 */
[C---:B------:R-:W-:Y:S08]  /*f270*/  HMMA.16816.F32 R24, R168.reuse, R160, R24 ;  /* 0x000000a0a818723c */ /* 0x040ff00000001818 */
[-C--:B------:R-:W-:Y:S08]  /*f280*/  HMMA.16816.F32 R28, R168, R162.reuse, R28 ;  /* 0x000000a2a81c723c */ /* 0x080ff0000000181c */
[C---:B------:R-:W-:Y:S01]  /*f290*/  HMMA.16816.F32 R32, R108.reuse, R162, R32 ;  /* 0x000000a26c20723c */ /* 0x040fe20000001820 */
[----:B------:R-:W1:Y:S07]  /*f2a0*/  LDSM.16.M88.4 R160, [R192] ;  /* 0x00000000c0a0783b */ /* 0x000e6e0000000200 */
        /* <DEDUP_REMOVED lines=157> */
.L_x_557:
[----:B--234-:R-:W-:Y:S05]  /*fc80*/  BSYNC B0 ;  /* 0x0000000000007941 */ /* 0x01cfea0003800000 */
.L_x_556:
        /* <DEDUP_REMOVED lines=34> */
.L_x_560:
[----:B------:R-:W-:Y:S04]  /*feb0*/  MOV R8, c[0x0][0x32c] ;  /* 0x0000cb0000087a02 */ /* 0x000fe80000000f00 */
[----:B------:R-:W-:Y:S11]  /*fec0*/  ISETP.NE.AND P0, PT, R8, 0x1, PT ;  /* 0x000000010800780c */ /* 0x000ff60003f05270 */
[----:B------:R-:W-:Y:S02]  /*fed0*/  @!UPT UIADD3 URZ, URZ, URZ, URZ ;  /* 0x0000003f3f3ff290 */ /* 0x000fe4000fffe03f */
[----:B------:R-:W-:Y:S05]  /*fee0*/  @P0 IMAD.HI.U32 R8, R4, c[0x0][0x330], RZ ;  /* 0x0000cc0004080a27 */ /* 0x000fea00078e00ff */
[----:B------:R-:W-:Y:S02]  /*fef0*/  @P0 SHF.R.U32.HI R4, RZ, c[0x0][0x334], R8 ;  /* 0x0000cd00ff040a19 */ /* 0x000fe40000011608 */
.L_x_561:
[----:B------:R-:W-:Y:S05]  /*ff00*/  BSYNC B0 ;  /* 0x0000000000007941 */ /* 0x000fea0003800000 */
.L_x_559:
[----:B------:R-:W-:Y:S04]  /*ff10*/  IMAD.IADD R8, R0, 0x1, -R236 ;  /* 0x0000000100087824 */ /* 0x000fe800078e0aec */
[----:B------:R-:W-:Y:S05]  /*ff20*/  IMAD R4, R4, c[0x0][0x32c], R8 ;  /* 0x0000cb0004047a24 */ /* 0x000fea00078e0208 */
[----:B------:R-:W-:Y:S02]  /*ff30*/  IADD3 R8, R4, c[0x0][0x32c], RZ ;  /* 0x0000cb0004087a10 */ /* 0x000fe40007ffe0ff */
[----:B------:R-:W-:Y:S02]  /*ff40*/  IMNMX R2, R2, R4, !PT ;  /* 0x0000000402027217 */ /* 0x000fe40007800200 */
[----:B------:R-:W-:Y:S02]  /*ff50*/  IMNMX R3, R3, R8, PT ;  /* 0x0000000803037217 */ /* 0x000fe40003800200 */
.L_x_558:
        /* <DEDUP_REMOVED lines=11> */
[----:B------:R-:W-:Y:S02]  /*10010*/  ISETP.LT.OR P0, PT, R3, 0x1, P0 ;  /* 0x000000010300780c */ /* 0x000fe40000701670 */
[----:B------:R-:W-:Y:S02]  /*10020*/  @P1 LOP3.LUT R198, R198, 0x8, RZ, 0xfc, !PT ;  /* 0x00000008c6c61812 */ /* 0x000fe400078efcff */
[----:B------:R-:W-:Y:S02]  /*10030*/  FSEL R9, R175, -INF , !P0 ;  /* 0xff800000af097808 */ /* 0x000fe40004000000 */
[----:B------:R-:W-:Y:S02]  /*10040*/  ISETP.GT.AND P0, PT, R2, 0x1, !P1 ;  /* 0x000000010200780c */ /* 0x000fe40004f04270 */
[----:B------:R-:W-:Y:S02]  /*10050*/  ISETP.GE.AND P1, PT, R0, 0x9, PT ;  /* 0x000000090000780c */ /* 0x000fe40003f26270 */
[C---:B------:R-:W-:Y:S02]  /*10060*/  ISETP.LT.OR P0, PT, R3.reuse, 0x2, P0 ;  /* 0x000000020300780c */ /* 0x040fe40000701670 */
        /* <DEDUP_REMOVED lines=63> */
.L_x_564:
[----:B------:R-:W-:Y:S04]  /*10460*/  MOV R8, c[0x0][0x32c] ;  /* 0x0000cb0000087a02 */ /* 0x000fe80000000f00 */
[----:B------:R-:W-:Y:S11]  /*10470*/  ISETP.NE.AND P0, PT, R8, 0x1, PT ;  /* 0x000000010800780c */ /* 0x000ff60003f05270 */
[----:B------:R-:W-:Y:S02]  /*10480*/  @!UPT UIADD3 URZ, URZ, URZ, URZ ;  /* 0x0000003f3f3ff290 */ /* 0x000fe4000fffe03f */
[----:B------:R-:W-:Y:S05]  /*10490*/  @P0 IMAD.HI.U32 R8, R4, c[0x0][0x330], RZ ;  /* 0x0000cc0004080a27 */ /* 0x000fea00078e00ff */
[----:B------:R-:W-:Y:S02]  /*104a0*/  @P0 SHF.R.U32.HI R4, RZ, c[0x0][0x334], R8 ;  /* 0x0000cd00ff040a19 */ /* 0x000fe40000011608 */
.L_x_565:
[----:B------:R-:W-:Y:S05]  /*104b0*/  BSYNC B0 ;  /* 0x0000000000007941 */ /* 0x000fea0003800000 */
.L_x_563:
[----:B------:R-:W-:Y:S04]  /*104c0*/  IMAD.IADD R8, R0, 0x1, -R236 ;  /* 0x0000000100087824 */ /* 0x000fe800078e0aec */
[----:B------:R-:W-:Y:S05]  /*104d0*/  IMAD R4, R4, c[0x0][0x32c], R8 ;  /* 0x0000cb0004047a24 */ /* 0x000fea00078e0208 */
[----:B------:R-:W-:Y:S02]  /*104e0*/  IADD3 R8, R4, c[0x0][0x32c], RZ ;  /* 0x0000cb0004087a10 */ /* 0x000fe40007ffe0ff */
[----:B------:R-:W-:Y:S02]  /*104f0*/  IMNMX R2, R2, R4, !PT ;  /* 0x0000000402027217 */ /* 0x000fe40007800200 */
[----:B------:R-:W-:Y:S02]  /*10500*/  IMNMX R3, R3, R8, PT ;  /* 0x0000000803037217 */ /* 0x000fe40003800200 */
.L_x_562:
[----:B------:R-:W-:Y:S01]  /*10510*/  LOP3.LUT P0, RZ, R198, 0x8, RZ, 0xc0, !PT ;  /* 0x00000008c6ff7812 */ /* 0x000fe2000780c0ff */
[----:B------:R-:W1:Y:S03]  /*10520*/  SHFL.IDX PT, R4, R5, 0x2, 0x1c1f ;  /* 0x005c1f0005047f89 */ /* 0x000e6600000e0000 */
        /* <DEDUP_REMOVED lines=59> */
.L_x_568:
[----:B------:R-:W-:Y:S04]  /*108e0*/  MOV R8, c[0x0][0x32c] ;  /* 0x0000cb0000087a02 */ /* 0x000fe80000000f00 */
[----:B------:R-:W-:Y:S11]  /*108f0*/  ISETP.NE.AND P0, PT, R8, 0x1, PT ;  /* 0x000000010800780c */ /* 0x000ff60003f05270 */
[----:B------:R-:W-:Y:S02]  /*10900*/  @!UPT UIADD3 URZ, URZ, URZ, URZ ;  /* 0x0000003f3f3ff290 */ /* 0x000fe4000fffe03f */
[----:B------:R-:W-:Y:S05]  /*10910*/  @P0 IMAD.HI.U32 R8, R4, c[0x0][0x330], RZ ;  /* 0x0000cc0004080a27 */ /* 0x000fea00078e00ff */
[----:B------:R-:W-:Y:S02]  /*10920*/  @P0 SHF.R.U32.HI R4, RZ, c[0x0][0x334], R8 ;  /* 0x0000cd00ff040a19 */ /* 0x000fe40000011608 */
.L_x_569:
[----:B------:R-:W-:Y:S05]  /*10930*/  BSYNC B0 ;  /* 0x0000000000007941 */ /* 0x000fea0003800000 */
.L_x_567:
[----:B------:R-:W-:Y:S04]  /*10940*/  IMAD.IADD R8, R0, 0x1, -R236 ;  /* 0x0000000100087824 */ /* 0x000fe800078e0aec */
[----:B------:R-:W-:Y:S05]  /*10950*/  IMAD R4, R4, c[0x0][0x32c], R8 ;  /* 0x0000cb0004047a24 */ /* 0x000fea00078e0208 */
[----:B------:R-:W-:Y:S02]  /*10960*/  IADD3 R8, R4, c[0x0][0x32c], RZ ;  /* 0x0000cb0004087a10 */ /* 0x000fe40007ffe0ff */
[----:B------:R-:W-:Y:S02]  /*10970*/  IMNMX R2, R2, R4, !PT ;  /* 0x0000000402027217 */ /* 0x000fe40007800200 */
[----:B------:R-:W-:Y:S02]  /*10980*/  IMNMX R3, R3, R8, PT ;  /* 0x0000000803037217 */ /* 0x000fe40003800200 */
.L_x_566:
        /* <DEDUP_REMOVED lines=61> */
.L_x_572:
[----:B------:R-:W-:Y:S04]  /*10d60*/  MOV R5, c[0x0][0x32c] ;  /* 0x0000cb0000057a02 */ /* 0x000fe80000000f00 */
[----:B------:R-:W-:Y:S11]  /*10d70*/  ISETP.NE.AND P0, PT, R5, 0x1, PT ;  /* 0x000000010500780c */ /* 0x000ff60003f05270 */
[----:B------:R-:W-:Y:S02]  /*10d80*/  @!UPT UIADD3 URZ, URZ, URZ, URZ ;  /* 0x0000003f3f3ff290 */ /* 0x000fe4000fffe03f */
[----:B------:R-:W-:Y:S05]  /*10d90*/  @P0 IMAD.HI.U32 R5, R4, c[0x0][0x330], RZ ;  /* 0x0000cc0004050a27 */ /* 0x000fea00078e00ff */
[----:B------:R-:W-:Y:S02]  /*10da0*/  @P0 SHF.R.U32.HI R4, RZ, c[0x0][0x334], R5 ;  /* 0x0000cd00ff040a19 */ /* 0x000fe40000011605 */
.L_x_573:
[----:B------:R-:W-:Y:S05]  /*10db0*/  BSYNC B0 ;  /* 0x0000000000007941 */ /* 0x000fea0003800000 */
.L_x_571:
[----:B------:R-:W-:Y:S04]  /*10dc0*/  IMAD.IADD R0, R0, 0x1, -R236 ;  /* 0x0000000100007824 */ /* 0x000fe800078e0aec */
[----:B------:R-:W-:Y:S05]  /*10dd0*/  IMAD R0, R4, c[0x0][0x32c], R0 ;  /* 0x0000cb0004007a24 */ /* 0x000fea00078e0200 */
[----:B------:R-:W-:Y:S02]  /*10de0*/  IADD3 R4, R0, c[0x0][0x32c], RZ ;  /* 0x0000cb0000047a10 */ /* 0x000fe40007ffe0ff */
[----:B------:R-:W-:Y:S02]  /*10df0*/  IMNMX R2, R2, R0, !PT ;  /* 0x0000000002027217 */ /* 0x000fe40007800200 */
[----:B------:R-:W-:Y:S02]  /*10e00*/  IMNMX R3, R3, R4, PT ;  /* 0x0000000403037217 */ /* 0x000fe40003800200 */
.L_x_570:
        /* <DEDUP_REMOVED lines=51> */
[----:B------:R-:W-:Y:S02]  /*11140*/  FMNMX.FTZ R4, R212, R4, !PT ;  /* 0x00000004d4047209 */ /* 0x000fe40007810000 */
[----:B------:R-:W-:Y:S01]  /*11150*/  FSEL R179, R110, -INF , !P0 ;  /* 0xff8000006eb37808 */ /* 0x000fe20004000000 */
[----:B------:R-:W1:Y:S01]  /*11160*/  SHFL.BFLY PT, R6, R0, 0x1, 0x1f ;  /* 0x0c201f0000067f89 */ /* 0x000e6200000e0000 */
[----:B------:R-:W-:Y:S02]  /*11170*/  ISETP.GT.AND P0, PT, R2, 0x20, !P3 ;  /* 0x000000200200780c */ /* 0x000fe40005f04270 */
[----:B------:R-:W-:Y:S02]  /*11180*/  FMNMX.FTZ R4, R211, R4, !PT ;  /* 0x00000004d3047209 */ /* 0x000fe40007810000 */
[----:B------:R-:W-:Y:S02]  /*11190*/  ISETP.LT.OR P0, PT, R3, 0x21, P0 ;  /* 0x000000210300780c */ /* 0x000fe40000701670 */
[----:B------:R-:W-:Y:S02]  /*111a0*/  FMNMX.FTZ R4, R210, R4, !PT ;  /* 0x00000004d2047209 */ /* 0x000fe40007810000 */
[----:B------:R-:W-:Y:S02]  /*111b0*/  FSEL R181, R31, -INF , !P0 ;  /* 0xff8000001fb57808 */ /* 0x000fe40004000000 */
        /* <DEDUP_REMOVED lines=81> */
[----:B------:R-:W-:Y:S02]  /*116d0*/  FFMA.FTZ R0, R16, c[0x0][0x2d0], -R111 ;  /* 0x0000b40010007a23 */ /* 0x000fe4000001086f */
        /* <DEDUP_REMOVED lines=12> */
[C---:B-1----:R-:W-:Y:S01]  /*117a0*/  FMUL.FTZ R6, R3.reuse, R114 ;  /* 0x0000007203067220 */ /* 0x042fe20000410000 */
        /* <DEDUP_REMOVED lines=11> */
[--C-:B------:R-:W-:Y:S01]  /*11860*/  FFMA.FTZ R103, R167, c[0x0][0x2d0], -R110.reuse ;  /* 0x0000b400a7677a23 */ /* 0x100fe2000001086e */
[----:B------:R-:W-:Y:S01]  /*11870*/  LDSM.16.MT88.4 R124, [R186+0x1c00] ;  /* 0x001c0000ba7c783b */ /* 0x000fe20000004200 */
[----:B------:R-:W-:Y:S02]  /*11880*/  FMUL.FTZ R0, R0, c[0x0][0x2d0] ;  /* 0x0000b40000007a20 */ /* 0x000fe40000410000 */
[----:B------:R1:W-:Y:S01]  /*11890*/  MUFU.EX2 R231, R103 ;  /* 0x0000006700e77308 */ /* 0x0003e20000000800 */
[--C-:B------:R-:W-:Y:S02]  /*118a0*/  FFMA.FTZ R5, R24, c[0x0][0x2d0], -R101.reuse ;  /* 0x0000b40018057a23 */ /* 0x100fe40000010865 */
[--C-:B------:R-:W-:Y:S02]  /*118b0*/  FFMA.FTZ R4, R25, c[0x0][0x2d0], -R101.reuse ;  /* 0x0000b40019047a23 */ /* 0x100fe40000010865 */
        /* <DEDUP_REMOVED lines=19> */
[----:B------:R-:W-:Y:S02]  /*119f0*/  FMUL.FTZ R66, R3, R66 ;  /* 0x0000004203427220 */ /* 0x000fe40000410000 */
[----:B--2---:R-:W-:Y:S02]  /*11a00*/  FFMA.FTZ R0, R14, c[0x0][0x2d0], -R101 ;  /* 0x0000b4000e007a23 */ /* 0x004fe40000010865 */
[C---:B---3--:R-:W-:Y:S02]  /*11a10*/  FMUL.FTZ R8, R2.reuse, R116 ;  /* 0x0000007402087220 */ /* 0x048fe40000410000 */
[C---:B------:R-:W-:Y:S01]  /*11a20*/  FMUL.FTZ R9, R2.reuse, R117 ;  /* 0x0000007502097220 */ /* 0x040fe20000410000 */
[----:B------:R2:W-:Y:S01]  /*11a30*/  MUFU.EX2 R239, R0 ;  /* 0x0000000000ef7308 */ /* 0x0005e20000000800 */
[C---:B------:R-:W-:Y:S02]  /*11a40*/  FMUL.FTZ R12, R2.reuse, R120 ;  /* 0x00000078020c7220 */ /* 0x040fe40000410000 */
[----:B------:R-:W-:Y:S02]  /*11a50*/  FMUL.FTZ R13, R2, R121 ;  /* 0x00000079020d7220 */ /* 0x000fe40000410000 */
[----:B----4-:R-:W-:Y:S02]  /*11a60*/  FMUL.FTZ R5, R100, R113 ;  /* 0x0000007164057220 */ /* 0x010fe40000410000 */
[C---:B------:R-:W-:Y:S01]  /*11a70*/  FMUL.FTZ R24, R2.reuse, R132 ;  /* 0x0000008402187220 */ /* 0x040fe20000410000 */
[----:B------:R-:W-:Y:S01]  /*11a80*/  MOV R132, R27 ;  /* 0x0000001b00847202 */ /* 0x000fe20000000f00 */
[C---:B------:R-:W-:Y:S01]  /*11a90*/  FMUL.FTZ R25, R2.reuse, R133 ;  /* 0x0000008502197220 */ /* 0x040fe20000410000 */
[----:B------:R-:W3:Y:S01]  /*11aa0*/  MUFU.EX2 R243, R4 ;  /* 0x0000000400f37308 */ /* 0x000ee20000000800 */
[C---:B------:R-:W-:Y:S01]  /*11ab0*/  FMUL.FTZ R28, R2.reuse, R136 ;  /* 0x00000088021c7220 */ /* 0x040fe20000410000 */
[----:B------:R-:W-:Y:S01]  /*11ac0*/  MOV R133, R217 ;  /* 0x000000d900857202 */ /* 0x000fe20000000f00 */
        /* <DEDUP_REMOVED lines=11> */
[C---:B------:R-:W-:Y:S02]  /*11b80*/  FMUL.FTZ R57, R2.reuse, R57 ;  /* 0x0000003902397220 */ /* 0x040fe40000410000 */
[----:B------:R-:W-:Y:S01]  /*11b90*/  FMUL.FTZ R60, R2, R60 ;  /* 0x0000003c023c7220 */ /* 0x000fe20000410000 */
[----:B---3--:R-:W-:Y:S01]  /*11ba0*/  F2FP.PACK_AB R115, R243, R242 ;  /* 0x000000f2f373723e */ /* 0x008fe200000000ff */
[----:B------:R-:W-:Y:S01]  /*11bb0*/  FMUL.FTZ R4, R100, R112 ;  /* 0x0000007064047220 */ /* 0x000fe20000410000 */
[----:B------:R-:W-:Y:S01]  /*11bc0*/  F2FP.PACK_AB R112, R235, R234 ;  /* 0x000000eaeb70723e */ /* 0x000fe200000000ff */
[----:B------:R-:W-:Y:S02]  /*11bd0*/  FMUL.FTZ R61, R2, R61 ;  /* 0x0000003d023d7220 */ /* 0x000fe40000410000 */
[----:B------:R-:W-:Y:S02]  /*11be0*/  FMUL.FTZ R67, R3, R67 ;  /* 0x0000004303437220 */ /* 0x000fe40000410000 */
[C---:B------:R-:W-:Y:S02]  /*11bf0*/  FMUL.FTZ R68, R100.reuse, R68 ;  /* 0x0000004464447220 */ /* 0x040fe40000410000 */
[----:B------:R-:W-:Y:S02]  /*11c00*/  FMUL.FTZ R69, R100, R69 ;  /* 0x0000004564457220 */ /* 0x000fe40000410000 */
[--C-:B-1----:R-:W-:Y:S02]  /*11c10*/  FFMA.FTZ R103, R165, c[0x0][0x2d0], -R109.reuse ;  /* 0x0000b400a5677a23 */ /* 0x102fe4000001086d */
[C---:B------:R-:W-:Y:S02]  /*11c20*/  FMUL.FTZ R70, R3.reuse, R70 ;  /* 0x0000004603467220 */ /* 0x040fe40000410000 */
[----:B------:R1:W-:Y:S01]  /*11c30*/  MUFU.EX2 R225, R103 ;  /* 0x0000006700e17308 */ /* 0x0003e20000000800 */
[----:B------:R-:W-:Y:S02]  /*11c40*/  FMUL.FTZ R71, R3, R71 ;  /* 0x0000004703477220 */ /* 0x000fe40000410000 */
        /* <DEDUP_REMOVED lines=15> */
[C---:B------:R-:W-:Y:S01]  /*11d40*/  FMUL.FTZ R84, R100.reuse, R84 ;  /* 0x0000005464547220 */ /* 0x040fe20000410000 */
[----:B------:R1:W-:Y:S01]  /*11d50*/  MUFU.EX2 R224, R103 ;  /* 0x0000006700e07308 */ /* 0x0003e20000000800 */
[----:B------:R-:W-:Y:S02]  /*11d60*/  FMUL.FTZ R85, R100, R85 ;  /* 0x0000005564557220 */ /* 0x000fe40000410000 */
[C---:B------:R-:W-:Y:S02]  /*11d70*/  FMUL.FTZ R86, R3.reuse, R86 ;  /* 0x0000005603567220 */ /* 0x040fe40000410000 */
[----:B------:R-:W-:Y:S02]  /*11d80*/  FMUL.FTZ R87, R3, R87 ;  /* 0x0000005703577220 */ /* 0x000fe40000410000 */
[--C-:B------:R-:W-:Y:S02]  /*11d90*/  FFMA.FTZ R104, R180, c[0x0][0x2d0], -R110.reuse ;  /* 0x0000b400b4687a23 */ /* 0x100fe4000001086e */
[C---:B------:R-:W-:Y:S02]  /*11da0*/  FMUL.FTZ R88, R2.reuse, R88 ;  /* 0x0000005802587220 */ /* 0x040fe40000410000 */
[----:B------:R-:W-:Y:S01]  /*11db0*/  MUFU.EX2 R223, R104 ;  /* 0x0000006800df7308 */ /* 0x000fe20000000800 */
[----:B------:R-:W-:Y:S02]  /*11dc0*/  FMUL.FTZ R89, R2, R89 ;  /* 0x0000005902597220 */ /* 0x000fe40000410000 */
[C---:B--2---:R-:W-:Y:S02]  /*11dd0*/  FMUL.FTZ R10, R0.reuse, R118 ;  /* 0x00000076000a7220 */ /* 0x044fe40000410000 */
[C---:B------:R-:W-:Y:S02]  /*11de0*/  FMUL.FTZ R11, R0.reuse, R119 ;  /* 0x00000077000b7220 */ /* 0x040fe40000410000 */
[----:B------:R-:W2:Y:S01]  /*11df0*/  LDSM.16.MT88.4 R116, [R185+0xc00] ;  /* 0x000c0000b974783b */ /* 0x000ea20000004200 */
[C---:B------:R-:W-:Y:S02]  /*11e00*/  FMUL.FTZ R14, R0.reuse, R122 ;  /* 0x0000007a000e7220 */ /* 0x040fe40000410000 */
[C---:B------:R-:W-:Y:S02]  /*11e10*/  FMUL.FTZ R15, R0.reuse, R123 ;  /* 0x0000007b000f7220 */ /* 0x040fe40000410000 */
[C---:B------:R-:W-:Y:S01]  /*11e20*/  HMMA.16816.F32 R8, R112.reuse, R20, R8 ;  /* 0x000000147008723c */ /* 0x040fe20000001808 */
[--C-:B-1----:R-:W-:Y:S02]  /*11e30*/  FFMA.FTZ R103, R175, c[0x0][0x2d0], -R109.reuse ;  /* 0x0000b400af677a23 */ /* 0x102fe4000001086d */
[----:B------:R-:W-:Y:S01]  /*11e40*/  LDSM.16.MT88.4 R120, [R185+0x400] ;  /* 0x00040000b978783b */ /* 0x000fe20000004200 */
[C---:B------:R-:W-:Y:S01]  /*11e50*/  FMUL.FTZ R26, R0.reuse, R134 ;  /* 0x00000086001a7220 */ /* 0x040fe20000410000 */
[----:B------:R1:W-:Y:S01]  /*11e60*/  MUFU.EX2 R221, R103 ;  /* 0x0000006700dd7308 */ /* 0x0003e20000000800 */
[----:B------:R-:W-:Y:S02]  /*11e70*/  FMUL.FTZ R27, R0, R135 ;  /* 0x00000087001b7220 */ /* 0x000fe40000410000 */
[-C--:B------:R-:W-:Y:S01]  /*11e80*/  HMMA.16816.F32 R12, R112, R22.reuse, R12 ;  /* 0x00000016700c723c */ /* 0x080fe2000000180c */
[----:B------:R-:W-:Y:S02]  /*11e90*/  FMUL.FTZ R20, R100, R128 ;  /* 0x0000008064147220 */ /* 0x000fe40000410000 */
[----:B------:R-:W3:Y:S01]  /*11ea0*/  LDL.LU R134, [R1+0x8] ;  /* 0x0000080001867983 */ /* 0x000ee20000300800 */
[--C-:B------:R-:W-:Y:S02]  /*11eb0*/  FFMA.FTZ R128, R212, c[0x0][0x2d0], -R109.reuse ;  /* 0x0000b400d4807a23 */ /* 0x100fe4000001086d */
[----:B------:R-:W-:Y:S01]  /*11ec0*/  FMUL.FTZ R21, R100, R129 ;  /* 0x0000008164157220 */ /* 0x000fe20000410000 */
[----:B------:R-:W4:Y:S01]  /*11ed0*/  LDL.LU R135, [R1] ;  /* 0x0000000001877983 */ /* 0x000f220000300800 */
[C---:B------:R-:W-:Y:S01]  /*11ee0*/  HMMA.16816.F32 R16, R160.reuse, R22, R16 ;  /* 0x00000016a010723c */ /* 0x040fe20000001810 */
[C---:B------:R-:W-:Y:S01]  /*11ef0*/  FMUL.FTZ R30, R0.reuse, R138 ;  /* 0x0000008a001e7220 */ /* 0x040fe20000410000 */
[----:B------:R-:W-:Y:S01]  /*11f00*/  MUFU.EX2 R205, R128 ;  /* 0x0000008000cd7308 */ /* 0x000fe20000000800 */
[----:B------:R-:W5:Y:S01]  /*11f10*/  LDL.LU R136, [R1+0x4] ;  /* 0x0000040001887983 */ /* 0x000f620000300800 */
[C---:B------:R-:W-:Y:S02]  /*11f20*/  FMUL.FTZ R31, R0.reuse, R139 ;  /* 0x0000008b001f7220 */ /* 0x040fe40000410000 */
[----:B------:R-:W-:Y:S02]  /*11f30*/  FMUL.FTZ R42, R0, R150 ;  /* 0x00000096002a7220 */ /* 0x000fe40000410000 */
[C---:B------:R-:W-:Y:S04]  /*11f40*/  FMUL.FTZ R22, R3.reuse, R130 ;  /* 0x0000008203167220 */ /* 0x040fe80000410000 */
[----:B------:R-:W-:Y:S02]  /*11f50*/  FMUL.FTZ R23, R3, R131 ;  /* 0x0000008303177220 */ /* 0x000fe40000410000 */
[----:B-1----:R-:W-:Y:S02]  /*11f60*/  FFMA.FTZ R103, R174, c[0x0][0x2d0], -R109 ;  /* 0x0000b400ae677a23 */ /* 0x002fe4000001086d */
[--C-:B------:R-:W-:Y:S02]  /*11f70*/  FFMA.FTZ R131, R213, c[0x0][0x2d0], -R110.reuse ;  /* 0x0000b400d5837a23 */ /* 0x100fe4000001086e */
[--C-:B------:R-:W-:Y:S01]  /*11f80*/  FFMA.FTZ R130, R216, c[0x0][0x2d0], -R110.reuse ;  /* 0x0000b400d8827a23 */ /* 0x100fe2000001086e */
[-C--:B------:R-:W-:Y:S01]  /*11f90*/  HMMA.16816.F32 R20, R160, R36.reuse, R20 ;  /* 0x00000024a014723c */ /* 0x080fe20000001814 */
[--C-:B------:R-:W-:Y:S01]  /*11fa0*/  FFMA.FTZ R129, R215, c[0x0][0x2d0], -R110.reuse ;  /* 0x0000b400d7817a23 */ /* 0x100fe2000001086e */
[----:B------:R-:W-:Y:S01]  /*11fb0*/  MUFU.EX2 R202, R131 ;  /* 0x0000008300ca7308 */ /* 0x000fe20000000800 */
[C---:B------:R-:W-:Y:S01]  /*11fc0*/  FMUL.FTZ R43, R0.reuse, R151 ;  /* 0x00000097002b7220 */ /* 0x040fe20000410000 */
[----:B------:R-:W-:Y:S01]  /*11fd0*/  MOV R215, R132 ;  /* 0x0000008400d77202 */ /* 0x000fe20000000f00 */
[C---:B------:R-:W-:Y:S01]  /*11fe0*/  FMUL.FTZ R46, R0.reuse, R154 ;  /* 0x0000009a002e7220 */ /* 0x040fe20000410000 */
[----:B------:R-:W-:Y:S01]  /*11ff0*/  MOV R216, R133 ;  /* 0x0000008500d87202 */ /* 0x000fe20000000f00 */
[C---:B------:R-:W-:Y:S01]  /*12000*/  FMUL.FTZ R47, R0.reuse, R155 ;  /* 0x0000009b002f7220 */ /* 0x040fe20000410000 */
[C---:B------:R-:W-:Y:S01]  /*12010*/  HMMA.16816.F32 R24, R112.reuse, R36, R24 ;  /* 0x000000247018723c */ /* 0x040fe20000001818 */
[----:B------:R-:W-:Y:S01]  /*12020*/  FMUL.FTZ R58, R0, R58 ;  /* 0x0000003a003a7220 */ /* 0x000fe20000410000 */
[----:B------:R-:W-:Y:S02]  /*12030*/  ISETP.GT.AND P0, PT, R200, R216, PT ;  /* 0x000000d8c800720c */ /* 0x000fe40003f04270 */
[----:B------:R1:W-:Y:S01]  /*12040*/  MUFU.EX2 R222, R103 ;  /* 0x0000006700de7308 */ /* 0x0003e20000000800 */
[----:B------:R-:W-:Y:S02]  /*12050*/  FMUL.FTZ R59, R0, R59 ;  /* 0x0000003b003b7220 */ /* 0x000fe40000410000 */
[C---:B------:R-:W-:Y:S01]  /*12060*/  FMUL.FTZ R36, R100.reuse, R144 ;  /* 0x0000009064247220 */ /* 0x040fe20000410000 */
[-C--:B------:R-:W-:Y:S01]  /*12070*/  HMMA.16816.F32 R28, R112, R38.reuse, R28 ;  /* 0x00000026701c723c */ /* 0x080fe2000000181c */
[----:B------:R-:W-:Y:S03]  /*12080*/  FMUL.FTZ R37, R100, R145 ;  /* 0x0000009164257220 */ /* 0x000fe60000410000 */
[C---:B------:R-:W-:Y:S02]  /*12090*/  FMUL.FTZ R62, R0.reuse, R62 ;  /* 0x0000003e003e7220 */ /* 0x040fe40000410000 */
[----:B------:R-:W-:Y:S01]  /*120a0*/  MUFU.EX2 R212, R129 ;  /* 0x0000008100d47308 */ /* 0x000fe20000000800 */
[C---:B------:R-:W-:Y:S01]  /*120b0*/  FMUL.FTZ R63, R0.reuse, R63 ;  /* 0x0000003f003f7220 */ /* 0x040fe20000410000 */
[C---:B------:R-:W-:Y:S01]  /*120c0*/  HMMA.16816.F32 R32, R160.reuse, R38, R32 ;  /* 0x00000026a020723c */ /* 0x040fe20000001820 */
[C---:B------:R-:W-:Y:S03]  /*120d0*/  FMUL.FTZ R74, R0.reuse, R74 ;  /* 0x0000004a004a7220 */ /* 0x040fe60000410000 */
[C---:B------:R-:W-:Y:S02]  /*120e0*/  FMUL.FTZ R75, R0.reuse, R75 ;  /* 0x0000004b004b7220 */ /* 0x040fe40000410000 */
[----:B------:R-:W-:Y:S02]  /*120f0*/  FMUL.FTZ R78, R0, R78 ;  /* 0x0000004e004e7220 */ /* 0x000fe40000410000 */
[C---:B------:R-:W-:Y:S04]  /*12100*/  FMUL.FTZ R38, R3.reuse, R146 ;  /* 0x0000009203267220 */ /* 0x040fe80000410000 */
[C---:B------:R-:W-:Y:S02]  /*12110*/  FMUL.FTZ R39, R3.reuse, R147 ;  /* 0x0000009303277220 */ /* 0x040fe40000410000 */
[--C-:B-1----:R-:W-:Y:S02]  /*12120*/  FFMA.FTZ R103, R170, c[0x0][0x2d0], -R111.reuse ;  /* 0x0000b400aa677a23 */ /* 0x102fe4000001086f */
[----:B------:R-:W-:Y:S02]  /*12130*/  FMUL.FTZ R79, R0, R79 ;  /* 0x0000004f004f7220 */ /* 0x000fe40000410000 */
[----:B------:R1:W-:Y:S01]  /*12140*/  MUFU.EX2 R218, R103 ;  /* 0x0000006700da7308 */ /* 0x0003e20000000800 */
[-C--:B--2---:R-:W-:Y:S01]  /*12150*/  HMMA.16816.F32 R36, R160, R116.reuse, R36 ;  /* 0x00000074a024723c */ /* 0x084fe20000001824 */
[C---:B------:R-:W-:Y:S02]  /*12160*/  FMUL.FTZ R96, R100.reuse, R96 ;  /* 0x0000006064607220 */ /* 0x040fe40000410000 */
[----:B------:R-:W-:Y:S02]  /*12170*/  FMUL.FTZ R97, R100, R97 ;  /* 0x0000006164617220 */ /* 0x000fe40000410000 */
[C---:B------:R-:W-:Y:S02]  /*12180*/  FMUL.FTZ R98, R3.reuse, R98 ;  /* 0x0000006203627220 */ /* 0x040fe40000410000 */
[----:B------:R-:W-:Y:S01]  /*12190*/  FMUL.FTZ R99, R3, R99 ;  /* 0x0000006303637220 */ /* 0x000fe20000410000 */
[C---:B------:R-:W-:Y:S01]  /*121a0*/  HMMA.16816.F32 R40, R112.reuse, R116, R40 ;  /* 0x000000747028723c */ /* 0x040fe20000001828 */
[----:B------:R-:W-:Y:S03]  /*121b0*/  FFMA.FTZ R110, R214, c[0x0][0x2d0], -R110 ;  /* 0x0000b400d66e7a23 */ /* 0x000fe6000001086e */
[C---:B------:R-:W-:Y:S01]  /*121c0*/  FMUL.FTZ R90, R0.reuse, R90 ;  /* 0x0000005a005a7220 */ /* 0x040fe20000410000 */
[----:B------:R-:W-:Y:S01]  /*121d0*/  MUFU.EX2 R214, R110 ;  /* 0x0000006e00d67308 */ /* 0x000fe20000000800 */
[----:B------:R-:W-:Y:S02]  /*121e0*/  FMUL.FTZ R91, R0, R91 ;  /* 0x0000005b005b7220 */ /* 0x000fe40000410000 */
[-C--:B------:R-:W-:Y:S01]  /*121f0*/  HMMA.16816.F32 R44, R112, R118.reuse, R44 ;  /* 0x00000076702c723c */ /* 0x080fe2000000182c */
[C---:B------:R-:W-:Y:S03]  /*12200*/  FMUL.FTZ R92, R2.reuse, R92 ;  /* 0x0000005c025c7220 */ /* 0x040fe60000410000 */
[----:B------:R-:W-:Y:S02]  /*12210*/  FMUL.FTZ R93, R2, R93 ;  /* 0x0000005d025d7220 */ /* 0x000fe40000410000 */
[C---:B------:R-:W-:Y:S02]  /*12220*/  FMUL.FTZ R94, R0.reuse, R94 ;  /* 0x0000005e005e7220 */ /* 0x040fe40000410000 */
[C---:B------:R-:W-:Y:S01]  /*12230*/  HMMA.16816.F32 R48, R160.reuse, R118, R48 ;  /* 0x00000076a030723c */ /* 0x040fe20000001830 */
[----:B------:R-:W2:Y:S03]  /*12240*/  LDSM.16.MT88.4 R116, [R186+0xc00] ;  /* 0x000c0000ba74783b */ /* 0x000ea60000004200 */
[----:B-1----:R-:W-:Y:S02]  /*12250*/  FFMA.FTZ R103, R169, c[0x0][0x2d0], -R111 ;  /* 0x0000b400a9677a23 */ /* 0x002fe4000001086f */
[----:B------:R-:W-:Y:S02]  /*12260*/  FMUL.FTZ R95, R0, R95 ;  /* 0x0000005f005f7220 */ /* 0x000fe40000410000 */
[----:B------:R1:W1:Y:S01]  /*12270*/  MUFU.EX2 R219, R103 ;  /* 0x0000006700db7308 */ /* 0x0002620000000800 */
[----:B------:R-:W-:Y:S03]  /*12280*/  FFMA.FTZ R104, R211, c[0x0][0x2d0], -R109 ;  /* 0x0000b400d3687a23 */ /* 0x000fe6000001086d */
[--C-:B-1----:R-:W-:Y:S06]  /*12290*/  FFMA.FTZ R103, R168, c[0x0][0x2d0], -R111.reuse ;  /* 0x0000b400a8677a23 */ /* 0x102fec000001086f */
[----:B------:R1:W-:Y:S01]  /*122a0*/  MUFU.EX2 R220, R103 ;  /* 0x0000006700dc7308 */ /* 0x0003e20000000800 */
[-C--:B--2---:R-:W-:Y:S08]  /*122b0*/  HMMA.16816.F32 R52, R160, R116.reuse, R52 ;  /* 0x00000074a034723c */ /* 0x084ff00000001834 */
[C---:B------:R-:W-:Y:S08]  /*122c0*/  HMMA.16816.F32 R56, R112.reuse, R116, R56 ;  /* 0x000000747038723c */ /* 0x040ff00000001838 */
[-C--:B------:R-:W-:Y:S01]  /*122d0*/  HMMA.16816.F32 R60, R112, R118.reuse, R60 ;  /* 0x00000076703c723c */ /* 0x080fe2000000183c */
[----:B-1----:R-:W-:Y:S07]  /*122e0*/  FFMA.FTZ R103, R172, c[0x0][0x2d0], -R111 ;  /* 0x0000b400ac677a23 */ /* 0x002fee000001086f */
[C---:B------:R-:W-:Y:S01]  /*122f0*/  HMMA.16816.F32 R64, R160.reuse, R118, R64 ;  /* 0x00000076a040723c */ /* 0x040fe20000001840 */
[----:B------:R-:W1:Y:S01]  /*12300*/  LDSM.16.MT88.4 R116, [R185+0x1800] ;  /* 0x00180000b974783b */ /* 0x000e620000004200 */
[----:B------:R2:W-:Y:S02]  /*12310*/  MUFU.EX2 R217, R103 ;  /* 0x0000006700d97308 */ /* 0x0005e40000000800 */
[--C-:B--2---:R-:W-:Y:S05]  /*12320*/  FFMA.FTZ R103, R171, c[0x0][0x2d0], -R101.reuse ;  /* 0x0000b400ab677a23 */ /* 0x104fea0000010865 */
[----:B------:R-:W-:Y:S03]  /*12330*/  LDSM.16.MT88.4 R168, [R186+0x1400] ;  /* 0x00140000baa8783b */ /* 0x000fe60000004200 */
[----:B------:R2:W-:Y:S01]  /*12340*/  MUFU.EX2 R177, R103 ;  /* 0x0000006700b17308 */ /* 0x0005e20000000800 */
[-C--:B-1----:R-:W-:Y:S08]  /*12350*/  HMMA.16816.F32 R68, R160, R116.reuse, R68 ;  /* 0x00000074a044723c */ /* 0x082ff00000001844 */
[C---:B------:R-:W-:Y:S01]  /*12360*/  HMMA.16816.F32 R72, R112.reuse, R116, R72 ;  /* 0x000000747048723c */ /* 0x040fe20000001848 */
[--C-:B--2---:R-:W-:Y:S02]  /*12370*/  FFMA.FTZ R103, R173, c[0x0][0x2d0], -R101.reuse ;  /* 0x0000b400ad677a23 */ /* 0x104fe40000010865 */
[----:B------:R-:W-:Y:S05]  /*12380*/  LDSM.16.MT88.4 R172, [R185+0x2000] ;  /* 0x00200000b9ac783b */ /* 0x000fea0000004200 */
        /* <DEDUP_REMOVED lines=9> */
[----:B------:R1:W2:Y:S06]  /*12420*/  MUFU.EX2 R179, R103 ;  /* 0x0000006700b37308 */ /* 0x0002ac0000000800 */
[----:B------:R-:W-:Y:S01]  /*12430*/  F2FP.PACK_AB R116, R219, R218 ;  /* 0x000000dadb74723e */ /* 0x000fe200000000ff */
[-C--:B------:R-:W-:Y:S01]  /*12440*/  HMMA.16816.F32 R92, R112, R118.reuse, R92 ;  /* 0x00000076705c723c */ /* 0x080fe2000000185c */
[----:B------:R-:W-:Y:S06]  /*12450*/  F2FP.PACK_AB R117, R176, R177 ;  /* 0x000000b1b075723e */ /* 0x000fec00000000ff */
[----:B------:R-:W-:Y:S01]  /*12460*/  F2FP.PACK_AB R112, R233, R231 ;  /* 0x000000e7e970723e */ /* 0x000fe200000000ff */
[----:B------:R-:W-:Y:S01]  /*12470*/  HMMA.16816.F32 R96, R160, R118, R96 ;  /* 0x00000076a060723c */ /* 0x000fe20000001860 */
[----:B------:R-:W-:Y:S03]  /*12480*/  F2FP.PACK_AB R113, R225, R230 ;  /* 0x000000e6e171723e */ /* 0x000fe600000000ff */
[----:B------:R-:W-:Y:S02]  /*12490*/  F2FP.PACK_AB R114, R223, R224 ;  /* 0x000000e0df72723e */ /* 0x000fe400000000ff */
[----:B------:R-:W-:Y:S02]  /*124a0*/  F2FP.PACK_AB R115, R222, R221 ;  /* 0x000000ddde73723e */ /* 0x000fe400000000ff */
[----:B------:R-:W-:Y:S01]  /*124b0*/  F2FP.PACK_AB R118, R217, R220 ;  /* 0x000000dcd976723e */ /* 0x000fe200000000ff */
[--C-:B-1----:R-:W-:Y:S02]  /*124c0*/  FFMA.FTZ R103, R210, c[0x0][0x2d0], -R109.reuse ;  /* 0x0000b400d2677a23 */ /* 0x102fe4000001086d */
[----:B------:R1:W1:Y:S01]  /*124d0*/  MUFU.EX2 R210, R130 ;  /* 0x0000008200d27308 */ /* 0x0002620000000800 */
[----:B--2---:R-:W-:Y:S01]  /*124e0*/  F2FP.PACK_AB R119, R179, R178 ;  /* 0x000000b2b377723e */ /* 0x004fe200000000ff */
[-C--:B------:R-:W-:Y:S01]  /*124f0*/  HMMA.16816.F32 R4, R112, R120.reuse, R4 ;  /* 0x000000787004723c */ /* 0x080fe20000001804 */
[----:B------:R-:W-:Y:S01]  /*12500*/  F2FP.PACK_AB R162, R214, R212 ;  /* 0x000000d4d6a2723e */ /* 0x000fe200000000ff */
[----:B------:R-:W-:Y:S02]  /*12510*/  FFMA.FTZ R109, R209, c[0x0][0x2d0], -R109 ;  /* 0x0000b400d16d7a23 */ /* 0x000fe4000001086d */
[----:B----4-:R-:W-:Y:S04]  /*12520*/  FFMA.FTZ R3, R3, R135, R237 ;  /* 0x0000008703037223 */ /* 0x010fe800000100ed */
[C---:B------:R-:W-:Y:S01]  /*12530*/  HMMA.16816.F32 R8, R116.reuse, R120, R8 ;  /* 0x000000787408723c */ /* 0x040fe20000001808 */
[----:B------:R2:W-:Y:S03]  /*12540*/  MUFU.EX2 R211, R103 ;  /* 0x0000006700d37308 */ /* 0x0005e60000000800 */
[----:B------:R-:W-:Y:S04]  /*12550*/  FADD.FTZ R3, R238, R3 ;  /* 0x00000003ee037221 */ /* 0x000fe80000010000 */
[-C--:B------:R-:W-:Y:S03]  /*12560*/  HMMA.16816.F32 R12, R116, R122.reuse, R12 ;  /* 0x0000007a740c723c */ /* 0x080fe6000000180c */
[----:B------:R-:W4:Y:S01]  /*12570*/  MUFU.EX2 R213, R109 ;  /* 0x0000006d00d57308 */ /* 0x000f220000000800 */
[----:B-1----:R-:W-:Y:S01]  /*12580*/  LDSM.16.MT88.4 R128, [R185+0x800] ;  /* 0x00080000b980783b */ /* 0x002fe20000004200 */
[----:B------:R-:W-:Y:S03]  /*12590*/  F2FP.PACK_AB R160, R210, R202 ;  /* 0x000000cad2a0723e */ /* 0x000fe600000000ff */
[C---:B------:R-:W-:Y:S05]  /*125a0*/  HMMA.16816.F32 R16, R112.reuse, R122, R16 ;  /* 0x0000007a7010723c */ /* 0x040fea0000001810 */
[----:B------:R-:W1:Y:S01]  /*125b0*/  MUFU.EX2 R209, R104 ;  /* 0x0000006800d17308 */ /* 0x000e620000000800 */
[----:B------:R-:W3:Y:S01]  /*125c0*/  LDSM.16.MT88.4 R120, [R186+0x400] ;  /* 0x00040000ba78783b */ /* 0x000ee20000004200 */
[--C-:B--2---:R-:W-:Y:S08]  /*125d0*/  FFMA.FTZ R103, R207, c[0x0][0x2d0], -R111.reuse ;  /* 0x0000b400cf677a23 */ /* 0x104ff0000001086f */
[----:B------:R2:W-:Y:S01]  /*125e0*/  MUFU.EX2 R180, R103 ;  /* 0x0000006700b47308 */ /* 0x0005e20000000800 */
[----:B----4-:R-:W-:Y:S02]  /*125f0*/  F2FP.PACK_AB R163, R213, R211 ;  /* 0x000000d3d5a3723e */ /* 0x010fe400000000ff */
[----:B-1----:R-:W-:Y:S01]  /*12600*/  F2FP.PACK_AB R161, R209, R205 ;  /* 0x000000cdd1a1723e */ /* 0x002fe200000000ff */
[--C-:B--2---:R-:W-:Y:S06]  /*12610*/  FFMA.FTZ R103, R206, c[0x0][0x2d0], -R111.reuse ;  /* 0x0000b400ce677a23 */ /* 0x104fec000001086f */
[----:B------:R1:W2:Y:S01]  /*12620*/  MUFU.EX2 R201, R103 ;  /* 0x0000006700c97308 */ /* 0x0002a20000000800 */
[-C--:B---3--:R-:W-:Y:S08]  /*12630*/  HMMA.16816.F32 R20, R112, R120.reuse, R20 ;  /* 0x000000787014723c */ /* 0x088ff00000001814 */
[C---:B------:R-:W-:Y:S08]  /*12640*/  HMMA.16816.F32 R24, R116.reuse, R120, R24 ;  /* 0x000000787418723c */ /* 0x040ff00000001818 */
[-C--:B------:R-:W-:Y:S01]  /*12650*/  HMMA.16816.F32 R28, R116, R122.reuse, R28 ;  /* 0x0000007a741c723c */ /* 0x080fe2000000181c */
[--C-:B-1----:R-:W-:Y:S03]  /*12660*/  FFMA.FTZ R103, R208, c[0x0][0x2d0], -R111.reuse ;  /* 0x0000b400d0677a23 */ /* 0x102fe6000001086f */
[----:B--2---:R-:W-:Y:S01]  /*12670*/  F2FP.PACK_AB R164, R201, R180 ;  /* 0x000000b4c9a4723e */ /* 0x004fe200000000ff */
[----:B------:R-:W-:Y:S03]  /*12680*/  FFMA.FTZ R111, R203, c[0x0][0x2d0], -R111 ;  /* 0x0000b400cb6f7a23 */ /* 0x000fe6000001086f */
[C---:B------:R-:W-:Y:S01]  /*12690*/  HMMA.16816.F32 R32, R112.reuse, R122, R32 ;  /* 0x0000007a7020723c */ /* 0x040fe20000001820 */
[----:B------:R-:W1:Y:S01]  /*126a0*/  LDSM.16.MT88.4 R120, [R185+0x1000] ;  /* 0x00100000b978783b */ /* 0x000e620000004200 */
[----:B------:R2:W-:Y:S10]  /*126b0*/  MUFU.EX2 R204, R103 ;  /* 0x0000006700cc7308 */ /* 0x0005f40000000800 */
[----:B------:R-:W3:Y:S01]  /*126c0*/  MUFU.EX2 R111, R111 ;  /* 0x0000006f006f7308 */ /* 0x000ee20000000800 */
[--C-:B--2---:R-:W-:Y:S09]  /*126d0*/  FFMA.FTZ R103, R181, c[0x0][0x2d0], -R101.reuse ;  /* 0x0000b400b5677a23 */ /* 0x104ff20000010865 */
[----:B------:R2:W-:Y:S01]  /*126e0*/  MUFU.EX2 R109, R103 ;  /* 0x00000067006d7308 */ /* 0x0005e20000000800 */
[----:B---3--:R-:W-:Y:S01]  /*126f0*/  F2FP.PACK_AB R166, R111, R204 ;  /* 0x000000cc6fa6723e */ /* 0x008fe200000000ff */
[-C--:B-1----:R-:W-:Y:S08]  /*12700*/  HMMA.16816.F32 R36, R112, R120.reuse, R36 ;  /* 0x000000787024723c */ /* 0x082ff00000001824 */
[C---:B------:R-:W-:Y:S01]  /*12710*/  HMMA.16816.F32 R40, R116.reuse, R120, R40 ;  /* 0x000000787428723c */ /* 0x040fe20000001828 */
[--C-:B--2---:R-:W-:Y:S07]  /*12720*/  FFMA.FTZ R103, R182, c[0x0][0x2d0], -R101.reuse ;  /* 0x0000b400b6677a23 */ /* 0x104fee0000010865 */
[-C--:B------:R-:W-:Y:S01]  /*12730*/  HMMA.16816.F32 R44, R116, R122.reuse, R44 ;  /* 0x0000007a742c723c */ /* 0x080fe2000000182c */
[----:B------:R1:W2:Y:S07]  /*12740*/  MUFU.EX2 R104, R103 ;  /* 0x0000006700687308 */ /* 0x0002ae0000000800 */
[C---:B------:R-:W-:Y:S01]  /*12750*/  HMMA.16816.F32 R48, R112.reuse, R122, R48 ;  /* 0x0000007a7030723c */ /* 0x040fe20000001830 */
[----:B------:R-:W3:Y:S03]  /*12760*/  LDSM.16.MT88.4 R120, [R186+0x1000] ;  /* 0x00100000ba78783b */ /* 0x000ee60000004200 */
[--C-:B-1----:R-:W-:Y:S01]  /*12770*/  FFMA.FTZ R103, R183, c[0x0][0x2d0], -R101.reuse ;  /* 0x0000b400b7677a23 */ /* 0x102fe20000010865 */
[----:B--2---:R-:W-:Y:S01]  /*12780*/  F2FP.PACK_AB R165, R104, R109 ;  /* 0x0000006d68a5723e */ /* 0x004fe200000000ff */
[----:B------:R-:W-:Y:S03]  /*12790*/  FFMA.FTZ R101, R105, c[0x0][0x2d0], -R101 ;  /* 0x0000b40069657a23 */ /* 0x000fe60000010865 */
[----:B------:R-:W2:Y:S01]  /*127a0*/  LDL.LU R105, [R1+0xc] ;  /* 0x00000c0001697983 */ /* 0x000ea20000300800 */
[----:B------:R5:W-:Y:S10]  /*127b0*/  MUFU.EX2 R110, R103 ;  /* 0x00000067006e7308 */ /* 0x000bf40000000800 */
[----:B------:R-:W1:Y:S01]  /*127c0*/  MUFU.EX2 R101, R101 ;  /* 0x0000006500657308 */ /* 0x000e620000000800 */
[-C--:B---3--:R-:W-:Y:S01]  /*127d0*/  HMMA.16816.F32 R52, R112, R120.reuse, R52 ;  /* 0x000000787034723c */ /* 0x088fe20000001834 */
[----:B-----5:R-:W-:Y:S02]  /*127e0*/  FFMA.FTZ R103, R100, R136, R245 ;  /* 0x0000008864677223 */ /* 0x020fe400000100f5 */
[----:B------:R-:W-:Y:S05]  /*127f0*/  FFMA.FTZ R100, R2, R134, R234 ;  /* 0x0000008602647223 */ /* 0x000fea00000100ea */
[C---:B------:R-:W-:Y:S01]  /*12800*/  HMMA.16816.F32 R56, R116.reuse, R120, R56 ;  /* 0x000000787438723c */ /* 0x040fe20000001838 */
[----:B------:R-:W-:Y:S03]  /*12810*/  FADD.FTZ R2, R249, R103 ;  /* 0x00000067f9027221 */ /* 0x000fe60000010000 */
[----:B------:R-:W-:Y:S02]  /*12820*/  FADD.FTZ R100, R235, R100 ;  /* 0x00000064eb647221 */ /* 0x000fe40000010000 */
[----:B------:R-:W-:Y:S01]  /*12830*/  FADD.FTZ R2, R248, R2 ;  /* 0x00000002f8027221 */ /* 0x000fe20000010000 */
[----:B-1----:R-:W-:Y:S01]  /*12840*/  F2FP.PACK_AB R167, R101, R110 ;  /* 0x0000006e65a7723e */ /* 0x002fe200000000ff */
[-C--:B------:R-:W-:Y:S01]  /*12850*/  HMMA.16816.F32 R60, R116, R122.reuse, R60 ;  /* 0x0000007a743c723c */ /* 0x080fe2000000183c */
[----:B------:R-:W-:Y:S03]  /*12860*/  FADD.FTZ R100, R244, R100 ;  /* 0x00000064f4647221 */ /* 0x000fe60000010000 */
[----:B------:R-:W-:Y:S04]  /*12870*/  FADD.FTZ R103, R240, R3 ;  /* 0x00000003f0677221 */ /* 0x000fe80000010000 */
[C---:B------:R-:W-:Y:S01]  /*12880*/  HMMA.16816.F32 R64, R112.reuse, R122, R64 ;  /* 0x0000007a7040723c */ /* 0x040fe20000001840 */
[----:B------:R-:W1:Y:S07]  /*12890*/  LDSM.16.MT88.4 R120, [R185+0x1c00] ;  /* 0x001c0000b978783b */ /* 0x000e6e0000004200 */
        /* <DEDUP_REMOVED lines=8> */
[-C--:B------:R-:W-:Y:S01]  /*12920*/  HMMA.16816.F32 R112, R160, R128.reuse, R4 ;  /* 0x00000080a070723c */ /* 0x080fe20000001804 */
[----:B------:R-:W1:Y:S07]  /*12930*/  LDSM.16.MT88.4 R4, [R186+0x2000] ;  /* 0x00200000ba04783b */ /* 0x000e6e0000004200 */
[C---:B------:R-:W-:Y:S07]  /*12940*/  HMMA.16816.F32 R116, R164.reuse, R128, R8 ;  /* 0x00000080a474723c */ /* 0x040fee0000001808 */
[----:B------:R-:W-:Y:S01]  /*12950*/  FADD.FTZ R9, R215, R2 ;  /* 0x00000002d7097221 */ /* 0x000fe20000010000 */
[-C--:B------:R-:W-:Y:S01]  /*12960*/  HMMA.16816.F32 R120, R164, R130.reuse, R12 ;  /* 0x00000082a478723c */ /* 0x080fe2000000180c */
[----:B------:R-:W-:Y:S03]  /*12970*/  FADD.FTZ R2, R251, R103 ;  /* 0x00000067fb027221 */ /* 0x000fe60000010000 */
[----:B------:R-:W-:Y:S01]  /*12980*/  FADD.FTZ R9, R231, R9 ;  /* 0x00000009e7097221 */ /* 0x000fe20000010000 */
[----:B------:R-:W-:Y:S01]  /*12990*/  MOV R103, R106 ;  /* 0x0000006a00677202 */ /* 0x000fe20000000f00 */
        /* <DEDUP_REMOVED lines=17> */
[-C--:B------:R-:W-:Y:S01]  /*12ab0*/  HMMA.16816.F32 R76, R164, R174.reuse, R76 ;  /* 0x000000aea44c723c */ /* 0x080fe2000000184c */
[----:B--2---:R-:W-:Y:S07]  /*12ac0*/  FFMA.FTZ R3, R0, R105, R239 ;  /* 0x0000006900037223 */ /* 0x004fee00000100ef */
[C---:B------:R-:W-:Y:S01]  /*12ad0*/  HMMA.16816.F32 R80, R160.reuse, R174, R80 ;  /* 0x000000aea050723c */ /* 0x040fe20000001850 */
[----:B------:R-:W-:Y:S03]  /*12ae0*/  FADD.FTZ R0, R250, R100 ;  /* 0x00000064fa007221 */ /* 0x000fe60000010000 */
[----:B------:R-:W-:Y:S01]  /*12af0*/  FADD.FTZ R3, R241, R3 ;  /* 0x00000003f1037221 */ /* 0x000fe20000010000 */
[----:B------:R-:W-:Y:S01]  /*12b00*/  MOV R100, R108 ;  /* 0x0000006c00647202 */ /* 0x000fe20000000f00 */
[----:B------:R-:W-:Y:S02]  /*12b10*/  FADD.FTZ R8, R218, R0 ;  /* 0x00000000da087221 */ /* 0x000fe40000010000 */
[----:B------:R-:W-:Y:S01]  /*12b20*/  FADD.FTZ R3, R242, R3 ;  /* 0x00000003f2037221 */ /* 0x000fe20000010000 */
[-C--:B-1----:R-:W-:Y:S03]  /*12b30*/  HMMA.16816.F32 R84, R160, R4.reuse, R84 ;  /* 0x00000004a054723c */ /* 0x082fe60000001854 */
[----:B------:R-:W-:Y:S02]  /*12b40*/  FADD.FTZ R3, R243, R3 ;  /* 0x00000003f3037221 */ /* 0x000fe40000010000 */
[----:B------:R-:W-:Y:S02]  /*12b50*/  FADD.FTZ R0, R225, R10 ;  /* 0x0000000ae1007221 */ /* 0x000fe40000010000 */
[----:B------:R-:W-:Y:S01]  /*12b60*/  FADD.FTZ R9, R219, R8 ;  /* 0x00000008db097221 */ /* 0x000fe20000010000 */
[C---:B------:R-:W-:Y:S01]  /*12b70*/  HMMA.16816.F32 R88, R164.reuse, R4, R88 ;  /* 0x00000004a458723c */ /* 0x040fe20000001858 */
[----:B------:R-:W-:Y:S03]  /*12b80*/  FADD.FTZ R10, R224, R2 ;  /* 0x00000002e00a7221 */ /* 0x000fe60000010000 */
[----:B------:R-:W-:Y:S02]  /*12b90*/  FADD.FTZ R3, R177, R3 ;  /* 0x00000003b1037221 */ /* 0x000fe40000010000 */
[----:B------:R-:W-:Y:S02]  /*12ba0*/  FADD.FTZ R8, R221, R0 ;  /* 0x00000000dd087221 */ /* 0x000fe40000010000 */
[----:B------:R-:W-:Y:S01]  /*12bb0*/  FADD.FTZ R2, R220, R9 ;  /* 0x00000009dc027221 */ /* 0x000fe20000010000 */
[-C--:B------:R-:W-:Y:S03]  /*12bc0*/  HMMA.16816.F32 R92, R164, R6.reuse, R92 ;  /* 0x00000006a45c723c */ /* 0x080fe6000000185c */
[----:B------:R-:W-:Y:S02]  /*12bd0*/  FADD.FTZ R3, R176, R3 ;  /* 0x00000003b0037221 */ /* 0x000fe40000010000 */
[----:B------:R-:W-:Y:S02]  /*12be0*/  FADD.FTZ R0, R223, R10 ;  /* 0x0000000adf007221 */ /* 0x000fe40000010000 */
[----:B------:R-:W-:Y:S01]  /*12bf0*/  FADD.FTZ R5, R222, R8 ;  /* 0x00000008de057221 */ /* 0x000fe20000010000 */
[----:B------:R-:W-:Y:S01]  /*12c00*/  HMMA.16816.F32 R96, R160, R6, R96 ;  /* 0x00000006a060723c */ /* 0x000fe20000001860 */
[----:B------:R-:W-:Y:S03]  /*12c10*/  FADD.FTZ R8, R217, R2 ;  /* 0x00000002d9087221 */ /* 0x000fe60000010000 */
        /* <DEDUP_REMOVED lines=19> */
[----:B------:R-:W-:Y:S03]  /*12d50*/  FADD.FTZ R2, R110, R2 ;  /* 0x000000026e027221 */ /* 0x000fe60000010000 */
[----:B------:R2:W-:Y:S01]  /*12d60*/  STL [R1+0x8], R3 ;  /* 0x0000080301007387 */ /* 0x0005e20000100800 */
[----:B------:R-:W-:Y:S01]  /*12d70*/  FADD.FTZ R2, R101, R2 ;  /* 0x0000000265027221 */ /* 0x000fe20000010000 */
[----:B------:R-:W-:Y:S04]  /*12d80*/  MOV R101, R107 ;  /* 0x0000006b00657202 */ /* 0x000fe80000000f00 */
[----:B------:R2:W-:Y:S01]  /*12d90*/  STL [R1+0xc], R2 ;  /* 0x00000c0201007387 */ /* 0x0005e20000100800 */
[----:B-1----:R-:W-:Y:S04]  /*12da0*/  IADD3 R0, R200, -0x1, RZ ;  /* 0xffffffffc8007810 */ /* 0x002fe80007ffe0ff */
[----:B------:R-:W-:Y:S01]  /*12db0*/  MOV R200, R0 ;  /* 0x0000000000c87202 */ /* 0x000fe20000000f00 */
[----:B------:R-:W-:-:S05]  /*12dc0*/  @P0 BRA `(.L_x_574) ;  /* 0xffffbd2000000947 */ /* 0x000fca000383ffff */
.L_x_555:
[----:B------:R-:W-:Y:S02]  /*12dd0*/  MOV R9, 0x1f ;  /* 0x0000001f00097802 */ /* 0x000fe40000000f00 */
[----:B------:R-:W-:Y:S01]  /*12de0*/  MOV R8, 0xffffffff ;  /* 0xffffffff00087802 */ /* 0x000fe20000000f00 */
[----:B------:R-:W-:Y:S05]  /*12df0*/  BRA.DIV ~URZ, `(.L_x_575) ;  /* 0x000060b27f007947 */ /* 0x000fea000b800000 */
[----:B--2---:R-:W2:Y:S04]  /*12e00*/  LDL R2, [R1+0x4] ;  /* 0x0000040001027983 */ /* 0x004ea80000100800 */
[----:B--2---:R1:W2:Y:S02]  /*12e10*/  SHFL.BFLY PT, R0, R2, 0x2, 0x1f ;  /* 0x0c401f0002007f89 */ /* 0x0042a400000e0000 */
.L_x_655:
[----:B-1----:R-:W3:Y:S02]  /*12e20*/  LDL.LU R2, [R1+0x4] ;  /* 0x0000040001027983 */ /* 0x002ee40000300800 */
[----:B--23--:R-:W-:Y:S01]  /*12e30*/  FADD.FTZ R5, R0, R2 ;  /* 0x0000000200057221 */ /* 0x00cfe20000010000 */
[----:B------:R-:W-:Y:S05]  /*12e40*/  BRA.DIV ~URZ, `(.L_x_576) ;  /* 0x000060b27f007947 */ /* 0x000fea000b800000 */
[----:B------:R-:W2:Y:S04]  /*12e50*/  LDL.LU R10, [R1] ;  /* 0x00000000010a7983 */ /* 0x000ea80000300800 */
[----:B------:R-:W3:Y:S04]  /*12e60*/  LDL.LU R3, [R1+0x8] ;  /* 0x0000080001037983 */ /* 0x000ee80000300800 */
[----:B------:R-:W4:Y:S04]  /*12e70*/  LDL.LU R9, [R1+0xc] ;  /* 0x00000c0001097983 */ /* 0x000f280000300800 */
[----:B--2---:R-:W1:Y:S04]  /*12e80*/  SHFL.BFLY PT, R2, R10, 0x2, 0x1f ;  /* 0x0c401f000a027f89 */ /* 0x004e6800000e0000 */
[----:B---3--:R-:W2:Y:S04]  /*12e90*/  SHFL.BFLY PT, R0, R3, 0x2, 0x1f ;  /* 0x0c401f0003007f89 */ /* 0x008ea800000e0000 */
[----:B----4-:R-:W3:Y:S01]  /*12ea0*/  SHFL.BFLY PT, R6, R9, 0x2, 0x1f ;  /* 0x0c401f0009067f89 */ /* 0x010ee200000e0000 */
[----:B-1----:R-:W-:-:S02]  /*12eb0*/  FADD.FTZ R2, R2, R10 ;  /* 0x0000000a02027221 */ /* 0x002fc40000010000 */
[----:B--2---:R-:W-:-:S03]  /*12ec0*/  FADD.FTZ R0, R0, R3 ;  /* 0x0000000300007221 */ /* 0x004fc60000010000 */
[----:B------:R-:W1:Y:S01]  /*12ed0*/  SHFL.BFLY PT, R4, R2, 0x1, 0x1f ;  /* 0x0c201f0002047f89 */ /* 0x000e6200000e0000 */
[----:B---3--:R-:W-:-:S03]  /*12ee0*/  FADD.FTZ R6, R6, R9 ;  /* 0x0000000906067221 */ /* 0x008fc60000010000 */
[----:B------:R-:W2:Y:S04]  /*12ef0*/  SHFL.BFLY PT, R3, R5, 0x1, 0x1f ;  /* 0x0c201f0005037f89 */ /* 0x000ea800000e0000 */
[----:B------:R-:W3:Y:S04]  /*12f00*/  SHFL.BFLY PT, R7, R0, 0x1, 0x1f ;  /* 0x0c201f0000077f89 */ /* 0x000ee800000e0000 */
[----:B------:R4:W4:Y:S01]  /*12f10*/  SHFL.BFLY PT, R8, R6, 0x1, 0x1f ;  /* 0x0c201f0006087f89 */ /* 0x00092200000e0000 */
[----:B-1----:R-:W-:Y:S02]  /*12f20*/  FADD.FTZ R4, R2, R4 ;  /* 0x0000000402047221 */ /* 0x002fe40000010000 */
[----:B--2---:R-:W-:-:S02]  /*12f30*/  FADD.FTZ R5, R5, R3 ;  /* 0x0000000305057221 */ /* 0x004fc40000010000 */
[----:B---3--:R-:W-:-:S03]  /*12f40*/  FADD.FTZ R7, R0, R7 ;  /* 0x0000000700077221 */ /* 0x008fc60000010000 */
.L_x_656:
[----:B------:R-:W-:Y:S01]  /*12f50*/  FSETP.NE.FTZ.AND P3, PT, R5, RZ, PT ;  /* 0x000000ff0500720b */ /* 0x000fe20003f75000 */
[----:B------:R-:W-:Y:S01]  /*12f60*/  CS2R R2, SRZ ;  /* 0x0000000000027805 */ /* 0x000fe2000001ff00 */
[----:B------:R-:W-:Y:S01]  /*12f70*/  MOV R0, RZ ;  /* 0x000000ff00007202 */ /* 0x000fe20000000f00 */
[----:B----4-:R-:W-:Y:S01]  /*12f80*/  FADD.FTZ R6, R8, R6 ;  /* 0x0000000608067221 */ /* 0x010fe20000010000 */
[----:B------:R-:W-:Y:S02]  /*12f90*/  FSETP.NE.FTZ.AND P2, PT, R4, RZ, PT ;  /* 0x000000ff0400720b */ /* 0x000fe40003f55000 */
[----:B------:R-:W-:Y:S02]  /*12fa0*/  FSETP.NE.FTZ.AND P1, PT, R7, RZ, PT ;  /* 0x000000ff0700720b */ /* 0x000fe40003f35000 */
[----:B------:R-:W-:Y:S02]  /*12fb0*/  FSETP.NE.FTZ.AND P0, PT, R6, RZ, PT ;  /* 0x000000ff0600720b */ /* 0x000fe40003f15000 */
[----:B------:R-:W-:-:S02]  /*12fc0*/  MOV R25, 0xff800000 ;  /* 0xff80000000197802 */ /* 0x000fc40000000f00 */
        /* <DEDUP_REMOVED lines=12> */
[----:B------:R-:W2:Y:S01]  /*13090*/  @P1 MUFU.RCP R2, R7 ;  /* 0x0000000700021308 */ /* 0x000ea20000001000 */
        /* <DEDUP_REMOVED lines=20> */
[----:B------:R3:W4:Y:S01]  /*131e0*/  @P1 MUFU.LG2 R0, R7 ;  /* 0x0000000700001308 */ /* 0x0007220000000c00 */
        /* <DEDUP_REMOVED lines=8> */
[----:B---3--:R-:W-:Y:S01]  /*13270*/  @P2 MOV R7, 0x3f317218 ;  /* 0x3f31721800072802 */ /* 0x008fe20000000f00 */
[----:B------:R-:W-:Y:S02]  /*13280*/  FMUL.FTZ R143, R3, R83 ;  /* 0x00000053038f7220 */ /* 0x000fe40000410000 */
[----:B--2---:R-:W-:Y:S02]  /*13290*/  FMUL.FTZ R46, R2, R60 ;  /* 0x0000003c022e7220 */ /* 0x004fe40000410000 */
[----:B------:R-:W-:Y:S02]  /*132a0*/  @P2 FMUL.FTZ R4, R7, c[0x0][0x2d0] ;  /* 0x0000b40007042a20 */ /* 0x000fe40000410000 */
[----:B----4-:R-:W-:Y:S01]  /*132b0*/  @P1 FMUL.FTZ R7, R0, 0.69314718246459960938 ;  /* 0x3f31721800071820 */ /* 0x010fe20000410000 */
        /* <DEDUP_REMOVED lines=79> */
.L_x_488:
[----:B---3--:R3:W5:Y:S04]  /*137b0*/  LDL R6, [R1+0x20] ;  /* 0x0000200001067983 */ /* 0x0087680000100800 */
[----:B------:R-:W4:Y:S01]  /*137c0*/  S2R R2, SR_TID.X ;  /* 0x0000000000027919 */ /* 0x000f220000002100 */
[----:B------:R-:W-:Y:S01]  /*137d0*/  BSSY B0, `(.L_x_577) ;  /* 0x0000011000007945 */ /* 0x000fe20003800000 */
[----:B----4-:R-:W-:-:S13]  /*137e0*/  LOP3.LUT P0, RZ, R2, 0x7f, RZ, 0xc0, !PT ;  /* 0x0000007f02ff7812 */ /* 0x010fda000780c0ff */
[----:B------:R-:W-:Y:S05]  /*137f0*/  @P0 BRA `(.L_x_578) ;  /* 0x000000e000000947 */ /* 0x000fea0003800000 */
[----:B---3--:R-:W3:Y:S01]  /*13800*/  S2R R4, SR_LANEID ;  /* 0x0000000000047919 */ /* 0x008ee20000000000 */
[----:B------:R-:W-:Y:S01]  /*13810*/  VOTEU.ANY UR4, UPT, PT ;  /* 0x0000000000047886 */ /* 0x000fe200038e0100 */
[----:B--2---:R-:W-:Y:S01]  /*13820*/  IMAD.MOV.U32 R5, RZ, RZ, c[0x0][0x564] ;  /* 0x00015900ff057624 */ /* 0x004fe200078e00ff */
[----:B------:R-:W3:Y:S08]  /*13830*/  FLO.U32 R3, UR4 ;  /* 0x0000000400037d00 */ /* 0x000ef000080e0000 */
[----:B------:R-:W2:Y:S01]  /*13840*/  POPC R2, UR4 ;  /* 0x0000000400027d09 */ /* 0x000ea20008000000 */
[----:B---3--:R-:W-:Y:S01]  /*13850*/  ISETP.EQ.U32.AND P0, PT, R3, R4, PT ;  /* 0x000000040300720c */ /* 0x008fe20003f02070 */
[----:B------:R-:W-:-:S12]  /*13860*/  IMAD.MOV.U32 R4, RZ, RZ, c[0x0][0x560] ;  /* 0x00015800ff047624 */ /* 0x000fd800078e00ff */
[----:B--2---:R2:W3:Y:S04]  /*13870*/  @P0 ATOMG.E.ADD.STRONG.GPU PT, R2, [R4.64], R2 ;  /* 0x00000002040209a8 */ /* 0x0044e800081ee1c6 */
[----:B--2---:R-:W2:Y:S04]  /*13880*/  S2R R4, SR_LTMASK ;  /* 0x0000000000047919 */ /* 0x004ea80000003900 */
[----:B---3--:R2:W3:Y:S02]  /*13890*/  SHFL.IDX PT, R3, R2, R3, 0x1f ;  /* 0x00001f0302037589 */ /* 0x0084e400000e0000 */
[----:B--2---:R-:W-:-:S06]  /*138a0*/  LOP3.LUT R2, R4, UR4, RZ, 0xc0, !PT ;  /* 0x0000000404027c12 */ /* 0x004fcc000f8ec0ff */
[----:B------:R-:W3:Y:S02]  /*138b0*/  POPC R2, R2 ;  /* 0x0000000200027309 */ /* 0x000ee40000000000 */
[----:B---3-5:R-:W-:-:S05]  /*138c0*/  IADD3 R6, R3, c[0x0][0xc], R2 ;  /* 0x0000030003067a10 */ /* 0x028fca0007ffe002 */
[----:B------:R2:W-:Y:S02]  /*138d0*/  STL [R1+0x20], R6 ;  /* 0x0000200601007387 */ /* 0x0005e40000100800 */
.L_x_578:
[----:B---3--:R-:W-:Y:S05]  /*138e0*/  BSYNC B0 ;  /* 0x0000000000007941 */ /* 0x008fea0003800000 */
.L_x_577:
[----:B------:R-:W-:Y:S01]  /*138f0*/  PRMT R0, R0, 0x9910, RZ ;  /* 0x0000991000007816 */ /* 0x000fe200000000ff */
[----:B------:R-:W-:Y:S01]  /*13900*/  BSSY B1, `(.L_x_579) ;  /* 0x00003dc000017945 */ /* 0x000fe20003800000 */
[----:B-----5:R-:W-:Y:S02]  /*13910*/  IMAD.MOV.U32 R74, RZ, RZ, R6 ;  /* 0x000000ffff4a7224 */ /* 0x020fe400078e0006 */
[----:B------:R-:W-:-:S13]  /*13920*/  ISETP.NE.AND P0, PT, R0, RZ, PT ;  /* 0x000000ff0000720c */ /* 0x000fda0003f05270 */
[----:B------:R-:W-:Y:S05]  /*13930*/  @!P0 BRA `(.L_x_580) ;  /* 0x00002f8000008947 */ /* 0x000fea0003800000 */
[----:B------:R-:W3:Y:S04]  /*13940*/  LDL R9, [R1+0x44] ;  /* 0x0000440001097983 */ /* 0x000ee80000100800 */
[----:B------:R-:W4:Y:S04]  /*13950*/  LDL R7, [R1+0x48] ;  /* 0x0000480001077983 */ /* 0x000f280000100800 */
[----:B--2---:R-:W2:Y:S04]  /*13960*/  LDL R6, [R1+0x50] ;  /* 0x0000500001067983 */ /* 0x004ea80000100800 */
[----:B------:R-:W2:Y:S04]  /*13970*/  LDL R10, [R1+0x4c] ;  /* 0x00004c00010a7983 */ /* 0x000ea80000100800 */
[----:B------:R-:W2:Y:S01]  /*13980*/  LDL R8, [R1+0x2c] ;  /* 0x00002c0001087983 */ /* 0x000ea20000100800 */
[----:B------:R-:W-:Y:S01]  /*13990*/  WARPSYNC 0xffffffff ;  /* 0xffffffff00007948 */ /* 0x000fe20003800000 */
[----:B------:R-:W-:-:S02]  /*139a0*/  F2FP.PACK_AB R0, R161, R160 ;  /* 0x000000a0a100723e */ /* 0x000fc400000000ff */
[----:B------:R-:W-:Y:S01]  /*139b0*/  BAR.SYNC.DEFER_BLOCKING 0x1, 0x80 ;  /* 0x0042000000007b1d */ /* 0x000fe20000010000 */
[----:B------:R-:W-:Y:S02]  /*139c0*/  F2FP.PACK_AB R3, R125, R124 ;  /* 0x0000007c7d03723e */ /* 0x000fe400000000ff */
[----:B------:R-:W-:Y:S02]  /*139d0*/  F2FP.PACK_AB R2, R163, R162 ;  /* 0x000000a2a302723e */ /* 0x000fe400000000ff */
[----:B------:R-:W-:Y:S02]  /*139e0*/  F2FP.PACK_AB R4, R31, R30 ;  /* 0x0000001e1f04723e */ /* 0x000fe400000000ff */
[----:B------:R-:W-:Y:S02]  /*139f0*/  F2FP.PACK_AB R5, R61, R60 ;  /* 0x0000003c3d05723e */ /* 0x000fe400000000ff */
[----:B------:R-:W-:Y:S02]  /*13a00*/  ISETP.NE.U32.AND P0, PT, RZ, c[0x0][0x508], PT ;  /* 0x00014200ff007a0c */ /* 0x000fe40003f05070 */
[----:B------:R-:W-:-:S02]  /*13a10*/  ISETP.NE.U32.AND P2, PT, RZ, c[0x0][0x500], PT ;  /* 0x00014000ff007a0c */ /* 0x000fc40003f45070 */
[----:B------:R-:W-:Y:S02]  /*13a20*/  ISETP.NE.AND.EX P1, PT, RZ, c[0x0][0x50c], PT, P0 ;  /* 0x00014300ff007a0c */ /* 0x000fe40003f25300 */
[----:B------:R-:W-:Y:S01]  /*13a30*/  ISETP.NE.AND.EX P2, PT, RZ, c[0x0][0x504], PT, P2 ;  /* 0x00014100ff007a0c */ /* 0x000fe20003f45320 */
[----:B------:R-:W-:Y:S01]  /*13a40*/  IMAD.MOV.U32 R12, RZ, RZ, c[0x0][0x388] ;  /* 0x0000e200ff0c7624 */ /* 0x000fe200078e00ff */
[----:B---3--:R3:W-:Y:S04]  /*13a50*/  STS [R9+0x80], R0 ;  /* 0x0000800009007388 */ /* 0x0087e80000000800 */
[----:B------:R1:W-:Y:S04]  /*13a60*/  STS [R9+0x280], R3 ;  /* 0x0002800309007388 */ /* 0x0003e80000000800 */
[----:B----4-:R4:W-:Y:S01]  /*13a70*/  STS [R7], R2 ;  /* 0x0000000207007388 */ /* 0x0109e20000000800 */
[----:B---3--:R-:W-:-:S02]  /*13a80*/  F2FP.PACK_AB R0, R127, R126 ;  /* 0x0000007e7f00723e */ /* 0x008fc400000000ff */
[----:B-1----:R-:W-:-:S03]  /*13a90*/  F2FP.PACK_AB R3, R35, R34 ;  /* 0x000000222303723e */ /* 0x002fc600000000ff */
[----:B------:R1:W-:Y:S01]  /*13aa0*/  STS [R7+0x200], R0 ;  /* 0x0002000007007388 */ /* 0x0003e20000000800 */
[----:B----4-:R-:W-:-:S03]  /*13ab0*/  F2FP.PACK_AB R2, R53, R52 ;  /* 0x000000343502723e */ /* 0x010fc600000000ff */
[----:B------:R3:W-:Y:S04]  /*13ac0*/  STS [R9+0x1080], R3 ;  /* 0x0010800309007388 */ /* 0x0007e80000000800 */
[----:B------:R4:W-:Y:S01]  /*13ad0*/  STS [R9+0x1280], R2 ;  /* 0x0012800209007388 */ /* 0x0009e20000000800 */
[----:B-1----:R-:W-:Y:S02]  /*13ae0*/  F2FP.PACK_AB R0, R37, R36 ;  /* 0x000000242500723e */ /* 0x002fe400000000ff */
[----:B---3--:R-:W-:-:S03]  /*13af0*/  F2FP.PACK_AB R3, R129, R128 ;  /* 0x000000808103723e */ /* 0x008fc600000000ff */
[----:B------:R1:W-:Y:S01]  /*13b00*/  STS [R7+0x1000], R0 ;  /* 0x0010000007007388 */ /* 0x0003e20000000800 */
[----:B----4-:R-:W-:-:S03]  /*13b10*/  F2FP.PACK_AB R2, R131, R130 ;  /* 0x000000828302723e */ /* 0x010fc600000000ff */
[----:B------:R3:W-:Y:S04]  /*13b20*/  STS [R7+0x1200], R4 ;  /* 0x0012000407007388 */ /* 0x0007e80000000800 */
[----:B--2---:R2:W-:Y:S04]  /*13b30*/  STS [R6+0x80], R3 ;  /* 0x0000800306007388 */ /* 0x0045e80000000800 */
[----:B------:R4:W-:Y:S01]  /*13b40*/  STS [R6+0x280], R2 ;  /* 0x0002800206007388 */ /* 0x0009e20000000800 */
[----:B-1----:R-:W-:Y:S02]  /*13b50*/  F2FP.PACK_AB R0, R141, R140 ;  /* 0x0000008c8d00723e */ /* 0x002fe400000000ff */
[----:B---3--:R-:W-:-:S03]  /*13b60*/  F2FP.PACK_AB R4, R39, R38 ;  /* 0x000000262704723e */ /* 0x008fc600000000ff */
[----:B------:R1:W-:Y:S01]  /*13b70*/  STS [R10], R0 ;  /* 0x000000000a007388 */ /* 0x0003e20000000800 */
[----:B--2---:R-:W-:Y:S02]  /*13b80*/  F2FP.PACK_AB R3, R97, R96 ;  /* 0x000000606103723e */ /* 0x004fe400000000ff */
        /* <DEDUP_REMOVED lines=37> */
[----:B------:R4:W-:Y:S01]  /*13de0*/  STS [R10+0x3000], R2 ;  /* 0x003000020a007388 */ /* 0x0009e20000000800 */
[----:B-1----:R-:W-:Y:S02]  /*13df0*/  F2FP.PACK_AB R3, R73, R72 ;  /* 0x000000484903723e */ /* 0x002fe400000000ff */
[----:B--2---:R-:W-:-:S03]  /*13e00*/  F2FP.PACK_AB R4, R71, R70 ;  /* 0x000000464704723e */ /* 0x004fc600000000ff */
[----:B------:R1:W-:Y:S01]  /*13e10*/  STS [R10+0x3200], R3 ;  /* 0x003200030a007388 */ /* 0x0003e20000000800 */
[----:B---3--:R-:W-:Y:S02]  /*13e20*/  F2FP.PACK_AB R0, R101, R100 ;  /* 0x000000646500723e */ /* 0x008fe400000000ff */
[----:B----4-:R-:W-:-:S03]  /*13e30*/  F2FP.PACK_AB R2, R147, R146 ;  /* 0x000000929302723e */ /* 0x010fc600000000ff */
[----:B------:R2:W-:Y:S04]  /*13e40*/  STS [R9+0x4080], R0 ;  /* 0x0040800009007388 */ /* 0x0005e80000000800 */
[----:B------:R3:W-:Y:S01]  /*13e50*/  STS [R9+0x4280], R2 ;  /* 0x0042800209007388 */ /* 0x0007e20000000800 */
[----:B-1----:R-:W-:-:S05]  /*13e60*/  F2FP.PACK_AB R3, R171, R170 ;  /* 0x000000aaab03723e */ /* 0x002fca00000000ff */
[----:B------:R1:W-:Y:S01]  /*13e70*/  STS [R7+0x4000], R3 ;  /* 0x0040000307007388 */ /* 0x0003e20000000800 */
[----:B--2---:R-:W-:Y:S02]  /*13e80*/  F2FP.PACK_AB R0, R143, R142 ;  /* 0x0000008e8f00723e */ /* 0x004fe400000000ff */
[----:B---3--:R-:W-:-:S03]  /*13e90*/  F2FP.PACK_AB R2, R69, R68 ;  /* 0x000000444502723e */ /* 0x008fc600000000ff */
[----:B------:R2:W-:Y:S04]  /*13ea0*/  STS [R7+0x4200], R0 ;  /* 0x0042000007007388 */ /* 0x0005e80000000800 */
[----:B------:R3:W-:Y:S04]  /*13eb0*/  STS [R9+0x5080], R2 ;  /* 0x0050800209007388 */ /* 0x0007e80000000800 */
[----:B------:R4:W-:Y:S04]  /*13ec0*/  STS [R9+0x5280], R4 ;  /* 0x0052800409007388 */ /* 0x0009e80000000800 */
[----:B------:R-:W-:Y:S01]  /*13ed0*/  STS [R7+0x5000], R5 ;  /* 0x0050000507007388 */ /* 0x000fe20000000800 */
[----:B-1----:R-:W-:-:S05]  /*13ee0*/  F2FP.PACK_AB R3, R63, R62 ;  /* 0x0000003e3f03723e */ /* 0x002fca00000000ff */
[----:B------:R1:W-:Y:S01]  /*13ef0*/  STS [R7+0x5200], R3 ;  /* 0x0052000307007388 */ /* 0x0003e20000000800 */
[----:B--2---:R-:W-:Y:S02]  /*13f00*/  F2FP.PACK_AB R0, R83, R82 ;  /* 0x000000525300723e */ /* 0x004fe400000000ff */
[----:B---3--:R-:W-:Y:S02]  /*13f10*/  F2FP.PACK_AB R2, R169, R168 ;  /* 0x000000a8a902723e */ /* 0x008fe400000000ff */
[----:B----4-:R-:W-:-:S03]  /*13f20*/  F2FP.PACK_AB R4, R49, R48 ;  /* 0x000000303104723e */ /* 0x010fc600000000ff */
[----:B------:R2:W-:Y:S04]  /*13f30*/  STS [R6+0x4080], R2 ;  /* 0x0040800206007388 */ /* 0x0005e80000000800 */
[----:B------:R3:W-:Y:S04]  /*13f40*/  STS [R6+0x4280], R0 ;  /* 0x0042800006007388 */ /* 0x0007e80000000800 */
[----:B------:R-:W4:Y:S01]  /*13f50*/  LDL.LU R9, [R1+0x24] ;  /* 0x0000240001097983 */ /* 0x000f220000300800 */
[----:B-1----:R-:W-:Y:S02]  /*13f60*/  F2FP.PACK_AB R3, R51, R50 ;  /* 0x000000323303723e */ /* 0x002fe400000000ff */
[----:B--2---:R-:W-:-:S02]  /*13f70*/  F2FP.PACK_AB R2, R85, R84 ;  /* 0x000000545502723e */ /* 0x004fc400000000ff */
[----:B---3--:R-:W-:-:S03]  /*13f80*/  F2FP.PACK_AB R0, R81, R80 ;  /* 0x000000505100723e */ /* 0x008fc600000000ff */
[----:B------:R1:W-:Y:S04]  /*13f90*/  STS [R10+0x4000], R2 ;  /* 0x004000020a007388 */ /* 0x0003e80000000800 */
[----:B------:R2:W-:Y:S04]  /*13fa0*/  STS [R10+0x4200], R0 ;  /* 0x004200000a007388 */ /* 0x0005e80000000800 */
[----:B------:R3:W-:Y:S04]  /*13fb0*/  STS [R6+0x5080], R4 ;  /* 0x0050800406007388 */ /* 0x0007e80000000800 */
[----:B------:R3:W-:Y:S01]  /*13fc0*/  STS [R6+0x5280], R3 ;  /* 0x0052800306007388 */ /* 0x0007e20000000800 */
[----:B-1----:R-:W-:Y:S01]  /*13fd0*/  IMAD.MOV.U32 R2, RZ, RZ, RZ ;  /* 0x000000ffff027224 */ /* 0x002fe200078e00ff */
[----:B--2---:R-:W-:Y:S01]  /*13fe0*/  F2FP.PACK_AB R0, R29, R28 ;  /* 0x0000001c1d00723e */ /* 0x004fe200000000ff */
[----:B---3--:R-:W-:Y:S01]  /*13ff0*/  IMAD.MOV.U32 R4, RZ, RZ, 0x4 ;  /* 0x00000004ff047424 */ /* 0x008fe200078e00ff */
[----:B------:R-:W-:-:S03]  /*14000*/  F2FP.PACK_AB R3, R27, R26 ;  /* 0x0000001a1b03723e */ /* 0x000fc600000000ff */
[CC--:B------:R-:W-:Y:S02]  /*14010*/  @P1 IMAD.WIDE R6, R8.reuse, R4.reuse, c[0x0][0x508] ;  /* 0x0001420008061625 */ /* 0x0c0fe400078e0204 */
[----:B------:R1:W-:Y:S02]  /*14020*/  STS [R10+0x5000], R3 ;  /* 0x005000030a007388 */ /* 0x0003e40000000800 */
[----:B------:R-:W-:Y:S02]  /*14030*/  IMAD.WIDE R4, R8, R4, c[0x0][0x500] ;  /* 0x0001400008047625 */ /* 0x000fe400078e0204 */
[----:B------:R2:W-:Y:S04]  /*14040*/  STS [R10+0x5200], R0 ;  /* 0x005200000a007388 */ /* 0x0005e80000000800 */
        /* <DEDUP_REMOVED lines=10> */
.L_x_581:
[----:B--2---:R-:W2:Y:S04]  /*140f0*/  LDL R4, [R1+0x3c] ;  /* 0x00003c0001047983 */ /* 0x004ea80000100800 */
[----:B------:R-:W2:Y:S04]  /*14100*/  LDL R76, [R1+0x18] ;  /* 0x00001800014c7983 */ /* 0x000ea80000100800 */
[----:B------:R-:W3:Y:S04]  /*14110*/  LDL R77, [R1+0x40] ;  /* 0x00004000014d7983 */ /* 0x000ee80000100800 */
[----:B------:R-:W4:Y:S04]  /*14120*/  LDL R13, [R1+0x28] ;  /* 0x00002800010d7983 */ /* 0x000f280000100800 */
[----:B------:R-:W3:Y:S01]  /*14130*/  LDL R75, [R1+0x64] ;  /* 0x00006400014b7983 */ /* 0x000ee20000100800 */
[----:B------:R-:W-:Y:S01]  /*14140*/  IMAD.MOV.U32 R0, RZ, RZ, 0x368 ;  /* 0x00000368ff007424 */ /* 0x000fe200078e00ff */
[----:B------:R-:W-:-:S04]  /*14150*/  ISETP.GT.AND P2, PT, R3, 0x1, PT ;  /* 0x000000010300780c */ /* 0x000fc80003f44270 */
[----:B------:R-:W-:-:S04]  /*14160*/  SEL R0, R0, 0x328, P2 ;  /* 0x0000032800007807 */ /* 0x000fc80001000000 */
[----:B------:R1:W2:Y:S08]  /*14170*/  LDC.64 R6, c[0x0][R0+0x170] ;  /* 0x00005c0000067b82 */ /* 0x0002b00000000a00 */
[----:B------:R1:W3:Y:S08]  /*14180*/  LDC.64 R14, c[0x0][R0+0x168] ;  /* 0x00005a00000e7b82 */ /* 0x0002f00000000a00 */
[----:B------:R1:W2:Y:S08]  /*14190*/  LDC.64 R18, c[0x0][R0+0x178] ;  /* 0x00005e0000127b82 */ /* 0x0002b00000000a00 */
[----:B------:R1:W2:Y:S01]  /*141a0*/  LDC.64 R20, c[0x0][R0+0x160] ;  /* 0x0000580000147b82 */ /* 0x0002a20000000a00 */
[----:B------:R-:W-:-:S04]  /*141b0*/  ISETP.NE.U32.AND P0, PT, RZ, c[0x0][0x500], PT ;  /* 0x00014000ff007a0c */ /* 0x000fc80003f05070 */
[----:B------:R-:W-:Y:S02]  /*141c0*/  ISETP.NE.AND.EX P0, PT, RZ, c[0x0][0x504], PT, P0 ;  /* 0x00014100ff007a0c */ /* 0x000fe40003f05300 */
[----:B------:R-:W-:Y:S01]  /*141d0*/  SHF.R.S32.HI R3, RZ, 0x1f, R8 ;  /* 0x0000001fff037819 */ /* 0x000fe20000011408 */
[----:B-1----:R-:W-:-:S05]  /*141e0*/  IMAD.MOV.U32 R0, RZ, RZ, c[0x0][0x4e8] ;  /* 0x00013a00ff007624 */ /* 0x002fca00078e00ff */
[----:B------:R-:W-:Y:S02]  /*141f0*/  ISETP.NE.AND P5, PT, R0, 0x1, PT ;  /* 0x000000010000780c */ /* 0x000fe40003fa5270 */
[----:B------:R-:W-:Y:S01]  /*14200*/  SEL R0, R8, RZ, !P0 ;  /* 0x000000ff08007207 */ /* 0x000fe20004000000 */
[----:B------:R-:W1:Y:S01]  /*14210*/  S2R R78, SR_TID.X ;  /* 0x00000000004e7919 */ /* 0x000e620000002100 */
[----:B-----5:R-:W-:Y:S02]  /*14220*/  SHF.R.S32.HI R17, RZ, 0x1f, R2 ;  /* 0x0000001fff117819 */ /* 0x020fe40000011402 */
[----:B-1----:R-:W-:-:S04]  /*14230*/  SHF.R.S32.HI R16, RZ, 0x1f, R78 ;  /* 0x0000001fff107819 */ /* 0x002fc8000001144e */
[----:B------:R-:W-:-:S04]  /*14240*/  LEA.HI R16, R16, R78, RZ, 0x5 ;  /* 0x0000004e10107211 */ /* 0x000fc800078f28ff */
[----:B------:R-:W-:-:S05]  /*14250*/  LOP3.LUT R16, R16, 0xffffffe0, RZ, 0xc0, !PT ;  /* 0xffffffe010107812 */ /* 0x000fca00078ec0ff */
[----:B------:R-:W-:Y:S01]  /*14260*/  IMAD.IADD R16, R78, 0x1, -R16 ;  /* 0x000000014e107824 */ /* 0x000fe200078e0a10 */
[----:B------:R-:W-:-:S04]  /*14270*/  LOP3.LUT R198, R198, 0xfffffffd, RZ, 0xc0, !PT ;  /* 0xfffffffdc6c67812 */ /* 0x000fc800078ec0ff */
[----:B------:R-:W-:Y:S01]  /*14280*/  LOP3.LUT R198, R198, 0xfffffffe, RZ, 0xc0, !PT ;  /* 0xfffffffec6c67812 */ /* 0x000fe200078ec0ff */
[----:B--2---:R-:W-:Y:S01]  /*14290*/  IMAD.IADD R8, R4, 0x1, R76 ;  /* 0x0000000104087824 */ /* 0x004fe200078e024c */
[----:B------:R-:W-:Y:S01]  /*142a0*/  SEL R4, R3, RZ, !P0 ;  /* 0x000000ff03047207 */ /* 0x000fe20004000000 */
[----:B------:R-:W-:Y:S02]  /*142b0*/  IMAD R3, R7, R0, RZ ;  /* 0x0000000007037224 */ /* 0x000fe400078e02ff */
        /* <DEDUP_REMOVED lines=31> */
[----:B------:R-:W-:Y:S01]  /*144b0*/  IMAD R4, R12, c[0x0][0x4e8], RZ ;  /* 0x00013a000c047a24 */ /* 0x000fe200078e02ff */
[----:B------:R-:W-:Y:S04]  /*144c0*/  SHFL.IDX PT, R14, R5, RZ, 0x1c1f ;  /* 0x001c1fff050e7589 */ /* 0x000fe800000e0000 */
[----:B------:R-:W1:Y:S04]  /*144d0*/  SHFL.IDX PT, R15, R3, RZ, 0x1c1f ;  /* 0x001c1fff030f7589 */ /* 0x000e6800000e0000 */
[----:B------:R-:W-:Y:S04]  /*144e0*/  SHFL.IDX PT, R12, R5, 0x1, 0x1c1f ;  /* 0x003c1f00050c7f89 */ /* 0x000fe800000e0000 */
[----:B------:R-:W2:Y:S04]  /*144f0*/  SHFL.IDX PT, R13, R3, 0x1, 0x1c1f ;  /* 0x003c1f00030d7f89 */ /* 0x000ea800000e0000 */
[----:B------:R-:W-:Y:S04]  /*14500*/  SHFL.IDX PT, R11, R3, 0x2, 0x1c1f ;  /* 0x005c1f00030b7f89 */ /* 0x000fe800000e0000 */
[----:B------:R3:W-:Y:S01]  /*14510*/  SHFL.IDX PT, R7, R3, 0x3, 0x1c1f ;  /* 0x007c1f0003077f89 */ /* 0x0007e200000e0000 */
[----:B------:R-:W-:-:S03]  /*14520*/  LOP3.LUT P0, RZ, R16, 0x3, RZ, 0xc0, !PT ;  /* 0x0000000310ff7812 */ /* 0x000fc6000780c0ff */
[----:B------:R-:W4:Y:S04]  /*14530*/  SHFL.IDX PT, R10, R5, 0x2, 0x1c1f ;  /* 0x005c1f00050a7f89 */ /* 0x000f2800000e0000 */
[----:B------:R1:W1:Y:S01]  /*14540*/  SHFL.IDX PT, R6, R5, 0x3, 0x1c1f ;  /* 0x007c1f0005067f89 */ /* 0x00026200000e0000 */
[----:B---3--:R-:W-:-:S05]  /*14550*/  IMAD.IADD R3, R75, 0x1, R76 ;  /* 0x000000014b037824 */ /* 0x008fca00078e024c */
[C---:B------:R-:W-:Y:S02]  /*14560*/  IADD3 R16, R3.reuse, 0x8, RZ ;  /* 0x0000000803107810 */ /* 0x040fe40007ffe0ff */
[CC--:B------:R-:W-:Y:S02]  /*14570*/  ISETP.GE.OR P4, PT, R3.reuse, R4.reuse, P0 ;  /* 0x000000040300720c */ /* 0x0c0fe40000786670 */
[----:B------:R-:W-:Y:S02]  /*14580*/  IADD3 R9, R3, 0x40, RZ ;  /* 0x0000004003097810 */ /* 0x000fe40007ffe0ff */
[-C--:B------:R-:W-:Y:S02]  /*14590*/  ISETP.GE.OR P3, PT, R16, R4.reuse, P0 ;  /* 0x000000041000720c */ /* 0x080fe40000766670 */
[----:B------:R-:W-:Y:S02]  /*145a0*/  ISETP.GE.OR P1, PT, R9, R4, P0 ;  /* 0x000000040900720c */ /* 0x000fe40000726670 */
[----:B-1----:R-:W-:-:S05]  /*145b0*/  IADD3 R5, R3, 0x48, RZ ;  /* 0x0000004803057810 */ /* 0x002fca0007ffe0ff */
[----:B------:R1:W-:Y:S04]  /*145c0*/  @!P4 ST.E [R14.64], R23 ;  /* 0x000000170e00c985 */ /* 0x0003e8000c101906 */
[----:B--2---:R1:W-:Y:S01]  /*145d0*/  @!P3 ST.E [R12.64], R24 ;  /* 0x000000180c00b985 */ /* 0x0043e2000c101906 */
[-C--:B------:R-:W-:Y:S02]  /*145e0*/  ISETP.GE.AND P3, PT, R9, R4.reuse, PT ;  /* 0x000000040900720c */ /* 0x080fe40003f66270 */
[CC--:B------:R-:W-:Y:S01]  /*145f0*/  ISETP.GE.OR P0, PT, R5.reuse, R4.reuse, P0 ;  /* 0x000000040500720c */ /* 0x0c0fe20000706670 */
[----:B----4-:R1:W-:Y:S01]  /*14600*/  @!P1 ST.E [R10.64], R25 ;  /* 0x000000190a009985 */ /* 0x0103e2000c101906 */
[-C--:B------:R-:W-:Y:S02]  /*14610*/  ISETP.GE.AND P1, PT, R5, R4.reuse, PT ;  /* 0x000000040500720c */ /* 0x080fe40003f26270 */
[----:B------:R-:W-:-:S07]  /*14620*/  ISETP.GE.AND P6, PT, R16, R4, PT ;  /* 0x000000041000720c */ /* 0x000fce0003fc6270 */
[----:B------:R-:W-:Y:S02]  /*14630*/  @P3 LOP3.LUT R198, R198, 0x1, RZ, 0xfc, !PT ;  /* 0x00000001c6c63812 */ /* 0x000fe400078efcff */
[----:B------:R1:W-:Y:S01]  /*14640*/  @!P0 ST.E [R6.64], R22 ;  /* 0x0000001606008985 */ /* 0x0003e2000c101906 */
[----:B------:R-:W-:Y:S02]  /*14650*/  ISETP.GE.AND P0, PT, R3, R4, PT ;  /* 0x000000040300720c */ /* 0x000fe40003f06270 */
[----:B------:R-:W-:Y:S01]  /*14660*/  @P1 LOP3.LUT R198, R198, 0x2, RZ, 0xfc, !PT ;  /* 0x00000002c6c61812 */ /* 0x000fe200078efcff */
[----:B------:R-:W-:Y:S05]  /*14670*/  @P2 BRA `(.L_x_582) ;  /* 0x000009b000002947 */ /* 0x000fea0003800000 */
[----:B------:R-:W2:Y:S04]  /*14680*/  LDL R18, [R1+0x5c] ;  /* 0x00005c0001127983 */ /* 0x000ea80000100800 */
[----:B------:R-:W3:Y:S01]  /*14690*/  S2R R79, SR_TID.X ;  /* 0x00000000004f7919 */ /* 0x000ee20000002100 */
[----:B------:R-:W-:-:S02]  /*146a0*/  IMAD R3, R17, c[0x0][0x3a0], RZ ;  /* 0x0000e80011037a24 */ /* 0x000fc400078e02ff */
        /* <DEDUP_REMOVED lines=12> */
[----:B------:R-:W-:Y:S01]  /*14770*/  IADD3 R5, R76, R5, RZ ;  /* 0x000000054c057210 */ /* 0x000fe20007ffe0ff */
        /* <DEDUP_REMOVED lines=15> */
[----:B------:R-:W-:Y:S01]  /*14870*/  IADD3 R11, R75, R76, RZ ;  /* 0x0000004c4b0b7210 */ /* 0x000fe20007ffe0ff */
        /* <DEDUP_REMOVED lines=24> */
.L_x_657:
[----:B------:R-:W-:Y:S05]  /*14a00*/  BRA.DIV ~URZ, `(.L_x_584) ;  /* 0x000047d27f007947 */ /* 0x000fea000b800000 */
[----:B------:R3:W4:Y:S02]  /*14a10*/  SHFL.IDX PT, R0, R13, RZ, 0x1c1f ;  /* 0x001c1fff0d007589 */ /* 0x00072400000e0000 */
.L_x_658:
[----:B------:R-:W-:Y:S01]  /*14a20*/  ISETP.GE.AND P0, PT, R11, R4, PT ;  /* 0x000000040b00720c */ /* 0x000fe20003f06270 */
[----:B------:R-:W-:-:S12]  /*14a30*/  BSSY B0, `(.L_x_585) ;  /* 0x0000013000007945 */ /* 0x000fd80003800000 */
[----:B------:R-:W-:Y:S05]  /*14a40*/  @P0 BRA `(.L_x_586) ;  /* 0x0000011000000947 */ /* 0x000fea0003800000 */
[----:B------:R-:W5:Y:S04]  /*14a50*/  LDL.64 R66, [R1+0x30] ;  /* 0x0000300001427983 */ /* 0x000f680000100a00 */
[----:B---3--:R-:W3:Y:S04]  /*14a60*/  LDL R15, [R1+0x1c] ;  /* 0x00001c00010f7983 */ /* 0x008ee80000100800 */
[----:B----4-:R-:W4:Y:S04]  /*14a70*/  LDL R5, [R1+0x38] ;  /* 0x0000380001057983 */ /* 0x010f280000100800 */
[----:B--2---:R-:W2:Y:S04]  /*14a80*/  LDL R64, [R1+0x58] ;  /* 0x0000580001407983 */ /* 0x004ea80000100800 */
[----:B------:R-:W2:Y:S01]  /*14a90*/  LDL R14, [R1+0x54] ;  /* 0x00005400010e7983 */ /* 0x000ea20000100800 */
[----:B-----5:R-:W-:-:S02]  /*14aa0*/  ISETP.GE.AND P2, PT, R66, c[0x0][0x3c8], PT ;  /* 0x0000f20042007a0c */ /* 0x020fc40003f46270 */
[----:B---3--:R-:W-:Y:S02]  /*14ab0*/  ISETP.GE.AND P1, PT, R15, c[0x0][0x3c8], PT ;  /* 0x0000f2000f007a0c */ /* 0x008fe40003f26270 */
[----:B----4-:R-:W-:-:S09]  /*14ac0*/  ISETP.GE.AND P0, PT, R5, c[0x0][0x3c8], PT ;  /* 0x0000f20005007a0c */ /* 0x010fd20003f06270 */
[CC--:B------:R-:W-:Y:S02]  /*14ad0*/  @!P2 LEA R8, P5, R66.reuse, R0.reuse, 0x1 ;  /* 0x000000004208a211 */ /* 0x0c0fe400078a08ff */
[----:B------:R-:W-:Y:S02]  /*14ae0*/  @!P1 LEA R6, P4, R15, R0, 0x1 ;  /* 0x000000000f069211 */ /* 0x000fe400078808ff */
[----:B------:R-:W-:Y:S02]  /*14af0*/  @!P2 LEA.HI.X R9, R66, R10, R67, 0x1, P5 ;  /* 0x0000000a4209a211 */ /* 0x000fe400028f0c43 */
[----:B------:R-:W-:Y:S02]  /*14b00*/  @!P0 LEA R2, P3, R5, R0, 0x1 ;  /* 0x0000000005028211 */ /* 0x000fe400078608ff */
[-C--:B--2---:R-:W-:Y:S02]  /*14b10*/  @!P1 LEA.HI.X R7, R15, R10.reuse, R64, 0x1, P4 ;  /* 0x0000000a0f079211 */ /* 0x084fe400020f0c40 */
[----:B------:R-:W-:Y:S01]  /*14b20*/  @!P0 LEA.HI.X R3, R5, R10, R14, 0x1, P3 ;  /* 0x0000000a05038211 */ /* 0x000fe200018f0c0e */
[----:B------:R2:W-:Y:S04]  /*14b30*/  @!P2 ST.E.128 [R8.64], R24 ;  /* 0x000000180800a985 */ /* 0x0005e8000c101d06 */
[----:B------:R2:W-:Y:S04]  /*14b40*/  @!P1 ST.E.128 [R6.64], R20 ;  /* 0x0000001406009985 */ /* 0x0005e8000c101d06 */
[----:B------:R2:W-:Y:S02]  /*14b50*/  @!P0 ST.E.128 [R2.64], R16 ;  /* 0x0000001002008985 */ /* 0x0005e4000c101d06 */
.L_x_586:
[----:B------:R-:W-:Y:S05]  /*14b60*/  BSYNC B0 ;  /* 0x0000000000007941 */ /* 0x000fea0003800000 */
.L_x_585:
[----:B------:R-:W-:Y:S05]  /*14b70*/  BRA.DIV ~URZ, `(.L_x_587) ;  /* 0x000046c27f007947 */ /* 0x000fea000b800000 */
[----:B--2---:R2:W1:Y:S04]  /*14b80*/  SHFL.IDX PT, R10, R12, 0x1, 0x1c1f ;  /* 0x003c1f000c0a7f89 */ /* 0x00446800000e0000 */
[----:B----4-:R2:W4:Y:S02]  /*14b90*/  SHFL.IDX PT, R0, R13, 0x1, 0x1c1f ;  /* 0x003c1f000d007f89 */ /* 0x01052400000e0000 */
.L_x_659:
        /* <DEDUP_REMOVED lines=8> */
[----:B------:R-:W4:Y:S01]  /*14c20*/  LDL R14, [R1+0x54] ;  /* 0x00005400010e7983 */ /* 0x000f220000100800 */
[----:B-----5:R-:W-:-:S02]  /*14c30*/  ISETP.GE.AND P2, PT, R18, c[0x0][0x3c8], PT ;  /* 0x0000f20012007a0c */ /* 0x020fc40003f46270 */
[----:B--2---:R-:W-:Y:S02]  /*14c40*/  ISETP.GE.AND P1, PT, R15, c[0x0][0x3c8], PT ;  /* 0x0000f2000f007a0c */ /* 0x004fe40003f26270 */
[----:B---3--:R-:W-:-:S09]  /*14c50*/  ISETP.GE.AND P0, PT, R5, c[0x0][0x3c8], PT ;  /* 0x0000f20005007a0c */ /* 0x008fd20003f06270 */
[CC--:B------:R-:W-:Y:S02]  /*14c60*/  @!P2 LEA R8, P5, R18.reuse, R0.reuse, 0x1 ;  /* 0x000000001208a211 */ /* 0x0c0fe400078a08ff */
[----:B------:R-:W-:Y:S02]  /*14c70*/  @!P1 LEA R6, P4, R15, R0, 0x1 ;  /* 0x000000000f069211 */ /* 0x000fe400078808ff */
[----:B-1----:R-:W-:Y:S02]  /*14c80*/  @!P2 LEA.HI.X R9, R18, R10, R19, 0x1, P5 ;  /* 0x0000000a1209a211 */ /* 0x002fe400028f0c13 */
[----:B------:R-:W-:Y:S02]  /*14c90*/  @!P0 LEA R2, P3, R5, R0, 0x1 ;  /* 0x0000000005028211 */ /* 0x000fe400078608ff */
[-C--:B----4-:R-:W-:Y:S02]  /*14ca0*/  @!P1 LEA.HI.X R7, R15, R10.reuse, R16, 0x1, P4 ;  /* 0x0000000a0f079211 */ /* 0x090fe400020f0c10 */
[----:B------:R-:W-:Y:S01]  /*14cb0*/  @!P0 LEA.HI.X R3, R5, R10, R14, 0x1, P3 ;  /* 0x0000000a05038211 */ /* 0x000fe200018f0c0e */
[----:B------:R1:W-:Y:S04]  /*14cc0*/  @!P2 ST.E.128 [R8.64], R36 ;  /* 0x000000240800a985 */ /* 0x0003e8000c101d06 */
[----:B------:R1:W-:Y:S04]  /*14cd0*/  @!P1 ST.E.128 [R6.64], R32 ;  /* 0x0000002006009985 */ /* 0x0003e8000c101d06 */
[----:B------:R1:W-:Y:S02]  /*14ce0*/  @!P0 ST.E.128 [R2.64], R28 ;  /* 0x0000001c02008985 */ /* 0x0003e4000c101d06 */
.L_x_589:
[----:B------:R-:W-:Y:S05]  /*14cf0*/  BSYNC B0 ;  /* 0x0000000000007941 */ /* 0x000fea0003800000 */
.L_x_588:
[----:B------:R-:W-:Y:S05]  /*14d00*/  BRA.DIV ~URZ, `(.L_x_590) ;  /* 0x000045f27f007947 */ /* 0x000fea000b800000 */
[----:B-1----:R1:W2:Y:S02]  /*14d10*/  SHFL.IDX PT, R10, R12, 0x2, 0x1c1f ;  /* 0x005c1f000c0a7f89 */ /* 0x0022a400000e0000 */
.L_x_660:
[----:B------:R-:W-:Y:S05]  /*14d20*/  BRA.DIV ~URZ, `(.L_x_591) ;  /* 0x000046427f007947 */ /* 0x000fea000b800000 */
[----:B----4-:R4:W1:Y:S02]  /*14d30*/  SHFL.IDX PT, R0, R13, 0x2, 0x1c1f ;  /* 0x005c1f000d007f89 */ /* 0x01086400000e0000 */
.L_x_661:
        /* <DEDUP_REMOVED lines=12> */
[CC--:B-1----:R-:W-:Y:S02]  /*14e00*/  @!P2 LEA R8, P5, R18.reuse, R0.reuse, 0x1 ;  /* 0x000000001208a211 */ /* 0x0c2fe400078a08ff */
        /* <DEDUP_REMOVED lines=8> */
.L_x_593:
[----:B------:R-:W-:Y:S05]  /*14e90*/  BSYNC B0 ;  /* 0x0000000000007941 */ /* 0x000fea0003800000 */
.L_x_592:
[----:B------:R-:W-:Y:S05]  /*14ea0*/  BRA.DIV ~URZ, `(.L_x_594) ;  /* 0x000045227f007947 */ /* 0x000fea000b800000 */
[----:B-1----:R1:W3:Y:S04]  /*14eb0*/  SHFL.IDX PT, R6, R12, 0x3, 0x1c1f ;  /* 0x007c1f000c067f89 */ /* 0x0022e800000e0000 */
[----:B------:R1:W4:Y:S02]  /*14ec0*/  SHFL.IDX PT, R0, R13, 0x3, 0x1c1f ;  /* 0x007c1f000d007f89 */ /* 0x00032400000e0000 */
.L_x_662:
[----:B------:R-:W-:-:S04]  /*14ed0*/  IADD3 R2, R11, 0x60, RZ ;  /* 0x000000600b027810 */ /* 0x000fc80007ffe0ff */
[----:B------:R-:W-:-:S13]  /*14ee0*/  ISETP.GE.AND P0, PT, R2, R4, PT ;  /* 0x000000040200720c */ /* 0x000fda0003f06270 */
[----:B------:R-:W-:Y:S05]  /*14ef0*/  @P0 BRA `(.L_x_595) ;  /* 0x000027c000000947 */ /* 0x000fea0003800000 */
[----:B-1234-:R-:W2:Y:S04]  /*14f00*/  LDL.64 R12, [R1+0x30] ;  /* 0x00003000010c7983 */ /* 0x01eea80000100a00 */
[----:B------:R-:W3:Y:S04]  /*14f10*/  LDL R8, [R1+0x1c] ;  /* 0x00001c0001087983 */ /* 0x000ee80000100800 */
[----:B------:R-:W4:Y:S04]  /*14f20*/  LDL R9, [R1+0x58] ;  /* 0x0000580001097983 */ /* 0x000f280000100800 */
[----:B------:R-:W5:Y:S01]  /*14f30*/  LDL R7, [R1+0x38] ;  /* 0x0000380001077983 */ /* 0x000f620000100800 */
[----:B--2---:R-:W-:-:S02]  /*14f40*/  ISETP.GE.AND P1, PT, R12, c[0x0][0x3c8], PT ;  /* 0x0000f2000c007a0c */ /* 0x004fc40003f26270 */
[----:B---3--:R-:W-:-:S11]  /*14f50*/  ISETP.GE.AND P0, PT, R8, c[0x0][0x3c8], PT ;  /* 0x0000f20008007a0c */ /* 0x008fd60003f06270 */
[-C--:B------:R-:W-:Y:S02]  /*14f60*/  @!P1 LEA R4, P3, R12, R0.reuse, 0x1 ;  /* 0x000000000c049211 */ /* 0x080fe400078608ff */
[----:B------:R-:W-:Y:S02]  /*14f70*/  @!P0 LEA R2, P2, R8, R0, 0x1 ;  /* 0x0000000008028211 */ /* 0x000fe400078408ff */
[-C--:B------:R-:W-:Y:S02]  /*14f80*/  @!P1 LEA.HI.X R5, R12, R6.reuse, R13, 0x1, P3 ;  /* 0x000000060c059211 */ /* 0x080fe400018f0c0d */
[----:B----4-:R-:W-:-:S03]  /*14f90*/  @!P0 LEA.HI.X R3, R8, R6, R9, 0x1, P2 ;  /* 0x0000000608038211 */ /* 0x010fc600010f0c09 */
[----:B------:R1:W-:Y:S04]  /*14fa0*/  @!P1 ST.E.128 [R4.64], R60 ;  /* 0x0000003c04009985 */ /* 0x0003e8000c101d06 */
[----:B------:R1:W-:Y:S01]  /*14fb0*/  @!P0 ST.E.128 [R2.64], R56 ;  /* 0x0000003802008985 */ /* 0x0003e2000c101d06 */
[----:B-----5:R-:W-:-:S13]  /*14fc0*/  ISETP.GE.AND P0, PT, R7, c[0x0][0x3c8], PT ;  /* 0x0000f20007007a0c */ /* 0x020fda0003f06270 */
[----:B------:R-:W-:Y:S05]  /*14fd0*/  @P0 BRA `(.L_x_595) ;  /* 0x000026e000000947 */ /* 0x000fea0003800000 */
[----:B------:R-:W2:Y:S01]  /*14fe0*/  LDL R8, [R1+0x54] ;  /* 0x0000540001087983 */ /* 0x000ea20000100800 */
[----:B-1----:R-:W-:-:S04]  /*14ff0*/  LEA R2, P0, R7, R0, 0x1 ;  /* 0x0000000007027211 */ /* 0x002fc800078008ff */
[----:B--2---:R-:W-:-:S05]  /*15000*/  LEA.HI.X R3, R7, R6, R8, 0x1, P0 ;  /* 0x0000000607037211 */ /* 0x004fca00000f0c08 */
[----:B------:R1:W-:Y:S01]  /*15010*/  ST.E.128 [R2.64], R52 ;  /* 0x0000003402007985 */ /* 0x0003e2000c101d06 */
[----:B------:R-:W-:Y:S05]  /*15020*/  BRA `(.L_x_595) ;  /* 0x0000269000007947 */ /* 0x000fea0003800000 */
.L_x_582:
        /* <DEDUP_REMOVED lines=35> */
.L_x_663:
[----:B------:R-:W-:Y:S05]  /*15260*/  BRA.DIV ~URZ, `(.L_x_597) ;  /* 0x000042927f007947 */ /* 0x000fea000b800000 */
[----:B------:R3:W4:Y:S02]  /*15270*/  SHFL.IDX PT, R0, R13, RZ, 0x1c1f ;  /* 0x001c1fff0d007589 */ /* 0x00072400000e0000 */
.L_x_664:
[----:B------:R-:W-:Y:S01]  /*15280*/  BSSY B0, `(.L_x_598) ;  /* 0x0000054000007945 */ /* 0x000fe20003800000 */
[----:B------:R-:W-:Y:S05]  /*15290*/  @P0 BRA `(.L_x_599) ;  /* 0x0000052000000947 */ /* 0x000fea0003800000 */
[C---:B------:R-:W-:Y:S02]  /*152a0*/  ISETP.GE.AND P1, PT, R236.reuse, c[0x0][0x3c8], PT ;  /* 0x0000f200ec007a0c */ /* 0x040fe40003f26270 */
[C---:B------:R-:W-:Y:S02]  /*152b0*/  IADD3 R9, R236.reuse, 0x8, RZ ;  /* 0x00000008ec097810 */ /* 0x040fe40007ffe0ff */
[----:B------:R-:W-:Y:S02]  /*152c0*/  IADD3 R10, R236, 0x10, RZ ;  /* 0x00000010ec0a7810 */ /* 0x000fe40007ffe0ff */
[----:B------:R-:W-:Y:S02]  /*152d0*/  ISETP.GE.AND P2, PT, R9, c[0x0][0x3c8], PT ;  /* 0x0000f20009007a0c */ /* 0x000fe40003f46270 */
[----:B------:R-:W-:-:S02]  /*152e0*/  SHF.R.S32.HI R6, RZ, 0x1f, R236 ;  /* 0x0000001fff067819 */ /* 0x000fc400000114ec */
[----:B------:R-:W-:Y:S02]  /*152f0*/  ISETP.GE.AND P4, PT, R10, c[0x0][0x3c8], PT ;  /* 0x0000f2000a007a0c */ /* 0x000fe40003f86270 */
[C---:B------:R-:W-:Y:S02]  /*15300*/  IADD3 R11, R236.reuse, 0x8, RZ ;  /* 0x00000008ec0b7810 */ /* 0x040fe40007ffe0ff */
[C---:B----4-:R-:W-:Y:S02]  /*15310*/  @!P1 LEA R2, P0, R236.reuse, R0, 0x2 ;  /* 0x00000000ec029211 */ /* 0x050fe400078010ff */
[----:B------:R-:W-:Y:S02]  /*15320*/  SHF.R.S32.HI R11, RZ, 0x1f, R11 ;  /* 0x0000001fff0b7819 */ /* 0x000fe4000001140b */
[----:B--2---:R-:W-:Y:S02]  /*15330*/  @!P1 LEA.HI.X R3, R236, R4, R6, 0x2, P0 ;  /* 0x00000004ec039211 */ /* 0x004fe400000f1406 */
[----:B------:R-:W-:-:S02]  /*15340*/  @!P2 LEA R6, P0, R9, R0, 0x2 ;  /* 0x000000000906a211 */ /* 0x000fc400078010ff */
[C---:B------:R-:W-:Y:S01]  /*15350*/  IADD3 R5, R236.reuse, 0x18, RZ ;  /* 0x00000018ec057810 */ /* 0x040fe20007ffe0ff */
[----:B------:R2:W-:Y:S01]  /*15360*/  @!P1 ST.E.64 [R2.64], R160 ;  /* 0x000000a002009985 */ /* 0x0005e2000c101b06 */
[----:B------:R-:W-:Y:S02]  /*15370*/  @!P2 LEA.HI.X R7, R9, R4, R11, 0x2, P0 ;  /* 0x000000040907a211 */ /* 0x000fe400000f140b */
[----:B------:R-:W-:Y:S02]  /*15380*/  ISETP.GE.AND P3, PT, R5, c[0x0][0x3c8], PT ;  /* 0x0000f20005007a0c */ /* 0x000fe40003f66270 */
[C---:B------:R-:W-:Y:S01]  /*15390*/  IADD3 R11, R236.reuse, 0x10, RZ ;  /* 0x00000010ec0b7810 */ /* 0x040fe20007ffe0ff */
[----:B------:R4:W-:Y:S01]  /*153a0*/  @!P2 ST.E.64 [R6.64], R162 ;  /* 0x000000a20600a985 */ /* 0x0009e2000c101b06 */
[----:B------:R-:W-:Y:S02]  /*153b0*/  IADD3 R8, R236, 0x20, RZ ;  /* 0x00000020ec087810 */ /* 0x000fe40007ffe0ff */
[----:B------:R-:W-:-:S02]  /*153c0*/  SHF.R.S32.HI R11, RZ, 0x1f, R11 ;  /* 0x0000001fff0b7819 */ /* 0x000fc4000001140b */
[----:B------:R-:W-:Y:S02]  /*153d0*/  ISETP.GE.AND P1, PT, R8, c[0x0][0x3c8], PT ;  /* 0x0000f20008007a0c */ /* 0x000fe40003f26270 */
[C---:B------:R-:W-:Y:S02]  /*153e0*/  IADD3 R9, R236.reuse, 0x28, RZ ;  /* 0x00000028ec097810 */ /* 0x040fe40007ffe0ff */
[----:B------:R-:W-:-:S04]  /*153f0*/  IADD3 R14, R236, 0x48, RZ ;  /* 0x00000048ec0e7810 */ /* 0x000fc80007ffe0ff */
[----:B------:R-:W-:Y:S02]  /*15400*/  SHF.R.S32.HI R14, RZ, 0x1f, R14 ;  /* 0x0000001fff0e7819 */ /* 0x000fe4000001140e */
[----:B--2---:R-:W-:-:S04]  /*15410*/  @!P4 LEA R2, P0, R10, R0, 0x2 ;  /* 0x000000000a02c211 */ /* 0x004fc800078010ff */
[----:B------:R-:W-:Y:S02]  /*15420*/  @!P4 LEA.HI.X R3, R10, R4, R11, 0x2, P0 ;  /* 0x000000040a03c211 */ /* 0x000fe400000f140b */
[----:B------:R-:W-:Y:S02]  /*15430*/  IADD3 R11, R236, 0x18, RZ ;  /* 0x00000018ec0b7810 */ /* 0x000fe40007ffe0ff */
[----:B----4-:R-:W-:Y:S01]  /*15440*/  @!P3 LEA R6, P0, R5, R0, 0x2 ;  /* 0x000000000506b211 */ /* 0x010fe200078010ff */
[----:B------:R2:W-:Y:S01]  /*15450*/  @!P4 ST.E.64 [R2.64], R128 ;  /* 0x000000800200c985 */ /* 0x0005e2000c101b06 */
[----:B------:R-:W-:Y:S02]  /*15460*/  SHF.R.S32.HI R11, RZ, 0x1f, R11 ;  /* 0x0000001fff0b7819 */ /* 0x000fe4000001140b */
[----:B------:R-:W-:Y:S02]  /*15470*/  ISETP.GE.AND P4, PT, R9, c[0x0][0x3c8], PT ;  /* 0x0000f20009007a0c */ /* 0x000fe40003f86270 */
[----:B------:R-:W-:-:S02]  /*15480*/  @!P3 LEA.HI.X R7, R5, R4, R11, 0x2, P0 ;  /* 0x000000040507b211 */ /* 0x000fc400000f140b */
[C---:B------:R-:W-:Y:S02]  /*15490*/  IADD3 R11, R236.reuse, 0x20, RZ ;  /* 0x00000020ec0b7810 */ /* 0x040fe40007ffe0ff */
[----:B------:R-:W-:Y:S01]  /*154a0*/  IADD3 R10, R236, 0x30, RZ ;  /* 0x00000030ec0a7810 */ /* 0x000fe20007ffe0ff */
[----:B------:R4:W-:Y:S01]  /*154b0*/  @!P3 ST.E.64 [R6.64], R140 ;  /* 0x0000008c0600b985 */ /* 0x0009e2000c101b06 */
[----:B------:R-:W-:Y:S02]  /*154c0*/  SHF.R.S32.HI R11, RZ, 0x1f, R11 ;  /* 0x0000001fff0b7819 */ /* 0x000fe4000001140b */
[----:B------:R-:W-:Y:S02]  /*154d0*/  ISETP.GE.AND P2, PT, R10, c[0x0][0x3c8], PT ;  /* 0x0000f2000a007a0c */ /* 0x000fe40003f46270 */
[----:B------:R-:W-:Y:S02]  /*154e0*/  IADD3 R5, R236, 0x38, RZ ;  /* 0x00000038ec057810 */ /* 0x000fe40007ffe0ff */
[----:B--2---:R-:W-:-:S04]  /*154f0*/  @!P1 LEA R2, P0, R8, R0, 0x2 ;  /* 0x0000000008029211 */ /* 0x004fc800078010ff */
[----:B------:R-:W-:Y:S02]  /*15500*/  @!P1 LEA.HI.X R3, R8, R4, R11, 0x2, P0 ;  /* 0x0000000408039211 */ /* 0x000fe400000f140b */
[C---:B------:R-:W-:Y:S02]  /*15510*/  IADD3 R11, R236.reuse, 0x28, RZ ;  /* 0x00000028ec0b7810 */ /* 0x040fe40007ffe0ff */
[----:B------:R-:W-:Y:S01]  /*15520*/  IADD3 R8, R236, 0x40, RZ ;  /* 0x00000040ec087810 */ /* 0x000fe20007ffe0ff */
[----:B------:R2:W-:Y:S01]  /*15530*/  @!P1 ST.E.64 [R2.64], R144 ;  /* 0x0000009002009985 */ /* 0x0005e2000c101b06 */
[----:B----4-:R-:W-:Y:S02]  /*15540*/  @!P4 LEA R6, P0, R9, R0, 0x2 ;  /* 0x000000000906c211 */ /* 0x010fe400078010ff */
[----:B------:R-:W-:Y:S02]  /*15550*/  SHF.R.S32.HI R11, RZ, 0x1f, R11 ;  /* 0x0000001fff0b7819 */ /* 0x000fe4000001140b */
[----:B------:R-:W-:-:S02]  /*15560*/  ISETP.GE.AND P1, PT, R5, c[0x0][0x3c8], PT ;  /* 0x0000f20005007a0c */ /* 0x000fc40003f26270 */
[----:B------:R-:W-:Y:S02]  /*15570*/  @!P4 LEA.HI.X R7, R9, R4, R11, 0x2, P0 ;  /* 0x000000040907c211 */ /* 0x000fe400000f140b */
[C---:B------:R-:W-:Y:S02]  /*15580*/  IADD3 R11, R236.reuse, 0x30, RZ ;  /* 0x00000030ec0b7810 */ /* 0x040fe40007ffe0ff */
[----:B------:R-:W-:Y:S01]  /*15590*/  IADD3 R9, R236, 0x38, RZ ;  /* 0x00000038ec097810 */ /* 0x000fe20007ffe0ff */
[----:B------:R4:W-:Y:S01]  /*155a0*/  @!P4 ST.E.64 [R6.64], R156 ;  /* 0x0000009c0600c985 */ /* 0x0009e2000c101b06 */
[----:B------:R-:W-:Y:S02]  /*155b0*/  SHF.R.S32.HI R11, RZ, 0x1f, R11 ;  /* 0x0000001fff0b7819 */ /* 0x000fe4000001140b */
[----:B------:R-:W-:Y:S02]  /*155c0*/  ISETP.GE.AND P4, PT, R8, c[0x0][0x3c8], PT ;  /* 0x0000f20008007a0c */ /* 0x000fe40003f86270 */
[----:B------:R-:W-:-:S02]  /*155d0*/  SHF.R.S32.HI R9, RZ, 0x1f, R9 ;  /* 0x0000001fff097819 */ /* 0x000fc40000011409 */
[----:B--2---:R-:W-:-:S04]  /*155e0*/  @!P2 LEA R2, P0, R10, R0, 0x2 ;  /* 0x000000000a02a211 */ /* 0x004fc800078010ff */
[----:B------:R-:W-:Y:S02]  /*155f0*/  @!P2 LEA.HI.X R3, R10, R4, R11, 0x2, P0 ;  /* 0x000000040a03a211 */ /* 0x000fe400000f140b */
[C---:B------:R-:W-:Y:S02]  /*15600*/  IADD3 R10, R236.reuse, 0x48, RZ ;  /* 0x00000048ec0a7810 */ /* 0x040fe40007ffe0ff */
[----:B------:R-:W-:Y:S01]  /*15610*/  IADD3 R11, R236, 0x50, RZ ;  /* 0x00000050ec0b7810 */ /* 0x000fe20007ffe0ff */
[----:B------:R2:W-:Y:S01]  /*15620*/  @!P2 ST.E.64 [R2.64], R164 ;  /* 0x000000a40200a985 */ /* 0x0005e2000c101b06 */
[----:B------:R-:W-:Y:S02]  /*15630*/  ISETP.GE.AND P3, PT, R10, c[0x0][0x3c8], PT ;  /* 0x0000f2000a007a0c */ /* 0x000fe40003f66270 */
[----:B----4-:R-:W-:Y:S02]  /*15640*/  @!P1 LEA R6, P0, R5, R0, 0x2 ;  /* 0x0000000005069211 */ /* 0x010fe400078010ff */
[----:B------:R-:W-:-:S02]  /*15650*/  ISETP.GE.AND P2, PT, R11, c[0x0][0x3c8], PT ;  /* 0x0000f2000b007a0c */ /* 0x000fc40003f46270 */
[----:B------:R-:W-:Y:S02]  /*15660*/  @!P1 LEA.HI.X R7, R5, R4, R9, 0x2, P0 ;  /* 0x0000000405079211 */ /* 0x000fe400000f1409 */
[C---:B------:R-:W-:Y:S02]  /*15670*/  IADD3 R9, R236.reuse, 0x40, RZ ;  /* 0x00000040ec097810 */ /* 0x040fe40007ffe0ff */
[----:B------:R-:W-:Y:S01]  /*15680*/  IADD3 R5, R236, 0x58, RZ ;  /* 0x00000058ec057810 */ /* 0x000fe20007ffe0ff */
[----:B------:R4:W-:Y:S01]  /*15690*/  @!P1 ST.E.64 [R6.64], R166 ;  /* 0x000000a606009985 */ /* 0x0009e2000c101b06 */
[----:B------:R-:W-:Y:S02]  /*156a0*/  SHF.R.S32.HI R9, RZ, 0x1f, R9 ;  /* 0x0000001fff097819 */ /* 0x000fe40000011409 */
[----:B------:R-:W-:Y:S02]  /*156b0*/  ISETP.GE.AND P1, PT, R5, c[0x0][0x3c8], PT ;  /* 0x0000f20005007a0c */ /* 0x000fe40003f26270 */
[----:B--2---:R-:W-:-:S04]  /*156c0*/  @!P4 LEA R2, P0, R8, R0, 0x2 ;  /* 0x000000000802c211 */ /* 0x004fc800078010ff */
[----:B------:R-:W-:Y:S02]  /*156d0*/  @!P4 LEA.HI.X R3, R8, R4, R9, 0x2, P0 ;  /* 0x000000040803c211 */ /* 0x000fe400000f1409 */
[----:B------:R-:W-:-:S03]  /*156e0*/  @!P3 LEA R8, P0, R10, R0, 0x2 ;  /* 0x000000000a08b211 */ /* 0x000fc600078010ff */
[----:B------:R2:W-:Y:S01]  /*156f0*/  @!P4 ST.E.64 [R2.64], R100 ;  /* 0x000000640200c985 */ /* 0x0005e2000c101b06 */
[----:B------:R-:W-:Y:S02]  /*15700*/  @!P3 LEA.HI.X R9, R10, R4, R14, 0x2, P0 ;  /* 0x000000040a09b211 */ /* 0x000fe400000f140e */
[C---:B------:R-:W-:Y:S02]  /*15710*/  IADD3 R14, R236.reuse, 0x50, RZ ;  /* 0x00000050ec0e7810 */ /* 0x040fe40007ffe0ff */
[C---:B----4-:R-:W-:Y:S01]  /*15720*/  @!P2 LEA R6, P0, R11.reuse, R0, 0x2 ;  /* 0x000000000b06a211 */ /* 0x050fe200078010ff */
[----:B------:R4:W-:Y:S01]  /*15730*/  @!P3 ST.E.64 [R8.64], R170 ;  /* 0x000000aa0800b985 */ /* 0x0009e2000c101b06 */
[----:B------:R-:W-:Y:S02]  /*15740*/  SHF.R.S32.HI R14, RZ, 0x1f, R14 ;  /* 0x0000001fff0e7819 */ /* 0x000fe4000001140e */
[----:B------:R-:W-:Y:S02]  /*15750*/  IADD3 R10, R236, 0x58, RZ ;  /* 0x00000058ec0a7810 */ /* 0x000fe40007ffe0ff */
[----:B------:R-:W-:-:S02]  /*15760*/  @!P2 LEA.HI.X R7, R11, R4, R14, 0x2, P0 ;  /* 0x000000040b07a211 */ /* 0x000fc400000f140e */
[----:B------:R-:W-:-:S03]  /*15770*/  SHF.R.S32.HI R10, RZ, 0x1f, R10 ;  /* 0x0000001fff0a7819 */ /* 0x000fc6000001140a */
[----:B------:R4:W-:Y:S01]  /*15780*/  @!P2 ST.E.64 [R6.64], R168 ;  /* 0x000000a80600a985 */ /* 0x0009e2000c101b06 */
[----:B--2---:R-:W-:-:S04]  /*15790*/  @!P1 LEA R2, P0, R5, R0, 0x2 ;  /* 0x0000000005029211 */ /* 0x004fc800078010ff */
[----:B------:R-:W-:-:S05]  /*157a0*/  @!P1 LEA.HI.X R3, R5, R4, R10, 0x2, P0 ;  /* 0x0000000405039211 */ /* 0x000fca00000f140a */
[----:B------:R4:W-:Y:S04]  /*157b0*/  @!P1 ST.E.64 [R2.64], R84 ;  /* 0x0000005402009985 */ /* 0x0009e8000c101b06 */
.L_x_599:
[----:B------:R-:W-:Y:S05]  /*157c0*/  BSYNC B0 ;  /* 0x0000000000007941 */ /* 0x000fea0003800000 */
.L_x_598:
[----:B------:R-:W-:Y:S05]  /*157d0*/  BRA.DIV ~URZ, `(.L_x_600) ;  /* 0x00003d827f007947 */ /* 0x000fea000b800000 */
[----:B--2---:R2:W1:Y:S04]  /*157e0*/  SHFL.IDX PT, R4, R12, 0x1, 0x1c1f ;  /* 0x003c1f000c047f89 */ /* 0x00446800000e0000 */
[----:B----4-:R2:W4:Y:S02]  /*157f0*/  SHFL.IDX PT, R0, R13, 0x1, 0x1c1f ;  /* 0x003c1f000d007f89 */ /* 0x01052400000e0000 */
.L_x_665:
[----:B------:R-:W-:Y:S01]  /*15800*/  BSSY B0, `(.L_x_601) ;  /* 0x0000054000007945 */ /* 0x000fe20003800000 */
[----:B------:R-:W-:Y:S05]  /*15810*/  @P6 BRA `(.L_x_602) ;  /* 0x0000052000006947 */ /* 0x000fea0003800000 */
[C---:B------:R-:W-:Y:S02]  /*15820*/  ISETP.GE.AND P1, PT, R236.reuse, c[0x0][0x3c8], PT ;  /* 0x0000f200ec007a0c */ /* 0x040fe40003f26270 */
[C---:B------:R-:W-:Y:S02]  /*15830*/  IADD3 R9, R236.reuse, 0x8, RZ ;  /* 0x00000008ec097810 */ /* 0x040fe40007ffe0ff */
[----:B------:R-:W-:Y:S02]  /*15840*/  IADD3 R11, R236, 0x10, RZ ;  /* 0x00000010ec0b7810 */ /* 0x000fe40007ffe0ff */
[----:B------:R-:W-:-:S02]  /*15850*/  ISETP.GE.AND P0, PT, R9, c[0x0][0x3c8], PT ;  /* 0x0000f20009007a0c */ /* 0x000fc40003f06270 */
[C---:B------:R-:W-:Y:S02]  /*15860*/  IADD3 R5, R236.reuse, 0x18, RZ ;  /* 0x00000018ec057810 */ /* 0x040fe40007ffe0ff */
[----:B------:R-:W-:Y:S02]  /*15870*/  SHF.R.S32.HI R6, RZ, 0x1f, R236 ;  /* 0x0000001fff067819 */ /* 0x000fe400000114ec */
[----:B------:R-:W-:Y:S02]  /*15880*/  ISETP.GE.AND P3, PT, R11, c[0x0][0x3c8], PT ;  /* 0x0000f2000b007a0c */ /* 0x000fe40003f66270 */
[C---:B----4-:R-:W-:Y:S02]  /*15890*/  @!P1 LEA R2, P2, R236.reuse, R0, 0x2 ;  /* 0x00000000ec029211 */ /* 0x050fe400078410ff */
[----:B------:R-:W-:Y:S02]  /*158a0*/  IADD3 R10, R236, 0x8, RZ ;  /* 0x00000008ec0a7810 */ /* 0x000fe40007ffe0ff */
[----:B------:R-:W-:-:S02]  /*158b0*/  ISETP.GE.AND P5, PT, R5, c[0x0][0x3c8], PT ;  /* 0x0000f20005007a0c */ /* 0x000fc40003fa6270 */
[C---:B-1----:R-:W-:Y:S02]  /*158c0*/  @!P1 LEA.HI.X R3, R236.reuse, R4, R6, 0x2, P2 ;  /* 0x00000004ec039211 */ /* 0x042fe400010f1406 */
[----:B------:R-:W-:Y:S02]  /*158d0*/  SHF.R.S32.HI R10, RZ, 0x1f, R10 ;  /* 0x0000001fff0a7819 */ /* 0x000fe4000001140a */
[C---:B------:R-:W-:Y:S01]  /*158e0*/  @!P0 LEA R6, P2, R9.reuse, R0, 0x2 ;  /* 0x0000000009068211 */ /* 0x040fe200078410ff */
[----:B------:R1:W-:Y:S01]  /*158f0*/  @!P1 ST.E.64 [R2.64], R124 ;  /* 0x0000007c02009985 */ /* 0x0003e2000c101b06 */
[C---:B------:R-:W-:Y:S02]  /*15900*/  IADD3 R8, R236.reuse, 0x20, RZ ;  /* 0x00000020ec087810 */ /* 0x040fe40007ffe0ff */
[----:B------:R-:W-:Y:S02]  /*15910*/  @!P0 LEA.HI.X R7, R9, R4, R10, 0x2, P2 ;  /* 0x0000000409078211 */ /* 0x000fe400010f140a */
[----:B------:R-:W-:-:S02]  /*15920*/  IADD3 R14, R236, 0x10, RZ ;  /* 0x00000010ec0e7810 */ /* 0x000fc40007ffe0ff */
[----:B------:R-:W-:Y:S01]  /*15930*/  ISETP.GE.AND P2, PT, R8, c[0x0][0x3c8], PT ;  /* 0x0000f20008007a0c */ /* 0x000fe20003f46270 */
[----:B------:R4:W-:Y:S01]  /*15940*/  @!P0 ST.E.64 [R6.64], R126 ;  /* 0x0000007e06008985 */ /* 0x0009e2000c101b06 */
[C---:B------:R-:W-:Y:S02]  /*15950*/  IADD3 R9, R236.reuse, 0x18, RZ ;  /* 0x00000018ec097810 */ /* 0x040fe40007ffe0ff */
[----:B------:R-:W-:Y:S02]  /*15960*/  IADD3 R10, R236, 0x28, RZ ;  /* 0x00000028ec0a7810 */ /* 0x000fe40007ffe0ff */
[----:B------:R-:W-:Y:S02]  /*15970*/  SHF.R.S32.HI R14, RZ, 0x1f, R14 ;  /* 0x0000001fff0e7819 */ /* 0x000fe4000001140e */
[----:B------:R-:W-:Y:S02]  /*15980*/  SHF.R.S32.HI R9, RZ, 0x1f, R9 ;  /* 0x0000001fff097819 */ /* 0x000fe40000011409 */
[----:B------:R-:W-:-:S02]  /*15990*/  ISETP.GE.AND P1, PT, R10, c[0x0][0x3c8], PT ;  /* 0x0000f2000a007a0c */ /* 0x000fc40003f26270 */
[C---:B------:R-:W-:Y:S02]  /*159a0*/  IADD3 R17, R236.reuse, 0x40, RZ ;  /* 0x00000040ec117810 */ /* 0x040fe40007ffe0ff */
[C---:B------:R-:W-:Y:S02]  /*159b0*/  IADD3 R15, R236.reuse, 0x30, RZ ;  /* 0x00000030ec0f7810 */ /* 0x040fe40007ffe0ff */
[----:B------:R-:W-:Y:S02]  /*159c0*/  IADD3 R18, R236, 0x40, RZ ;  /* 0x00000040ec127810 */ /* 0x000fe40007ffe0ff */
[----:B------:R-:W-:Y:S02]  /*159d0*/  SHF.R.S32.HI R15, RZ, 0x1f, R15 ;  /* 0x0000001fff0f7819 */ /* 0x000fe4000001140f */
[----:B------:R-:W-:Y:S02]  /*159e0*/  SHF.R.S32.HI R18, RZ, 0x1f, R18 ;  /* 0x0000001fff127819 */ /* 0x000fe40000011412 */
[----:B-1----:R-:W-:-:S02]  /*159f0*/  @!P3 LEA R2, P4, R11, R0, 0x2 ;  /* 0x000000000b02b211 */ /* 0x002fc400078810ff */
[C---:B------:R-:W-:Y:S02]  /*15a00*/  IADD3 R16, R236.reuse, 0x48, RZ ;  /* 0x00000048ec107810 */ /* 0x040fe40007ffe0ff */
[----:B------:R-:W-:Y:S02]  /*15a10*/  @!P3 LEA.HI.X R3, R11, R4, R14, 0x2, P4 ;  /* 0x000000040b03b211 */ /* 0x000fe400020f140e */
[C---:B------:R-:W-:Y:S02]  /*15a20*/  IADD3 R11, R236.reuse, 0x30, RZ ;  /* 0x00000030ec0b7810 */ /* 0x040fe40007ffe0ff */
[C---:B----4-:R-:W-:Y:S01]  /*15a30*/  @!P5 LEA R6, P0, R5.reuse, R0, 0x2 ;  /* 0x000000000506d211 */ /* 0x050fe200078010ff */
[----:B------:R1:W-:Y:S01]  /*15a40*/  @!P3 ST.E.64 [R2.64], R130 ;  /* 0x000000820200b985 */ /* 0x0003e2000c101b06 */
[----:B------:R-:W-:Y:S02]  /*15a50*/  IADD3 R14, R236, 0x28, RZ ;  /* 0x00000028ec0e7810 */ /* 0x000fe40007ffe0ff */
[----:B------:R-:W-:-:S02]  /*15a60*/  @!P5 LEA.HI.X R7, R5, R4, R9, 0x2, P0 ;  /* 0x000000040507d211 */ /* 0x000fc400000f1409 */
[C---:B------:R-:W-:Y:S02]  /*15a70*/  IADD3 R9, R236.reuse, 0x20, RZ ;  /* 0x00000020ec097810 */ /* 0x040fe40007ffe0ff */
[----:B------:R-:W-:Y:S01]  /*15a80*/  ISETP.GE.AND P0, PT, R11, c[0x0][0x3c8], PT ;  /* 0x0000f2000b007a0c */ /* 0x000fe20003f06270 */
[----:B------:R4:W-:Y:S01]  /*15a90*/  @!P5 ST.E.64 [R6.64], R96 ;  /* 0x000000600600d985 */ /* 0x0009e2000c101b06 */
[----:B------:R-:W-:Y:S02]  /*15aa0*/  IADD3 R5, R236, 0x38, RZ ;  /* 0x00000038ec057810 */ /* 0x000fe40007ffe0ff */
[----:B------:R-:W-:Y:S02]  /*15ab0*/  SHF.R.S32.HI R9, RZ, 0x1f, R9 ;  /* 0x0000001fff097819 */ /* 0x000fe40000011409 */
[----:B------:R-:W-:Y:S02]  /*15ac0*/  ISETP.GE.AND P4, PT, R5, c[0x0][0x3c8], PT ;  /* 0x0000f20005007a0c */ /* 0x000fe40003f86270 */
[----:B------:R-:W-:-:S02]  /*15ad0*/  SHF.R.S32.HI R14, RZ, 0x1f, R14 ;  /* 0x0000001fff0e7819 */ /* 0x000fc4000001140e */
[----:B------:R-:W-:Y:S02]  /*15ae0*/  ISETP.GE.AND P5, PT, R17, c[0x0][0x3c8], PT ;  /* 0x0000f20011007a0c */ /* 0x000fe40003fa6270 */
[----:B------:R-:W-:Y:S02]  /*15af0*/  SHF.R.S32.HI R16, RZ, 0x1f, R16 ;  /* 0x0000001fff107819 */ /* 0x000fe40000011410 */
[----:B-1----:R-:W-:-:S04]  /*15b00*/  @!P2 LEA R2, P3, R8, R0, 0x2 ;  /* 0x000000000802a211 */ /* 0x002fc800078610ff */
[----:B------:R-:W-:Y:S02]  /*15b10*/  @!P2 LEA.HI.X R3, R8, R4, R9, 0x2, P3 ;  /* 0x000000040803a211 */ /* 0x000fe400018f1409 */
[----:B------:R-:W-:-:S03]  /*15b20*/  @!P1 LEA R8, P3, R10, R0, 0x2 ;  /* 0x000000000a089211 */ /* 0x000fc600078610ff */
[----:B------:R1:W-:Y:S01]  /*15b30*/  @!P2 ST.E.64 [R2.64], R104 ;  /* 0x000000680200a985 */ /* 0x0003e2000c101b06 */
[----:B------:R-:W-:Y:S02]  /*15b40*/  @!P1 LEA.HI.X R9, R10, R4, R14, 0x2, P3 ;  /* 0x000000040a099211 */ /* 0x000fe400018f140e */
[C---:B------:R-:W-:Y:S02]  /*15b50*/  IADD3 R14, R236.reuse, 0x48, RZ ;  /* 0x00000048ec0e7810 */ /* 0x040fe40007ffe0ff */
[C---:B----4-:R-:W-:Y:S01]  /*15b60*/  @!P0 LEA R6, P2, R11.reuse, R0, 0x2 ;  /* 0x000000000b068211 */ /* 0x050fe200078410ff */
[----:B------:R4:W-:Y:S01]  /*15b70*/  @!P1 ST.E.64 [R8.64], R110 ;  /* 0x0000006e08009985 */ /* 0x0009e2000c101b06 */
[----:B------:R-:W-:Y:S02]  /*15b80*/  IADD3 R10, R236, 0x38, RZ ;  /* 0x00000038ec0a7810 */ /* 0x000fe40007ffe0ff */
[----:B------:R-:W-:Y:S02]  /*15b90*/  ISETP.GE.AND P3, PT, R14, c[0x0][0x3c8], PT ;  /* 0x0000f2000e007a0c */ /* 0x000fe40003f66270 */
[----:B------:R-:W-:-:S02]  /*15ba0*/  @!P0 LEA.HI.X R7, R11, R4, R15, 0x2, P2 ;  /* 0x000000040b078211 */ /* 0x000fc400010f140f */
[----:B------:R-:W-:Y:S02]  /*15bb0*/  SHF.R.S32.HI R10, RZ, 0x1f, R10 ;  /* 0x0000001fff0a7819 */ /* 0x000fe4000001140a */
[----:B------:R-:W-:Y:S01]  /*15bc0*/  IADD3 R15, R236, 0x50, RZ ;  /* 0x00000050ec0f7810 */ /* 0x000fe20007ffe0ff */
[----:B------:R5:W-:Y:S03]  /*15bd0*/  @!P0 ST.E.64 [R6.64], R112 ;  /* 0x0000007006008985 */ /* 0x000be6000c101b06 */
[----:B------:R-:W-:Y:S02]  /*15be0*/  ISETP.GE.AND P2, PT, R15, c[0x0][0x3c8], PT ;  /* 0x0000f2000f007a0c */ /* 0x000fe40003f46270 */
[----:B-1----:R-:W-:-:S04]  /*15bf0*/  @!P4 LEA R2, P1, R5, R0, 0x2 ;  /* 0x000000000502c211 */ /* 0x002fc800078210ff */
[----:B------:R-:W-:Y:S02]  /*15c00*/  @!P4 LEA.HI.X R3, R5, R4, R10, 0x2, P1 ;  /* 0x000000040503c211 */ /* 0x000fe400008f140a */
[C---:B------:R-:W-:Y:S02]  /*15c10*/  @!P5 LEA R10, P0, R17.reuse, R0, 0x2 ;  /* 0x00000000110ad211 */ /* 0x040fe400078010ff */
[----:B------:R-:W-:Y:S01]  /*15c20*/  IADD3 R5, R236, 0x58, RZ ;  /* 0x00000058ec057810 */ /* 0x000fe20007ffe0ff */
[----:B------:R1:W-:Y:S01]  /*15c30*/  @!P4 ST.E.64 [R2.64], R114 ;  /* 0x000000720200c985 */ /* 0x0003e2000c101b06 */
[----:B------:R-:W-:Y:S02]  /*15c40*/  @!P5 LEA.HI.X R11, R17, R4, R18, 0x2, P0 ;  /* 0x00000004110bd211 */ /* 0x000fe400000f1412 */
[C---:B----4-:R-:W-:Y:S02]  /*15c50*/  @!P3 LEA R8, P0, R14.reuse, R0, 0x2 ;  /* 0x000000000e08b211 */ /* 0x050fe400078010ff */
[----:B------:R-:W-:Y:S01]  /*15c60*/  ISETP.GE.AND P1, PT, R5, c[0x0][0x3c8], PT ;  /* 0x0000f20005007a0c */ /* 0x000fe20003f26270 */
[----:B------:R4:W-:Y:S01]  /*15c70*/  @!P5 ST.E.64 [R10.64], R146 ;  /* 0x000000920a00d985 */ /* 0x0009e2000c101b06 */
[----:B------:R-:W-:-:S02]  /*15c80*/  @!P3 LEA.HI.X R9, R14, R4, R16, 0x2, P0 ;  /* 0x000000040e09b211 */ /* 0x000fc400000f1410 */
[C---:B------:R-:W-:Y:S02]  /*15c90*/  IADD3 R16, R236.reuse, 0x50, RZ ;  /* 0x00000050ec107810 */ /* 0x040fe40007ffe0ff */
[C---:B-----5:R-:W-:Y:S01]  /*15ca0*/  @!P2 LEA R6, P0, R15.reuse, R0, 0x2 ;  /* 0x000000000f06a211 */ /* 0x060fe200078010ff */
[----:B------:R4:W-:Y:S01]  /*15cb0*/  @!P3 ST.E.64 [R8.64], R142 ;  /* 0x0000008e0800b985 */ /* 0x0009e2000c101b06 */
[----:B------:R-:W-:Y:S02]  /*15cc0*/  SHF.R.S32.HI R16, RZ, 0x1f, R16 ;  /* 0x0000001fff107819 */ /* 0x000fe40000011410 */
[----:B------:R-:W-:Y:S02]  /*15cd0*/  IADD3 R14, R236, 0x58, RZ ;  /* 0x00000058ec0e7810 */ /* 0x000fe40007ffe0ff */
[----:B------:R-:W-:Y:S02]  /*15ce0*/  @!P2 LEA.HI.X R7, R15, R4, R16, 0x2, P0 ;  /* 0x000000040f07a211 */ /* 0x000fe400000f1410 */
[----:B------:R-:W-:-:S03]  /*15cf0*/  SHF.R.S32.HI R14, RZ, 0x1f, R14 ;  /* 0x0000001fff0e7819 */ /* 0x000fc6000001140e */
[----:B------:R4:W-:Y:S01]  /*15d00*/  @!P2 ST.E.64 [R6.64], R82 ;  /* 0x000000520600a985 */ /* 0x0009e2000c101b06 */
[----:B-1----:R-:W-:-:S04]  /*15d10*/  @!P1 LEA R2, P0, R5, R0, 0x2 ;  /* 0x0000000005029211 */ /* 0x002fc800078010ff */
[----:B------:R-:W-:-:S05]  /*15d20*/  @!P1 LEA.HI.X R3, R5, R4, R14, 0x2, P0 ;  /* 0x0000000405039211 */ /* 0x000fca00000f140e */
[----:B------:R4:W-:Y:S04]  /*15d30*/  @!P1 ST.E.64 [R2.64], R80 ;  /* 0x0000005002009985 */ /* 0x0009e8000c101b06 */
.L_x_602:
[----:B------:R-:W-:Y:S05]  /*15d40*/  BSYNC B0 ;  /* 0x0000000000007941 */ /* 0x000fea0003800000 */
.L_x_601:
[----:B------:R-:W-:Y:S05]  /*15d50*/  BRA.DIV ~URZ, `(.L_x_603) ;  /* 0x000038c27f007947 */ /* 0x000fea000b800000 */
[----:B-1----:R1:W2:Y:S02]  /*15d60*/  SHFL.IDX PT, R4, R12, 0x2, 0x1c1f ;  /* 0x005c1f000c047f89 */ /* 0x0022a400000e0000 */
.L_x_666:
[----:B------:R-:W-:Y:S05]  /*15d70*/  BRA.DIV ~URZ, `(.L_x_604) ;  /* 0x000039127f007947 */ /* 0x000fea000b800000 */
[----:B----4-:R4:W1:Y:S02]  /*15d80*/  SHFL.IDX PT, R0, R13, 0x2, 0x1c1f ;  /* 0x005c1f000d007f89 */ /* 0x01086400000e0000 */
.L_x_667:
[----:B------:R-:W-:Y:S01]  /*15d90*/  LOP3.LUT P0, RZ, R198, 0x1, RZ, 0xc0, !PT ;  /* 0x00000001c6ff7812 */ /* 0x000fe2000780c0ff */
[----:B------:R-:W-:-:S12]  /*15da0*/  BSSY B0, `(.L_x_605) ;  /* 0x0000054000007945 */ /* 0x000fd80003800000 */
[----:B------:R-:W-:Y:S05]  /*15db0*/  @P0 BRA `(.L_x_606) ;  /* 0x0000052000000947 */ /* 0x000fea0003800000 */
[C---:B------:R-:W-:Y:S02]  /*15dc0*/  IADD3 R5, R236.reuse, 0x8, RZ ;  /* 0x00000008ec057810 */ /* 0x040fe40007ffe0ff */
[C---:B------:R-:W-:Y:S02]  /*15dd0*/  ISETP.GE.AND P0, PT, R236.reuse, c[0x0][0x3c8], PT ;  /* 0x0000f200ec007a0c */ /* 0x040fe40003f06270 */
[----:B------:R-:W-:Y:S02]  /*15de0*/  ISETP.GE.AND P2, PT, R5, c[0x0][0x3c8], PT ;  /* 0x0000f20005007a0c */ /* 0x000fe40003f46270 */
[C---:B------:R-:W-:Y:S02]  /*15df0*/  IADD3 R16, R236.reuse, 0x10, RZ ;  /* 0x00000010ec107810 */ /* 0x040fe40007ffe0ff */
[----:B------:R-:W-:Y:S02]  /*15e00*/  IADD3 R10, R236, 0x18, RZ ;  /* 0x00000018ec0a7810 */ /* 0x000fe40007ffe0ff */
[----:B------:R-:W-:-:S02]  /*15e10*/  ISETP.GE.AND P4, PT, R16, c[0x0][0x3c8], PT ;  /* 0x0000f20010007a0c */ /* 0x000fc40003f86270 */
[----:B------:R-:W-:Y:S02]  /*15e20*/  IADD3 R6, R236, 0x8, RZ ;  /* 0x00000008ec067810 */ /* 0x000fe40007ffe0ff */
[----:B------:R-:W-:Y:S02]  /*15e30*/  ISETP.GE.AND P3, PT, R10, c[0x0][0x3c8], PT ;  /* 0x0000f2000a007a0c */ /* 0x000fe40003f66270 */
[-C--:B-1----:R-:W-:Y:S02]  /*15e40*/  @!P0 LEA R2, P5, R236, R0.reuse, 0x2 ;  /* 0x00000000ec028211 */ /* 0x082fe400078a10ff */
[----:B------:R-:W-:Y:S02]  /*15e50*/  SHF.R.S32.HI R7, RZ, 0x1f, R236 ;  /* 0x0000001fff077819 */ /* 0x000fe400000114ec */
[----:B------:R-:W-:Y:S02]  /*15e60*/  SHF.R.S32.HI R6, RZ, 0x1f, R6 ;  /* 0x0000001fff067819 */ /* 0x000fe40000011406 */
[----:B------:R-:W-:-:S02]  /*15e70*/  @!P2 LEA R8, P1, R5, R0, 0x2 ;  /* 0x000000000508a211 */ /* 0x000fc400078210ff */
[CC--:B--2---:R-:W-:Y:S02]  /*15e80*/  @!P0 LEA.HI.X R3, R236.reuse, R4.reuse, R7, 0x2, P5 ;  /* 0x00000004ec038211 */ /* 0x0c4fe400028f1407 */
[C---:B------:R-:W-:Y:S02]  /*15e90*/  IADD3 R11, R236.reuse, 0x28, RZ ;  /* 0x00000028ec0b7810 */ /* 0x040fe40007ffe0ff */
[C---:B------:R-:W-:Y:S01]  /*15ea0*/  IADD3 R14, R236.reuse, 0x20, RZ ;  /* 0x00000020ec0e7810 */ /* 0x040fe20007ffe0ff */
[----:B------:R1:W-:Y:S01]  /*15eb0*/  @!P0 ST.E.64 [R2.64], R34 ;  /* 0x0000002202008985 */ /* 0x0003e2000c101b06 */
[----:B------:R-:W-:Y:S02]  /*15ec0*/  @!P2 LEA.HI.X R9, R5, R4, R6, 0x2, P1 ;  /* 0x000000040509a211 */ /* 0x000fe400008f1406 */
[C---:B------:R-:W-:Y:S02]  /*15ed0*/  IADD3 R17, R236.reuse, 0x10, RZ ;  /* 0x00000010ec117810 */ /* 0x040fe40007ffe0ff */
[----:B------:R-:W-:Y:S01]  /*15ee0*/  IADD3 R15, R236, 0x18, RZ ;  /* 0x00000018ec0f7810 */ /* 0x000fe20007ffe0ff */
[----:B------:R2:W-:Y:S01]  /*15ef0*/  @!P2 ST.E.64 [R8.64], R36 ;  /* 0x000000240800a985 */ /* 0x0005e2000c101b06 */
[----:B------:R-:W-:-:S02]  /*15f00*/  ISETP.GE.AND P0, PT, R11, c[0x0][0x3c8], PT ;  /* 0x0000f2000b007a0c */ /* 0x000fc40003f06270 */
[----:B------:R-:W-:Y:S02]  /*15f10*/  ISETP.GE.AND P1, PT, R14, c[0x0][0x3c8], PT ;  /* 0x0000f2000e007a0c */ /* 0x000fe40003f26270 */
[----:B------:R-:W-:Y:S02]  /*15f20*/  @!P4 LEA R6, P5, R16, R0, 0x2 ;  /* 0x000000001006c211 */ /* 0x000fe400078a10ff */
[----:B------:R-:W-:Y:S02]  /*15f30*/  SHF.R.S32.HI R17, RZ, 0x1f, R17 ;  /* 0x0000001fff117819 */ /* 0x000fe40000011411 */
[----:B------:R-:W-:Y:S02]  /*15f40*/  SHF.R.S32.HI R15, RZ, 0x1f, R15 ;  /* 0x0000001fff0f7819 */ /* 0x000fe4000001140f */
[----:B------:R-:W-:Y:S02]  /*15f50*/  IADD3 R5, R236, 0x30, RZ ;  /* 0x00000030ec057810 */ /* 0x000fe40007ffe0ff */
[----:B------:R-:W-:-:S02]  /*15f60*/  @!P4 LEA.HI.X R7, R16, R4, R17, 0x2, P5 ;  /* 0x000000041007c211 */ /* 0x000fc400028f1411 */
[----:B------:R-:W-:Y:S02]  /*15f70*/  ISETP.GE.AND P6, PT, R5, c[0x0][0x3c8], PT ;  /* 0x0000f20005007a0c */ /* 0x000fe40003fc6270 */
[C---:B------:R-:W-:Y:S01]  /*15f80*/  IADD3 R16, R236.reuse, 0x20, RZ ;  /* 0x00000020ec107810 */ /* 0x040fe20007ffe0ff */
[----:B------:R5:W-:Y:S01]  /*15f90*/  @!P4 ST.E.64 [R6.64], R38 ;  /* 0x000000260600c985 */ /* 0x000be2000c101b06 */
[----:B------:R-:W-:Y:S02]  /*15fa0*/  IADD3 R17, R236, 0x48, RZ ;  /* 0x00000048ec117810 */ /* 0x000fe40007ffe0ff */
[----:B------:R-:W-:Y:S02]  /*15fb0*/  SHF.R.S32.HI R16, RZ, 0x1f, R16 ;  /* 0x0000001fff107819 */ /* 0x000fe40000011410 */
[----:B-1----:R-:W-:Y:S02]  /*15fc0*/  @!P3 LEA R2, P2, R10, R0, 0x2 ;  /* 0x000000000a02b211 */ /* 0x002fe400078410ff */
[----:B------:R-:W-:-:S02]  /*15fd0*/  IADD3 R18, R236, 0x48, RZ ;  /* 0x00000048ec127810 */ /* 0x000fc40007ffe0ff */
[----:B------:R-:W-:Y:S02]  /*15fe0*/  @!P3 LEA.HI.X R3, R10, R4, R15, 0x2, P2 ;  /* 0x000000040a03b211 */ /* 0x000fe400010f140f */
[C---:B------:R-:W-:Y:S02]  /*15ff0*/  IADD3 R15, R236.reuse, 0x28, RZ ;  /* 0x00000028ec0f7810 */ /* 0x040fe40007ffe0ff */
[----:B------:R-:W-:Y:S01]  /*16000*/  IADD3 R10, R236, 0x38, RZ ;  /* 0x00000038ec0a7810 */ /* 0x000fe20007ffe0ff */
[----:B------:R1:W-:Y:S01]  /*16010*/  @!P3 ST.E.64 [R2.64], R40 ;  /* 0x000000280200b985 */ /* 0x0003e2000c101b06 */
[----:B------:R-:W-:Y:S02]  /*16020*/  SHF.R.S32.HI R15, RZ, 0x1f, R15 ;  /* 0x0000001fff0f7819 */ /* 0x000fe4000001140f */
[----:B--2---:R-:W-:Y:S02]  /*16030*/  @!P1 LEA R8, P5, R14, R0, 0x2 ;  /* 0x000000000e089211 */ /* 0x004fe400078a10ff */
[----:B------:R-:W-:-:S02]  /*16040*/  ISETP.GE.AND P4, PT, R10, c[0x0][0x3c8], PT ;  /* 0x0000f2000a007a0c */ /* 0x000fc40003f86270 */
[----:B------:R-:W-:Y:S02]  /*16050*/  @!P1 LEA.HI.X R9, R14, R4, R16, 0x2, P5 ;  /* 0x000000040e099211 */ /* 0x000fe400028f1410 */
[C---:B------:R-:W-:Y:S02]  /*16060*/  IADD3 R14, R236.reuse, 0x40, RZ ;  /* 0x00000040ec0e7810 */ /* 0x040fe40007ffe0ff */
[----:B------:R-:W-:Y:S01]  /*16070*/  IADD3 R16, R236, 0x40, RZ ;  /* 0x00000040ec107810 */ /* 0x000fe20007ffe0ff */
[----:B------:R-:W-:Y:S01]  /*16080*/  @!P1 ST.E.64 [R8.64], R64 ;  /* 0x0000004008009985 */ /* 0x000fe2000c101b06 */
[----:B------:R-:W-:Y:S02]  /*16090*/  ISETP.GE.AND P3, PT, R14, c[0x0][0x3c8], PT ;  /* 0x0000f2000e007a0c */ /* 0x000fe40003f66270 */
[----:B-----5:R-:W-:Y:S02]  /*160a0*/  @!P6 LEA R6, P5, R5, R0, 0x2 ;  /* 0x000000000506e211 */ /* 0x020fe400078a10ff */
[----:B------:R-:W-:-:S02]  /*160b0*/  SHF.R.S32.HI R16, RZ, 0x1f, R16 ;  /* 0x0000001fff107819 */ /* 0x000fc40000011410 */
[----:B------:R-:W-:Y:S02]  /*160c0*/  SHF.R.S32.HI R18, RZ, 0x1f, R18 ;  /* 0x0000001fff127819 */ /* 0x000fe40000011412 */
[----:B-1----:R-:W-:-:S04]  /*160d0*/  @!P0 LEA R2, P2, R11, R0, 0x2 ;  /* 0x000000000b028211 */ /* 0x002fc800078410ff */
[-C--:B------:R-:W-:Y:S02]  /*160e0*/  @!P0 LEA.HI.X R3, R11, R4.reuse, R15, 0x2, P2 ;  /* 0x000000040b038211 */ /* 0x080fe400010f140f */
[C---:B------:R-:W-:Y:S02]  /*160f0*/  IADD3 R11, R236.reuse, 0x30, RZ ;  /* 0x00000030ec0b7810 */ /* 0x040fe40007ffe0ff */
[----:B------:R-:W-:Y:S01]  /*16100*/  IADD3 R15, R236, 0x50, RZ ;  /* 0x00000050ec0f7810 */ /* 0x000fe20007ffe0ff */
        /* <DEDUP_REMOVED lines=9> */
[----:B------:R-:W-:Y:S02]  /*161a0*/  ISETP.GE.AND P0, PT, R5, c[0x0][0x3c8], PT ;  /* 0x0000f20005007a0c */ /* 0x000fe40003f06270 */
[----:B-1----:R-:W-:-:S04]  /*161b0*/  @!P4 LEA R2, P5, R10, R0, 0x2 ;  /* 0x000000000a02c211 */ /* 0x002fc800078a10ff */
[----:B------:R-:W-:Y:S02]  /*161c0*/  @!P4 LEA.HI.X R3, R10, R4, R11, 0x2, P5 ;  /* 0x000000040a03c211 */ /* 0x000fe400028f140b */
[----:B------:R-:W-:-:S03]  /*161d0*/  @!P3 LEA R10, P5, R14, R0, 0x2 ;  /* 0x000000000e0ab211 */ /* 0x000fc600078a10ff */
[----:B------:R1:W-:Y:S01]  /*161e0*/  @!P4 ST.E.64 [R2.64], R46 ;  /* 0x0000002e0200c985 */ /* 0x0003e2000c101b06 */
[----:B------:R-:W-:Y:S02]  /*161f0*/  @!P3 LEA.HI.X R11, R14, R4, R16, 0x2, P5 ;  /* 0x000000040e0bb211 */ /* 0x000fe400028f1410 */
[-C--:B------:R-:W-:Y:S02]  /*16200*/  @!P2 LEA R8, P4, R17, R0.reuse, 0x2 ;  /* 0x000000001108a211 */ /* 0x080fe400078810ff */
[C---:B------:R-:W-:Y:S01]  /*16210*/  IADD3 R16, R236.reuse, 0x50, RZ ;  /* 0x00000050ec107810 */ /* 0x040fe20007ffe0ff */
[----:B------:R3:W-:Y:S01]  /*16220*/  @!P3 ST.E.64 [R10.64], R68 ;  /* 0x000000440a00b985 */ /* 0x0007e2000c101b06 */
[----:B------:R-:W-:Y:S02]  /*16230*/  IADD3 R14, R236, 0x58, RZ ;  /* 0x00000058ec0e7810 */ /* 0x000fe40007ffe0ff */
[----:B--2---:R-:W-:Y:S02]  /*16240*/  @!P1 LEA R6, P5, R15, R0, 0x2 ;  /* 0x000000000f069211 */ /* 0x004fe400078a10ff */
[----:B------:R-:W-:-:S02]  /*16250*/  SHF.R.S32.HI R16, RZ, 0x1f, R16 ;  /* 0x0000001fff107819 */ /* 0x000fc40000011410 */
[-C--:B------:R-:W-:Y:S02]  /*16260*/  @!P2 LEA.HI.X R9, R17, R4.reuse, R18, 0x2, P4 ;  /* 0x000000041109a211 */ /* 0x080fe400020f1412 */
[----:B------:R-:W-:Y:S02]  /*16270*/  SHF.R.S32.HI R14, RZ, 0x1f, R14 ;  /* 0x0000001fff0e7819 */ /* 0x000fe4000001140e */
[----:B------:R-:W-:Y:S01]  /*16280*/  @!P1 LEA.HI.X R7, R15, R4, R16, 0x2, P5 ;  /* 0x000000040f079211 */ /* 0x000fe200028f1410 */
[----:B------:R3:W-:Y:S04]  /*16290*/  @!P2 ST.E.64 [R8.64], R60 ;  /* 0x0000003c0800a985 */ /* 0x0007e8000c101b06 */
[----:B------:R3:W-:Y:S01]  /*162a0*/  @!P1 ST.E.64 [R6.64], R48 ;  /* 0x0000003006009985 */ /* 0x0007e2000c101b06 */
[----:B-1----:R-:W-:-:S04]  /*162b0*/  @!P0 LEA R2, P4, R5, R0, 0x2 ;  /* 0x0000000005028211 */ /* 0x002fc800078810ff */
[----:B------:R-:W-:-:S05]  /*162c0*/  @!P0 LEA.HI.X R3, R5, R4, R14, 0x2, P4 ;  /* 0x0000000405038211 */ /* 0x000fca00020f140e */
[----:B------:R3:W-:Y:S04]  /*162d0*/  @!P0 ST.E.64 [R2.64], R26 ;  /* 0x0000001a02008985 */ /* 0x0007e8000c101b06 */
.L_x_606:
[----:B------:R-:W-:Y:S05]  /*162e0*/  BSYNC B0 ;  /* 0x0000000000007941 */ /* 0x000fea0003800000 */
.L_x_605:
[----:B------:R-:W-:Y:S05]  /*162f0*/  BRA.DIV ~URZ, `(.L_x_607) ;  /* 0x000033f27f007947 */ /* 0x000fea000b800000 */
[----:B--2---:R2:W3:Y:S04]  /*16300*/  SHFL.IDX PT, R4, R12, 0x3, 0x1c1f ;  /* 0x007c1f000c047f89 */ /* 0x0044e800000e0000 */
[----:B-1----:R2:W1:Y:S02]  /*16310*/  SHFL.IDX PT, R0, R13, 0x3, 0x1c1f ;  /* 0x007c1f000d007f89 */ /* 0x00246400000e0000 */
.L_x_668:
[----:B------:R-:W-:-:S13]  /*16320*/  LOP3.LUT P0, RZ, R198, 0x2, RZ, 0xc0, !PT ;  /* 0x00000002c6ff7812 */ /* 0x000fda000780c0ff */
[----:B------:R-:W-:Y:S05]  /*16330*/  @P0 BRA `(.L_x_595) ;  /* 0x0000138000000947 */ /* 0x000fea0003800000 */
[C---:B------:R-:W-:Y:S02]  /*16340*/  ISETP.GE.AND P4, PT, R236.reuse, c[0x0][0x3c8], PT ;  /* 0x0000f200ec007a0c */ /* 0x040fe40003f86270 */
[C---:B---3--:R-:W-:Y:S02]  /*16350*/  IADD3 R8, R236.reuse, 0x8, RZ ;  /* 0x00000008ec087810 */ /* 0x048fe40007ffe0ff */
[----:B--2---:R-:W-:Y:S02]  /*16360*/  IADD3 R12, R236, 0x18, RZ ;  /* 0x00000018ec0c7810 */ /* 0x004fe40007ffe0ff */
[----:B------:R-:W-:Y:S02]  /*16370*/  ISETP.GE.AND P3, PT, R8, c[0x0][0x3c8], PT ;  /* 0x0000f20008007a0c */ /* 0x000fe40003f66270 */
[----:B------:R-:W-:Y:S02]  /*16380*/  ISETP.GE.AND P1, PT, R12, c[0x0][0x3c8], PT ;  /* 0x0000f2000c007a0c */ /* 0x000fe40003f26270 */
[----:B------:R-:W-:-:S02]  /*16390*/  SHF.R.S32.HI R10, RZ, 0x1f, R236 ;  /* 0x0000001fff0a7819 */ /* 0x000fc400000114ec */
[C---:B------:R-:W-:Y:S02]  /*163a0*/  IADD3 R11, R236.reuse, 0x10, RZ ;  /* 0x00000010ec0b7810 */ /* 0x040fe40007ffe0ff */
[C---:B-1----:R-:W-:Y:S02]  /*163b0*/  @!P4 LEA R6, P6, R236.reuse, R0, 0x2 ;  /* 0x00000000ec06c211 */ /* 0x042fe400078c10ff */
[C---:B------:R-:W-:Y:S02]  /*163c0*/  IADD3 R9, R236.reuse, 0x8, RZ ;  /* 0x00000008ec097810 */ /* 0x040fe40007ffe0ff */
[----:B------:R-:W-:Y:S02]  /*163d0*/  @!P4 LEA.HI.X R7, R236, R4, R10, 0x2, P6 ;  /* 0x00000004ec07c211 */ /* 0x000fe400030f140a */
[----:B------:R-:W-:Y:S02]  /*163e0*/  ISETP.GE.AND P2, PT, R11, c[0x0][0x3c8], PT ;  /* 0x0000f2000b007a0c */ /* 0x000fe40003f46270 */
[----:B------:R-:W-:Y:S01]  /*163f0*/  SHF.R.S32.HI R9, RZ, 0x1f, R9 ;  /* 0x0000001fff097819 */ /* 0x000fe20000011409 */
[----:B------:R1:W-:Y:S01]  /*16400*/  @!P4 ST.E.64 [R6.64], R52 ;  /* 0x000000340600c985 */ /* 0x0003e2000c101b06 */
[----:B------:R-:W-:-:S02]  /*16410*/  @!P3 LEA R2, P5, R8, R0, 0x2 ;  /* 0x000000000802b211 */ /* 0x000fc400078a10ff */
[----:B------:R-:W-:Y:S02]  /*16420*/  IADD3 R5, R236, 0x20, RZ ;  /* 0x00000020ec057810 */ /* 0x000fe40007ffe0ff */
[----:B------:R-:W-:Y:S02]  /*16430*/  @!P3 LEA.HI.X R3, R8, R4, R9, 0x2, P5 ;  /* 0x000000040803b211 */ /* 0x000fe400028f1409 */
[----:B----4-:R-:W-:Y:S02]  /*16440*/  IADD3 R13, R236, 0x10, RZ ;  /* 0x00000010ec0d7810 */ /* 0x010fe40007ffe0ff */
[----:B------:R-:W-:Y:S01]  /*16450*/  ISETP.GE.AND P0, PT, R5, c[0x0][0x3c8], PT ;  /* 0x0000f20005007a0c */ /* 0x000fe20003f06270 */
[----:B------:R2:W-:Y:S01]  /*16460*/  @!P3 ST.E.64 [R2.64], R30 ;  /* 0x0000001e0200b985 */ /* 0x0005e2000c101b06 */
[----:B------:R-:W-:Y:S02]  /*16470*/  @!P2 LEA R8, P3, R11, R0, 0x2 ;  /* 0x000000000b08a211 */ /* 0x000fe400078610ff */
[----:B------:R-:W-:-:S02]  /*16480*/  SHF.R.S32.HI R13, RZ, 0x1f, R13 ;  /* 0x0000001fff0d7819 */ /* 0x000fc4000001140d */
[C---:B------:R-:W-:Y:S02]  /*16490*/  IADD3 R14, R236.reuse, 0x28, RZ ;  /* 0x00000028ec0e7810 */ /* 0x040fe40007ffe0ff */
[----:B------:R-:W-:Y:S02]  /*164a0*/  @!P2 LEA.HI.X R9, R11, R4, R13, 0x2, P3 ;  /* 0x000000040b09a211 */ /* 0x000fe400018f140d */
[C---:B------:R-:W-:Y:S02]  /*164b0*/  IADD3 R13, R236.reuse, 0x18, RZ ;  /* 0x00000018ec0d7810 */ /* 0x040fe40007ffe0ff */
[----:B------:R-:W-:Y:S01]  /*164c0*/  IADD3 R11, R236, 0x20, RZ ;  /* 0x00000020ec0b7810 */ /* 0x000fe20007ffe0ff */
[----:B------:R-:W-:Y:S01]  /*164d0*/  @!P2 ST.E.64 [R8.64], R66 ;  /* 0x000000420800a985 */ /* 0x000fe2000c101b06 */
[----:B------:R-:W-:Y:S02]  /*164e0*/  ISETP.GE.AND P5, PT, R14, c[0x0][0x3c8], PT ;  /* 0x0000f2000e007a0c */ /* 0x000fe40003fa6270 */
[----:B------:R-:W-:-:S02]  /*164f0*/  IADD3 R10, R236, 0x30, RZ ;  /* 0x00000030ec0a7810 */ /* 0x000fc40007ffe0ff */
[----:B------:R-:W-:Y:S02]  /*16500*/  SHF.R.S32.HI R13, RZ, 0x1f, R13 ;  /* 0x0000001fff0d7819 */ /* 0x000fe4000001140d */
[----:B-1----:R-:W-:Y:S02]  /*16510*/  @!P1 LEA R6, P4, R12, R0, 0x2 ;  /* 0x000000000c069211 */ /* 0x002fe400078810ff */
[----:B------:R-:W-:Y:S02]  /*16520*/  SHF.R.S32.HI R11, RZ, 0x1f, R11 ;  /* 0x0000001fff0b7819 */ /* 0x000fe4000001140b */
[C---:B------:R-:W-:Y:S02]  /*16530*/  IADD3 R16, R236.reuse, 0x28, RZ ;  /* 0x00000028ec107810 */ /* 0x040fe40007ffe0ff */
[----:B------:R-:W-:Y:S02]  /*16540*/  IADD3 R15, R236, 0x40, RZ ;  /* 0x00000040ec0f7810 */ /* 0x000fe40007ffe0ff */
[----:B------:R-:W-:-:S02]  /*16550*/  SHF.R.S32.HI R16, RZ, 0x1f, R16 ;  /* 0x0000001fff107819 */ /* 0x000fc40000011410 */
[----:B--2---:R-:W-:Y:S02]  /*16560*/  @!P0 LEA R2, P6, R5, R0, 0x2 ;  /* 0x0000000005028211 */ /* 0x004fe400078c10ff */
[----:B------:R-:W-:Y:S02]  /*16570*/  ISETP.GE.AND P2, PT, R15, c[0x0][0x3c8], PT ;  /* 0x0000f2000f007a0c */ /* 0x000fe40003f46270 */
[----:B------:R-:W-:Y:S02]  /*16580*/  P2R R3, PR, RZ, 0x10 ;  /* 0x00000010ff037803 */ /* 0x000fe40000000000 */
[----:B------:R-:W-:Y:S02]  /*16590*/  ISETP.GE.AND P4, PT, R10, c[0x0][0x3c8], PT ;  /* 0x0000f2000a007a0c */ /* 0x000fe40003f86270 */
[----:B------:R-:W-:Y:S02]  /*165a0*/  ISETP.NE.AND P3, PT, R3, RZ, PT ;  /* 0x000000ff0300720c */ /* 0x000fe40003f65270 */
[----:B------:R-:W-:-:S02]  /*165b0*/  @!P0 LEA.HI.X R3, R5, R4, R11, 0x2, P6 ;  /* 0x0000000405038211 */ /* 0x000fc400030f140b */
[----:B------:R-:W-:Y:S02]  /*165c0*/  @!P1 LEA.HI.X R7, R12, R4, R13, 0x2, P3 ;  /* 0x000000040c079211 */ /* 0x000fe400018f140d */
[C---:B------:R-:W-:Y:S02]  /*165d0*/  IADD3 R12, R236.reuse, 0x38, RZ ;  /* 0x00000038ec0c7810 */ /* 0x040fe40007ffe0ff */
[----:B------:R-:W-:Y:S01]  /*165e0*/  IADD3 R11, R236, 0x30, RZ ;  /* 0x00000030ec0b7810 */ /* 0x000fe20007ffe0ff */
[----:B------:R1:W-:Y:S01]  /*165f0*/  @!P1 ST.E.64 [R6.64], R56 ;  /* 0x0000003806009985 */ /* 0x0003e2000c101b06 */
[----:B------:R-:W-:Y:S02]  /*16600*/  ISETP.GE.AND P3, PT, R12, c[0x0][0x3c8], PT ;  /* 0x0000f2000c007a0c */ /* 0x000fe40003f66270 */
[----:B------:R-:W-:Y:S01]  /*16610*/  SHF.R.S32.HI R11, RZ, 0x1f, R11 ;  /* 0x0000001fff0b7819 */ /* 0x000fe2000001140b */
[----:B------:R2:W-:Y:S01]  /*16620*/  @!P0 ST.E.64 [R2.64], R32 ;  /* 0x0000002002008985 */ /* 0x0005e2000c101b06 */
[----:B------:R-:W-:-:S02]  /*16630*/  IADD3 R13, R236, 0x48, RZ ;  /* 0x00000048ec0d7810 */ /* 0x000fc40007ffe0ff */
[----:B------:R-:W-:Y:S02]  /*16640*/  IADD3 R5, R236, 0x50, RZ ;  /* 0x00000050ec057810 */ /* 0x000fe40007ffe0ff */
[----:B------:R-:W-:Y:S02]  /*16650*/  ISETP.GE.AND P1, PT, R13, c[0x0][0x3c8], PT ;  /* 0x0000f2000d007a0c */ /* 0x000fe40003f26270 */
[----:B-1----:R-:W-:-:S04]  /*16660*/  @!P5 LEA R6, P0, R14, R0, 0x2 ;  /* 0x000000000e06d211 */ /* 0x002fc800078010ff */
[----:B------:R-:W-:Y:S02]  /*16670*/  @!P5 LEA.HI.X R7, R14, R4, R16, 0x2, P0 ;  /* 0x000000040e07d211 */ /* 0x000fe400000f1410 */
[----:B--2---:R-:W-:Y:S02]  /*16680*/  @!P4 LEA R2, P6, R10, R0, 0x2 ;  /* 0x000000000a02c211 */ /* 0x004fe400078c10ff */
[----:B------:R-:W-:Y:S01]  /*16690*/  IADD3 R14, R236, 0x38, RZ ;  /* 0x00000038ec0e7810 */ /* 0x000fe20007ffe0ff */
[----:B------:R-:W-:Y:S01]  /*166a0*/  @!P5 ST.E.64 [R6.64], R54 ;  /* 0x000000360600d985 */ /* 0x000fe2000c101b06 */
[----:B------:R-:W-:Y:S02]  /*166b0*/  @!P4 LEA.HI.X R3, R10, R4, R11, 0x2, P6 ;  /* 0x000000040a03c211 */ /* 0x000fe400030f140b */
[----:B------:R-:W-:Y:S02]  /*166c0*/  @!P3 LEA R10, P5, R12, R0, 0x2 ;  /* 0x000000000c0ab211 */ /* 0x000fe400078a10ff */
[----:B------:R-:W-:Y:S01]  /*166d0*/  ISETP.GE.AND P0, PT, R5, c[0x0][0x3c8], PT ;  /* 0x0000f20005007a0c */ /* 0x000fe20003f06270 */
[----:B------:R1:W-:Y:S01]  /*166e0*/  @!P4 ST.E.64 [R2.64], R58 ;  /* 0x0000003a0200c985 */ /* 0x0003e2000c101b06 */
[----:B------:R-:W-:-:S02]  /*166f0*/  SHF.R.S32.HI R14, RZ, 0x1f, R14 ;  /* 0x0000001fff0e7819 */ /* 0x000fc4000001140e */
[----:B------:R-:W-:Y:S02]  /*16700*/  IADD3 R16, R236, 0x40, RZ ;  /* 0x00000040ec107810 */ /* 0x000fe40007ffe0ff */
[----:B------:R-:W-:Y:S02]  /*16710*/  @!P2 LEA R8, P6, R15, R0, 0x2 ;  /* 0x000000000f08a211 */ /* 0x000fe400078c10ff */
[----:B------:R-:W-:-:S04]  /*16720*/  SHF.R.S32.HI R16, RZ, 0x1f, R16 ;  /* 0x0000001fff107819 */ /* 0x000fc80000011410 */
[----:B------:R-:W-:Y:S02]  /*16730*/  @!P2 LEA.HI.X R9, R15, R4, R16, 0x2, P6 ;  /* 0x000000040f09a211 */ /* 0x000fe400030f1410 */
[----:B-1----:R-:W-:Y:S02]  /*16740*/  P2R R2, PR, RZ, 0x20 ;  /* 0x00000020ff027803 */ /* 0x002fe40000000000 */
[----:B------:R-:W-:Y:S02]  /*16750*/  @!P1 LEA R6, P5, R13, R0, 0x2 ;  /* 0x000000000d069211 */ /* 0x000fe400078a10ff */
[----:B------:R-:W-:-:S04]  /*16760*/  ISETP.NE.AND P4, PT, R2, RZ, PT ;  /* 0x000000ff0200720c */ /* 0x000fc80003f85270 */
[----:B------:R-:W-:Y:S02]  /*16770*/  @!P3 LEA.HI.X R11, R12, R4, R14, 0x2, P4 ;  /* 0x000000040c0bb211 */ /* 0x000fe400020f140e */
[C---:B------:R-:W-:Y:S02]  /*16780*/  IADD3 R14, R236.reuse, 0x48, RZ ;  /* 0x00000048ec0e7810 */ /* 0x040fe40007ffe0ff */
[----:B------:R-:W-:Y:S01]  /*16790*/  IADD3 R12, R236, 0x50, RZ ;  /* 0x00000050ec0c7810 */ /* 0x000fe20007ffe0ff */
[----:B------:R1:W-:Y:S01]  /*167a0*/  @!P3 ST.E.64 [R10.64], R72 ;  /* 0x000000480a00b985 */ /* 0x0003e2000c101b06 */
[----:B------:R-:W-:Y:S02]  /*167b0*/  SHF.R.S32.HI R14, RZ, 0x1f, R14 ;  /* 0x0000001fff0e7819 */ /* 0x000fe4000001140e */
[----:B------:R-:W-:Y:S01]  /*167c0*/  SHF.R.S32.HI R12, RZ, 0x1f, R12 ;  /* 0x0000001fff0c7819 */ /* 0x000fe2000001140c */
[----:B------:R1:W-:Y:S01]  /*167d0*/  @!P2 ST.E.64 [R8.64], R70 ;  /* 0x000000460800a985 */ /* 0x0003e2000c101b06 */
[----:B------:R-:W-:-:S02]  /*167e0*/  @!P0 LEA R2, P4, R5, R0, 0x2 ;  /* 0x0000000005028211 */ /* 0x000fc400078810ff */
[-C--:B------:R-:W-:Y:S02]  /*167f0*/  @!P1 LEA.HI.X R7, R13, R4.reuse, R14, 0x2, P5 ;  /* 0x000000040d079211 */ /* 0x080fe400028f140e */
[----:B------:R-:W-:Y:S02]  /*16800*/  @!P0 LEA.HI.X R3, R5, R4, R12, 0x2, P4 ;  /* 0x0000000405038211 */ /* 0x000fe400020f140c */
[----:B------:R-:W-:Y:S01]  /*16810*/  IADD3 R5, R236, 0x58, RZ ;  /* 0x00000058ec057810 */ /* 0x000fe20007ffe0ff */
[----:B------:R1:W-:Y:S04]  /*16820*/  @!P1 ST.E.64 [R6.64], R62 ;  /* 0x0000003e06009985 */ /* 0x0003e8000c101b06 */
[----:B------:R1:W-:Y:S01]  /*16830*/  @!P0 ST.E.64 [R2.64], R50 ;  /* 0x0000003202008985 */ /* 0x0003e2000c101b06 */
[----:B------:R-:W-:-:S13]  /*16840*/  ISETP.GE.AND P0, PT, R5, c[0x0][0x3c8], PT ;  /* 0x0000f20005007a0c */ /* 0x000fda0003f06270 */
[----:B------:R-:W-:Y:S05]  /*16850*/  @P0 BRA `(.L_x_595) ;  /* 0x00000e6000000947 */ /* 0x000fea0003800000 */
[----:B------:R-:W-:Y:S02]  /*16860*/  IADD3 R12, R236, 0x58, RZ ;  /* 0x00000058ec0c7810 */ /* 0x000fe40007ffe0ff */
[----:B-1----:R-:W-:Y:S02]  /*16870*/  LEA R2, P0, R5, R0, 0x2 ;  /* 0x0000000005027211 */ /* 0x002fe400078010ff */
[----:B------:R-:W-:-:S04]  /*16880*/  SHF.R.S32.HI R12, RZ, 0x1f, R12 ;  /* 0x0000001fff0c7819 */ /* 0x000fc8000001140c */
[----:B------:R-:W-:-:S05]  /*16890*/  LEA.HI.X R3, R5, R4, R12, 0x2, P0 ;  /* 0x0000000405037211 */ /* 0x000fca00000f140c */
[----:B------:R1:W-:Y:S01]  /*168a0*/  ST.E.64 [R2.64], R28 ;  /* 0x0000001c02007985 */ /* 0x0003e2000c101b06 */
[----:B------:R-:W-:Y:S05]  /*168b0*/  BRA `(.L_x_595) ;  /* 0x00000e0000007947 */ /* 0x000fea0003800000 */
.L_x_580:
[----:B------:R-:W3:Y:S04]  /*168c0*/  LDL.LU R7, [R1+0x24] ;  /* 0x0000240001077983 */ /* 0x000ee80000300800 */
[----:B--2---:R-:W2:Y:S01]  /*168d0*/  LDL R6, [R1+0x2c] ;  /* 0x00002c0001067983 */ /* 0x004ea20000100800 */
[----:B------:R-:W-:Y:S01]  /*168e0*/  ISETP.NE.U32.AND P0, PT, RZ, c[0x0][0x508], PT ;  /* 0x00014200ff007a0c */ /* 0x000fe20003f05070 */
[----:B------:R-:W-:Y:S01]  /*168f0*/  IMAD.MOV.U32 R4, RZ, RZ, 0x4 ;  /* 0x00000004ff047424 */ /* 0x000fe200078e00ff */
[----:B------:R-:W-:Y:S01]  /*16900*/  ISETP.NE.U32.AND P2, PT, RZ, c[0x0][0x500], PT ;  /* 0x00014000ff007a0c */ /* 0x000fe20003f45070 */
[----:B------:R-:W-:Y:S01]  /*16910*/  IMAD.MOV.U32 R19, RZ, RZ, c[0x0][0x388] ;  /* 0x0000e200ff137624 */ /* 0x000fe200078e00ff */
[----:B------:R-:W-:Y:S01]  /*16920*/  ISETP.NE.AND.EX P0, PT, RZ, c[0x0][0x50c], PT, P0 ;  /* 0x00014300ff007a0c */ /* 0x000fe20003f05300 */
[----:B------:R-:W-:Y:S01]  /*16930*/  IMAD.MOV.U32 R0, RZ, RZ, RZ ;  /* 0x000000ffff007224 */ /* 0x000fe200078e00ff */
[----:B------:R-:W-:Y:S01]  /*16940*/  ISETP.NE.AND.EX P2, PT, RZ, c[0x0][0x504], PT, P2 ;  /* 0x00014100ff007a0c */ /* 0x000fe20003f45320 */
[----:B--2---:R-:W-:-:S10]  /*16950*/  IMAD.WIDE R2, R6, R4, c[0x0][0x500] ;  /* 0x0001400006027625 */ /* 0x004fd400078e0204 */
[----:B------:R-:W-:Y:S02]  /*16960*/  @P0 IMAD.WIDE R4, R6, R4, c[0x0][0x508] ;  /* 0x0001420006040625 */ /* 0x000fe400078e0204 */
[----:B------:R2:W5:Y:S04]  /*16970*/  @P2 LDG.E R0, [R2.64] ;  /* 0x0000000602002981 */ /* 0x000568000c1e1900 */
[----:B------:R2:W5:Y:S01]  /*16980*/  @P0 LDG.E R19, [R4.64] ;  /* 0x0000000604130981 */ /* 0x000562000c1e1900 */
[----:B---3--:R-:W-:-:S04]  /*16990*/  ISETP.NE.AND P1, PT, R7, RZ, PT ;  /* 0x000000ff0700720c */ /* 0x008fc80003f25270 */
[----:B------:R-:W-:Y:S01]  /*169a0*/  SEL R18, R7, c[0x0][0x3d4], P1 ;  /* 0x0000f50007127a07 */ /* 0x000fe20000800000 */
[----:B------:R-:W-:Y:S05]  /*169b0*/  @P0 BRA `(.L_x_608) ;  /* 0x0000004000000947 */ /* 0x000fea0003800000 */
[----:B------:R-:W-:Y:S05]  /*169c0*/  @!P2 BRA `(.L_x_608) ;  /* 0x000000300000a947 */ /* 0x000fea0003800000 */
[----:B--2---:R2:W3:Y:S04]  /*169d0*/  LDG.E R4, [R2.64] ;  /* 0x0000000602047981 */ /* 0x0044e8000c1e1900 */
[----:B--2---:R-:W3:Y:S02]  /*169e0*/  LDG.E R2, [R2.64+0x4] ;  /* 0x0000040602027981 */ /* 0x004ee4000c1e1900 */
[----:B---3-5:R-:W-:Y:S02]  /*169f0*/  IADD3 R19, -R4, R2, RZ ;  /* 0x0000000204137210 */ /* 0x028fe40007ffe1ff */
.L_x_608:
[----:B--2---:R-:W2:Y:S01]  /*16a00*/  S2R R4, SR_TID.X ;  /* 0x0000000000047919 */ /* 0x004ea20000002100 */
[----:B------:R-:W-:Y:S01]  /*16a10*/  SHF.R.S32.HI R2, RZ, 0x1f, R6 ;  /* 0x0000001fff027819 */ /* 0x000fe20000011406 */
[----:B------:R-:W-:Y:S01]  /*16a20*/  BSSY B0, `(.L_x_609) ;  /* 0x0000038000007945 */ /* 0x000fe20003800000 */
[----:B-----5:R-:W-:-:S02]  /*16a30*/  SHF.R.S32.HI R17, RZ, 0x1f, R0 ;  /* 0x0000001fff117819 */ /* 0x020fc40000011400 */
[----:B------:R-:W-:Y:S02]  /*16a40*/  SEL R12, R6, RZ, !P2 ;  /* 0x000000ff060c7207 */ /* 0x000fe40005000000 */
[----:B-1----:R-:W-:Y:S02]  /*16a50*/  SEL R20, R2, RZ, !P2 ;  /* 0x000000ff02147207 */ /* 0x002fe40005000000 */
[----:B--2---:R-:W-:-:S13]  /*16a60*/  ISETP.GT.AND P0, PT, R4, 0x7f, PT ;  /* 0x0000007f0400780c */ /* 0x004fda0003f04270 */
[----:B------:R-:W-:Y:S05]  /*16a70*/  @P0 BRA `(.L_x_610) ;  /* 0x0000032000000947 */ /* 0x000fea0003800000 */
[----:B------:R-:W2:Y:S01]  /*16a80*/  LDL R3, [R1+0x18] ;  /* 0x0000180001037983 */ /* 0x000ea20000100800 */
[----:B------:R-:W-:Y:S01]  /*16a90*/  IMAD R2, R19, c[0x0][0x4e8], RZ ;  /* 0x00013a0013027a24 */ /* 0x000fe200078e02ff */
[----:B--2---:R-:W-:-:S04]  /*16aa0*/  IADD3 R13, R3, R4, RZ ;  /* 0x00000004030d7210 */ /* 0x004fc80007ffe0ff */
        /* <DEDUP_REMOVED lines=47> */
.L_x_610:
[----:B------:R-:W-:Y:S05]  /*16da0*/  BSYNC B0 ;  /* 0x0000000000007941 */ /* 0x000fea0003800000 */
.L_x_609:
        /* <DEDUP_REMOVED lines=15> */
[----:B------:R-:W-:Y:S02]  /*16ea0*/  IADD3 R11, R8, R9, RZ ;  /* 0x00000009080b7210 */ /* 0x000fe40007ffe0ff */
[----:B------:R-:W-:Y:S01]  /*16eb0*/  ISETP.NE.AND P0, PT, R2, 0x1, PT ;  /* 0x000000010200780c */ /* 0x000fe20003f05270 */
[----:B------:R-:W-:-:S04]  /*16ec0*/  IMAD.WIDE.U32 R2, R0, c[0x0][0x3a0], RZ ;  /* 0x0000e80000027a25 */ /* 0x000fc800078e00ff */
[----:B------:R-:W-:Y:S01]  /*16ed0*/  IMAD R0, R0, c[0x0][0x3a4], R4 ;  /* 0x0000e90000007a24 */ /* 0x000fe200078e0204 */
[----:B------:R-:W-:Y:S01]  /*16ee0*/  LEA R4, R5, R8, 0x5 ;  /* 0x0000000805047211 */ /* 0x000fe200078e28ff */
[----:B------:R-:W-:-:S03]  /*16ef0*/  IMAD R5, R20, c[0x0][0x3f0], RZ ;  /* 0x0000fc0014057a24 */ /* 0x000fc600078e02ff */
[----:B------:R-:W-:Y:S01]  /*16f00*/  IADD3 R3, R3, R0, RZ ;  /* 0x0000000003037210 */ /* 0x000fe20007ffe0ff */
[----:B------:R-:W-:-:S04]  /*16f10*/  IMAD.IADD R4, R9, 0x1, R4 ;  /* 0x0000000109047824 */ /* 0x000fc800078e0204 */
        /* <DEDUP_REMOVED lines=24> */
.L_x_669:
[----:B------:R-:W-:Y:S05]  /*170a0*/  BRA.DIV ~URZ, `(.L_x_612) ;  /* 0x000027727f007947 */ /* 0x000fea000b800000 */
[----:B------:R3:W4:Y:S02]  /*170b0*/  SHFL.IDX PT, R0, R12, RZ, 0x1c1f ;  /* 0x001c1fff0c007589 */ /* 0x00072400000e0000 */
.L_x_670:
        /* <DEDUP_REMOVED lines=18> */
[----:B------:R2:W-:Y:S04]  /*171e0*/  @!P2 ST.E.128 [R6.64], RZ ;  /* 0x000000ff0600a985 */ /* 0x0005e8000c101d06 */
[----:B------:R2:W-:Y:S04]  /*171f0*/  @!P1 ST.E.128 [R4.64], RZ ;  /* 0x000000ff04009985 */ /* 0x0005e8000c101d06 */
[----:B------:R2:W-:Y:S02]  /*17200*/  @!P0 ST.E.128 [R2.64], RZ ;  /* 0x000000ff02008985 */ /* 0x0005e4000c101d06 */
.L_x_614:
[----:B------:R-:W-:Y:S05]  /*17210*/  BSYNC B0 ;  /* 0x0000000000007941 */ /* 0x000fea0003800000 */
.L_x_613:
[----:B------:R-:W-:Y:S05]  /*17220*/  BRA.DIV ~URZ, `(.L_x_615) ;  /* 0x000026527f007947 */ /* 0x000fea000b800000 */
[----:B--2---:R2:W1:Y:S04]  /*17230*/  SHFL.IDX PT, R8, R9, 0x1, 0x1c1f ;  /* 0x003c1f0009087f89 */ /* 0x00446800000e0000 */
[----:B----4-:R2:W4:Y:S02]  /*17240*/  SHFL.IDX PT, R0, R12, 0x1, 0x1c1f ;  /* 0x003c1f000c007f89 */ /* 0x01052400000e0000 */
.L_x_671:
        /* <DEDUP_REMOVED lines=18> */
[----:B------:R1:W-:Y:S04]  /*17370*/  @!P2 ST.E.128 [R6.64], RZ ;  /* 0x000000ff0600a985 */ /* 0x0003e8000c101d06 */
[----:B------:R1:W-:Y:S04]  /*17380*/  @!P1 ST.E.128 [R4.64], RZ ;  /* 0x000000ff04009985 */ /* 0x0003e8000c101d06 */
[----:B------:R1:W-:Y:S02]  /*17390*/  @!P0 ST.E.128 [R2.64], RZ ;  /* 0x000000ff02008985 */ /* 0x0003e4000c101d06 */
.L_x_617:
[----:B------:R-:W-:Y:S05]  /*173a0*/  BSYNC B0 ;  /* 0x0000000000007941 */ /* 0x000fea0003800000 */
.L_x_616:
[----:B------:R-:W-:Y:S05]  /*173b0*/  BRA.DIV ~URZ, `(.L_x_618) ;  /* 0x000025827f007947 */ /* 0x000fea000b800000 */
[----:B-1----:R1:W2:Y:S02]  /*173c0*/  SHFL.IDX PT, R8, R9, 0x2, 0x1c1f ;  /* 0x005c1f0009087f89 */ /* 0x0022a400000e0000 */
.L_x_672:
[----:B------:R-:W-:Y:S05]  /*173d0*/  BRA.DIV ~URZ, `(.L_x_619) ;  /* 0x000025d27f007947 */ /* 0x000fea000b800000 */
[----:B----4-:R4:W1:Y:S02]  /*173e0*/  SHFL.IDX PT, R0, R12, 0x2, 0x1c1f ;  /* 0x005c1f000c007f89 */ /* 0x01086400000e0000 */
.L_x_673:
        /* <DEDUP_REMOVED lines=21> */
.L_x_621:
[----:B------:R-:W-:Y:S05]  /*17540*/  BSYNC B0 ;  /* 0x0000000000007941 */ /* 0x000fea0003800000 */
.L_x_620:
[----:B------:R-:W-:Y:S05]  /*17550*/  BRA.DIV ~URZ, `(.L_x_622) ;  /* 0x000024b27f007947 */ /* 0x000fea000b800000 */
[----:B--2---:R2:W3:Y:S04]  /*17560*/  SHFL.IDX PT, R8, R9, 0x3, 0x1c1f ;  /* 0x007c1f0009087f89 */ /* 0x0044e800000e0000 */
[----:B-1----:R2:W1:Y:S02]  /*17570*/  SHFL.IDX PT, R0, R12, 0x3, 0x1c1f ;  /* 0x007c1f000c007f89 */ /* 0x00246400000e0000 */
.L_x_674:
[----:B------:R-:W-:-:S04]  /*17580*/  IADD3 R2, R11, 0x60, RZ ;  /* 0x000000600b027810 */ /* 0x000fc80007ffe0ff */
[----:B------:R-:W-:-:S13]  /*17590*/  ISETP.GE.AND P0, PT, R2, R10, PT ;  /* 0x0000000a0200720c */ /* 0x000fda0003f06270 */
[----:B------:R-:W-:Y:S05]  /*175a0*/  @P0 BRA `(.L_x_595) ;  /* 0x0000011000000947 */ /* 0x000fea0003800000 */
[----:B------:R-:W5:Y:S04]  /*175b0*/  LDL.64 R16, [R1+0x30] ;  /* 0x0000300001107983 */ /* 0x000f680000100a00 */
[----:B--2---:R-:W2:Y:S04]  /*175c0*/  LDL R13, [R1+0x1c] ;  /* 0x00001c00010d7983 */ /* 0x004ea80000100800 */
[----:B----4-:R-:W4:Y:S04]  /*175d0*/  LDL R9, [R1+0x38] ;  /* 0x0000380001097983 */ /* 0x010f280000100800 */
[----:B---3--:R-:W3:Y:S04]  /*175e0*/  LDL R14, [R1+0x58] ;  /* 0x00005800010e7983 */ /* 0x008ee80000100800 */
[----:B------:R-:W3:Y:S01]  /*175f0*/  LDL R12, [R1+0x54] ;  /* 0x00005400010c7983 */ /* 0x000ee20000100800 */
[----:B-----5:R-:W-:-:S02]  /*17600*/  ISETP.GE.AND P2, PT, R16, c[0x0][0x3c8], PT ;  /* 0x0000f20010007a0c */ /* 0x020fc40003f46270 */
[----:B--2---:R-:W-:Y:S02]  /*17610*/  ISETP.GE.AND P1, PT, R13, c[0x0][0x3c8], PT ;  /* 0x0000f2000d007a0c */ /* 0x004fe40003f26270 */
[----:B----4-:R-:W-:-:S09]  /*17620*/  ISETP.GE.AND P0, PT, R9, c[0x0][0x3c8], PT ;  /* 0x0000f20009007a0c */ /* 0x010fd20003f06270 */
[CC--:B-1----:R-:W-:Y:S02]  /*17630*/  @!P2 LEA R6, P5, R16.reuse, R0.reuse, 0x1 ;  /* 0x000000001006a211 */ /* 0x0c2fe400078a08ff */
[----:B------:R-:W-:Y:S02]  /*17640*/  @!P1 LEA R4, P4, R13, R0, 0x1 ;  /* 0x000000000d049211 */ /* 0x000fe400078808ff */
[----:B------:R-:W-:Y:S02]  /*17650*/  @!P2 LEA.HI.X R7, R16, R8, R17, 0x1, P5 ;  /* 0x000000081007a211 */ /* 0x000fe400028f0c11 */
[----:B------:R-:W-:Y:S02]  /*17660*/  @!P0 LEA R2, P3, R9, R0, 0x1 ;  /* 0x0000000009028211 */ /* 0x000fe400078608ff */
[-C--:B---3--:R-:W-:Y:S02]  /*17670*/  @!P1 LEA.HI.X R5, R13, R8.reuse, R14, 0x1, P4 ;  /* 0x000000080d059211 */ /* 0x088fe400020f0c0e */
[----:B------:R-:W-:Y:S01]  /*17680*/  @!P0 LEA.HI.X R3, R9, R8, R12, 0x1, P3 ;  /* 0x0000000809038211 */ /* 0x000fe200018f0c0c */
[----:B------:R1:W-:Y:S04]  /*17690*/  @!P2 ST.E.128 [R6.64], RZ ;  /* 0x000000ff0600a985 */ /* 0x0003e8000c101d06 */
[----:B------:R1:W-:Y:S04]  /*176a0*/  @!P1 ST.E.128 [R4.64], RZ ;  /* 0x000000ff04009985 */ /* 0x0003e8000c101d06 */
[----:B------:R1:W-:Y:S02]  /*176b0*/  @!P0 ST.E.128 [R2.64], RZ ;  /* 0x000000ff02008985 */ /* 0x0003e4000c101d06 */
.L_x_595:
[----:B------:R-:W-:Y:S05]  /*176c0*/  BSYNC B1 ;  /* 0x0000000000017941 */ /* 0x000fea0003800000 */
.L_x_579:
        /* <DEDUP_REMOVED lines=15> */
.L_x_675:
[----:B------:R-:W-:Y:S05]  /*177c0*/  BRA.DIV ~URZ, `(.L_x_625) ;  /* 0x000023727f007947 */ /* 0x000fea000b800000 */
[----:B------:R3:W4:Y:S02]  /*177d0*/  SHFL.IDX PT, R8, R74, 0x1, 0x1f ;  /* 0x00201f004a087f89 */ /* 0x00072400000e0000 */
.L_x_676:
        /* <DEDUP_REMOVED lines=19> */
.L_x_677:
        /* <DEDUP_REMOVED lines=16> */
.L_x_678:
[----:B---3--:R-:W-:Y:S01]  /*17a10*/  IMAD R0, R0, c[0x0][0x538], RZ ;  /* 0x00014e0000007a24 */ /* 0x008fe200078e02ff */
[----:B------:R-:W-:Y:S04]  /*17a20*/  BSSY B1, `(.L_x_628) ;  /* 0x00000ce000017945 */ /* 0x000fe80003800000 */
[----:B----4-:R-:W-:-:S04]  /*17a30*/  IADD3 R8, R0, R8, RZ ;  /* 0x0000000800087210 */ /* 0x010fc80007ffe0ff */
[----:B--2---:R-:W-:-:S13]  /*17a40*/  ISETP.GT.AND P0, PT, R8, R9, PT ;  /* 0x000000090800720c */ /* 0x004fda0003f04270 */
[----:B------:R-:W-:Y:S05]  /*17a50*/  @P0 BRA `(.L_x_629) ;  /* 0x0000025000000947 */ /* 0x000fea0003800000 */
.L_x_633:
        /* <DEDUP_REMOVED lines=17> */
.L_x_679:
        /* <DEDUP_REMOVED lines=16> */
.L_x_680:
[----:B--2---:R-:W-:-:S05]  /*17c70*/  IMAD R0, R0, c[0x0][0x538], RZ ;  /* 0x00014e0000007a24 */ /* 0x004fca00078e02ff */
[----:B------:R-:W-:-:S04]  /*17c80*/  IADD3 R8, R0, R8, RZ ;  /* 0x0000000800087210 */ /* 0x000fc80007ffe0ff */
[----:B------:R-:W-:-:S13]  /*17c90*/  ISETP.GT.AND P0, PT, R8, R9, PT ;  /* 0x000000090800720c */ /* 0x000fda0003f04270 */
[----:B-1----:R-:W-:Y:S05]  /*17ca0*/  @!P0 BRA `(.L_x_633) ;  /* 0xfffffdb000008947 */ /* 0x002fea000383ffff */
.L_x_629:
[----:B------:R-:W-:-:S05]  /*17cb0*/  IADD3 R12, -R0, R8, RZ ;  /* 0x00000008000c7210 */ /* 0x000fca0007ffe1ff */
[----:B------:R-:W-:-:S05]  /*17cc0*/  IMAD R0, R4, c[0x0][0x538], R12 ;  /* 0x00014e0004007a24 */ /* 0x000fca00078e020c */
[----:B------:R-:W-:Y:S01]  /*17cd0*/  ISETP.GT.AND P0, PT, R0, R9, PT ;  /* 0x000000090000720c */ /* 0x000fe20003f04270 */
[----:B------:R-:W-:-:S12]  /*17ce0*/  BRA.DIV ~URZ, `(.L_x_634) ;  /* 0x000022927f007947 */ /* 0x000fd8000b800000 */
[----:B------:R-:W-:-:S03]  /*17cf0*/  VOTE.ANY R10, PT, !P0 ;  /* 0x00000000000a7806 */ /* 0x000fc600040e0100 */
.L_x_681:
[----:B------:R-:W2:Y:S01]  /*17d00*/  LDL.LU R0, [R1+0x2c] ;  /* 0x00002c0001007983 */ /* 0x000ea20000300800 */
[----:B------:R-:W2:Y:S02]  /*17d10*/  POPC R8, R10 ;  /* 0x0000000a00087309 */ /* 0x000ea40000000000 */
[----:B--2---:R-:W-:-:S05]  /*17d20*/  IADD3 R0, R8, R0, RZ ;  /* 0x0000000008007210 */ /* 0x004fca0007ffe0ff */
[----:B------:R2:W-:Y:S01]  /*17d30*/  STL [R1+0x2c], R0 ;  /* 0x00002c0001007387 */ /* 0x0005e20000100800 */
[----:B------:R-:W-:Y:S05]  /*17d40*/  BRA.DIV ~URZ, `(.L_x_635) ;  /* 0x000022827f007947 */ /* 0x000fea000b800000 */
[----:B------:R3:W4:Y:S04]  /*17d50*/  SHFL.IDX PT, R11, R6, R8, 0x1f ;  /* 0x00001f08060b7589 */ /* 0x00072800000e0000 */
[----:B------:R3:W1:Y:S02]  /*17d60*/  SHFL.IDX PT, R7, R7, R8, 0x1f ;  /* 0x00001f0807077589 */ /* 0x00066400000e0000 */
.L_x_682:
[----:B------:R-:W-:Y:S01]  /*17d70*/  ISETP.NE.AND P0, PT, R10, RZ, PT ;  /* 0x000000ff0a00720c */ /* 0x000fe20003f05270 */
[----:B------:R-:W-:-:S12]  /*17d80*/  BSSY B0, `(.L_x_636) ;  /* 0x0000005000007945 */ /* 0x000fd80003800000 */
[----:B------:R-:W-:Y:S05]  /*17d90*/  @!P0 BRA `(.L_x_637) ;  /* 0x0000003000008947 */ /* 0x000fea0003800000 */
[----:B------:R-:W-:Y:S01]  /*17da0*/  IADD3 R3, R8, -0x1, RZ ;  /* 0xffffffff08037810 */ /* 0x000fe20007ffe0ff */
[----:B------:R-:W-:Y:S05]  /*17db0*/  BRA.DIV ~URZ, `(.L_x_638) ;  /* 0x000022e27f007947 */ /* 0x000fea000b800000 */
[----:B------:R2:W3:Y:S02]  /*17dc0*/  SHFL.IDX PT, R13, R4, R3, 0x1f ;  /* 0x00001f03040d7589 */ /* 0x0004e400000e0000 */
.L_x_637:
[----:B------:R-:W-:Y:S05]  /*17dd0*/  BSYNC B0 ;  /* 0x0000000000007941 */ /* 0x000fea0003800000 */
.L_x_636:
[----:B--23--:R-:W-:Y:S01]  /*17de0*/  IMAD R0, R13, c[0x0][0x538], R12 ;  /* 0x00014e000d007a24 */ /* 0x00cfe200078e020c */
[----:B-1----:R-:W-:Y:S01]  /*17df0*/  ISETP.NE.AND P0, PT, R7, 0x1, PT ;  /* 0x000000010700780c */ /* 0x002fe20003f05270 */
[----:B------:R-:W-:Y:S03]  /*17e00*/  BSSY B0, `(.L_x_639) ;  /* 0x0000086000007945 */ /* 0x000fe60003800000 */
[----:B------:R1:W-:Y:S01]  /*17e10*/  STL [R1+0x20], R0 ;  /* 0x0000200001007387 */ /* 0x0003e20000100800 */
[----:B------:R-:W-:-:S08]  /*17e20*/  IADD3 R8, -R0, R9, RZ ;  /* 0x0000000900087210 */ /* 0x000fd00007ffe1ff */
[----:B------:R-:W-:Y:S05]  /*17e30*/  @!P0 BRA `(.L_x_640) ;  /* 0x000003e000008947 */ /* 0x000fea0003800000 */
[-C--:B----4-:R-:W-:Y:S02]  /*17e40*/  IABS R2, R11.reuse ;  /* 0x0000000b00027213 */ /* 0x090fe40000000000 */
[----:B------:R-:W-:Y:S02]  /*17e50*/  IABS R9, R11 ;  /* 0x0000000b00097213 */ /* 0x000fe40000000000 */
[----:B-1----:R-:W1:Y:S08]  /*17e60*/  I2F.RP R0, R2 ;  /* 0x0000000200007306 */ /* 0x002e700000209400 */
[----:B-1----:R-:W1:Y:S02]  /*17e70*/  MUFU.RCP R0, R0 ;  /* 0x0000000000007308 */ /* 0x002e640000001000 */
[----:B-1----:R-:W-:-:S06]  /*17e80*/  IADD3 R0, R0, 0xffffffe, RZ ;  /* 0x0ffffffe00007810 */ /* 0x002fcc0007ffe0ff */
[----:B------:R-:W1:Y:S02]  /*17e90*/  F2I.FTZ.U32.TRUNC.NTZ R5, R0 ;  /* 0x0000000000057305 */ /* 0x000e64000021f000 */
[----:B-1----:R-:W-:Y:S01]  /*17ea0*/  IMAD.MOV R3, RZ, RZ, -R5 ;  /* 0x000000ffff037224 */ /* 0x002fe200078e0a05 */
[----:B------:R-:W-:-:S03]  /*17eb0*/  IABS R0, R7 ;  /* 0x0000000700007213 */ /* 0x000fc60000000000 */
[----:B------:R-:W-:Y:S01]  /*17ec0*/  IMAD.MOV.U32 R4, RZ, RZ, R3 ;  /* 0x000000ffff047224 */ /* 0x000fe200078e0003 */
[----:B------:R-:W-:Y:S01]  /*17ed0*/  IABS R3, R8 ;  /* 0x0000000800037213 */ /* 0x000fe20000000000 */
[----:B------:R-:W-:Y:S02]  /*17ee0*/  IMAD.MOV.U32 R6, RZ, RZ, R0 ;  /* 0x000000ffff067224 */ /* 0x000fe400078e0000 */
[----:B------:R-:W-:Y:S02]  /*17ef0*/  IMAD R0, R4, R2, RZ ;  /* 0x0000000204007224 */ /* 0x000fe400078e02ff */
[----:B------:R-:W-:Y:S01]  /*17f00*/  IMAD.MOV.U32 R4, RZ, RZ, RZ ;  /* 0x000000ffff047224 */ /* 0x000fe200078e00ff */
[----:B------:R-:W1:Y:S03]  /*17f10*/  I2F.RP R10, R6 ;  /* 0x00000006000a7306 */ /* 0x000e660000209400 */
[----:B------:R-:W-:-:S04]  /*17f20*/  IMAD.HI.U32 R5, R5, R0, R4 ;  /* 0x0000000005057227 */ /* 0x000fc800078e0004 */
[----:B------:R-:W-:-:S05]  /*17f30*/  IMAD.MOV R0, RZ, RZ, -R9 ;  /* 0x000000ffff007224 */ /* 0x000fca00078e0a09 */
[----:B------:R-:W-:Y:S01]  /*17f40*/  MOV R4, R0 ;  /* 0x0000000000047202 */ /* 0x000fe20000000f00 */
[----:B------:R-:W-:-:S04]  /*17f50*/  IMAD.HI.U32 R0, R5, R3, RZ ;  /* 0x0000000305007227 */ /* 0x000fc800078e00ff */
[----:B------:R-:W-:Y:S02]  /*17f60*/  IMAD R3, R0, R4, R3 ;  /* 0x0000000400037224 */ /* 0x000fe400078e0203 */
[----:B-1----:R-:W1:Y:S03]  /*17f70*/  MUFU.RCP R4, R10 ;  /* 0x0000000a00047308 */ /* 0x002e660000001000 */
        /* <DEDUP_REMOVED lines=9> */
[----:B------:R-:W-:Y:S01]  /*18010*/  @P2 IADD3 R0, R0, 0x1, RZ ;  /* 0x0000000100002810 */ /* 0x000fe20007ffe0ff */
[----:B-1----:R-:W-:-:S06]  /*18020*/  IMAD.MOV R2, RZ, RZ, -R3 ;  /* 0x000000ffff027224 */ /* 0x002fcc00078e0a03 */
[----:B------:R-:W-:Y:S01]  /*18030*/  @!P1 IMAD.MOV R0, RZ, RZ, -R0 ;  /* 0x000000ffff009224 */ /* 0x000fe200078e0a00 */
[----:B------:R-:W-:Y:S02]  /*18040*/  @!P0 LOP3.LUT R0, RZ, R11, RZ, 0x33, !PT ;  /* 0x0000000bff008212 */ /* 0x000fe400078e33ff */
[----:B------:R-:W-:Y:S02]  /*18050*/  MOV R4, R2 ;  /* 0x0000000200047202 */ /* 0x000fe40000000f00 */
[----:B------:R-:W-:Y:S02]  /*18060*/  IABS R2, R7 ;  /* 0x0000000700027213 */ /* 0x000fe40000000000 */
[----:B------:R-:W-:Y:S01]  /*18070*/  IABS R9, R0 ;  /* 0x0000000000097213 */ /* 0x000fe20000000000 */
[----:B------:R-:W-:Y:S02]  /*18080*/  IMAD R4, R4, R6, RZ ;  /* 0x0000000604047224 */ /* 0x000fe400078e02ff */
[----:B------:R-:W-:-:S02]  /*18090*/  IMAD.MOV R5, RZ, RZ, -R2 ;  /* 0x000000ffff057224 */ /* 0x000fc400078e0a02 */
[----:B------:R-:W-:-:S04]  /*180a0*/  IMAD.MOV.U32 R2, RZ, RZ, RZ ;  /* 0x000000ffff027224 */ /* 0x000fc800078e00ff */
[----:B------:R-:W-:Y:S01]  /*180b0*/  IMAD.HI.U32 R2, R3, R4, R2 ;  /* 0x0000000403027227 */ /* 0x000fe200078e0002 */
[----:B------:R-:W-:-:S03]  /*180c0*/  MOV R4, R5 ;  /* 0x0000000500047202 */ /* 0x000fc60000000f00 */
[----:B------:R-:W-:-:S04]  /*180d0*/  IMAD.MOV.U32 R3, RZ, RZ, R9 ;  /* 0x000000ffff037224 */ /* 0x000fc800078e0009 */
[----:B------:R-:W-:-:S04]  /*180e0*/  IMAD.HI.U32 R2, R2, R3, RZ ;  /* 0x0000000302027227 */ /* 0x000fc800078e00ff */
[----:B------:R-:W-:Y:S01]  /*180f0*/  IMAD R3, R2, R4, R3 ;  /* 0x0000000402037224 */ /* 0x000fe200078e0203 */
[----:B------:R-:W-:-:S04]  /*18100*/  IADD3 R4, -R0, RZ, RZ ;  /* 0x000000ff00047210 */ /* 0x000fc80007ffe1ff */
        /* <DEDUP_REMOVED lines=9> */
[----:B------:R-:W-:-:S05]  /*181a0*/  @!P0 LOP3.LUT R2, RZ, R7, RZ, 0x33, !PT ;  /* 0x00000007ff028212 */ /* 0x000fca00078e33ff */
[----:B------:R-:W-:-:S04]  /*181b0*/  IMAD.MOV R3, RZ, RZ, -R2 ;  /* 0x000000ffff037224 */ /* 0x000fc800078e0a02 */
[C---:B------:R-:W-:Y:S02]  /*181c0*/  IMAD R3, R7.reuse, R3, R0 ;  /* 0x0000000307037224 */ /* 0x040fe400078e0200 */
[----:B------:R-:W-:Y:S02]  /*181d0*/  IMAD R0, R7, 0x1000000, R2 ;  /* 0x0100000007007824 */ /* 0x000fe400078e0202 */
[----:B------:R-:W-:Y:S02]  /*181e0*/  IMAD R2, R11, R4, R8 ;  /* 0x000000040b027224 */ /* 0x000fe400078e0208 */
[----:B------:R-:W-:-:S05]  /*181f0*/  IMAD R0, R3, 0x10000, R0 ;  /* 0x0001000003007824 */ /* 0x000fca00078e0200 */
[----:B------:R1:W-:Y:S01]  /*18200*/  STL [R1+0x28], R0 ;  /* 0x0000280001007387 */ /* 0x0003e20000100800 */
[----:B------:R-:W-:Y:S05]  /*18210*/  BRA `(.L_x_641) ;  /* 0x0000044000007947 */ /* 0x000fea0003800000 */
.L_x_640:
[----:B-1----:R-:W2:Y:S01]  /*18220*/  LDL R0, [R1+0x2c] ;  /* 0x00002c0001007983 */ /* 0x002ea20000100800 */
[----:B------:R-:W-:-:S04]  /*18230*/  IMAD.MOV.U32 R2, RZ, RZ, 0x4 ;  /* 0x00000004ff027424 */ /* 0x000fc800078e00ff */
[----:B--2---:R-:W-:-:S05]  /*18240*/  IMAD.WIDE R2, R0, R2, c[0x0][0x590] ;  /* 0x0001640000027625 */ /* 0x004fca00078e0202 */
[----:B------:R-:W2:Y:S02]  /*18250*/  LDG.E R4, [R2.64] ;  /* 0x0000000602047981 */ /* 0x000ea4000c1e1900 */
[----:B--2-4-:R-:W-:-:S05]  /*18260*/  IMAD R9, R4, R11, RZ ;  /* 0x0000000b04097224 */ /* 0x014fca00078e02ff */
[-C--:B------:R-:W-:Y:S02]  /*18270*/  IABS R0, R9.reuse ;  /* 0x0000000900007213 */ /* 0x080fe40000000000 */
        /* <DEDUP_REMOVED lines=27> */
[----:B------:R-:W-:Y:S02]  /*18430*/  IMAD R10, R4, R2, RZ ;  /* 0x00000002040a7224 */ /* 0x000fe400078e02ff */
[----:B------:R-:W-:-:S03]  /*18440*/  IMAD.MOV R2, RZ, RZ, -R2 ;  /* 0x000000ffff027224 */ /* 0x000fc600078e0a02 */
[----:B------:R-:W-:Y:S01]  /*18450*/  IADD3 R0, -R10, c[0x0][0x538], RZ ;  /* 0x00014e000a007a10 */ /* 0x000fe20007ffe1ff */
[----:B------:R-:W-:-:S03]  /*18460*/  IMAD R6, R9, R2, R8 ;  /* 0x0000000209067224 */ /* 0x000fc600078e0208 */
[----:B------:R-:W-:Y:S02]  /*18470*/  IMNMX R0, R4, R0, PT ;  /* 0x0000000004007217 */ /* 0x000fe40003800200 */
[----:B------:R-:W-:Y:S02]  /*18480*/  IABS R2, R6 ;  /* 0x0000000600027213 */ /* 0x000fe40000000000 */
[-C--:B------:R-:W-:Y:S02]  /*18490*/  IABS R3, R0.reuse ;  /* 0x0000000000037213 */ /* 0x080fe40000000000 */
[----:B------:R-:W-:Y:S02]  /*184a0*/  IABS R9, R0 ;  /* 0x0000000000097213 */ /* 0x000fe40000000000 */
[----:B------:R-:W1:Y:S01]  /*184b0*/  I2F.RP R4, R3 ;  /* 0x0000000300047306 */ /* 0x000e620000209400 */
[----:B------:R-:W-:Y:S02]  /*184c0*/  MOV R7, R2 ;  /* 0x0000000200077202 */ /* 0x000fe40000000f00 */
[----:B------:R-:W-:-:S05]  /*184d0*/  IMAD.MOV R2, RZ, RZ, -R9 ;  /* 0x000000ffff027224 */ /* 0x000fca00078e0a09 */
[----:B-1----:R-:W1:Y:S02]  /*184e0*/  MUFU.RCP R4, R4 ;  /* 0x0000000400047308 */ /* 0x002e640000001000 */
[----:B-1----:R-:W-:-:S06]  /*184f0*/  IADD3 R4, R4, 0xffffffe, RZ ;  /* 0x0ffffffe04047810 */ /* 0x002fcc0007ffe0ff */
[----:B------:R-:W1:Y:S02]  /*18500*/  F2I.FTZ.U32.TRUNC.NTZ R5, R4 ;  /* 0x0000000400057305 */ /* 0x000e64000021f000 */
[----:B-1----:R-:W-:-:S04]  /*18510*/  IMAD.MOV R4, RZ, RZ, -R5 ;  /* 0x000000ffff047224 */ /* 0x002fc800078e0a05 */
[----:B------:R-:W-:Y:S02]  /*18520*/  IMAD R8, R4, R3, RZ ;  /* 0x0000000304087224 */ /* 0x000fe400078e02ff */
[----:B------:R-:W-:-:S04]  /*18530*/  IMAD.MOV.U32 R4, RZ, RZ, RZ ;  /* 0x000000ffff047224 */ /* 0x000fc800078e00ff */
[----:B------:R-:W-:-:S04]  /*18540*/  IMAD.HI.U32 R5, R5, R8, R4 ;  /* 0x0000000805057227 */ /* 0x000fc800078e0004 */
[----:B------:R-:W-:Y:S02]  /*18550*/  IMAD.MOV.U32 R4, RZ, RZ, R2 ;  /* 0x000000ffff047224 */ /* 0x000fe400078e0002 */
[----:B------:R-:W-:-:S04]  /*18560*/  IMAD.HI.U32 R2, R5, R7, RZ ;  /* 0x0000000705027227 */ /* 0x000fc800078e00ff */
[----:B------:R-:W-:-:S05]  /*18570*/  IMAD R4, R2, R4, R7 ;  /* 0x0000000402047224 */ /* 0x000fca00078e0207 */
[----:B------:R-:W-:-:S13]  /*18580*/  ISETP.GT.U32.AND P0, PT, R3, R4, PT ;  /* 0x000000040300720c */ /* 0x000fda0003f04070 */
[-C--:B------:R-:W-:Y:S02]  /*18590*/  @!P0 IADD3 R4, R4, -R3.reuse, RZ ;  /* 0x8000000304048210 */ /* 0x080fe40007ffe0ff */
[----:B------:R-:W-:Y:S02]  /*185a0*/  @!P0 IADD3 R2, R2, 0x1, RZ ;  /* 0x0000000102028810 */ /* 0x000fe40007ffe0ff */
[----:B------:R-:W-:Y:S02]  /*185b0*/  ISETP.GE.U32.AND P2, PT, R4, R3, PT ;  /* 0x000000030400720c */ /* 0x000fe40003f46070 */
[----:B------:R-:W-:Y:S02]  /*185c0*/  LOP3.LUT R3, R6, R0, RZ, 0x3c, !PT ;  /* 0x0000000006037212 */ /* 0x000fe400078e3cff */
[----:B------:R-:W-:Y:S02]  /*185d0*/  ISETP.NE.AND P0, PT, R0, RZ, PT ;  /* 0x000000ff0000720c */ /* 0x000fe40003f05270 */
[----:B------:R-:W-:Y:S01]  /*185e0*/  ISETP.GE.AND P1, PT, R3, RZ, PT ;  /* 0x000000ff0300720c */ /* 0x000fe20003f26270 */
[----:B------:R-:W-:Y:S01]  /*185f0*/  IMAD.MOV R3, RZ, RZ, -R0 ;  /* 0x000000ffff037224 */ /* 0x000fe200078e0a00 */
[----:B------:R-:W-:-:S05]  /*18600*/  IADD3 R6, R10, 0x1000000, R6 ;  /* 0x010000000a067810 */ /* 0x000fca0007ffe006 */
[----:B------:R-:W-:-:S06]  /*18610*/  @P2 IADD3 R2, R2, 0x1, RZ ;  /* 0x0000000102022810 */ /* 0x000fcc0007ffe0ff */
[----:B------:R-:W-:Y:S01]  /*18620*/  @!P1 IMAD.MOV R2, RZ, RZ, -R2 ;  /* 0x000000ffff029224 */ /* 0x000fe200078e0a02 */
[----:B------:R-:W-:-:S05]  /*18630*/  @!P0 LOP3.LUT R2, RZ, R0, RZ, 0x33, !PT ;  /* 0x00000000ff028212 */ /* 0x000fca00078e33ff */
[----:B------:R-:W-:-:S05]  /*18640*/  IMAD R0, R2, R3, R6 ;  /* 0x0000000302007224 */ /* 0x000fca00078e0206 */
[----:B------:R1:W-:Y:S02]  /*18650*/  STL [R1+0x28], R0 ;  /* 0x0000280001007387 */ /* 0x0003e40000100800 */
.L_x_641:
[----:B------:R-:W-:Y:S05]  /*18660*/  BSYNC B0 ;  /* 0x0000000000007941 */ /* 0x000fea0003800000 */
.L_x_639:
[----:B------:R-:W-:-:S04]  /*18670*/  LOP3.LUT R2, RZ, R2, RZ, 0x33, !PT ;  /* 0x00000002ff027212 */ /* 0x000fc800078e33ff */
[----:B-1----:R-:W-:-:S05]  /*18680*/  IADD3 R0, R2, R11, RZ ;  /* 0x0000000b02007210 */ /* 0x002fca0007ffe0ff */
[----:B------:R1:W-:Y:S01]  /*18690*/  STL [R1+0x24], R0 ;  /* 0x0000240001007387 */ /* 0x0003e20000100800 */
[----:B------:R-:W-:Y:S05]  /*186a0*/  BRA `(.L_x_642) ;  /* 0x0000005000007947 */ /* 0x000fea0003800000 */
.L_x_630:
[----:B------:R-:W-:Y:S01]  /*186b0*/  MOV R0, c[0x0][0x53c] ;  /* 0x00014f0000007a02 */ /* 0x000fe20000000f00 */
[----:B------:R2:W-:Y:S04]  /*186c0*/  STL [R1+0x20], R9 ;  /* 0x0000200901007387 */ /* 0x0005e80000100800 */
[----:B------:R2:W-:Y:S04]  /*186d0*/  STL [R1+0x24], RZ ;  /* 0x000024ff01007387 */ /* 0x0005e80000100800 */
[----:B------:R2:W-:Y:S04]  /*186e0*/  STL [R1+0x28], RZ ;  /* 0x000028ff01007387 */ /* 0x0005e80000100800 */
[----:B------:R2:W-:Y:S02]  /*186f0*/  STL [R1+0x2c], R0 ;  /* 0x00002c0001007387 */ /* 0x0005e40000100800 */
.L_x_642:
[----:B------:R-:W-:Y:S05]  /*18700*/  BSYNC B1 ;  /* 0x0000000000017941 */ /* 0x000fea0003800000 */
.L_x_628:
        /* <DEDUP_REMOVED lines=9> */
.L_x_623:
[----:B--2---:R-:W2:Y:S02]  /*187a0*/  LDL R0, [R1+0x2c] ;  /* 0x00002c0001007983 */ /* 0x004ea40000100800 */
[----:B--2---:R-:W-:-:S13]  /*187b0*/  ISETP.GE.AND P0, PT, R0, c[0x0][0x53c], PT ;  /* 0x00014f0000007a0c */ /* 0x004fda0003f06270 */
[----:B-1----:R-:W-:Y:S01]  /*187c0*/  @P0 CALL.REL.NOINC `(.L_x_643) ;  /* 0x0000001000000944 */ /* 0x002fe20003c00000 */
[----:B------:R-:W-:Y:S05]  /*187d0*/  BRA `(.L_x_644) ;  /* 0xfffe938000007947 */ /* 0x000fea000383ffff */
.L_x_643:
[----:B------:R-:W-:Y:S05]  /*187e0*/  EXIT ;  /* 0x000000000000794d */ /* 0x000fea0003800000 */
.L_x_463:
[----:B------:R-:W-:Y:S01]  /*187f0*/  IMAD.MOV.U32 R0, RZ, RZ, R5 ;  /* 0x000000ffff007224 */ /* 0x000fe200078e0005 */
[----:B------:R-:W-:Y:S02]  /*18800*/  MOV R2, 0x1 ;  /* 0x0000000100027802 */ /* 0x000fe40000000f00 */
[----:B------:R-:W-:Y:S02]  /*18810*/  MOV R3, 0x18830 ;  /* 0x0001883000037802 */ /* 0x000fe40000000f00 */
[----:B------:R-:W-:Y:S05]  /*18820*/  CALL.REL.NOINC `($__internal_10_$__cuda_sm70_shflsync_up_p) ;  /* 0x0000196000007944 */ /* 0x000fea0003c00000 */
[----:B------:R-:W-:Y:S01]  /*18830*/  MOV R0, R4 ;  /* 0x0000000400007202 */ /* 0x000fe20000000f00 */
[----:B------:R-:W-:Y:S05]  /*18840*/  BRA `(.L_x_645) ;  /* 0xfffe7c1000007947 */ /* 0x000fea000383ffff */
.L_x_464:
[----:B------:R-:W-:Y:S01]  /*18850*/  IMAD.MOV.U32 R0, RZ, RZ, R5 ;  /* 0x000000ffff007224 */ /* 0x000fe200078e0005 */
[----:B------:R-:W-:Y:S02]  /*18860*/  MOV R2, 0x2 ;  /* 0x0000000200027802 */ /* 0x000fe40000000f00 */
[----:B------:R-:W-:Y:S02]  /*18870*/  MOV R3, 0x18890 ;  /* 0x0001889000037802 */ /* 0x000fe40000000f00 */
[----:B------:R-:W-:Y:S05]  /*18880*/  CALL.REL.NOINC `($__internal_10_$__cuda_sm70_shflsync_up_p) ;  /* 0x0000190000007944 */ /* 0x000fea0003c00000 */
[----:B------:R-:W-:Y:S01]  /*18890*/  SEL R0, R4, RZ, P4 ;  /* 0x000000ff04007207 */ /* 0x000fe20002000000 */
[----:B------:R-:W-:Y:S01]  /*188a0*/  IMAD.MOV.U32 R2, RZ, RZ, 0x4 ;  /* 0x00000004ff027424 */ /* 0x000fe200078e00ff */
[----:B------:R-:W-:-:S03]  /*188b0*/  MOV R3, 0x188e0 ;  /* 0x000188e000037802 */ /* 0x000fc60000000f00 */
[----:B------:R-:W-:Y:S02]  /*188c0*/  IMAD.IADD R0, R5, 0x1, R0 ;  /* 0x0000000105007824 */ /* 0x000fe400078e0200 */
        /* <DEDUP_REMOVED lines=14> */
[----:B------:R-:W-:Y:S01]  /*189b0*/  IMAD.IADD R4, R0, 0x1, R4 ;  /* 0x0000000100047824 */ /* 0x000fe200078e0204 */
[----:B------:R-:W-:-:S03]  /*189c0*/  MOV R0, 0x1f ;  /* 0x0000001f00007802 */ /* 0x000fc60000000f00 */
[----:B------:R-:W-:Y:S02]  /*189d0*/  IMAD.MOV.U32 R5, RZ, RZ, R4 ;  /* 0x000000ffff057224 */ /* 0x000fe400078e0004 */
[----:B------:R-:W-:Y:S05]  /*189e0*/  CALL.REL.NOINC `($__internal_9_$__cuda_sm70_shflsync_idx_p) ;  /* 0x0000175000007944 */ /* 0x000fea0003c00000 */
[----:B------:R-:W-:Y:S05]  /*189f0*/  BRA `(.L_x_646) ;  /* 0xfffe7b6000007947 */ /* 0x000fea000383ffff */
.L_x_466:
[----:B------:R-:W-:Y:S02]  /*18a00*/  SEL R0, RZ, 0x1, P0 ;  /* 0x00000001ff007807 */ /* 0x000fe40000000000 */
[----:B------:R-:W-:Y:S02]  /*18a10*/  MOV R2, 0x18a30 ;  /* 0x00018a3000027802 */ /* 0x000fe40000000f00 */
[----:B------:R-:W-:Y:S05]  /*18a20*/  CALL.REL.NOINC `($__internal_11_$__cuda_sm70_votesync_ballot) ;  /* 0x000017d000007944 */ /* 0x000fea0003c00000 */
[----:B------:R-:W-:Y:S01]  /*18a30*/  MOV R10, R0 ;  /* 0x00000000000a7202 */ /* 0x000fe20000000f00 */
[----:B------:R-:W-:Y:S05]  /*18a40*/  BRA `(.L_x_647) ;  /* 0xfffe7ba000007947 */ /* 0x000fea000383ffff */
.L_x_467:
[----:B------:R-:W-:Y:S01]  /*18a50*/  IMAD.MOV.U32 R5, RZ, RZ, R9 ;  /* 0x000000ffff057224 */ /* 0x000fe200078e0009 */
[----:B------:R-:W-:Y:S01]  /*18a60*/  MOV R3, R6 ;  /* 0x0000000600037202 */ /* 0x000fe20000000f00 */
[----:B-1----:R-:W-:Y:S01]  /*18a70*/  IMAD.MOV.U32 R0, RZ, RZ, 0x1f ;  /* 0x0000001fff007424 */ /* 0x002fe200078e00ff */
[----:B------:R-:W-:Y:S02]  /*18a80*/  MOV R2, 0x18aa0 ;  /* 0x00018aa000027802 */ /* 0x000fe40000000f00 */
[----:B------:R-:W-:Y:S05]  /*18a90*/  CALL.REL.NOINC `($__internal_9_$__cuda_sm70_shflsync_idx_p) ;  /* 0x000016a000007944 */ /* 0x000fea0003c00000 */
[----:B------:R-:W-:Y:S01]  /*18aa0*/  IMAD.MOV.U32 R12, RZ, RZ, R0 ;  /* 0x000000ffff0c7224 */ /* 0x000fe200078e0000 */
[----:B------:R-:W-:Y:S01]  /*18ab0*/  MOV R5, R8 ;  /* 0x0000000800057202 */ /* 0x000fe20000000f00 */
[----:B------:R-:W-:Y:S01]  /*18ac0*/  IMAD.MOV.U32 R7, RZ, RZ, RZ ;  /* 0x000000ffff077224 */ /* 0x000fe200078e00ff */
[----:B------:R-:W-:Y:S01]  /*18ad0*/  MOV R3, R6 ;  /* 0x0000000600037202 */ /* 0x000fe20000000f00 */
[----:B------:R-:W-:Y:S01]  /*18ae0*/  IMAD.MOV.U32 R0, RZ, RZ, 0x1f ;  /* 0x0000001fff007424 */ /* 0x000fe200078e00ff */
[----:B------:R-:W-:-:S02]  /*18af0*/  MOV R2, 0x18b10 ;  /* 0x00018b1000027802 */ /* 0x000fc40000000f00 */
[----:B------:R-:W-:Y:S05]  /*18b00*/  CALL.REL.NOINC `($__internal_9_$__cuda_sm70_shflsync_idx_p) ;  /* 0x0000163000007944 */ /* 0x000fea0003c00000 */
[----:B------:R-:W-:Y:S01]  /*18b10*/  MOV R9, R0 ;  /* 0x0000000000097202 */ /* 0x000fe20000000f00 */
[----:B------:R-:W-:Y:S05]  /*18b20*/  BRA `(.L_x_648) ;  /* 0xfffe7b3000007947 */ /* 0x000fea000383ffff */
.L_x_470:
[----:B------:R-:W-:Y:S01]  /*18b30*/  IMAD.MOV.U32 R5, RZ, RZ, R4 ;  /* 0x000000ffff057224 */ /* 0x000fe200078e0004 */
[----:B-1----:R-:W-:-:S02]  /*18b40*/  MOV R0, 0x1f ;  /* 0x0000001f00007802 */ /* 0x002fc40000000f00 */
[----:B------:R-:W-:Y:S02]  /*18b50*/  MOV R2, 0x18b70 ;  /* 0x00018b7000027802 */ /* 0x000fe40000000f00 */
[----:B--234-:R-:W-:Y:S05]  /*18b60*/  CALL.REL.NOINC `($__internal_9_$__cuda_sm70_shflsync_idx_p) ;  /* 0x000015d000007944 */ /* 0x01cfea0003c00000 */
[----:B------:R-:W-:Y:S01]  /*18b70*/  MOV R7, R0 ;  /* 0x0000000000077202 */ /* 0x000fe20000000f00 */
[----:B------:R-:W-:Y:S05]  /*18b80*/  BRA `(.L_x_469) ;  /* 0xfffe7b3000007947 */ /* 0x000fea000383ffff */
.L_x_489:
[----:B------:R-:W-:Y:S01]  /*18b90*/  IMAD.MOV.U32 R5, RZ, RZ, R11 ;  /* 0x000000ffff057224 */ /* 0x000fe200078e000b */
[----:B------:R-:W-:Y:S01]  /*18ba0*/  MOV R3, RZ ;  /* 0x000000ff00037202 */ /* 0x000fe20000000f00 */
[----:B------:R-:W-:Y:S01]  /*18bb0*/  IMAD.MOV.U32 R0, RZ, RZ, 0x1c1f ;  /* 0x00001c1fff007424 */ /* 0x000fe200078e00ff */
[----:B------:R-:W-:Y:S02]  /*18bc0*/  MOV R2, 0x18be0 ;  /* 0x00018be000027802 */ /* 0x000fe40000000f00 */
[----:B------:R-:W-:Y:S05]  /*18bd0*/  CALL.REL.NOINC `($__internal_9_$__cuda_sm70_shflsync_idx_p) ;  /* 0x0000156000007944 */ /* 0x000fea0003c00000 */
[----:B------:R-:W-:Y:S01]  /*18be0*/  MOV R8, R0 ;  /* 0x0000000000087202 */ /* 0x000fe20000000f00 */
[----:B------:R-:W-:Y:S05]  /*18bf0*/  BRA `(.L_x_649) ;  /* 0xfffea35000007947 */ /* 0x000fea000383ffff */
.L_x_490:
[----:B------:R-:W-:Y:S01]  /*18c00*/  IMAD.MOV.U32 R5, RZ, RZ, R12 ;  /* 0x000000ffff057224 */ /* 0x000fe200078e000c */
[----:B------:R-:W-:Y:S01]  /*18c10*/  MOV R3, RZ ;  /* 0x000000ff00037202 */ /* 0x000fe20000000f00 */
[----:B------:R-:W-:Y:S01]  /*18c20*/  IMAD.MOV.U32 R0, RZ, RZ, 0x1c1f ;  /* 0x00001c1fff007424 */ /* 0x000fe200078e00ff */
[----:B------:R-:W-:Y:S02]  /*18c30*/  MOV R2, 0x18c50 ;  /* 0x00018c5000027802 */ /* 0x000fe40000000f00 */
[----:B-12---:R-:W-:Y:S05]  /*18c40*/  CALL.REL.NOINC `($__internal_9_$__cuda_sm70_shflsync_idx_p) ;  /* 0x000014f000007944 */ /* 0x006fea0003c00000 */
[----:B------:R-:W-:Y:S05]  /*18c50*/  BRA `(.L_x_650) ;  /* 0xfffea31000007947 */ /* 0x000fea000383ffff */
.L_x_493:
[----:B--2---:R-:W-:Y:S01]  /*18c60*/  IMAD.MOV.U32 R5, RZ, RZ, R11 ;  /* 0x000000ffff057224 */ /* 0x004fe200078e000b */
[----:B------:R-:W-:Y:S01]  /*18c70*/  MOV R3, 0x1 ;  /* 0x0000000100037802 */ /* 0x000fe20000000f00 */
[----:B----4-:R-:W-:Y:S01]  /*18c80*/  IMAD.MOV.U32 R0, RZ, RZ, 0x1c1f ;  /* 0x00001c1fff007424 */ /* 0x010fe200078e00ff */
[----:B------:R-:W-:-:S02]  /*18c90*/  MOV R2, 0x18cb0 ;  /* 0x00018cb000027802 */ /* 0x000fc40000000f00 */
[----:B-1-3--:R-:W-:Y:S05]  /*18ca0*/  CALL.REL.NOINC `($__internal_9_$__cuda_sm70_shflsync_idx_p) ;  /* 0x0000149000007944 */ /* 0x00afea0003c00000 */
[----:B------:R-:W-:Y:S01]  /*18cb0*/  IMAD.MOV.U32 R8, RZ, RZ, R0 ;  /* 0x000000ffff087224 */ /* 0x000fe200078e0000 */
[----:B------:R-:W-:Y:S01]  /*18cc0*/  MOV R3, 0x1 ;  /* 0x0000000100037802 */ /* 0x000fe20000000f00 */
[----:B------:R-:W-:Y:S01]  /*18cd0*/  IMAD.MOV.U32 R5, RZ, RZ, R12 ;  /* 0x000000ffff057224 */ /* 0x000fe200078e000c */
[----:B------:R-:W-:-:S02]  /*18ce0*/  MOV R0, 0x1c1f ;  /* 0x00001c1f00007802 */ /* 0x000fc40000000f00 */
[----:B------:R-:W-:Y:S02]  /*18cf0*/  MOV R2, 0x18d10 ;  /* 0x00018d1000027802 */ /* 0x000fe40000000f00 */
[----:B------:R-:W-:Y:S05]  /*18d00*/  CALL.REL.NOINC `($__internal_9_$__cuda_sm70_shflsync_idx_p) ;  /* 0x0000143000007944 */ /* 0x000fea0003c00000 */
[----:B------:R-:W-:Y:S05]  /*18d10*/  BRA `(.L_x_651) ;  /* 0xfffea40000007947 */ /* 0x000fea000383ffff */
.L_x_496:
[----:B-1----:R-:W-:Y:S01]  /*18d20*/  IMAD.MOV.U32 R5, RZ, RZ, R11 ;  /* 0x000000ffff057224 */ /* 0x002fe200078e000b */
[----:B------:R-:W-:Y:S01]  /*18d30*/  MOV R3, 0x2 ;  /* 0x0000000200037802 */ /* 0x000fe20000000f00 */
[----:B----4-:R-:W-:Y:S01]  /*18d40*/  IMAD.MOV.U32 R0, RZ, RZ, 0x1c1f ;  /* 0x00001c1fff007424 */ /* 0x010fe200078e00ff */
[----:B------:R-:W-:Y:S02]  /*18d50*/  MOV R2, 0x18d70 ;  /* 0x00018d7000027802 */ /* 0x000fe40000000f00 */
[----:B--23--:R-:W-:Y:S05]  /*18d60*/  CALL.REL.NOINC `($__internal_9_$__cuda_sm70_shflsync_idx_p) ;  /* 0x000013d000007944 */ /* 0x00cfea0003c00000 */
[----:B------:R-:W-:Y:S01]  /*18d70*/  MOV R8, R0 ;  /* 0x0000000000087202 */ /* 0x000fe20000000f00 */
[----:B------:R-:W-:Y:S05]  /*18d80*/  BRA `(.L_x_652) ;  /* 0xfffea53000007947 */ /* 0x000fea000383ffff */
.L_x_497:
[----:B------:R-:W-:Y:S01]  /*18d90*/  IMAD.MOV.U32 R5, RZ, RZ, R12 ;  /* 0x000000ffff057224 */ /* 0x000fe200078e000c */
[----:B------:R-:W-:Y:S01]  /*18da0*/  MOV R3, 0x2 ;  /* 0x0000000200037802 */ /* 0x000fe20000000f00 */
[----:B----4-:R-:W-:Y:S01]  /*18db0*/  IMAD.MOV.U32 R0, RZ, RZ, 0x1c1f ;  /* 0x00001c1fff007424 */ /* 0x010fe200078e00ff */
[----:B------:R-:W-:Y:S02]  /*18dc0*/  MOV R2, 0x18de0 ;  /* 0x00018de000027802 */ /* 0x000fe40000000f00 */
[----:B-123--:R-:W-:Y:S05]  /*18dd0*/  CALL.REL.NOINC `($__internal_9_$__cuda_sm70_shflsync_idx_p) ;  /* 0x0000136000007944 */ /* 0x00efea0003c00000 */
[----:B------:R-:W-:Y:S05]  /*18de0*/  BRA `(.L_x_653) ;  /* 0xfffea4f000007947 */ /* 0x000fea000383ffff */
.L_x_500:
[----:B-1----:R-:W-:Y:S01]  /*18df0*/  IMAD.MOV.U32 R5, RZ, RZ, R11 ;  /* 0x000000ffff057224 */ /* 0x002fe200078e000b */
[----:B------:R-:W-:Y:S01]  /*18e00*/  MOV R3, 0x3 ;  /* 0x0000000300037802 */ /* 0x000fe20000000f00 */
[----:B------:R-:W-:Y:S01]  /*18e10*/  IMAD.MOV.U32 R0, RZ, RZ, 0x1c1f ;  /* 0x00001c1fff007424 */ /* 0x000fe200078e00ff */
[----:B------:R-:W-:-:S02]  /*18e20*/  MOV R2, 0x18e40 ;  /* 0x00018e4000027802 */ /* 0x000fc40000000f00 */
[----:B--234-:R-:W-:Y:S05]  /*18e30*/  CALL.REL.NOINC `($__internal_9_$__cuda_sm70_shflsync_idx_p) ;  /* 0x0000130000007944 */ /* 0x01cfea0003c00000 */
[----:B------:R-:W-:Y:S01]  /*18e40*/  IMAD.MOV.U32 R7, RZ, RZ, R0 ;  /* 0x000000ffff077224 */ /* 0x000fe200078e0000 */
[----:B------:R-:W-:Y:S01]  /*18e50*/  MOV R3, 0x3 ;  /* 0x0000000300037802 */ /* 0x000fe20000000f00 */
[----:B------:R-:W-:Y:S01]  /*18e60*/  IMAD.MOV.U32 R5, RZ, RZ, R12 ;  /* 0x000000ffff057224 */ /* 0x000fe200078e000c */
[----:B------:R-:W-:-:S02]  /*18e70*/  MOV R0, 0x1c1f ;  /* 0x00001c1f00007802 */ /* 0x000fc40000000f00 */
[----:B------:R-:W-:Y:S02]  /*18e80*/  MOV R2, 0x18ea0 ;  /* 0x00018ea000027802 */ /* 0x000fe40000000f00 */
[----:B------:R-:W-:Y:S05]  /*18e90*/  CALL.REL.NOINC `($__internal_9_$__cuda_sm70_shflsync_idx_p) ;  /* 0x000012a000007944 */ /* 0x000fea0003c00000 */
[----:B------:R-:W-:Y:S05]  /*18ea0*/  BRA `(.L_x_654) ;  /* 0xfffea5e000007947 */ /* 0x000fea000383ffff */
.L_x_575:
[----:B------:R1:W5:Y:S01]  /*18eb0*/  LDL R0, [R1+0x4] ;  /* 0x0000040001007983 */ /* 0x0003620000100800 */
[----:B--2---:R-:W-:Y:S02]  /*18ec0*/  MOV R3, 0x2 ;  /* 0x0000000200037802 */ /* 0x004fe40000000f00 */
[----:B------:R-:W-:Y:S02]  /*18ed0*/  MOV R2, 0x18ef0 ;  /* 0x00018ef000027802 */ /* 0x000fe40000000f00 */
[----:B-1---5:R-:W-:Y:S05]  /*18ee0*/  CALL.REL.NOINC `($__internal_8_$__cuda_sm70_shflsync_bfly_p) ;  /* 0x0000121000007944 */ /* 0x022fea0003c00000 */
[----:B------:R-:W-:Y:S05]  /*18ef0*/  BRA `(.L_x_655) ;  /* 0xffff9f2000007947 */ /* 0x000fea000383ffff */
.L_x_576:
[----:B------:R-:W-:Y:S01]  /*18f00*/  IMAD.MOV.U32 R0, RZ, RZ, R5 ;  /* 0x000000ffff007224 */ /* 0x000fe200078e0005 */
[----:B------:R-:W-:Y:S02]  /*18f10*/  MOV R3, 0x1 ;  /* 0x0000000100037802 */ /* 0x000fe40000000f00 */
[----:B------:R-:W-:Y:S02]  /*18f20*/  MOV R2, 0x18f40 ;  /* 0x00018f4000027802 */ /* 0x000fe40000000f00 */
[----:B------:R-:W-:Y:S05]  /*18f30*/  CALL.REL.NOINC `($__internal_8_$__cuda_sm70_shflsync_bfly_p) ;  /* 0x000011c000007944 */ /* 0x000fea0003c00000 */
[----:B------:R-:W-:Y:S02]  /*18f40*/  FADD.FTZ R5, R5, R0 ;  /* 0x0000000005057221 */ /* 0x000fe40000010000 */
[----:B------:R1:W5:Y:S01]  /*18f50*/  LDL R0, [R1] ;  /* 0x0000000001007983 */ /* 0x0003620000100800 */
[----:B------:R-:W-:Y:S02]  /*18f60*/  MOV R3, 0x2 ;  /* 0x0000000200037802 */ /* 0x000fe40000000f00 */
[----:B------:R-:W-:-:S02]  /*18f70*/  MOV R2, 0x18f90 ;  /* 0x00018f9000027802 */ /* 0x000fc40000000f00 */
[----:B-1---5:R-:W-:Y:S05]  /*18f80*/  CALL.REL.NOINC `($__internal_8_$__cuda_sm70_shflsync_bfly_p) ;  /* 0x0000117000007944 */ /* 0x022fea0003c00000 */
[----:B------:R-:W2:Y:S01]  /*18f90*/  LDL.LU R2, [R1] ;  /* 0x0000000001027983 */ /* 0x000ea20000300800 */
[----:B------:R-:W-:Y:S01]  /*18fa0*/  MOV R3, 0x1 ;  /* 0x0000000100037802 */ /* 0x000fe20000000f00 */
[----:B--2---:R-:W-:Y:S01]  /*18fb0*/  FADD.FTZ R7, R2, R0 ;  /* 0x0000000002077221 */ /* 0x004fe20000010000 */
[----:B------:R-:W-:-:S04]  /*18fc0*/  MOV R2, 0x18ff0 ;  /* 0x00018ff000027802 */ /* 0x000fc80000000f00 */
[----:B------:R-:W-:Y:S02]  /*18fd0*/  MOV R0, R7 ;  /* 0x0000000700007202 */ /* 0x000fe40000000f00 */
[----:B------:R-:W-:Y:S05]  /*18fe0*/  CALL.REL.NOINC `($__internal_8_$__cuda_sm70_shflsync_bfly_p) ;  /* 0x0000111000007944 */ /* 0x000fea0003c00000 */
[----:B------:R-:W-:Y:S02]  /*18ff0*/  FADD.FTZ R4, R7, R0 ;  /* 0x0000000007047221 */ /* 0x000fe40000010000 */
[----:B------:R1:W5:Y:S01]  /*19000*/  LDL R0, [R1+0x8] ;  /* 0x0000080001007983 */ /* 0x0003620000100800 */
[----:B------:R-:W-:Y:S02]  /*19010*/  MOV R3, 0x2 ;  /* 0x0000000200037802 */ /* 0x000fe40000000f00 */
[----:B------:R-:W-:Y:S02]  /*19020*/  MOV R2, 0x19040 ;  /* 0x0001904000027802 */ /* 0x000fe40000000f00 */
[----:B-1---5:R-:W-:Y:S05]  /*19030*/  CALL.REL.NOINC `($__internal_8_$__cuda_sm70_shflsync_bfly_p) ;  /* 0x000010c000007944 */ /* 0x022fea0003c00000 */
[----:B------:R-:W2:Y:S01]  /*19040*/  LDL.LU R2, [R1+0x8] ;  /* 0x0000080001027983 */ /* 0x000ea20000300800 */
        /* <DEDUP_REMOVED lines=16> */
[----:B------:R-:W-:Y:S01]  /*19150*/  MOV R8, R0 ;  /* 0x0000000000087202 */ /* 0x000fe20000000f00 */
[----:B------:R-:W-:Y:S05]  /*19160*/  BRA `(.L_x_656) ;  /* 0xffff9de000007947 */ /* 0x000fea000383ffff */
.L_x_583:
[----:B-1234-:R-:W-:Y:S01]  /*19170*/  IMAD.MOV.U32 R5, RZ, RZ, R12 ;  /* 0x000000ffff057224 */ /* 0x01efe200078e000c */
[----:B------:R-:W-:Y:S01]  /*19180*/  MOV R3, RZ ;  /* 0x000000ff00037202 */ /* 0x000fe20000000f00 */
[----:B------:R-:W-:Y:S01]  /*19190*/  IMAD.MOV.U32 R0, RZ, RZ, 0x1c1f ;  /* 0x00001c1fff007424 */ /* 0x000fe200078e00ff */
[----:B------:R-:W-:Y:S02]  /*191a0*/  MOV R2, 0x191c0 ;  /* 0x000191c000027802 */ /* 0x000fe40000000f00 */
[----:B------:R-:W-:Y:S05]  /*191b0*/  CALL.REL.NOINC `($__internal_9_$__cuda_sm70_shflsync_idx_p) ;  /* 0x00000f8000007944 */ /* 0x000fea0003c00000 */
[----:B------:R-:W-:Y:S01]  /*191c0*/  MOV R10, R0 ;  /* 0x00000000000a7202 */ /* 0x000fe20000000f00 */
[----:B------:R-:W-:Y:S05]  /*191d0*/  BRA `(.L_x_657) ;  /* 0xffffb82000007947 */ /* 0x000fea000383ffff */
.L_x_584:
[----:B------:R-:W-:Y:S01]  /*191e0*/  IMAD.MOV.U32 R5, RZ, RZ, R13 ;  /* 0x000000ffff057224 */ /* 0x000fe200078e000d */
[----:B------:R-:W-:Y:S01]  /*191f0*/  MOV R3, RZ ;  /* 0x000000ff00037202 */ /* 0x000fe20000000f00 */
[----:B------:R-:W-:Y:S01]  /*19200*/  IMAD.MOV.U32 R0, RZ, RZ, 0x1c1f ;  /* 0x00001c1fff007424 */ /* 0x000fe200078e00ff */
[----:B------:R-:W-:Y:S02]  /*19210*/  MOV R2, 0x19230 ;  /* 0x0001923000027802 */ /* 0x000fe40000000f00 */
[----:B-12---:R-:W-:Y:S05]  /*19220*/  CALL.REL.NOINC `($__internal_9_$__cuda_sm70_shflsync_idx_p) ;  /* 0x00000f1000007944 */ /* 0x006fea0003c00000 */
[----:B------:R-:W-:Y:S05]  /*19230*/  BRA `(.L_x_658) ;  /* 0xffffb7e000007947 */ /* 0x000fea000383ffff */
.L_x_587:
[----:B------:R-:W-:Y:S01]  /*19240*/  IMAD.MOV.U32 R5, RZ, RZ, R12 ;  /* 0x000000ffff057224 */ /* 0x000fe200078e000c */
[----:B--2---:R-:W-:Y:S01]  /*19250*/  MOV R3, 0x1 ;  /* 0x0000000100037802 */ /* 0x004fe20000000f00 */
        /* <DEDUP_REMOVED lines=10> */
.L_x_590:
[----:B------:R-:W-:Y:S01]  /*19300*/  IMAD.MOV.U32 R5, RZ, RZ, R12 ;  /* 0x000000ffff057224 */ /* 0x000fe200078e000c */
[----:B-1----:R-:W-:Y:S01]  /*19310*/  MOV R3, 0x2 ;  /* 0x0000000200037802 */ /* 0x002fe20000000f00 */
[----:B----4-:R-:W-:Y:S01]  /*19320*/  IMAD.MOV.U32 R0, RZ, RZ, 0x1c1f ;  /* 0x00001c1fff007424 */ /* 0x010fe200078e00ff */
[----:B------:R-:W-:Y:S02]  /*19330*/  MOV R2, 0x19350 ;  /* 0x0001935000027802 */ /* 0x000fe40000000f00 */
[----:B--23--:R-:W-:Y:S05]  /*19340*/  CALL.REL.NOINC `($__internal_9_$__cuda_sm70_shflsync_idx_p) ;  /* 0x00000df000007944 */ /* 0x00cfea0003c00000 */
[----:B------:R-:W-:Y:S01]  /*19350*/  MOV R10, R0 ;  /* 0x00000000000a7202 */ /* 0x000fe20000000f00 */
[----:B------:R-:W-:Y:S05]  /*19360*/  BRA `(.L_x_660) ;  /* 0xffffb9b000007947 */ /* 0x000fea000383ffff */
.L_x_591:
[----:B------:R-:W-:Y:S01]  /*19370*/  IMAD.MOV.U32 R5, RZ, RZ, R13 ;  /* 0x000000ffff057224 */ /* 0x000fe200078e000d */
[----:B------:R-:W-:Y:S01]  /*19380*/  MOV R3, 0x2 ;  /* 0x0000000200037802 */ /* 0x000fe20000000f00 */
[----:B----4-:R-:W-:Y:S01]  /*19390*/  IMAD.MOV.U32 R0, RZ, RZ, 0x1c1f ;  /* 0x00001c1fff007424 */ /* 0x010fe200078e00ff */
[----:B------:R-:W-:Y:S02]  /*193a0*/  MOV R2, 0x193c0 ;  /* 0x000193c000027802 */ /* 0x000fe40000000f00 */
[----:B-123--:R-:W-:Y:S05]  /*193b0*/  CALL.REL.NOINC `($__internal_9_$__cuda_sm70_shflsync_idx_p) ;  /* 0x00000d8000007944 */ /* 0x00efea0003c00000 */
[----:B------:R-:W-:Y:S05]  /*193c0*/  BRA `(.L_x_661) ;  /* 0xffffb97000007947 */ /* 0x000fea000383ffff */
.L_x_594:
[----:B------:R-:W-:Y:S01]  /*193d0*/  IMAD.MOV.U32 R5, RZ, RZ, R12 ;  /* 0x000000ffff057224 */ /* 0x000fe200078e000c */
[----:B-1----:R-:W-:Y:S01]  /*193e0*/  MOV R3, 0x3 ;  /* 0x0000000300037802 */ /* 0x002fe20000000f00 */
        /* <DEDUP_REMOVED lines=10> */
.L_x_596:
[----:B------:R-:W-:Y:S01]  /*19490*/  IMAD.MOV.U32 R5, RZ, RZ, R12 ;  /* 0x000000ffff057224 */ /* 0x000fe200078e000c */
[----:B------:R-:W-:Y:S01]  /*194a0*/  MOV R3, RZ ;  /* 0x000000ff00037202 */ /* 0x000fe20000000f00 */
[----:B------:R-:W-:Y:S01]  /*194b0*/  IMAD.MOV.U32 R0, RZ, RZ, 0x1c1f ;  /* 0x00001c1fff007424 */ /* 0x000fe200078e00ff */
[----:B------:R-:W-:Y:S02]  /*194c0*/  MOV R2, 0x194e0 ;  /* 0x000194e000027802 */ /* 0x000fe40000000f00 */
[----:B------:R-:W-:Y:S05]  /*194d0*/  CALL.REL.NOINC `($__internal_9_$__cuda_sm70_shflsync_idx_p) ;  /* 0x00000c6000007944 */ /* 0x000fea0003c00000 */
[----:B------:R-:W-:Y:S01]  /*194e0*/  MOV R4, R0 ;  /* 0x0000000000047202 */ /* 0x000fe20000000f00 */
[----:B------:R-:W-:Y:S05]  /*194f0*/  BRA `(.L_x_663) ;  /* 0xffffbd6000007947 */ /* 0x000fea000383ffff */
.L_x_597:
[----:B------:R-:W-:Y:S01]  /*19500*/  IMAD.MOV.U32 R5, RZ, RZ, R13 ;  /* 0x000000ffff057224 */ /* 0x000fe200078e000d */
[----:B------:R-:W-:Y:S01]  /*19510*/  MOV R3, RZ ;  /* 0x000000ff00037202 */ /* 0x000fe20000000f00 */
[----:B------:R-:W-:Y:S01]  /*19520*/  IMAD.MOV.U32 R0, RZ, RZ, 0x1c1f ;  /* 0x00001c1fff007424 */ /* 0x000fe200078e00ff */
[----:B------:R-:W-:Y:S02]  /*19530*/  MOV R2, 0x19550 ;  /* 0x0001955000027802 */ /* 0x000fe40000000f00 */
[----:B-12---:R-:W-:Y:S05]  /*19540*/  CALL.REL.NOINC `($__internal_9_$__cuda_sm70_shflsync_idx_p) ;  /* 0x00000bf000007944 */ /* 0x006fea0003c00000 */
[----:B------:R-:W-:Y:S05]  /*19550*/  BRA `(.L_x_664) ;  /* 0xffffbd2000007947 */ /* 0x000fea000383ffff */
.L_x_600:
[----:B------:R-:W-:Y:S01]  /*19560*/  IMAD.MOV.U32 R5, RZ, RZ, R12 ;  /* 0x000000ffff057224 */ /* 0x000fe200078e000c */
[----:B----4-:R-:W-:Y:S01]  /*19570*/  MOV R3, 0x1 ;  /* 0x0000000100037802 */ /* 0x010fe20000000f00 */
[----:B------:R-:W-:Y:S01]  /*19580*/  IMAD.MOV.U32 R0, RZ, RZ, 0x1c1f ;  /* 0x00001c1fff007424 */ /* 0x000fe200078e00ff */
[----:B------:R-:W-:-:S02]  /*19590*/  MOV R2, 0x195b0 ;  /* 0x000195b000027802 */ /* 0x000fc40000000f00 */
[----:B-123--:R-:W-:Y:S05]  /*195a0*/  CALL.REL.NOINC `($__internal_9_$__cuda_sm70_shflsync_idx_p) ;  /* 0x00000b9000007944 */ /* 0x00efea0003c00000 */
[----:B------:R-:W-:Y:S01]  /*195b0*/  IMAD.MOV.U32 R4, RZ, RZ, R0 ;  /* 0x000000ffff047224 */ /* 0x000fe200078e0000 */
[----:B------:R-:W-:Y:S01]  /*195c0*/  MOV R3, 0x1 ;  /* 0x0000000100037802 */ /* 0x000fe20000000f00 */
[----:B------:R-:W-:Y:S01]  /*195d0*/  IMAD.MOV.U32 R5, RZ, RZ, R13 ;  /* 0x000000ffff057224 */ /* 0x000fe200078e000d */
[----:B------:R-:W-:-:S02]  /*195e0*/  MOV R0, 0x1c1f ;  /* 0x00001c1f00007802 */ /* 0x000fc40000000f00 */
[----:B------:R-:W-:Y:S02]  /*195f0*/  MOV R2, 0x19610 ;  /* 0x0001961000027802 */ /* 0x000fe40000000f00 */
[----:B------:R-:W-:Y:S05]  /*19600*/  CALL.REL.NOINC `($__internal_9_$__cuda_sm70_shflsync_idx_p) ;  /* 0x00000b3000007944 */ /* 0x000fea0003c00000 */
[----:B------:R-:W-:Y:S05]  /*19610*/  BRA `(.L_x_665) ;  /* 0xffffc1e000007947 */ /* 0x000fea000383ffff */
.L_x_603:
[----:B------:R-:W-:Y:S01]  /*19620*/  IMAD.MOV.U32 R5, RZ, RZ, R12 ;  /* 0x000000ffff057224 */ /* 0x000fe200078e000c */
[----:B----4-:R-:W-:Y:S01]  /*19630*/  MOV R3, 0x2 ;  /* 0x0000000200037802 */ /* 0x010fe20000000f00 */
[----:B------:R-:W-:Y:S01]  /*19640*/  IMAD.MOV.U32 R0, RZ, RZ, 0x1c1f ;  /* 0x00001c1fff007424 */ /* 0x000fe200078e00ff */
[----:B------:R-:W-:Y:S02]  /*19650*/  MOV R2, 0x19670 ;  /* 0x0001967000027802 */ /* 0x000fe40000000f00 */
[----:B-123--:R-:W-:Y:S05]  /*19660*/  CALL.REL.NOINC `($__internal_9_$__cuda_sm70_shflsync_idx_p) ;  /* 0x00000ad000007944 */ /* 0x00efea0003c00000 */
[----:B------:R-:W-:Y:S01]  /*19670*/  MOV R4, R0 ;  /* 0x0000000000047202 */ /* 0x000fe20000000f00 */
[----:B------:R-:W-:Y:S05]  /*19680*/  BRA `(.L_x_666) ;  /* 0xffffc6e000007947 */ /* 0x000fea000383ffff */
.L_x_604:
[----:B------:R-:W-:Y:S01]  /*19690*/  IMAD.MOV.U32 R5, RZ, RZ, R13 ;  /* 0x000000ffff057224 */ /* 0x000fe200078e000d */
[----:B----4-:R-:W-:Y:S01]  /*196a0*/  MOV R3, 0x2 ;  /* 0x0000000200037802 */ /* 0x010fe20000000f00 */
[----:B------:R-:W-:Y:S01]  /*196b0*/  IMAD.MOV.U32 R0, RZ, RZ, 0x1c1f ;  /* 0x00001c1fff007424 */ /* 0x000fe200078e00ff */
[----:B------:R-:W-:Y:S02]  /*196c0*/  MOV R2, 0x196e0 ;  /* 0x000196e000027802 */ /* 0x000fe40000000f00 */
[----:B-123--:R-:W-:Y:S05]  /*196d0*/  CALL.REL.NOINC `($__internal_9_$__cuda_sm70_shflsync_idx_p) ;  /* 0x00000a6000007944 */ /* 0x00efea0003c00000 */
[----:B------:R-:W-:Y:S05]  /*196e0*/  BRA `(.L_x_667) ;  /* 0xffffc6a000007947 */ /* 0x000fea000383ffff */
.L_x_607:
[----:B------:R-:W-:Y:S01]  /*196f0*/  IMAD.MOV.U32 R5, RZ, RZ, R12 ;  /* 0x000000ffff057224 */ /* 0x000fe200078e000c */
[----:B---3--:R-:W-:Y:S01]  /*19700*/  MOV R3, 0x3 ;  /* 0x0000000300037802 */ /* 0x008fe20000000f00 */
[----:B-1----:R-:W-:Y:S01]  /*19710*/  IMAD.MOV.U32 R0, RZ, RZ, 0x1c1f ;  /* 0x00001c1fff007424 */ /* 0x002fe200078e00ff */
[----:B------:R-:W-:-:S02]  /*19720*/  MOV R2, 0x19740 ;  /* 0x0001974000027802 */ /* 0x000fc40000000f00 */
[----:B--2-4-:R-:W-:Y:S05]  /*19730*/  CALL.REL.NOINC `($__internal_9_$__cuda_sm70_shflsync_idx_p) ;  /* 0x00000a0000007944 */ /* 0x014fea0003c00000 */
[----:B------:R-:W-:Y:S01]  /*19740*/  IMAD.MOV.U32 R4, RZ, RZ, R0 ;  /* 0x000000ffff047224 */ /* 0x000fe200078e0000 */
[----:B------:R-:W-:Y:S01]  /*19750*/  MOV R3, 0x3 ;  /* 0x0000000300037802 */ /* 0x000fe20000000f00 */
[----:B------:R-:W-:Y:S01]  /*19760*/  IMAD.MOV.U32 R5, RZ, RZ, R13 ;  /* 0x000000ffff057224 */ /* 0x000fe200078e000d */
[----:B------:R-:W-:-:S02]  /*19770*/  MOV R0, 0x1c1f ;  /* 0x00001c1f00007802 */ /* 0x000fc40000000f00 */
[----:B------:R-:W-:Y:S02]  /*19780*/  MOV R2, 0x197a0 ;  /* 0x000197a000027802 */ /* 0x000fe40000000f00 */
[----:B------:R-:W-:Y:S05]  /*19790*/  CALL.REL.NOINC `($__internal_9_$__cuda_sm70_shflsync_idx_p) ;  /* 0x000009a000007944 */ /* 0x000fea0003c00000 */
[----:B------:R-:W-:Y:S05]  /*197a0*/  BRA `(.L_x_668) ;  /* 0xffffcb7000007947 */ /* 0x000fea000383ffff */
.L_x_611:
[----:B------:R-:W-:Y:S01]  /*197b0*/  IMAD.MOV.U32 R5, RZ, RZ, R9 ;  /* 0x000000ffff057224 */ /* 0x000fe200078e0009 */
[----:B------:R-:W-:Y:S01]  /*197c0*/  MOV R3, RZ ;  /* 0x000000ff00037202 */ /* 0x000fe20000000f00 */
[----:B------:R-:W-:Y:S01]  /*197d0*/  IMAD.MOV.U32 R0, RZ, RZ, 0x1c1f ;  /* 0x00001c1fff007424 */ /* 0x000fe200078e00ff */
[----:B------:R-:W-:Y:S02]  /*197e0*/  MOV R2, 0x19800 ;  /* 0x0001980000027802 */ /* 0x000fe40000000f00 */
[----:B------:R-:W-:Y:S05]  /*197f0*/  CALL.REL.NOINC `($__internal_9_$__cuda_sm70_shflsync_idx_p) ;  /* 0x0000094000007944 */ /* 0x000fea0003c00000 */
[----:B------:R-:W-:Y:S01]  /*19800*/  MOV R8, R0 ;  /* 0x0000000000087202 */ /* 0x000fe20000000f00 */
[----:B------:R-:W-:Y:S05]  /*19810*/  BRA `(.L_x_669) ;  /* 0xffffd88000007947 */ /* 0x000fea000383ffff */
.L_x_612:
[----:B------:R-:W-:Y:S01]  /*19820*/  IMAD.MOV.U32 R5, RZ, RZ, R12 ;  /* 0x000000ffff057224 */ /* 0x000fe200078e000c */
[----:B------:R-:W-:Y:S01]  /*19830*/  MOV R3, RZ ;  /* 0x000000ff00037202 */ /* 0x000fe20000000f00 */
[----:B------:R-:W-:Y:S01]  /*19840*/  IMAD.MOV.U32 R0, RZ, RZ, 0x1c1f ;  /* 0x00001c1fff007424 */ /* 0x000fe200078e00ff */
[----:B------:R-:W-:Y:S02]  /*19850*/  MOV R2, 0x19870 ;  /* 0x0001987000027802 */ /* 0x000fe40000000f00 */
[----:B-12---:R-:W-:Y:S05]  /*19860*/  CALL.REL.NOINC `($__internal_9_$__cuda_sm70_shflsync_idx_p) ;  /* 0x000008d000007944 */ /* 0x006fea0003c00000 */
[----:B------:R-:W-:Y:S05]  /*19870*/  BRA `(.L_x_670) ;  /* 0xffffd84000007947 */ /* 0x000fea000383ffff */
.L_x_615:
        /* <DEDUP_REMOVED lines=12> */
.L_x_618:
[----:B-1----:R-:W-:Y:S01]  /*19940*/  IMAD.MOV.U32 R5, RZ, RZ, R9 ;  /* 0x000000ffff057224 */ /* 0x002fe200078e0009 */
[----:B------:R-:W-:Y:S01]  /*19950*/  MOV R3, 0x2 ;  /* 0x0000000200037802 */ /* 0x000fe20000000f00 */
[----:B----4-:R-:W-:Y:S01]  /*19960*/  IMAD.MOV.U32 R0, RZ, RZ, 0x1c1f ;  /* 0x00001c1fff007424 */ /* 0x010fe200078e00ff */
[----:B------:R-:W-:Y:S02]  /*19970*/  MOV R2, 0x19990 ;  /* 0x0001999000027802 */ /* 0x000fe40000000f00 */
[----:B--23--:R-:W-:Y:S05]  /*19980*/  CALL.REL.NOINC `($__internal_9_$__cuda_sm70_shflsync_idx_p) ;  /* 0x000007b000007944 */ /* 0x00cfea0003c00000 */
[----:B------:R-:W-:Y:S01]  /*19990*/  MOV R8, R0 ;  /* 0x0000000000087202 */ /* 0x000fe20000000f00 */
[----:B------:R-:W-:Y:S05]  /*199a0*/  BRA `(.L_x_672) ;  /* 0xffffda2000007947 */ /* 0x000fea000383ffff */
.L_x_619:
[----:B------:R-:W-:Y:S01]  /*199b0*/  IMAD.MOV.U32 R5, RZ, RZ, R12 ;  /* 0x000000ffff057224 */ /* 0x000fe200078e000c */
[----:B------:R-:W-:Y:S01]  /*199c0*/  MOV R3, 0x2 ;  /* 0x0000000200037802 */ /* 0x000fe20000000f00 */
[----:B----4-:R-:W-:Y:S01]  /*199d0*/  IMAD.MOV.U32 R0, RZ, RZ, 0x1c1f ;  /* 0x00001c1fff007424 */ /* 0x010fe200078e00ff */
[----:B------:R-:W-:Y:S02]  /*199e0*/  MOV R2, 0x19a00 ;  /* 0x00019a0000027802 */ /* 0x000fe40000000f00 */
[----:B-123--:R-:W-:Y:S05]  /*199f0*/  CALL.REL.NOINC `($__internal_9_$__cuda_sm70_shflsync_idx_p) ;  /* 0x0000074000007944 */ /* 0x00efea0003c00000 */
[----:B------:R-:W-:Y:S05]  /*19a00*/  BRA `(.L_x_673) ;  /* 0xffffd9e000007947 */ /* 0x000fea000383ffff */
.L_x_622:
        /* <DEDUP_REMOVED lines=12> */
.L_x_624:
[----:B------:R-:W-:Y:S01]  /*19ad0*/  IMAD.MOV.U32 R5, RZ, RZ, R74 ;  /* 0x000000ffff057224 */ /* 0x000fe200078e004a */
[----:B------:R-:W-:Y:S01]  /*19ae0*/  MOV R3, RZ ;  /* 0x000000ff00037202 */ /* 0x000fe20000000f00 */
[----:B------:R-:W-:Y:S01]  /*19af0*/  IMAD.MOV.U32 R0, RZ, RZ, 0x1f ;  /* 0x0000001fff007424 */ /* 0x000fe200078e00ff */
[----:B------:R-:W-:Y:S02]  /*19b00*/  MOV R2, 0x19b20 ;  /* 0x00019b2000027802 */ /* 0x000fe40000000f00 */
[----:B--2---:R-:W-:Y:S05]  /*19b10*/  CALL.REL.NOINC `($__internal_9_$__cuda_sm70_shflsync_idx_p) ;  /* 0x0000062000007944 */ /* 0x004fea0003c00000 */
[----:B------:R-:W-:Y:S01]  /*19b20*/  MOV R9, R0 ;  /* 0x0000000000097202 */ /* 0x000fe20000000f00 */
[----:B------:R-:W-:Y:S05]  /*19b30*/  BRA `(.L_x_675) ;  /* 0xffffdc8000007947 */ /* 0x000fea000383ffff */
.L_x_625:
[----:B------:R-:W-:Y:S01]  /*19b40*/  IMAD.MOV.U32 R5, RZ, RZ, R74 ;  /* 0x000000ffff057224 */ /* 0x000fe200078e004a */
[----:B------:R-:W-:Y:S01]  /*19b50*/  MOV R3, 0x1 ;  /* 0x0000000100037802 */ /* 0x000fe20000000f00 */
[----:B------:R-:W-:Y:S01]  /*19b60*/  IMAD.MOV.U32 R0, RZ, RZ, 0x1f ;  /* 0x0000001fff007424 */ /* 0x000fe200078e00ff */
[----:B------:R-:W-:Y:S02]  /*19b70*/  MOV R2, 0x19b90 ;  /* 0x00019b9000027802 */ /* 0x000fe40000000f00 */
[----:B-12---:R-:W-:Y:S05]  /*19b80*/  CALL.REL.NOINC `($__internal_9_$__cuda_sm70_shflsync_idx_p) ;  /* 0x000005b000007944 */ /* 0x006fea0003c00000 */
[----:B------:R-:W-:Y:S01]  /*19b90*/  MOV R8, R0 ;  /* 0x0000000000087202 */ /* 0x000fe20000000f00 */
[----:B------:R-:W-:Y:S05]  /*19ba0*/  BRA `(.L_x_676) ;  /* 0xffffdc3000007947 */ /* 0x000fea000383ffff */
.L_x_626:
[----:B------:R-:W-:Y:S02]  /*19bb0*/  MOV R2, 0x1 ;  /* 0x0000000100027802 */ /* 0x000fe40000000f00 */
[----:B------:R-:W-:-:S02]  /*19bc0*/  MOV R3, 0x19be0 ;  /* 0x00019be000037802 */ /* 0x000fc40000000f00 */
[----:B-1234-:R-:W-:Y:S05]  /*19bd0*/  CALL.REL.NOINC `($__internal_10_$__cuda_sm70_shflsync_up_p) ;  /* 0x000005b000007944 */ /* 0x01efea0003c00000 */
[----:B------:R-:W-:Y:S05]  /*19be0*/  BRA `(.L_x_677) ;  /* 0xffffdd2000007947 */ /* 0x000fea000383ffff */
.L_x_627:
[----:B------:R-:W-:Y:S02]  /*19bf0*/  MOV R2, 0x2 ;  /* 0x0000000200027802 */ /* 0x000fe40000000f00 */
[----:B------:R-:W-:-:S02]  /*19c00*/  MOV R3, 0x19c20 ;  /* 0x00019c2000037802 */ /* 0x000fc40000000f00 */
[----:B--2-4-:R-:W-:Y:S05]  /*19c10*/  CALL.REL.NOINC `($__internal_10_$__cuda_sm70_shflsync_up_p) ;  /* 0x0000057000007944 */ /* 0x014fea0003c00000 */
        /* <DEDUP_REMOVED lines=23> */
.L_x_631:
[----:B------:R-:W-:Y:S02]  /*19d90*/  MOV R2, 0x1 ;  /* 0x0000000100027802 */ /* 0x000fe40000000f00 */
[----:B------:R-:W-:Y:S02]  /*19da0*/  MOV R3, 0x19dc0 ;  /* 0x00019dc000037802 */ /* 0x000fe40000000f00 */
[----:B------:R-:W-:Y:S05]  /*19db0*/  CALL.REL.NOINC `($__internal_10_$__cuda_sm70_shflsync_up_p) ;  /* 0x000003d000007944 */ /* 0x000fea0003c00000 */
[----:B------:R-:W-:Y:S01]  /*19dc0*/  MOV R2, R4 ;  /* 0x0000000400027202 */ /* 0x000fe20000000f00 */
[----:B------:R-:W-:Y:S05]  /*19dd0*/  BRA `(.L_x_679) ;  /* 0xffffdd9000007947 */ /* 0x000fea000383ffff */
.L_x_632:
        /* <DEDUP_REMOVED lines=26> */
.L_x_634:
[----:B------:R-:W-:Y:S02]  /*19f80*/  SEL R0, RZ, 0x1, P0 ;  /* 0x00000001ff007807 */ /* 0x000fe40000000000 */
[----:B------:R-:W-:Y:S02]  /*19f90*/  MOV R2, 0x19fb0 ;  /* 0x00019fb000027802 */ /* 0x000fe40000000f00 */
[----:B-1----:R-:W-:Y:S05]  /*19fa0*/  CALL.REL.NOINC `($__internal_11_$__cuda_sm70_votesync_ballot) ;  /* 0x0000025000007944 */ /* 0x002fea0003c00000 */
[----:B------:R-:W-:Y:S01]  /*19fb0*/  MOV R10, R0 ;  /* 0x00000000000a7202 */ /* 0x000fe20000000f00 */
[----:B------:R-:W-:Y:S05]  /*19fc0*/  BRA `(.L_x_681) ;  /* 0xffffdd3000007947 */ /* 0x000fea000383ffff */
.L_x_635:
[----:B------:R-:W-:Y:S01]  /*19fd0*/  IMAD.MOV.U32 R5, RZ, RZ, R6 ;  /* 0x000000ffff057224 */ /* 0x000fe200078e0006 */
[----:B------:R-:W-:Y:S01]  /*19fe0*/  MOV R3, R8 ;  /* 0x0000000800037202 */ /* 0x000fe20000000f00 */
[----:B--2---:R-:W-:Y:S01]  /*19ff0*/  IMAD.MOV.U32 R0, RZ, RZ, 0x1f ;  /* 0x0000001fff007424 */ /* 0x004fe200078e00ff */
[----:B------:R-:W-:Y:S02]  /*1a000*/  MOV R2, 0x1a020 ;  /* 0x0001a02000027802 */ /* 0x000fe40000000f00 */
[----:B-1----:R-:W-:Y:S05]  /*1a010*/  CALL.REL.NOINC `($__internal_9_$__cuda_sm70_shflsync_idx_p) ;  /* 0x0000012000007944 */ /* 0x002fea0003c00000 */
[----:B------:R-:W-:Y:S01]  /*1a020*/  IMAD.MOV.U32 R11, RZ, RZ, R0 ;  /* 0x000000ffff0b7224 */ /* 0x000fe200078e0000 */
[----:B------:R-:W-:Y:S01]  /*1a030*/  MOV R3, R8 ;  /* 0x0000000800037202 */ /* 0x000fe20000000f00 */
[----:B------:R-:W-:Y:S01]  /*1a040*/  IMAD.MOV.U32 R5, RZ, RZ, R7 ;  /* 0x000000ffff057224 */ /* 0x000fe200078e0007 */
[----:B------:R-:W-:Y:S02]  /*1a050*/  MOV R0, 0x1f ;  /* 0x0000001f00007802 */ /* 0x000fe40000000f00 */
[----:B------:R-:W-:-:S02]  /*1a060*/  MOV R2, 0x1a080 ;  /* 0x0001a08000027802 */ /* 0x000fc40000000f00 */
[----:B------:R-:W-:Y:S05]  /*1a070*/  CALL.REL.NOINC `($__internal_9_$__cuda_sm70_shflsync_idx_p) ;  /* 0x000000c000007944 */ /* 0x000fea0003c00000 */
[----:B------:R-:W-:Y:S01]  /*1a080*/  MOV R7, R0 ;  /* 0x0000000000077202 */ /* 0x000fe20000000f00 */
[----:B------:R-:W-:Y:S05]  /*1a090*/  BRA `(.L_x_682) ;  /* 0xffffdcd000007947 */ /* 0x000fea000383ffff */
.L_x_638:
[----:B------:R-:W-:Y:S01]  /*1a0a0*/  IMAD.MOV.U32 R5, RZ, RZ, R4 ;  /* 0x000000ffff057224 */ /* 0x000fe200078e0004 */
[----:B--2---:R-:W-:-:S02]  /*1a0b0*/  MOV R0, 0x1f ;  /* 0x0000001f00007802 */ /* 0x004fc40000000f00 */
[----:B------:R-:W-:Y:S02]  /*1a0c0*/  MOV R2, 0x1a0e0 ;  /* 0x0001a0e000027802 */ /* 0x000fe40000000f00 */
[----:B-1-34-:R-:W-:Y:S05]  /*1a0d0*/  CALL.REL.NOINC `($__internal_9_$__cuda_sm70_shflsync_idx_p) ;  /* 0x0000006000007944 */ /* 0x01afea0003c00000 */
[----:B------:R-:W-:Y:S01]  /*1a0e0*/  MOV R13, R0 ;  /* 0x00000000000d7202 */ /* 0x000fe20000000f00 */
[----:B------:R-:W-:Y:S05]  /*1a0f0*/  BRA `(.L_x_637) ;  /* 0xffffdcd000007947 */ /* 0x000fea000383ffff */
        .weak           $__internal_8_$__cuda_sm70_shflsync_bfly_p
        .type           $__internal_8_$__cuda_sm70_shflsync_bfly_p,@function
        .size           $__internal_8_$__cuda_sm70_shflsync_bfly_p,($__internal_9_$__cuda_sm70_shflsync_idx_p - $__internal_8_$__cuda_sm70_shflsync_bfly_p)
$__internal_8_$__cuda_sm70_shflsync_bfly_p:
[----:B------:R-:W-:Y:S04]  /*1a100*/  WARPSYNC R8 ;  /* 0x0000000800007348 */ /* 0x000fe80003800000 */
[----:B------:R1:W2:Y:S02]  /*1a110*/  SHFL.BFLY PT, R0, R0, R3, R9 ;  /* 0x0c00000300007389 */ /* 0x0002a400000e0009 */
[----:B-1----:R-:W-:-:S04]  /*1a120*/  MOV R3, 0x0 ;  /* 0x0000000000037802 */ /* 0x002fc80000000f00 */
[----:B--2---:R-:W-:Y:S05]  /*1a130*/  RET.REL.NODEC R2 `(_ZN7cutlass13device_kernelIN5flash19enable_sm80_to_sm89INS1_16FlashAttnFwdSm80INS1_25CollectiveMainloopFwdSm80ILi4ELi1ELb0EN4cute5tupleIJNS5_1CILi128EEENS7_ILi48EEENS7_ILi96EEEEEELi96ENS_6half_tEfNS_4arch4Sm80ELb0ELb1ELb1ELb1ELb0ELb0ELb1ELb1EEENS1_21CollectiveEpilogueFwdINS6_IJS8_SA_S9_EEENS6_IJNS7_ILi1EEESI_SI_EEESC_SE_Li128ELb1ELb1ELb1ELb0EEENS1_36VarlenDynamicPersistentTileSchedulerILi128ELi48ELi128ELi128ELb1ELb1ELb0ELb1ELb0ELb1EEEEEEEEEvNT_6ParamsE) ;  /* 0xfffe5ec002007950 */ /* 0x004fea0003c3ffff */
        .weak           $__internal_9_$__cuda_sm70_shflsync_idx_p
        .type           $__internal_9_$__cuda_sm70_shflsync_idx_p,@function
        .size           $__internal_9_$__cuda_sm70_shflsync_idx_p,($__internal_10_$__cuda_sm70_shflsync_up_p - $__internal_9_$__cuda_sm70_shflsync_idx_p)
$__internal_9_$__cuda_sm70_shflsync_idx_p:
[----:B------:R-:W-:-:S04]  /*1a140*/  MOV R15, 0xffffffff ;  /* 0xffffffff000f7802 */ /* 0x000fc80000000f00 */
[----:B------:R-:W-:Y:S04]  /*1a150*/  WARPSYNC R15 ;  /* 0x0000000f00007348 */ /* 0x000fe80003800000 */
[----:B------:R1:W2:Y:S02]  /*1a160*/  SHFL.IDX PT, R0, R5, R3, R0 ;  /* 0x0000000305007389 */ /* 0x0002a400000e0000 */
[----:B-1----:R-:W-:-:S04]  /*1a170*/  MOV R3, 0x0 ;  /* 0x0000000000037802 */ /* 0x002fc80000000f00 */
[----:B--2---:R-:W-:Y:S05]  /*1a180*/  RET.REL.NODEC R2 `(_ZN7cutlass13device_kernelIN5flash19enable_sm80_to_sm89INS1_16FlashAttnFwdSm80INS1_25CollectiveMainloopFwdSm80ILi4ELi1ELb0EN4cute5tupleIJNS5_1CILi128EEENS7_ILi48EEENS7_ILi96EEEEEELi96ENS_6half_tEfNS_4arch4Sm80ELb0ELb1ELb1ELb1ELb0ELb0ELb1ELb1EEENS1_21CollectiveEpilogueFwdINS6_IJS8_SA_S9_EEENS6_IJNS7_ILi1EEESI_SI_EEESC_SE_Li128ELb1ELb1ELb1ELb0EEENS1_36VarlenDynamicPersistentTileSchedulerILi128ELi48ELi128ELi128ELb1ELb1ELb0ELb1ELb0ELb1EEEEEEEEEvNT_6ParamsE) ;  /* 0xfffe5e7002007950 */ /* 0x004fea0003c3ffff */
        .weak           $__internal_10_$__cuda_sm70_shflsync_up_p
        .type           $__internal_10_$__cuda_sm70_shflsync_up_p,@function
        .size           $__internal_10_$__cuda_sm70_shflsync_up_p,($__internal_11_$__cuda_sm70_votesync_ballot - $__internal_10_$__cuda_sm70_shflsync_up_p)
$__internal_10_$__cuda_sm70_shflsync_up_p:
[----:B------:R-:W-:Y:S02]  /*1a190*/  IMAD.MOV.U32 R4, RZ, RZ, RZ ;  /* 0x000000ffff047224 */ /* 0x000fe400078e00ff */
[----:B------:R-:W-:-:S04]  /*1a1a0*/  IMAD.MOV.U32 R10, RZ, RZ, -0x1 ;  /* 0xffffffffff0a7424 */ /* 0x000fc800078e00ff */
[----:B------:R-:W-:Y:S04]  /*1a1b0*/  WARPSYNC R10 ;  /* 0x0000000a00007348 */ /* 0x000fe80003800000 */
[----:B------:R1:W2:Y:S02]  /*1a1c0*/  SHFL.UP PT, R4, R0, R2, R4 ;  /* 0x0400000200047389 */ /* 0x0002a400000e0004 */
[----:B-1----:R-:W-:Y:S02]  /*1a1d0*/  MOV R2, R3 ;  /* 0x0000000300027202 */ /* 0x002fe40000000f00 */
[----:B------:R-:W-:-:S04]  /*1a1e0*/  MOV R3, 0x0 ;  /* 0x0000000000037802 */ /* 0x000fc80000000f00 */
[----:B--2---:R-:W-:Y:S05]  /*1a1f0*/  RET.REL.NODEC R2 `(_ZN7cutlass13device_kernelIN5flash19enable_sm80_to_sm89INS1_16FlashAttnFwdSm80INS1_25CollectiveMainloopFwdSm80ILi4ELi1ELb0EN4cute5tupleIJNS5_1CILi128EEENS7_ILi48EEENS7_ILi96EEEEEELi96ENS_6half_tEfNS_4arch4Sm80ELb0ELb1ELb1ELb1ELb0ELb0ELb1ELb1EEENS1_21CollectiveEpilogueFwdINS6_IJS8_SA_S9_EEENS6_IJNS7_ILi1EEESI_SI_EEESC_SE_Li128ELb1ELb1ELb1ELb0EEENS1_36VarlenDynamicPersistentTileSchedulerILi128ELi48ELi128ELi128ELb1ELb1ELb0ELb1ELb0ELb1EEEEEEEEEvNT_6ParamsE) ;  /* 0xfffe5e0002007950 */ /* 0x004fea0003c3ffff */
        .weak           $__internal_11_$__cuda_sm70_votesync_ballot
        .type           $__internal_11_$__cuda_sm70_votesync_ballot,@function
        .size           $__internal_11_$__cuda_sm70_votesync_ballot,(.L_x_2860 - $__internal_11_$__cuda_sm70_votesync_ballot)
$__internal_11_$__cuda_sm70_votesync_ballot:
[----:B------:R-:W-:Y:S01]  /*1a200*/  ISETP.NE.U32.AND P0, PT, R0, 0x1, PT ;  /* 0x000000010000780c */ /* 0x000fe20003f05070 */
[----:B------:R-:W-:-:S04]  /*1a210*/  IMAD.MOV.U32 R3, RZ, RZ, -0x1 ;  /* 0xffffffffff037424 */ /* 0x000fc800078e00ff */
[----:B------:R-:W-:Y:S08]  /*1a220*/  WARPSYNC R3 ;  /* 0x0000000300007348 */ /* 0x000ff00003800000 */
[----:B------:R-:W-:-:S04]  /*1a230*/  VOTE.ANY R0, PT, !P0 ;  /* 0x0000000000007806 */ /* 0x000fc800040e0100 */
[----:B------:R-:W-:Y:S01]  /*1a240*/  LOP3.LUT R0, R0, R3, RZ, 0xc0, !PT ;  /* 0x0000000300007212 */ /* 0x000fe200078ec0ff */
[----:B------:R-:W-:-:S04]  /*1a250*/  IMAD.MOV.U32 R3, RZ, RZ, 0x0 ;  /* 0x00000000ff037424 */ /* 0x000fc800078e00ff */
[----:B------:R-:W-:Y:S05]  /*1a260*/  RET.REL.NODEC R2 `(_ZN7cutlass13device_kernelIN5flash19enable_sm80_to_sm89INS1_16FlashAttnFwdSm80INS1_25CollectiveMainloopFwdSm80ILi4ELi1ELb0EN4cute5tupleIJNS5_1CILi128EEENS7_ILi48EEENS7_ILi96EEEEEELi96ENS_6half_tEfNS_4arch4Sm80ELb0ELb1ELb1ELb1ELb0ELb0ELb1ELb1EEENS1_21CollectiveEpilogueFwdINS6_IJS8_SA_S9_EEENS6_IJNS7_ILi1EEESI_SI_EEESC_SE_Li128ELb1ELb1ELb1ELb0EEENS1_36VarlenDynamicPersistentTileSchedulerILi128ELi48ELi128ELi128ELb1ELb1ELb0ELb1ELb0ELb1EEEEEEEEEvNT_6ParamsE) ;  /* 0xfffe5d9002007950 */ /* 0x000fea0003c3ffff */
.L_x_683:
        /* <DEDUP_REMOVED lines=9> */
.L_x_2860:


//--------------------- .text._ZN7cutlass13device_kernelIN5flash19enable_sm80_to_sm89INS1_16FlashAttnFwdSm80INS1_25CollectiveMainloopFwdSm80ILi4ELi1ELb0EN4cute5tupleIJNS5_1CILi128EEENS7_ILi48EEENS7_ILi96EEEEEELi96ENS_6half_tEfNS_4arch4Sm80ELb0ELb1ELb1ELb1ELb0ELb1ELb1ELb1EEENS1_21CollectiveEpilogueFwdINS6_IJS8_SA_S9_EEENS6_IJNS7_ILi1EEESI_SI_EEESC_SE_Li128ELb1ELb1ELb1ELb0EEENS1_36VarlenDynamicPersistentTileSchedulerILi128ELi48ELi128ELi128ELb1ELb1ELb0ELb1ELb0ELb1EEEEEEEEEvNT_6ParamsE --------------------------
	.section	.text._ZN7cutlass13device_kernelIN5flash19enable_sm80_to_sm89INS1_16FlashAttnFwdSm80INS1_25CollectiveMainloopFwdSm80ILi4ELi1ELb0EN4cute5tupleIJNS5_1CILi128EEENS7_ILi48EEENS7_ILi96EEEEEELi96ENS_6half_tEfNS_4arch4Sm80ELb0ELb1ELb1ELb1ELb0ELb1ELb1ELb1EEENS1_21CollectiveEpilogueFwdINS6_IJS8_SA_S9_EEENS6_IJNS7_ILi1EEESI_SI_EEESC_SE_Li128ELb1ELb1ELb1ELb0EEENS1_36VarlenDynamicPersistentTileSchedulerILi128ELi48ELi128ELi128ELb1ELb1ELb0ELb1ELb0ELb1EEEEEEEEEvNT_6ParamsE,"ax",@progbits
	.sectioninfo	@"SHI_REGISTERS=255"
	.align	128
.text._ZN7cutlass13device_kernelIN5flash19enable_sm80_to_sm89INS1_16FlashAttnFwdSm80INS1_25CollectiveMainloopFwdSm80ILi4ELi1ELb0EN4cute5tupleIJNS5_1CILi128EEENS7_ILi48EEENS7_ILi96EEEEEELi96ENS_6half_tEfNS_4arch4Sm80ELb0ELb1ELb1ELb1ELb0ELb1ELb1ELb1EEENS1_21CollectiveEpilogueFwdINS6_IJS8_SA_S9_EEENS6_IJNS7_ILi1EEESI_SI_EEESC_SE_Li128ELb1ELb1ELb1ELb0EEENS1_36VarlenDynamicPersistentTileSchedulerILi128ELi48ELi128ELi128ELb1ELb1ELb0ELb1ELb0ELb1EEEEEEEEEvNT_6ParamsE:
        .type           _ZN7cutlass13device_kernelIN5flash19enable_sm80_to_sm89INS1_16FlashAttnFwdSm80INS1_25CollectiveMainloopFwdSm80ILi4ELi1ELb0EN4cute5tupleIJNS5_1CILi128EEENS7_ILi48EEENS7_ILi96EEEEEELi96ENS_6half_tEfNS_4arch4Sm80ELb0ELb1ELb1ELb1ELb0ELb1ELb1ELb1EEENS1_21CollectiveEpilogueFwdINS6_IJS8_SA_S9_EEENS6_IJNS7_ILi1EEESI_SI_EEESC_SE_Li128ELb1ELb1ELb1ELb0EEENS1_36VarlenDynamicPersistentTileSchedulerILi128ELi48ELi128ELi128ELb1ELb1ELb0ELb1ELb0ELb1EEEEEEEEEvNT_6ParamsE,@function
        .size           _ZN7cutlass13device_kernelIN5flash19enable_sm80_to_sm89INS1_16FlashAttnFwdSm80INS1_25CollectiveMainloopFwdSm80ILi4ELi1ELb0EN4cute5tupleIJNS5_1CILi128EEENS7_ILi48EEENS7_ILi96EEEEEELi96ENS_6half_tEfNS_4arch4Sm80ELb0ELb1ELb1ELb1ELb0ELb1ELb1ELb1EEENS1_21CollectiveEpilogueFwdINS6_IJS8_SA_S9_EEENS6_IJNS7_ILi1EEESI_SI_EEESC_SE_Li128ELb1ELb1ELb1ELb0EEENS1_36VarlenDynamicPersistentTileSchedulerILi128ELi48ELi128ELi128ELb1ELb1ELb0ELb1ELb0ELb1EEEEEEEEEvNT_6ParamsE,(.L_x_2865 - _ZN7cutlass13device_kernelIN5flash19enable_sm80_to_sm89INS1_16FlashAttnFwdSm80INS1_25CollectiveMainloopFwdSm80ILi4ELi1ELb0EN4cute5tupleIJNS5_1CILi128EEENS7_ILi48EEENS7_ILi96EEEEEELi96ENS_6half_tEfNS_4arch4Sm80ELb0ELb1ELb1ELb1ELb0ELb1ELb1ELb1EEENS1_21CollectiveEpilogueFwdINS6_IJS8_SA_S9_EEENS6_IJNS7_ILi1EEESI_SI_EEESC_SE_Li128ELb1ELb1ELb1ELb0EEENS1_36VarlenDynamicPersistentTileSchedulerILi128ELi48ELi128ELi128ELb1ELb1ELb0ELb1ELb0ELb1EEEEEEEEEvNT_6ParamsE)
        .other          _ZN7cutlass13device_kernelIN5flash19enable_sm80_to_sm89INS1_16FlashAttnFwdSm80INS1_25CollectiveMainloopFwdSm80ILi4ELi1ELb0EN4cute5tupleIJNS5_1CILi128EEENS7_ILi48EEENS7_ILi96EEEEEELi96ENS_6half_tEfNS_4arch4Sm80ELb0ELb1ELb1ELb1ELb0ELb1ELb1ELb1EEENS1_21CollectiveEpilogueFwdINS6_IJS8_SA_S9_EEENS6_IJNS7_ILi1EEESI_SI_EEESC_SE_Li128ELb1ELb1ELb1ELb0EEENS1_36VarlenDynamicPersistentTileSchedulerILi128ELi48ELi128ELi128ELb1ELb1ELb0ELb1ELb0ELb1EEEEEEEEEvNT_6ParamsE,@"STO_CUDA_ENTRY STV_DEFAULT"
_ZN7cutlass13device_kernelIN5flash19enable_sm80_to_sm89INS1_16FlashAttnFwdSm80INS1_25CollectiveMainloopFwdSm80ILi4ELi1ELb0EN4cute5tupleIJNS5_1CILi128EEENS7_ILi48EEENS7_ILi96EEEEEELi96ENS_6half_tEfNS_4arch4Sm80ELb0ELb1ELb1ELb1ELb0ELb1ELb1ELb1EEENS1_21CollectiveEpilogueFwdINS6_IJS8_SA_S9_EEENS6_IJNS7_ILi1EEESI_SI_EEESC_SE_Li128ELb1ELb1ELb1ELb0EEENS1_36VarlenDynamicPersistentTileSchedulerILi128ELi48ELi128ELi128ELb1ELb1ELb0ELb1ELb0ELb1EEEEEEEEEvNT_6ParamsE:
        /* <DEDUP_REMOVED lines=54> */
.L_x_689:
        /* <DEDUP_REMOVED lines=16> */
.L_x_951:
        /* <DEDUP_REMOVED lines=16> */
.L_x_952:
[----:B--2---:R-:W-:-:S05]  /*0560*/  IMAD R0, R0, c[0x0][0x538], RZ ;  /* 0x00014e0000007a24 */ /* 0x004fca00078e02ff */
[----:B------:R-:W-:-:S04]  /*0570*/  IADD3 R7, R0, R7, RZ ;  /* 0x0000000700077210 */ /* 0x000fc80007ffe0ff */
[----:B------:R-:W-:-:S13]  /*0580*/  ISETP.GT.AND P0, PT, R7, UR4, PT ;  /* 0x0000000407007c0c */ /* 0x000fda000bf04270 */
[----:B-1----:R-:W-:Y:S05]  /*0590*/  @!P0 BRA `(.L_x_689) ;  /* 0xfffffdc000008947 */ /* 0x002fea000383ffff */
.L_x_685:
[----:B------:R-:W-:-:S05]  /*05a0*/  IADD3 R11, -R0, R7, RZ ;  /* 0x00000007000b7210 */ /* 0x000fca0007ffe1ff */
[----:B------:R-:W-:-:S05]  /*05b0*/  IMAD R0, R4, c[0x0][0x538], R11 ;  /* 0x00014e0004007a24 */ /* 0x000fca00078e020b */
[----:B------:R-:W-:Y:S01]  /*05c0*/  ISETP.GT.AND P0, PT, R0, UR4, PT ;  /* 0x0000000400007c0c */ /* 0x000fe2000bf04270 */
[----:B------:R-:W-:-:S12]  /*05d0*/  BRA.DIV ~URZ, `(.L_x_690) ;  /* 0x000245527f007947 */ /* 0x000fd8000b800000 */
[----:B------:R-:W-:-:S04]  /*05e0*/  VOTE.ANY R10, PT, !P0 ;  /* 0x00000000000a7806 */ /* 0x000fc800040e0100 */
.L_x_953:
[----:B------:R-:W1:Y:S02]  /*05f0*/  POPC R7, R10 ;  /* 0x0000000a00077309 */ /* 0x000e640000000000 */
[----:B-1----:R-:W-:-:S05]  /*0600*/  IADD3 R0, R7, R6, RZ ;  /* 0x0000000607007210 */ /* 0x002fca0007ffe0ff */
[----:B------:R1:W-:Y:S01]  /*0610*/  STL [R1+0x34], R0 ;  /* 0x0000340001007387 */ /* 0x0003e20000100800 */
[----:B------:R-:W-:Y:S05]  /*0620*/  BRA.DIV ~URZ, `(.L_x_691) ;  /* 0x000245527f007947 */ /* 0x000fea000b800000 */
[----:B------:R2:W3:Y:S01]  /*0630*/  SHFL.IDX PT, R12, R9, R7, 0x1f ;  /* 0x00001f07090c7589 */ /* 0x0004e200000e0000 */
[----:B------:R-:W-:-:S03]  /*0640*/  MOV R6, RZ ;  /* 0x000000ff00067202 */ /* 0x000fc60000000f00 */
[----:B------:R2:W4:Y:S04]  /*0650*/  SHFL.IDX PT, R9, R8, R7, 0x1f ;  /* 0x00001f0708097589 */ /* 0x00052800000e0000 */
.L_x_954:
[----:B------:R-:W-:Y:S01]  /*0660*/  ISETP.NE.AND P0, PT, R10, RZ, PT ;  /* 0x000000ff0a00720c */ /* 0x000fe20003f05270 */
[----:B------:R-:W-:-:S12]  /*0670*/  BSSY B0, `(.L_x_692) ;  /* 0x0000005000007945 */ /* 0x000fd80003800000 */
[----:B------:R-:W-:Y:S05]  /*0680*/  @!P0 BRA `(.L_x_693) ;  /* 0x0000003000008947 */ /* 0x000fea0003800000 */
[----:B------:R-:W-:Y:S01]  /*0690*/  IADD3 R3, R7, -0x1, RZ ;  /* 0xffffffff07037810 */ /* 0x000fe20007ffe0ff */
[----:B------:R-:W-:Y:S05]  /*06a0*/  BRA.DIV ~URZ, `(.L_x_694) ;  /* 0x000245b27f007947 */ /* 0x000fea000b800000 */
[----:B------:R1:W2:Y:S02]  /*06b0*/  SHFL.IDX PT, R6, R4, R3, 0x1f ;  /* 0x00001f0304067589 */ /* 0x0002a400000e0000 */
.L_x_693:
[----:B------:R-:W-:Y:S05]  /*06c0*/  BSYNC B0 ;  /* 0x0000000000007941 */ /* 0x000fea0003800000 */
.L_x_692:
        /* <DEDUP_REMOVED lines=69> */
.L_x_696:
        /* <DEDUP_REMOVED lines=46> */
[----:B------:R-:W-:-:S03]  /*0e00*/  IMAD.MOV.U32 R2, RZ, RZ, R0 ;  /* 0x000000ffff027224 */ /* 0x000fc600078e0000 */
[----:B------:R-:W-:Y:S01]  /*0e10*/  IABS R0, R8 ;  /* 0x0000000800007213 */ /* 0x000fe20000000000 */
[----:B------:R-:W-:Y:S02]  /*0e20*/  IMAD R7, R2, R5, RZ ;  /* 0x0000000502077224 */ /* 0x000fe400078e02ff */
[----:B------:R-:W-:Y:S02]  /*0e30*/  IMAD.MOV.U32 R2, RZ, RZ, RZ ;  /* 0x000000ffff027224 */ /* 0x000fe400078e00ff */
        /* <DEDUP_REMOVED lines=20> */
.L_x_697:
[----:B------:R-:W-:Y:S05]  /*0f80*/  BSYNC B0 ;  /* 0x0000000000007941 */ /* 0x000fea0003800000 */
.L_x_695:
[----:B------:R-:W-:-:S04]  /*0f90*/  LOP3.LUT R0, RZ, R0, RZ, 0x33, !PT ;  /* 0x00000000ff007212 */ /* 0x000fc800078e33ff */
[----:B------:R-:W-:-:S05]  /*0fa0*/  IADD3 R0, R0, R12, RZ ;  /* 0x0000000c00007210 */ /* 0x000fca0007ffe0ff */
[----:B------:R2:W-:Y:S01]  /*0fb0*/  STL [R1+0x2c], R0 ;  /* 0x00002c0001007387 */ /* 0x0005e20000100800 */
[----:B------:R-:W-:Y:S05]  /*0fc0*/  BRA `(.L_x_698) ;  /* 0x0000006000007947 */ /* 0x000fea0003800000 */
.L_x_686:
[----:B------:R-:W-:Y:S01]  /*0fd0*/  MOV R0, UR4 ;  /* 0x0000000400007c02 */ /* 0x000fe20008000f00 */
[----:B------:R-:W-:Y:S04]  /*0fe0*/  STL [R1+0x2c], RZ ;  /* 0x00002cff01007387 */ /* 0x000fe80000100800 */
[----:B------:R-:W-:Y:S04]  /*0ff0*/  STL [R1+0x30], RZ ;  /* 0x000030ff01007387 */ /* 0x000fe80000100800 */
[----:B------:R1:W-:Y:S02]  /*1000*/  STL [R1+0x28], R0 ;  /* 0x0000280001007387 */ /* 0x0003e40000100800 */
[----:B-1----:R-:W-:-:S05]  /*1010*/  MOV R0, c[0x0][0x53c] ;  /* 0x00014f0000007a02 */ /* 0x002fca0000000f00 */
[----:B------:R1:W-:Y:S02]  /*1020*/  STL [R1+0x34], R0 ;  /* 0x0000340001007387 */ /* 0x0003e40000100800 */
.L_x_698:
        /* <DEDUP_REMOVED lines=8> */
.L_x_684:
[----:B-12---:R-:W2:Y:S02]  /*10b0*/  LDL R0, [R1+0x34] ;  /* 0x0000340001007983 */ /* 0x006ea40000100800 */
[----:B--2---:R-:W-:-:S13]  /*10c0*/  ISETP.GE.AND P0, PT, R0, c[0x0][0x53c], PT ;  /* 0x00014f0000007a0c */ /* 0x004fda0003f06270 */
[----:B------:R-:W-:Y:S05]  /*10d0*/  @P0 EXIT ;  /* 0x000000000000094d */ /* 0x000fea0003800000 */
[----:B------:R-:W1:Y:S02]  /*10e0*/  S2R R24, SR_TID.X ;  /* 0x0000000000187919 */ /* 0x000e640000002100 */
[----:B-1-3--:R-:W-:Y:S02]  /*10f0*/  SHF.R.S32.HI R7, RZ, 0x1f, R24 ;  /* 0x0000001fff077819 */ /* 0x00afe40000011418 */
[-C--:B------:R-:W-:Y:S02]  /*1100*/  LEA.HI R15, R24, R24.reuse, RZ, 0x1 ;  /* 0x00000018180f7211 */ /* 0x080fe400078f08ff */
[CC--:B------:R-:W-:Y:S02]  /*1110*/  LEA.HI R16, R7.reuse, R24.reuse, RZ, 0x3 ;  /* 0x0000001807107211 */ /* 0x0c0fe400078f18ff */
[----:B------:R-:W-:Y:S02]  /*1120*/  LEA.HI R10, R7, R24, RZ, 0x2 ;  /* 0x00000018070a7211 */ /* 0x000fe400078f10ff */
[----:B------:R-:W-:-:S02]  /*1130*/  LOP3.LUT R0, R16, 0xfffffff8, RZ, 0xc0, !PT ;  /* 0xfffffff810007812 */ /* 0x000fc400078ec0ff */
[CC--:B------:R-:W-:Y:S02]  /*1140*/  LEA.HI R12, R7.reuse, R24.reuse, RZ, 0x5 ;  /* 0x00000018070c7211 */ /* 0x0c0fe400078f28ff */
[----:B------:R-:W-:Y:S01]  /*1150*/  SHF.R.S32.HI R2, RZ, 0x3, R16 ;  /* 0x00000003ff027819 */ /* 0x000fe20000011410 */
[----:B------:R-:W-:Y:S01]  /*1160*/  IMAD.IADD R3, R24, 0x1, -R0 ;  /* 0x0000000118037824 */ /* 0x000fe200078e0a00 */
[----:B------:R-:W-:Y:S02]  /*1170*/  LEA.HI R7, R7, R24, RZ, 0x4 ;  /* 0x0000001807077211 */ /* 0x000fe400078f20ff */
[----:B------:R-:W-:Y:S01]  /*1180*/  SHF.R.S32.HI R14, RZ, 0x1, R15 ;  /* 0x00000001ff0e7819 */ /* 0x000fe2000001140f */
[----:B------:R-:W-:Y:S01]  /*1190*/  IMAD.SHL.U32 R0, R2, 0x40, RZ ;  /* 0x0000004002007824 */ /* 0x000fe200078e00ff */
[----:B------:R-:W-:Y:S02]  /*11a0*/  LOP3.LUT R4, R10, 0xfffffffc, RZ, 0xc0, !PT ;  /* 0xfffffffc0a047812 */ /* 0x000fe400078ec0ff */
[----:B------:R-:W-:-:S02]  /*11b0*/  SHF.R.S32.HI R8, RZ, 0x4, R7 ;  /* 0x00000004ff087819 */ /* 0x000fc40000011407 */
[----:B------:R-:W-:Y:S01]  /*11c0*/  LEA.HI R5, R15, R14, RZ, 0x1 ;  /* 0x0000000e0f057211 */ /* 0x000fe200078f08ff */
[----:B------:R-:W-:Y:S01]  /*11d0*/  IMAD.IADD R25, R24, 0x1, -R4 ;  /* 0x0000000118197824 */ /* 0x000fe200078e0a04 */
[----:B------:R-:W-:Y:S02]  /*11e0*/  LEA.HI R6, R7, R8, RZ, 0x1 ;  /* 0x0000000807067211 */ /* 0x000fe400078f08ff */
[----:B------:R-:W-:Y:S01]  /*11f0*/  LOP3.LUT R2, R5, 0x7fffffe, RZ, 0xc0, !PT ;  /* 0x07fffffe05027812 */ /* 0x000fe200078ec0ff */
[----:B------:R-:W-:Y:S01]  /*1200*/  IMAD.SHL.U32 R30, R25, 0x8, RZ ;  /* 0x00000008191e7824 */ /* 0x000fe200078e00ff */
[----:B------:R-:W-:Y:S02]  /*1210*/  LOP3.LUT R0, R0, 0xc0, RZ, 0xc0, !PT ;  /* 0x000000c000007812 */ /* 0x000fe400078ec0ff */
[----:B------:R-:W-:Y:S01]  /*1220*/  LOP3.LUT R6, R6, 0xfffffffe, RZ, 0xc0, !PT ;  /* 0xfffffffe06067812 */ /* 0x000fe200078ec0ff */
[----:B------:R-:W-:Y:S01]  /*1230*/  IMAD.IADD R2, R14, 0x1, -R2 ;  /* 0x000000010e027824 */ /* 0x000fe200078e0a02 */
[----:B------:R-:W-:-:S02]  /*1240*/  LEA.HI R11, R3, R3, RZ, 0x1 ;  /* 0x00000003030b7211 */ /* 0x000fc400078f08ff */
[----:B------:R-:W-:Y:S01]  /*1250*/  SHF.R.U32.HI R5, RZ, 0x3, R0 ;  /* 0x00000003ff057819 */ /* 0x000fe20000011600 */
[----:B------:R-:W-:Y:S01]  /*1260*/  IMAD.IADD R17, R8, 0x1, -R6 ;  /* 0x0000000108117824 */ /* 0x000fe200078e0a06 */
[----:B------:R-:W-:Y:S01]  /*1270*/  LOP3.LUT R0, R0, 0x18, R30, 0xf8, !PT ;  /* 0x0000001800007812 */ /* 0x000fe200078ef81e */
[----:B------:R-:W-:Y:S01]  /*1280*/  IMAD R20, R8, 0x8, R2 ;  /* 0x0000000808147824 */ /* 0x000fe200078e0202 */
[----:B------:R-:W-:Y:S02]  /*1290*/  LOP3.LUT R4, R11, 0x3fffffe, RZ, 0xc0, !PT ;  /* 0x03fffffe0b047812 */ /* 0x000fe400078ec0ff */
[----:B------:R-:W-:Y:S01]  /*12a0*/  LOP3.LUT R8, R0, R5, RZ, 0x3c, !PT ;  /* 0x0000000500087212 */ /* 0x000fe200078e3cff */
[----:B------:R-:W-:Y:S01]  /*12b0*/  IMAD.SHL.U32 R20, R20, 0x20, RZ ;  /* 0x0000002014147824 */ /* 0x000fe200078e00ff */
[----:B------:R-:W-:Y:S01]  /*12c0*/  SHF.R.S32.HI R23, RZ, 0x2, R10 ;  /* 0x00000002ff177819 */ /* 0x000fe2000001140a */
[----:B------:R-:W-:Y:S01]  /*12d0*/  IMAD.IADD R19, R3, 0x1, -R4 ;  /* 0x0000000103137824 */ /* 0x000fe200078e0a04 */
[----:B------:R-:W-:-:S02]  /*12e0*/  SHF.R.S32.HI R9, RZ, 0x5, R12 ;  /* 0x00000005ff097819 */ /* 0x000fc4000001140c */
[----:B------:R-:W-:Y:S02]  /*12f0*/  SHF.R.S32.HI R0, RZ, 0x1f, R12 ;  /* 0x0000001fff007819 */ /* 0x000fe4000001140c */
[----:B------:R-:W-:Y:S02]  /*1300*/  LOP3.LUT R2, R7, 0xfffffff0, RZ, 0xc0, !PT ;  /* 0xfffffff007027812 */ /* 0x000fe400078ec0ff */
[----:B------:R-:W-:Y:S02]  /*1310*/  LEA.HI R5, R10, R23, RZ, 0x1 ;  /* 0x000000170a057211 */ /* 0x000fe400078f08ff */
[----:B------:R-:W-:Y:S01]  /*1320*/  LEA.HI R4, R0, R9, RZ, 0x2 ;  /* 0x0000000900047211 */ /* 0x000fe200078f10ff */
[----:B------:R-:W-:Y:S01]  /*1330*/  IMAD.IADD R0, R24, 0x1, -R2 ;  /* 0x0000000118007824 */ /* 0x000fe200078e0a02 */
[----:B------:R-:W-:Y:S02]  /*1340*/  LOP3.LUT R2, R5, 0x7fffffe, RZ, 0xc0, !PT ;  /* 0x07fffffe05027812 */ /* 0x000fe400078ec0ff */
[----:B------:R-:W-:-:S02]  /*1350*/  LOP3.LUT R3, R12, 0xffffffe0, RZ, 0xc0, !PT ;  /* 0xffffffe00c037812 */ /* 0x000fc400078ec0ff */
[-C--:B------:R-:W-:Y:S01]  /*1360*/  LEA.HI R7, R0, R0.reuse, RZ, 0x1 ;  /* 0x0000000000077211 */ /* 0x080fe200078f08ff */
[----:B------:R-:W-:Y:S01]  /*1370*/  IMAD.IADD R2, R23, 0x1, -R2 ;  /* 0x0000000117027824 */ /* 0x000fe200078e0a02 */
[----:B------:R-:W-:Y:S01]  /*1380*/  SHF.R.S32.HI R13, RZ, 0x1f, R0 ;  /* 0x0000001fff0d7819 */ /* 0x000fe20000011400 */
[----:B------:R-:W-:Y:S01]  /*1390*/  IMAD.IADD R28, R24, 0x1, -R3 ;  /* 0x00000001181c7824 */ /* 0x000fe200078e0a03 */
[----:B------:R-:W-:Y:S01]  /*13a0*/  LOP3.LUT R6, R7, 0x7fffffe, RZ, 0xc0, !PT ;  /* 0x07fffffe07067812 */ /* 0x000fe200078ec0ff */
[----:B------:R-:W-:Y:S01]  /*13b0*/  IMAD R2, R9, 0x8, R2 ;  /* 0x0000000809027824 */ /* 0x000fe200078e0202 */
[----:B------:R-:W-:Y:S02]  /*13c0*/  LEA.HI R13, R13, R0, RZ, 0x3 ;  /* 0x000000000d0d7211 */ /* 0x000fe400078f18ff */
[----:B------:R-:W-:Y:S01]  /*13d0*/  LOP3.LUT R3, R4, 0xffffffc, RZ, 0xc0, !PT ;  /* 0x0ffffffc04037812 */ /* 0x000fe200078ec0ff */
[----:B------:R-:W-:Y:S01]  /*13e0*/  IMAD.IADD R12, R0, 0x1, -R6 ;  /* 0x00000001000c7824 */ /* 0x000fe200078e0a06 */
[----:B------:R-:W-:Y:S01]  /*13f0*/  LEA.HI R4, R25, R25, RZ, 0x1 ;  /* 0x0000001919047211 */ /* 0x000fe200078f08ff */
[----:B------:R-:W-:Y:S01]  /*1400*/  IMAD.U32 R0, R2, 0x20, R8 ;  /* 0x0000002002007824 */ /* 0x000fe200078e0008 */
[----:B------:R-:W-:-:S02]  /*1410*/  SHF.R.S32.HI R5, RZ, 0x1f, R28 ;  /* 0x0000001fff057819 */ /* 0x000fc4000001141c */
[----:B------:R-:W-:Y:S02]  /*1420*/  LOP3.LUT R2, R4, 0x1ffffffe, RZ, 0xc0, !PT ;  /* 0x1ffffffe04027812 */ /* 0x000fe400078ec0ff */
[----:B------:R1:W-:Y:S01]  /*1430*/  STL [R1+0x1c], R0 ;  /* 0x00001c0001007387 */ /* 0x0003e20000100800 */
[----:B------:R-:W-:Y:S01]  /*1440*/  LEA.HI R18, R5, R28, RZ, 0x2 ;  /* 0x0000001c05127211 */ /* 0x000fe200078f10ff */
[----:B------:R-:W-:Y:S01]  /*1450*/  IMAD.IADD R5, R9, 0x1, -R3 ;  /* 0x0000000109057824 */ /* 0x000fe200078e0a03 */
[----:B------:R-:W-:Y:S01]  /*1460*/  IADD3 R22, R14, 0x40, RZ ;  /* 0x000000400e167810 */ /* 0x000fe20007ffe0ff */
[----:B------:R-:W-:Y:S01]  /*1470*/  IMAD.IADD R2, R25, 0x1, -R2 ;  /* 0x0000000119027824 */ /* 0x000fe200078e0a02 */
[----:B------:R-:W-:Y:S02]  /*1480*/  SHF.R.S32.HI R3, RZ, 0x2, R18 ;  /* 0x00000002ff037819 */ /* 0x000fe40000011412 */
[----:B------:R-:W-:Y:S02]  /*1490*/  SHF.R.S32.HI R10, RZ, 0x1f, R10 ;  /* 0x0000001fff0a7819 */ /* 0x000fe4000001140a */
[----:B------:R-:W-:Y:S01]  /*14a0*/  LEA.HI R14, R22, R22, RZ, 0x1 ;  /* 0x00000016160e7211 */ /* 0x000fe200078f08ff */
[----:B------:R-:W-:Y:S01]  /*14b0*/  IMAD R26, R5, 0x10, R3 ;  /* 0x00000010051a7824 */ /* 0x000fe200078e0203 */
[----:B------:R-:W-:-:S02]  /*14c0*/  LEA.HI R3, R10, R23, RZ, 0x3 ;  /* 0x000000170a037211 */ /* 0x000fc400078f18ff */
[----:B------:R-:W-:Y:S02]  /*14d0*/  SHF.R.S32.HI R5, RZ, 0x1, R7 ;  /* 0x00000001ff057819 */ /* 0x000fe40000011407 */
[----:B------:R-:W-:Y:S01]  /*14e0*/  LOP3.LUT R3, R3, 0xfffffff8, RZ, 0xc0, !PT ;  /* 0xfffffff803037812 */ /* 0x000fe200078ec0ff */
[----:B------:R-:W-:Y:S01]  /*14f0*/  STL [R1+0xa8], R26 ;  /* 0x0000a81a01007387 */ /* 0x000fe20000100800 */
[----:B------:R-:W-:Y:S02]  /*1500*/  LOP3.LUT R6, R14, 0x7fffffe, RZ, 0xc0, !PT ;  /* 0x07fffffe0e067812 */ /* 0x000fe400078ec0ff */
[----:B------:R-:W-:Y:S01]  /*1510*/  SHF.R.S32.HI R31, RZ, 0x1f, R30 ;  /* 0x0000001fff1f7819 */ /* 0x000fe2000001141e */
[----:B------:R-:W-:Y:S02]  /*1520*/  IMAD.IADD R8, R23, 0x1, -R3 ;  /* 0x0000000117087824 */ /* 0x000fe400078e0a03 */
[----:B------:R-:W-:Y:S02]  /*1530*/  IMAD.IADD R6, R22, 0x1, -R6 ;  /* 0x0000000116067824 */ /* 0x000fe400078e0a06 */
[----:B-1----:R-:W-:Y:S01]  /*1540*/  IMAD.SHL.U32 R0, R4, 0x20, RZ ;  /* 0x0000002004007824 */ /* 0x002fe200078e00ff */
[----:B------:R-:W-:-:S04]  /*1550*/  SHF.R.S32.HI R4, RZ, 0x1f, R22 ;  /* 0x0000001fff047819 */ /* 0x000fc80000011416 */
[----:B------:R-:W-:-:S05]  /*1560*/  LOP3.LUT R0, R0, 0xffffffc0, RZ, 0xc0, !PT ;  /* 0xffffffc000007812 */ /* 0x000fca00078ec0ff */
[----:B------:R-:W-:Y:S01]  /*1570*/  IMAD R21, R2, 0x8, R0 ;  /* 0x0000000802157824 */ /* 0x000fe200078e0200 */
[----:B------:R-:W-:Y:S02]  /*1580*/  LEA.HI R0, R4, R22, RZ, 0x3 ;  /* 0x0000001604007211 */ /* 0x000fe400078f18ff */
[----:B------:R-:W-:Y:S02]  /*1590*/  SHF.R.S32.HI R2, RZ, 0x1, R11 ;  /* 0x00000001ff027819 */ /* 0x000fe4000001140b */
[----:B------:R-:W-:Y:S01]  /*15a0*/  SHF.R.S32.HI R4, RZ, 0x1f, R7 ;  /* 0x0000001fff047819 */ /* 0x000fe20000011407 */
[----:B------:R-:W-:Y:S01]  /*15b0*/  IMAD.SHL.U32 R0, R0, 0x20, RZ ;  /* 0x0000002000007824 */ /* 0x000fe200078e00ff */
[----:B------:R-:W-:Y:S02]  /*15c0*/  LOP3.LUT P3, RZ, R2, 0x2, RZ, 0xc0, !PT ;  /* 0x0000000202ff7812 */ /* 0x000fe4000786c0ff */
[----:B------:R-:W-:Y:S02]  /*15d0*/  LEA.HI R4, R4, R5, RZ, 0x2 ;  /* 0x0000000504047211 */ /* 0x000fe400078f10ff */
[----:B------:R-:W-:Y:S01]  /*15e0*/  LOP3.LUT R3, R0, 0xffffff00, RZ, 0xc0, !PT ;  /* 0xffffff0000037812 */ /* 0x000fe200078ec0ff */
[----:B------:R-:W-:Y:S01]  /*15f0*/  IMAD.SHL.U32 R0, R2, 0x40, RZ ;  /* 0x0000004002007824 */ /* 0x000fe200078e00ff */
[----:B------:R-:W-:-:S02]  /*1600*/  LOP3.LUT R2, R4, 0xfffffffc, RZ, 0xc0, !PT ;  /* 0xfffffffc04027812 */ /* 0x000fc400078ec0ff */
[----:B------:R-:W-:Y:S01]  /*1610*/  LEA.HI R7, R8, R8, RZ, 0x1 ;  /* 0x0000000808077211 */ /* 0x000fe200078f08ff */
[----:B------:R-:W-:Y:S01]  /*1620*/  IMAD R22, R6, 0x20, R3 ;  /* 0x0000002006167824 */ /* 0x000fe200078e0203 */
[----:B------:R-:W-:Y:S01]  /*1630*/  LOP3.LUT R0, R0, 0xc0, RZ, 0xc0, !PT ;  /* 0x000000c000007812 */ /* 0x000fe200078ec0ff */
[----:B------:R-:W-:Y:S01]  /*1640*/  IMAD.IADD R11, R5, 0x1, -R2 ;  /* 0x00000001050b7824 */ /* 0x000fe200078e0a02 */
[----:B------:R-:W-:Y:S01]  /*1650*/  LOP3.LUT R4, R7, 0x3fffffe, RZ, 0xc0, !PT ;  /* 0x03fffffe07047812 */ /* 0x000fe200078ec0ff */
[----:B------:R-:W-:Y:S01]  /*1660*/  IMAD.SHL.U32 R2, R13, 0x20, RZ ;  /* 0x000000200d027824 */ /* 0x000fe200078e00ff */
[----:B------:R-:W-:Y:S01]  /*1670*/  LOP3.LUT R6, R0, 0x8, R16, 0xf8, !PT ;  /* 0x0000000800067812 */ /* 0x000fe200078ef810 */
[----:B------:R-:W-:Y:S01]  /*1680*/  STL [R1+0x88], R22 ;  /* 0x0000881601007387 */ /* 0x000fe20000100800 */
[----:B------:R-:W-:Y:S01]  /*1690*/  SHF.R.U32.HI R3, RZ, 0x3, R0 ;  /* 0x00000003ff037819 */ /* 0x000fe20000011600 */
[----:B------:R-:W-:Y:S01]  /*16a0*/  IMAD.SHL.U32 R0, R9, 0x200, RZ ;  /* 0x0000020009007824 */ /* 0x000fe200078e00ff */
[----:B------:R-:W-:Y:S01]  /*16b0*/  LOP3.LUT R2, R2, 0xffffff00, RZ, 0xc0, !PT ;  /* 0xffffff0002027812 */ /* 0x000fe200078ec0ff */
[----:B------:R-:W-:Y:S01]  /*16c0*/  IMAD.IADD R5, R8, 0x1, -R4 ;  /* 0x0000000108057824 */ /* 0x000fe200078e0a04 */
[----:B------:R-:W-:Y:S01]  /*16d0*/  LOP3.LUT R6, R6, R3, RZ, 0x3c, !PT ;  /* 0x0000000306067212 */ /* 0x000fe200078e3cff */
[----:B------:R-:W-:Y:S01]  /*16e0*/  STL [R1+0x70], R20 ;  /* 0x0000701401007387 */ /* 0x000fe20000100800 */
[----:B------:R-:W-:Y:S01]  /*16f0*/  LOP3.LUT R3, R15, 0xfffffffe, RZ, 0xc0, !PT ;  /* 0xfffffffe0f037812 */ /* 0x000fe200078ec0ff */
[----:B------:R-:W-:Y:S01]  /*1700*/  IMAD.IADD R4, R2, 0x1, R0 ;  /* 0x0000000102047824 */ /* 0x000fe200078e0200 */
[----:B------:R-:W-:Y:S01]  /*1710*/  SHF.R.S32.HI R7, RZ, 0x1, R7 ;  /* 0x00000001ff077819 */ /* 0x000fe20000011407 */
[----:B------:R-:W-:Y:S01]  /*1720*/  IMAD R16, R12, 0x20, R2 ;  /* 0x000000200c107824 */ /* 0x000fe200078e0202 */
[----:B------:R-:W-:Y:S01]  /*1730*/  LOP3.LUT P4, RZ, R11, 0x2, RZ, 0xc0, !PT ;  /* 0x000000020bff7812 */ /* 0x000fe2000788c0ff */
[----:B------:R-:W-:Y:S01]  /*1740*/  IMAD.IADD R29, R24, 0x1, -R3 ;  /* 0x00000001181d7824 */ /* 0x000fe200078e0a03 */
[----:B------:R-:W-:Y:S01]  /*1750*/  LOP3.LUT R2, R7, 0x1, RZ, 0xc0, !PT ;  /* 0x0000000107027812 */ /* 0x000fe200078ec0ff */
[----:B------:R-:W-:Y:S01]  /*1760*/  IMAD R15, R12, 0x20, R4 ;  /* 0x000000200c0f7824 */ /* 0x000fe200078e0204 */
[----:B------:R-:W-:Y:S01]  /*1770*/  LEA.HI R3, R10, R23, RZ, 0x2 ;  /* 0x000000170a037211 */ /* 0x000fe200078f10ff */
[----:B------:R-:W-:Y:S01]  /*1780*/  IMAD.SHL.U32 R154, R29, 0x4, RZ ;  /* 0x000000041d9a7824 */ /* 0x000fe200078e00ff */
[----:B------:R-:W-:Y:S01]  /*1790*/  ISETP.NE.U32.AND P1, PT, R2, 0x1, PT ;  /* 0x000000010200780c */ /* 0x000fe20003f25070 */
[----:B------:R-:W-:Y:S01]  /*17a0*/  IMAD R0, R25, 0x2, R0 ;  /* 0x0000000219007824 */ /* 0x000fe200078e0200 */
[----:B------:R-:W-:Y:S01]  /*17b0*/  LOP3.LUT R2, R3, 0xfffffffc, RZ, 0xc0, !PT ;  /* 0xfffffffc03027812 */ /* 0x000fe200078ec0ff */
[----:B------:R-:W-:Y:S01]  /*17c0*/  IMAD.SHL.U32 R110, R29, 0x8, RZ ;  /* 0x000000081d6e7824 */ /* 0x000fe200078e00ff */
[C---:B------:R-:W-:Y:S01]  /*17d0*/  IADD3 R164, R154.reuse, 0x10, RZ ;  /* 0x000000109aa47810 */ /* 0x040fe20007ffe0ff */
[----:B------:R-:W-:Y:S01]  /*17e0*/  IMAD R9, R5, 0x20, R0 ;  /* 0x0000002005097824 */ /* 0x000fe200078e0200 */
[----:B------:R-:W-:Y:S01]  /*17f0*/  SHF.R.S32.HI R3, RZ, 0x1, R14 ;  /* 0x00000001ff037819 */ /* 0x000fe2000001140e */
[----:B------:R-:W-:Y:S01]  /*1800*/  IMAD.IADD R2, R23, 0x1, -R2 ;  /* 0x0000000117027824 */ /* 0x000fe200078e0a02 */
[C---:B------:R-:W-:Y:S01]  /*1810*/  IADD3 R153, R154.reuse, 0x20, RZ ;  /* 0x000000209a997810 */ /* 0x040fe20007ffe0ff */
[----:B------:R-:W-:Y:S01]  /*1820*/  IMAD.IADD R152, R154, 0x1, R164 ;  /* 0x000000019a987824 */ /* 0x000fe200078e02a4 */
[----:B------:R-:W-:Y:S01]  /*1830*/  LOP3.LUT P0, RZ, R7, 0x2, RZ, 0xc0, !PT ;  /* 0x0000000207ff7812 */ /* 0x000fe2000780c0ff */
[----:B------:R-:W-:Y:S01]  /*1840*/  IMAD.SHL.U32 R4, R3, 0x40, RZ ;  /* 0x0000004003047824 */ /* 0x000fe200078e00ff */
[C---:B------:R-:W-:Y:S01]  /*1850*/  LOP3.LUT P2, RZ, R2.reuse, 0x2, RZ, 0xc0, !PT ;  /* 0x0000000202ff7812 */ /* 0x040fe2000784c0ff */
[----:B------:R-:W-:Y:S01]  /*1860*/  IMAD.SHL.U32 R3, R2, 0x40, RZ ;  /* 0x0000004002037824 */ /* 0x000fe200078e00ff */
[----:B------:R-:W-:Y:S01]  /*1870*/  SHF.R.S32.HI R2, RZ, 0x1f, R152 ;  /* 0x0000001fff027819 */ /* 0x000fe20000011498 */
[----:B------:R-:W-:Y:S01]  /*1880*/  IMAD R0, R17, 0x8, R19 ;  /* 0x0000000811007824 */ /* 0x000fe200078e0213 */
[----:B------:R-:W-:Y:S01]  /*1890*/  LOP3.LUT R27, R4, 0xc0, RZ, 0xc0, !PT ;  /* 0x000000c0041b7812 */ /* 0x000fe200078ec0ff */
[----:B------:R-:W-:Y:S01]  /*18a0*/  IMAD.SHL.U32 R4, R7, 0x40, RZ ;  /* 0x0000004007047824 */ /* 0x000fe200078e00ff */
[-C--:B------:R-:W-:Y:S01]  /*18b0*/  LEA.HI R8, R2, R152.reuse, RZ, 0x3 ;  /* 0x0000009802087211 */ /* 0x080fe200078f18ff */
[----:B------:R-:W-:Y:S01]  /*18c0*/  IMAD.U32 R0, R0, 0x20, R6 ;  /* 0x0000002000007824 */ /* 0x000fe200078e0006 */
[----:B------:R-:W-:Y:S01]  /*18d0*/  LEA.HI R2, R2, R152, RZ, 0x5 ;  /* 0x0000009802027211 */ /* 0x000fe200078f28ff */
[----:B------:R-:W-:Y:S01]  /*18e0*/  IMAD.IADD R109, R154, 0x1, R153 ;  /* 0x000000019a6d7824 */ /* 0x000fe200078e0299 */
[----:B------:R-:W-:Y:S01]  /*18f0*/  LOP3.LUT R25, R3, 0xc0, RZ, 0xc0, !PT ;  /* 0x000000c003197812 */ /* 0x000fe200078ec0ff */
[----:B------:R-:W-:Y:S01]  /*1900*/  IMAD.SHL.U32 R7, R17, 0x8, RZ ;  /* 0x0000000811077824 */ /* 0x000fe200078e00ff */
[----:B------:R-:W-:Y:S01]  /*1910*/  SHF.R.U32.HI R24, RZ, 0x3, R27 ;  /* 0x00000003ff187819 */ /* 0x000fe2000001161b */
[----:B------:R-:W-:Y:S01]  /*1920*/  IMAD.SHL.U32 R2, R2, 0x80, RZ ;  /* 0x0000008002027824 */ /* 0x000fe200078e00ff */
[----:B------:R-:W-:Y:S01]  /*1930*/  SHF.R.U32.HI R23, RZ, 0x3, R25 ;  /* 0x00000003ff177819 */ /* 0x000fe20000011619 */
[----:B------:R-:W-:Y:S01]  /*1940*/  STL [R1+0x80], R27 ;  /* 0x0000801b01007387 */ /* 0x000fe20000100800 */
[----:B------:R-:W-:-:S02]  /*1950*/  LOP3.LUT R3, R25, 0x18, R8, 0xf8, !PT ;  /* 0x0000001819037812 */ /* 0x000fc400078ef808 */
[----:B------:R-:W-:Y:S01]  /*1960*/  LOP3.LUT R5, R27, 0x18, R8, 0xf8, !PT ;  /* 0x000000181b057812 */ /* 0x000fe200078ef808 */
[----:B------:R-:W-:Y:S01]  /*1970*/  STL [R1+0x68], R25 ;  /* 0x0000681901007387 */ /* 0x000fe20000100800 */
[----:B------:R-:W-:Y:S02]  /*1980*/  LOP3.LUT R6, R4, 0xc0, RZ, 0xc0, !PT ;  /* 0x000000c004067812 */ /* 0x000fe400078ec0ff */
[----:B------:R-:W-:Y:S01]  /*1990*/  LOP3.LUT R4, R3, R23, RZ, 0x3c, !PT ;  /* 0x0000001703047212 */ /* 0x000fe200078e3cff */
[----:B------:R-:W-:Y:S01]  /*19a0*/  STL [R1+0x84], R24 ;  /* 0x0000841801007387 */ /* 0x000fe20000100800 */
[----:B------:R-:W-:Y:S02]  /*19b0*/  LOP3.LUT R2, R2, 0xfffff000, RZ, 0xc0, !PT ;  /* 0xfffff00002027812 */ /* 0x000fe400078ec0ff */
[----:B------:R-:W-:Y:S01]  /*19c0*/  LOP3.LUT R3, R5, R24, RZ, 0x3c, !PT ;  /* 0x0000001805037212 */ /* 0x000fe200078e3cff */
[----:B------:R-:W-:Y:S01]  /*19d0*/  STL [R1+0x6c], R23 ;  /* 0x00006c1701007387 */ /* 0x000fe20000100800 */
[----:B------:R-:W-:-:S02]  /*19e0*/  LEA.HI R5, R6, R6, RZ, 0x1d ;  /* 0x0000000606057211 */ /* 0x000fc400078fe8ff */
[----:B------:R-:W-:Y:S02]  /*19f0*/  IADD3 R13, R4, R2, R20 ;  /* 0x00000002040d7210 */ /* 0x000fe40007ffe014 */
[----:B------:R-:W-:Y:S01]  /*1a00*/  IADD3 R12, R3, R22, R2 ;  /* 0x00000016030c7210 */ /* 0x000fe20007ffe002 */
[----:B------:R-:W-:Y:S01]  /*1a10*/  IMAD.IADD R10, R5, 0x1, R9 ;  /* 0x00000001050a7824 */ /* 0x000fe200078e0209 */
[----:B------:R-:W-:Y:S01]  /*1a20*/  SHF.R.S32.HI R2, RZ, 0x1f, R109 ;  /* 0x0000001fff027819 */ /* 0x000fe2000001146d */
[----:B------:R-:W-:Y:S01]  /*1a30*/  IMAD.SHL.U32 R3, R11, 0x40, RZ ;  /* 0x000000400b037824 */ /* 0x000fe200078e00ff */
[----:B------:R-:W-:Y:S01]  /*1a40*/  LEA R165, R0, 0x3c80, 0x1 ;  /* 0x00003c8000a57811 */ /* 0x000fe200078e08ff */
[----:B------:R-:W-:Y:S01]  /*1a50*/  IMAD.SHL.U32 R19, R10, 0x2, RZ ;  /* 0x000000020a137824 */ /* 0x000fe200078e00ff */
[CC--:B------:R-:W-:Y:S01]  /*1a60*/  LEA.HI R5, R2.reuse, R109.reuse, RZ, 0x5 ;  /* 0x0000006d02057211 */ /* 0x0c0fe200078f28ff */
[----:B------:R-:W-:Y:S01]  /*1a70*/  IMAD.MOV.U32 R11, RZ, RZ, 0x20 ;  /* 0x00000020ff0b7424 */ /* 0x000fe200078e00ff */
[----:B------:R-:W-:-:S02]  /*1a80*/  LEA.HI R4, R2, R109, RZ, 0x3 ;  /* 0x0000006d02047211 */ /* 0x000fc400078f18ff */
[----:B------:R-:W-:Y:S01]  /*1a90*/  LOP3.LUT R2, R3, 0xc0, RZ, 0xc0, !PT ;  /* 0x000000c003027812 */ /* 0x000fe200078ec0ff */
[----:B------:R-:W-:Y:S01]  /*1aa0*/  IMAD.SHL.U32 R3, R5, 0x80, RZ ;  /* 0x0000008005037824 */ /* 0x000fe200078e00ff */
[----:B------:R-:W-:Y:S01]  /*1ab0*/  LOP3.LUT R6, R25, 0x18, R4, 0xf8, !PT ;  /* 0x0000001819067812 */ /* 0x000fe200078ef804 */
[----:B------:R-:W-:Y:S01]  /*1ac0*/  STL [R1+0x4c], R19 ;  /* 0x00004c1301007387 */ /* 0x000fe20000100800 */
[----:B------:R-:W-:Y:S02]  /*1ad0*/  LOP3.LUT R7, R2, 0x8, R7, 0xf8, !PT ;  /* 0x0000000802077812 */ /* 0x000fe400078ef807 */
[----:B------:R-:W-:Y:S02]  /*1ae0*/  SHF.R.U32.HI R5, RZ, 0x3, R2 ;  /* 0x00000003ff057819 */ /* 0x000fe40000011602 */
[----:B------:R-:W-:Y:S02]  /*1af0*/  LOP3.LUT R2, R3, 0xfffff000, RZ, 0xc0, !PT ;  /* 0xfffff00003027812 */ /* 0x000fe400078ec0ff */
[----:B------:R-:W-:-:S02]  /*1b00*/  LOP3.LUT R6, R6, R23, RZ, 0x3c, !PT ;  /* 0x0000001706067212 */ /* 0x000fc400078e3cff */
[----:B------:R-:W-:Y:S02]  /*1b10*/  LOP3.LUT R9, R27, 0x18, R4, 0xf8, !PT ;  /* 0x000000181b097812 */ /* 0x000fe400078ef804 */
[----:B------:R-:W-:Y:S02]  /*1b20*/  LOP3.LUT R3, R7, R5, RZ, 0x3c, !PT ;  /* 0x0000000507037212 */ /* 0x000fe400078e3cff */
[----:B------:R-:W-:Y:S02]  /*1b30*/  IADD3 R10, R6, R2, R20 ;  /* 0x00000002060a7210 */ /* 0x000fe40007ffe014 */
[----:B------:R-:W-:Y:S02]  /*1b40*/  LOP3.LUT R5, R9, R24, RZ, 0x3c, !PT ;  /* 0x0000001809057212 */ /* 0x000fe400078e3cff */
[C---:B------:R-:W-:Y:S02]  /*1b50*/  IADD3 R6, R19.reuse, 0x80, RZ ;  /* 0x0000008013067810 */ /* 0x040fe40007ffe0ff */
[----:B------:R-:W-:-:S02]  /*1b60*/  IADD3 R14, R19, 0x70, RZ ;  /* 0x00000070130e7810 */ /* 0x000fc40007ffe0ff */
[----:B------:R-:W-:Y:S01]  /*1b70*/  IADD3 R9, R5, R22, R2 ;  /* 0x0000001605097210 */ /* 0x000fe20007ffe002 */
[C---:B------:R-:W-:Y:S01]  /*1b80*/  IMAD.IADD R2, R3.reuse, 0x1, R15 ;  /* 0x0000000103027824 */ /* 0x040fe200078e020f */
[----:B------:R-:W-:Y:S01]  /*1b90*/  @P1 IADD3 R14, R6, 0x10, RZ ;  /* 0x00000010060e1810 */ /* 0x000fe20007ffe0ff */
[----:B------:R-:W-:Y:S01]  /*1ba0*/  IMAD.IADD R3, R3, 0x1, R16 ;  /* 0x0000000103037824 */ /* 0x000fe200078e0210 */
[----:B------:R-:W-:Y:S01]  /*1bb0*/  IADD3 R7, R30, 0x20, RZ ;  /* 0x000000201e077810 */ /* 0x000fe20007ffe0ff */
[----:B------:R-:W-:Y:S01]  /*1bc0*/  IMAD.IADD R16, R26, 0x1, R21 ;  /* 0x000000011a107824 */ /* 0x000fe200078e0215 */
[----:B------:R-:W-:Y:S01]  /*1bd0*/  LOP3.LUT R5, R18, 0x7ffffffc, RZ, 0xc0, !PT ;  /* 0x7ffffffc12057812 */ /* 0x000fe200078ec0ff */
[----:B------:R-:W-:Y:S01]  /*1be0*/  STL [R1+0x50], R14 ;  /* 0x0000500e01007387 */ /* 0x000fe20000100800 */
[----:B------:R-:W-:Y:S02]  /*1bf0*/  IADD3 R6, R30, 0x40, RZ ;  /* 0x000000401e067810 */ /* 0x000fe40007ffe0ff */
[----:B------:R-:W-:Y:S01]  /*1c00*/  SHF.R.S32.HI R15, RZ, 0x1f, R7 ;  /* 0x0000001fff0f7819 */ /* 0x000fe20000011407 */
[----:B------:R-:W-:Y:S01]  /*1c10*/  IMAD.IADD R5, R28, 0x1, -R5 ;  /* 0x000000011c057824 */ /* 0x000fe200078e0a05 */
[----:B------:R1:W-:Y:S01]  /*1c20*/  STL [R1+0x24], R7 ;  /* 0x0000240701007387 */ /* 0x0003e20000100800 */
[----:B------:R-:W-:-:S02]  /*1c30*/  LEA R0, R13, 0x6080, 0x1 ;  /* 0x000060800d007811 */ /* 0x000fc400078e08ff */
[----:B------:R-:W-:Y:S01]  /*1c40*/  LEA R9, R9, 0x6080, 0x1 ;  /* 0x0000608009097811 */ /* 0x000fe200078e08ff */
[----:B------:R-:W-:Y:S01]  /*1c50*/  STL.64 [R1+0x38], R30 ;  /* 0x0000381e01007387 */ /* 0x000fe20000100a00 */
[----:B------:R-:W-:Y:S02]  /*1c60*/  IADD3 R194, R165, 0x20, RZ ;  /* 0x00000020a5c27810 */ /* 0x000fe40007ffe0ff */
[----:B------:R-:W-:Y:S01]  /*1c70*/  LEA R192, R2, 0x6080, 0x1 ;  /* 0x0000608002c07811 */ /* 0x000fe200078e08ff */
[----:B------:R2:W-:Y:S01]  /*1c80*/  STL [R1+0x40], R6 ;  /* 0x0000400601007387 */ /* 0x0005e20000100800 */
[----:B------:R-:W-:Y:S02]  /*1c90*/  LEA R166, R3, 0x1880, 0x1 ;  /* 0x0000188003a67811 */ /* 0x000fe400078e08ff */
[----:B------:R-:W-:Y:S01]  /*1ca0*/  @P3 IADD3 R194, R165, -0x20, RZ ;  /* 0xffffffe0a5c23810 */ /* 0x000fe20007ffe0ff */
[----:B------:R3:W-:Y:S03]  /*1cb0*/  STL [R1+0x64], R15 ;  /* 0x0000640f01007387 */ /* 0x0007e60000100800 */
[----:B------:R-:W-:-:S02]  /*1cc0*/  IADD3 R202, R194, 0x400, RZ ;  /* 0x00000400c2ca7810 */ /* 0x000fc40007ffe0ff */
[C---:B------:R-:W-:Y:S02]  /*1cd0*/  IADD3 R201, R194.reuse, 0x800, RZ ;  /* 0x00000800c2c97810 */ /* 0x040fe40007ffe0ff */
[C---:B------:R-:W-:Y:S02]  /*1ce0*/  IADD3 R200, R194.reuse, 0xc00, RZ ;  /* 0x00000c00c2c87810 */ /* 0x040fe40007ffe0ff */
[C---:B------:R-:W-:Y:S02]  /*1cf0*/  IADD3 R199, R194.reuse, 0x1000, RZ ;  /* 0x00001000c2c77810 */ /* 0x040fe40007ffe0ff */
[C---:B------:R-:W-:Y:S02]  /*1d00*/  IADD3 R198, R194.reuse, 0x1400, RZ ;  /* 0x00001400c2c67810 */ /* 0x040fe40007ffe0ff */
[----:B-1----:R-:W-:Y:S02]  /*1d10*/  SHF.R.S32.HI R7, RZ, 0x1f, R6 ;  /* 0x0000001fff077819 */ /* 0x002fe40000011406 */
[----:B------:R-:W-:-:S02]  /*1d20*/  IADD3 R197, R194, 0x1800, RZ ;  /* 0x00001800c2c57810 */ /* 0x000fc40007ffe0ff */
[C---:B------:R-:W-:Y:S01]  /*1d30*/  IADD3 R196, R194.reuse, 0x1c00, RZ ;  /* 0x00001c00c2c47810 */ /* 0x040fe20007ffe0ff */
[----:B------:R1:W-:Y:S01]  /*1d40*/  STL [R1+0x60], R7 ;  /* 0x0000600701007387 */ /* 0x0003e20000100800 */
[----:B------:R-:W-:Y:S02]  /*1d50*/  IADD3 R195, R194, 0x2000, RZ ;  /* 0x00002000c2c37810 */ /* 0x000fe40007ffe0ff */
[----:B--2---:R-:W-:Y:S01]  /*1d60*/  LOP3.LUT R6, R27, 0x18, R110, 0xf8, !PT ;  /* 0x000000181b067812 */ /* 0x004fe200078ef86e */
[----:B------:R-:W-:Y:S01]  /*1d70*/  STL [R1+0x44], R16 ;  /* 0x0000441001007387 */ /* 0x000fe20000100800 */
[----:B---3--:R-:W-:Y:S01]  /*1d80*/  IMAD.SHL.U32 R15, R5, 0x2, RZ ;  /* 0x00000002050f7824 */ /* 0x008fe200078e00ff */
[----:B------:R-:W-:Y:S02]  /*1d90*/  SHF.R.S32.HI R5, RZ, 0x3, R8 ;  /* 0x00000003ff057819 */ /* 0x000fe40000011408 */
[C-C-:B------:R-:W-:Y:S02]  /*1da0*/  LOP3.LUT R8, R25.reuse, 0x18, R110.reuse, 0xf8, !PT ;  /* 0x0000001819087812 */ /* 0x140fe400078ef86e */
[----:B------:R2:W-:Y:S04]  /*1db0*/  STL [R1], R15 ;  /* 0x0000000f01007387 */ /* 0x0005e80000100800 */
[----:B------:R3:W-:Y:S01]  /*1dc0*/  STL [R1+0x78], R5 ;  /* 0x0000780501007387 */ /* 0x0007e20000100800 */
[----:B-1----:R-:W-:-:S02]  /*1dd0*/  LOP3.LUT R7, R25, 0x8, R110, 0xf8, !PT ;  /* 0x0000000819077812 */ /* 0x002fc400078ef86e */
[----:B--2---:R-:W-:Y:S02]  /*1de0*/  IADD3 R15, R15, 0x58, RZ ;  /* 0x000000580f0f7810 */ /* 0x004fe40007ffe0ff */
[----:B---3--:R-:W-:Y:S02]  /*1df0*/  LOP3.LUT R5, R6, R24, RZ, 0x3c, !PT ;  /* 0x0000001806057212 */ /* 0x008fe400078e3cff */
[----:B------:R-:W-:Y:S02]  /*1e00*/  SHF.R.S32.HI R6, RZ, 0x3, R4 ;  /* 0x00000003ff067819 */ /* 0x000fe40000011404 */
[-C--:B------:R-:W-:Y:S01]  /*1e10*/  LOP3.LUT R4, R7, R23.reuse, RZ, 0x3c, !PT ;  /* 0x0000001707047212 */ /* 0x080fe200078e3cff */
[----:B------:R-:W-:Y:S01]  /*1e20*/  IMAD.IADD R5, R22, 0x1, R5 ;  /* 0x0000000116057824 */ /* 0x000fe200078e0205 */
[----:B------:R-:W-:Y:S01]  /*1e30*/  LOP3.LUT R7, R8, R23, RZ, 0x3c, !PT ;  /* 0x0000001708077212 */ /* 0x000fe200078e3cff */
[----:B------:R1:W-:Y:S01]  /*1e40*/  STL [R1+0x74], R6 ;  /* 0x0000740601007387 */ /* 0x0003e20000100800 */
[----:B------:R-:W-:-:S03]  /*1e50*/  SEL R8, R11, 0xffffffe0, !P0 ;  /* 0xffffffe00b087807 */ /* 0x000fc60004000000 */
[----:B------:R-:W-:Y:S01]  /*1e60*/  STL [R1+0x54], R15 ;  /* 0x0000540f01007387 */ /* 0x000fe20000100800 */
[C---:B------:R-:W-:Y:S02]  /*1e70*/  IMAD.IADD R7, R20.reuse, 0x1, R7 ;  /* 0x0000000114077824 */ /* 0x040fe400078e0207 */
[----:B-1----:R-:W-:Y:S01]  /*1e80*/  IMAD.IADD R6, R20, 0x1, R4 ;  /* 0x0000000114067824 */ /* 0x002fe200078e0204 */
[----:B------:R-:W-:Y:S02]  /*1e90*/  SEL R4, R11, 0xffffffe0, !P4 ;  /* 0xffffffe00b047807 */ /* 0x000fe40006000000 */
[----:B------:R-:W-:Y:S02]  /*1ea0*/  LEA R11, R5, 0x6080, 0x1 ;  /* 0x00006080050b7811 */ /* 0x000fe400078e08ff */
[----:B------:R-:W-:Y:S01]  /*1eb0*/  SHF.R.S32.HI R5, RZ, 0x1f, R15 ;  /* 0x0000001fff057819 */ /* 0x000fe2000001140f */
[----:B------:R-:W-:Y:S02]  /*1ec0*/  IMAD.IADD R193, R192, 0x1, R4 ;  /* 0x00000001c0c17824 */ /* 0x000fe400078e0204 */
[----:B------:R-:W-:Y:S01]  /*1ed0*/  STL [R1+0xa0], R11 ;  /* 0x0000a00b01007387 */ /* 0x000fe20000100800 */
[----:B------:R-:W-:-:S03]  /*1ee0*/  IMAD.IADD R167, R4, 0x1, R166 ;  /* 0x0000000104a77824 */ /* 0x000fc600078e02a6 */
[----:B------:R1:W-:Y:S04]  /*1ef0*/  STL [R1+0x7c], R5 ;  /* 0x00007c0501007387 */ /* 0x0003e80000100800 */
[----:B------:R2:W-:Y:S01]  /*1f00*/  STL [R1+0x9c], R0 ;  /* 0x00009c0001007387 */ /* 0x0005e20000100800 */
[----:B-1----:R-:W-:Y:S02]  /*1f10*/  LEA R5, R6, 0x1880, 0x1 ;  /* 0x0000188006057811 */ /* 0x002fe400078e08ff */
[----:B------:R-:W-:Y:S02]  /*1f20*/  LEA R6, R12, 0x6080, 0x1 ;  /* 0x000060800c067811 */ /* 0x000fe400078e08ff */
[----:B--2---:R-:W-:-:S03]  /*1f30*/  LEA R0, R10, 0x6080, 0x1 ;  /* 0x000060800a007811 */ /* 0x004fc600078e08ff */
[----:B------:R1:W-:Y:S04]  /*1f40*/  STL [R1+0x98], R6 ;  /* 0x0000980601007387 */ /* 0x0003e80000100800 */
[----:B------:R-:W-:Y:S04]  /*1f50*/  STL [R1+0x10], R5 ;  /* 0x0000100501007387 */ /* 0x000fe80000100800 */
[----:B------:R2:W-:Y:S04]  /*1f60*/  STL [R1+0x94], R0 ;  /* 0x0000940001007387 */ /* 0x0005e80000100800 */
[----:B------:R-:W-:Y:S01]  /*1f70*/  STL [R1+0x90], R9 ;  /* 0x0000900901007387 */ /* 0x000fe20000100800 */
[----:B-1----:R-:W-:-:S05]  /*1f80*/  LEA R6, R7, 0x6080, 0x1 ;  /* 0x0000608007067811 */ /* 0x002fca00078e08ff */
[----:B------:R-:W-:Y:S01]  /*1f90*/  STL [R1+0x8c], R6 ;  /* 0x00008c0601007387 */ /* 0x000fe20000100800 */
[C---:B--2---:R-:W-:Y:S02]  /*1fa0*/  IADD3 R0, R5.reuse, 0x20, RZ ;  /* 0x0000002005007810 */ /* 0x044fe40007ffe0ff */
[----:B------:R-:W-:-:S05]  /*1fb0*/  @P2 IADD3 R0, R5, -0x20, RZ ;  /* 0xffffffe005002810 */ /* 0x000fca0007ffe0ff */
[----:B------:R1:W-:Y:S02]  /*1fc0*/  STL [R1+0x14], R0 ;  /* 0x0000140001007387 */ /* 0x0003e40000100800 */
[----:B-1----:R-:W-:-:S05]  /*1fd0*/  IMAD.IADD R0, R19, 0x1, R8 ;  /* 0x0000000113007824 */ /* 0x002fca00078e0208 */
[----:B------:R1:W-:Y:S02]  /*1fe0*/  STL [R1+0x5c], R0 ;  /* 0x00005c0001007387 */ /* 0x0003e40000100800 */
[----:B-1----:R-:W-:-:S05]  /*1ff0*/  IMAD.IADD R0, R8, 0x1, R14 ;  /* 0x0000000108007824 */ /* 0x002fca00078e020e */
[----:B------:R1:W-:Y:S02]  /*2000*/  STL [R1+0x58], R0 ;  /* 0x0000580001007387 */ /* 0x0003e40000100800 */
.L_x_950:
[----:B------:R-:W2:Y:S04]  /*2010*/  LDL R17, [R1+0x34] ;  /* 0x0000340001117983 */ /* 0x000ea80000100800 */
[----:B------:R-:W3:Y:S01]  /*2020*/  LDL R18, [R1+0x30] ;  /* 0x0000300001127983 */ /* 0x000ee20000100800 */
[----:B------:R-:W-:Y:S02]  /*2030*/  ISETP.NE.U32.AND P0, PT, RZ, c[0x0][0x370], PT ;  /* 0x0000dc00ff007a0c */ /* 0x000fe40003f05070 */
[----:B------:R-:W-:Y:S02]  /*2040*/  ISETP.NE.U32.AND P1, PT, RZ, c[0x0][0x360], PT ;  /* 0x0000d800ff007a0c */ /* 0x000fe40003f25070 */
[----:B------:R-:W-:Y:S02]  /*2050*/  ISETP.NE.AND.EX P2, PT, RZ, c[0x0][0x374], PT, P0 ;  /* 0x0000dd00ff007a0c */ /* 0x000fe40003f45300 */
[----:B------:R-:W-:-:S02]  /*2060*/  ISETP.NE.AND.EX P0, PT, RZ, c[0x0][0x364], PT, P1 ;  /* 0x0000d900ff007a0c */ /* 0x000fc40003f05310 */
[----:B------:R-:W-:Y:S02]  /*2070*/  ISETP.NE.U32.AND P3, PT, RZ, c[0x0][0x350], PT ;  /* 0x0000d400ff007a0c */ /* 0x000fe40003f65070 */
[----:B------:R-:W-:Y:S02]  /*2080*/  ISETP.NE.U32.AND P1, PT, RZ, c[0x0][0x348], PT ;  /* 0x0000d200ff007a0c */ /* 0x000fe40003f25070 */
[----:B------:R-:W-:Y:S02]  /*2090*/  ISETP.NE.U32.AND P4, PT, RZ, c[0x0][0x358], PT ;  /* 0x0000d600ff007a0c */ /* 0x000fe40003f85070 */
[----:B------:R-:W-:Y:S02]  /*20a0*/  ISETP.NE.AND.EX P5, PT, RZ, c[0x0][0x354], PT, P3 ;  /* 0x0000d500ff007a0c */ /* 0x000fe40003fa5330 */
[----:B------:R-:W-:Y:S02]  /*20b0*/  ISETP.NE.AND.EX P1, PT, RZ, c[0x0][0x34c], PT, P1 ;  /* 0x0000d300ff007a0c */ /* 0x000fe40003f25310 */
[----:B------:R-:W-:Y:S01]  /*20c0*/  ISETP.NE.AND.EX P3, PT, RZ, c[0x0][0x35c], PT, P4 ;  /* 0x0000d700ff007a0c */ /* 0x000fe20003f65340 */
[----:B------:R-:W-:Y:S01]  /*20d0*/  IMAD.MOV.U32 R16, RZ, RZ, 0x4 ;  /* 0x00000004ff107424 */ /* 0x000fe200078e00ff */
[----:B------:R-:W-:Y:S01]  /*20e0*/  CS2R R146, SRZ ;  /* 0x0000000000927805 */ /* 0x000fe2000001ff00 */
[----:B------:R-:W-:-:S02]  /*20f0*/  IMAD.MOV.U32 R137, RZ, RZ, RZ ;  /* 0x000000ffff897224 */ /* 0x000fc400078e00ff */
[----:B------:R-:W-:Y:S02]  /*2100*/  IMAD.MOV.U32 R14, RZ, RZ, RZ ;  /* 0x000000ffff0e7224 */ /* 0x000fe400078e00ff */
[----:B--2---:R-:W-:-:S04]  /*2110*/  @P2 IMAD.WIDE R10, R17, R16, c[0x0][0x370] ;  /* 0x0000dc00110a2625 */ /* 0x004fc800078e0210 */
[CC--:B------:R-:W-:Y:S01]  /*2120*/  @P0 IMAD.WIDE R8, R17.reuse, R16.reuse, c[0x0][0x360] ;  /* 0x0000d80011080625 */ /* 0x0c0fe200078e0210 */
[----:B------:R2:W5:Y:S03]  /*2130*/  @P2 LDG.E R147, [R10.64] ;  /* 0x000000060a932981 */ /* 0x000566000c1e1900 */
[CC--:B------:R-:W-:Y:S01]  /*2140*/  IMAD.WIDE R6, R17.reuse, R16.reuse, c[0x0][0x348] ;  /* 0x0000d20011067625 */ /* 0x0c0fe200078e0210 */
        /* <DEDUP_REMOVED lines=9> */
[----:B------:R-:W-:Y:S01]  /*21e0*/  P2R R15, PR, RZ, 0x20 ;  /* 0x00000020ff0f7803 */ /* 0x000fe20000000000 */
[----:B------:R-:W-:Y:S05]  /*21f0*/  @P0 BRA `(.L_x_699) ;  /* 0x0000005000000947 */ /* 0x000fea0003800000 */
[----:B-----5:R-:W-:Y:S01]  /*2200*/  MOV R251, c[0x0][0x168] ;  /* 0x00005a0000fb7a02 */ /* 0x020fe20000000f00 */
[----:B------:R-:W-:Y:S05]  /*2210*/  @!P1 BRA `(.L_x_699) ;  /* 0x0000003000009947 */ /* 0x000fea0003800000 */
[----:B--2---:R-:W2:Y:S04]  /*2220*/  LDG.E R8, [R6.64] ;  /* 0x0000000606087981 */ /* 0x004ea8000c1e1900 */
[----:B-1----:R-:W2:Y:S02]  /*2230*/  LDG.E R0, [R6.64+0x4] ;  /* 0x0000040606007981 */ /* 0x002ea4000c1e1900 */
[----:B--2---:R-:W-:-:S02]  /*2240*/  IADD3 R251, -R8, R0, RZ ;  /* 0x0000000008fb7210 */ /* 0x004fc40007ffe1ff */
.L_x_699:
[----:B------:R-:W-:-:S04]  /*2250*/  ISETP.NE.U32.AND P0, PT, RZ, c[0x0][0x368], PT ;  /* 0x0000da00ff007a0c */ /* 0x000fc80003f05070 */
[----:B------:R-:W-:-:S13]  /*2260*/  ISETP.NE.AND.EX P0, PT, RZ, c[0x0][0x36c], PT, P0 ;  /* 0x0000db00ff007a0c */ /* 0x000fda0003f05300 */
[----:B------:R-:W-:Y:S05]  /*2270*/  @!P0 BRA `(.L_x_700) ;  /* 0x0000003000008947 */ /* 0x000fea0003800000 */
[----:B--2---:R-:W-:-:S05]  /*2280*/  IMAD.WIDE R4, R17, R16, c[0x0][0x368] ;  /* 0x0000da0011047625 */ /* 0x004fca00078e0210 */
[----:B------:R2:W5:Y:S01]  /*2290*/  LDG.E R13, [R4.64] ;  /* 0x00000006040d7981 */ /* 0x000562000c1e1900 */
[----:B------:R-:W-:Y:S05]  /*22a0*/  BRA `(.L_x_701) ;  /* 0x0000005000007947 */ /* 0x000fea0003800000 */
.L_x_700:
[----:B------:R-:W-:Y:S01]  /*22b0*/  MOV R13, c[0x0][0x1d0] ;  /* 0x00007400000d7a02 */ /* 0x000fe20000000f00 */
[----:B------:R-:W-:Y:S05]  /*22c0*/  @!P5 BRA `(.L_x_701) ;  /* 0x000000300000d947 */ /* 0x000fea0003800000 */
[----:B--2---:R-:W2:Y:S04]  /*22d0*/  LDG.E R6, [R4.64] ;  /* 0x0000000604067981 */ /* 0x004ea8000c1e1900 */
[----:B-1----:R-:W2:Y:S02]  /*22e0*/  LDG.E R0, [R4.64+0x4] ;  /* 0x0000040604007981 */ /* 0x002ea4000c1e1900 */
[----:B--2---:R-:W-:Y:S02]  /*22f0*/  IADD3 R13, -R6, R0, RZ ;  /* 0x00000000060d7210 */ /* 0x004fe40007ffe1ff */
.L_x_701:
[----:B--2---:R-:W2:Y:S04]  /*2300*/  LDL.LU R6, [R1+0x2c] ;  /* 0x00002c0001067983 */ /* 0x004ea80000300800 */
[----:B------:R3:W4:Y:S04]  /*2310*/  @P3 LDG.E R5, [R2.64] ;  /* 0x0000000602053981 */ /* 0x000728000c1e1900 */
[----:B------:R3:W4:Y:S01]  /*2320*/  @P3 LDG.E R4, [R2.64+0x4] ;  /* 0x0000040602043981 */ /* 0x000722000c1e1900 */
[----:B------:R-:W-:Y:S01]  /*2330*/  ISETP.NE.U32.AND P0, PT, RZ, c[0x0][0x378], PT ;  /* 0x0000de00ff007a0c */ /* 0x000fe20003f05070 */
[----:B-----5:R-:W-:-:S03]  /*2340*/  IMAD.MOV.U32 R136, RZ, RZ, R13 ;  /* 0x000000ffff887224 */ /* 0x020fc600078e000d */
[----:B------:R-:W-:Y:S01]  /*2350*/  ISETP.NE.AND.EX P0, PT, RZ, c[0x0][0x37c], PT, P0 ;  /* 0x0000df00ff007a0c */ /* 0x000fe20003f05300 */
[----:B------:R-:W-:Y:S02]  /*2360*/  IMAD.MOV.U32 R7, RZ, RZ, c[0x0][0x2c4] ;  /* 0x0000b100ff077624 */ /* 0x000fe400078e00ff */
[----:B-1----:R-:W-:-:S03]  /*2370*/  IMAD.MOV.U32 R0, RZ, RZ, c[0x0][0x228] ;  /* 0x00008a00ff007624 */ /* 0x002fc600078e00ff */
[----:B------:R-:W-:Y:S01]  /*2380*/  ISETP.NE.AND P2, PT, R7, 0x1, PT ;  /* 0x000000010700780c */ /* 0x000fe20003f45270 */
[----:B------:R-:W-:-:S06]  /*2390*/  IMAD.IADD R12, R13, 0x1, -R147 ;  /* 0x000000010d0c7824 */ /* 0x000fcc00078e0a93 */
[----:B---3--:R-:W-:-:S05]  /*23a0*/  @P0 IMAD.WIDE R2, R17, R16, c[0x0][0x378] ;  /* 0x0000de0011020625 */ /* 0x008fca00078e0210 */
[----:B------:R1:W5:Y:S01]  /*23b0*/  @P0 LDG.E R136, [R2.64] ;  /* 0x0000000602880981 */ /* 0x000362000c1e1900 */
[----:B------:R-:W-:-:S04]  /*23c0*/  LOP3.LUT R203, R203, 0xfffff7ff, RZ, 0xc0, !PT ;  /* 0xfffff7ffcbcb7812 */ /* 0x000fc800078ec0ff */
[----:B------:R-:W-:-:S04]  /*23d0*/  @P2 LOP3.LUT R203, R203, 0x800, RZ, 0xfc, !PT ;  /* 0x00000800cbcb2812 */ /* 0x000fc800078efcff */
[----:B------:R-:W-:Y:S01]  /*23e0*/  LOP3.LUT R203, R203, 0xfffffbff, RZ, 0xc0, !PT ;  /* 0xfffffbffcbcb7812 */ /* 0x000fe200078ec0ff */
[----:B--2---:R-:W-:-:S05]  /*23f0*/  IMAD.SHL.U32 R6, R6, 0x80, RZ ;  /* 0x0000008006067824 */ /* 0x004fca00078e00ff */
[----:B------:R2:W-:Y:S01]  /*2400*/  STL [R1+0x20], R6 ;  /* 0x0000200601007387 */ /* 0x0005e20000100800 */
[----:B-1----:R-:W-:Y:S01]  /*2410*/  IADD3 R2, R6, 0x7f, RZ ;  /* 0x0000007f06027810 */ /* 0x002fe20007ffe0ff */
[----:B----4-:R-:W-:Y:S02]  /*2420*/  @P3 IMAD.IADD R0, R4, 0x1, -R5 ;  /* 0x0000000104003824 */ /* 0x010fe400078e0a05 */
[----:B------:R-:W-:Y:S02]  /*2430*/  IMAD.MOV.U32 R5, RZ, RZ, c[0x0][0x32c] ;  /* 0x0000cb00ff057624 */ /* 0x000fe400078e00ff */
[----:B------:R-:W-:Y:S02]  /*2440*/  IMAD.IADD R252, R12, 0x1, R0 ;  /* 0x000000010cfc7824 */ /* 0x000fe400078e0200 */
[----:B------:R-:W-:Y:S01]  /*2450*/  @P2 IMAD.HI.U32 R4, R2, c[0x0][0x2c8], RZ ;  /* 0x0000b20002042a27 */ /* 0x000fe200078e00ff */
[----:B------:R-:W-:Y:S02]  /*2460*/  ISETP.GE.AND P1, PT, R5, 0x1, PT ;  /* 0x000000010500780c */ /* 0x000fe40003f26270 */
[----:B------:R-:W-:-:S02]  /*2470*/  IADD3 R3, R252, 0x2f, RZ ;  /* 0x0000002ffc037810 */ /* 0x000fc40007ffe0ff */
[----:B------:R-:W-:Y:S02]  /*2480*/  @P2 SHF.R.U32.HI R2, RZ, c[0x0][0x2cc], R4 ;  /* 0x0000b300ff022a19 */ /* 0x000fe40000011604 */
[----:B------:R-:W-:Y:S01]  /*2490*/  IADD3 R151, R252, 0x1, -R251 ;  /* 0x00000001fc977810 */ /* 0x000fe20007ffe8fb */
[----:B------:R-:W-:-:S04]  /*24a0*/  IMAD.HI R3, R3, 0x2aaaaaab, RZ ;  /* 0x2aaaaaab03037827 */ /* 0x000fc800078e02ff */
[----:B------:R-:W-:Y:S01]  /*24b0*/  IMAD.IADD R2, R151, 0x1, R2 ;  /* 0x0000000197027824 */ /* 0x000fe200078e0202 */
[----:B------:R-:W-:Y:S02]  /*24c0*/  SHF.R.U32.HI R4, RZ, 0x1f, R3 ;  /* 0x0000001fff047819 */ /* 0x000fe40000011603 */
[----:B------:R-:W-:Y:S02]  /*24d0*/  @P1 LOP3.LUT R203, R203, 0x400, RZ, 0xfc, !PT ;  /* 0x00000400cbcb1812 */ /* 0x000fe400078efcff */
[----:B------:R-:W-:Y:S02]  /*24e0*/  LEA.HI.SX32 R156, R3, R4, 0x1d ;  /* 0x00000004039c7211 */ /* 0x000fe400078feaff */
[----:B------:R-:W-:Y:S01]  /*24f0*/  IADD3 R4, R2, c[0x0][0x328], RZ ;  /* 0x0000ca0002047a10 */ /* 0x000fe20007ffe0ff */
[----:B------:R-:W-:Y:S05]  /*2500*/  @!P1 BRA `(.L_x_702) ;  /* 0x0000010000009947 */ /* 0x000fea0003800000 */
[C---:B--2---:R-:W-:Y:S01]  /*2510*/  ISETP.GT.AND P0, PT, R2.reuse, RZ, PT ;  /* 0x000000ff0200720c */ /* 0x044fe20003f04270 */
        /* <DEDUP_REMOVED lines=9> */
.L_x_704:
[----:B------:R-:W-:-:S13]  /*25b0*/  ISETP.NE.AND P0, PT, R5, 0x1, PT ;  /* 0x000000010500780c */ /* 0x000fda0003f05270 */
[----:B------:R-:W-:-:S05]  /*25c0*/  @P0 IMAD.HI.U32 R2, R3, c[0x0][0x330], RZ ;  /* 0x0000cc0003020a27 */ /* 0x000fca00078e00ff */
[----:B------:R-:W-:Y:S02]  /*25d0*/  @P0 SHF.R.U32.HI R3, RZ, c[0x0][0x334], R2 ;  /* 0x0000cd00ff030a19 */ /* 0x000fe40000011602 */
.L_x_705:
[----:B------:R-:W-:Y:S05]  /*25e0*/  BSYNC B0 ;  /* 0x0000000000007941 */ /* 0x000fea0003800000 */
.L_x_703:
[----:B------:R-:W-:-:S05]  /*25f0*/  IMAD R3, R3, R5, c[0x0][0x32c] ;  /* 0x0000cb0003037624 */ /* 0x000fca00078e0205 */
[----:B------:R-:W-:-:S04]  /*2600*/  IMNMX R4, R4, R3, PT ;  /* 0x0000000304047217 */ /* 0x000fc80003800200 */
.L_x_702:
[----:B--2---:R-:W-:Y:S01]  /*2610*/  IADD3 R4, R4, 0x2f, RZ ;  /* 0x0000002f04047810 */ /* 0x004fe20007ffe0ff */
[----:B------:R-:W-:-:S04]  /*2620*/  @P2 IMAD.HI.U32 R3, R6, c[0x0][0x2c8], RZ ;  /* 0x0000b20006032a27 */ /* 0x000fc800078e00ff */
[----:B------:R-:W-:-:S04]  /*2630*/  IMAD.HI R4, R4, 0x2aaaaaab, RZ ;  /* 0x2aaaaaab04047827 */ /* 0x000fc800078e02ff */
[----:B------:R-:W-:Y:S01]  /*2640*/  IMAD.MOV.U32 R2, RZ, RZ, R6 ;  /* 0x000000ffff027224 */ /* 0x000fe200078e0006 */
[----:B------:R-:W-:Y:S01]  /*2650*/  @P2 SHF.R.U32.HI R2, RZ, c[0x0][0x2cc], R3 ;  /* 0x0000b300ff022a19 */ /* 0x000fe20000011603 */
[----:B------:R-:W-:Y:S01]  /*2660*/  IMAD.IADD R236, R252, 0x1, -R251 ;  /* 0x00000001fcec7824 */ /* 0x000fe200078e0afb */
[----:B------:R-:W-:-:S03]  /*2670*/  SHF.R.U32.HI R3, RZ, 0x1f, R4 ;  /* 0x0000001fff037819 */ /* 0x000fc60000011604 */
[----:B------:R-:W-:Y:S01]  /*2680*/  IMAD.IADD R2, R236, 0x1, R2 ;  /* 0x00000001ec027824 */ /* 0x000fe200078e0202 */
[----:B------:R-:W-:-:S04]  /*2690*/  LEA.HI.SX32 R7, R4, R3, 0x1d ;  /* 0x0000000304077211 */ /* 0x000fc800078feaff */
[----:B------:R-:W-:Y:S02]  /*26a0*/  IADD3 R3, R2, -c[0x0][0x324], RZ ;  /* 0x8000c90002037a10 */ /* 0x000fe40007ffe0ff */
        /* <DEDUP_REMOVED lines=11> */
.L_x_708:
[----:B------:R-:W-:-:S13]  /*2760*/  ISETP.NE.AND P0, PT, R5, 0x1, PT ;  /* 0x000000010500780c */ /* 0x000fda0003f05270 */
[----:B------:R-:W-:-:S05]  /*2770*/  @P0 IMAD.HI.U32 R4, R2, c[0x0][0x330], RZ ;  /* 0x0000cc0002040a27 */ /* 0x000fca00078e00ff */
[----:B------:R-:W-:Y:S02]  /*2780*/  @P0 SHF.R.U32.HI R2, RZ, c[0x0][0x334], R4 ;  /* 0x0000cd00ff020a19 */ /* 0x000fe40000011604 */
.L_x_709:
[----:B------:R-:W-:Y:S05]  /*2790*/  BSYNC B0 ;  /* 0x0000000000007941 */ /* 0x000fea0003800000 */
.L_x_707:
[----:B------:R-:W-:-:S05]  /*27a0*/  IMAD R2, R2, c[0x0][0x32c], RZ ;  /* 0x0000cb0002027a24 */ /* 0x000fca00078e02ff */
[----:B------:R-:W-:-:S04]  /*27b0*/  IMNMX R3, R3, R2, !PT ;  /* 0x0000000203037217 */ /* 0x000fc80007800200 */
.L_x_706:
[C---:B------:R-:W-:Y:S01]  /*27c0*/  LOP3.LUT R4, R18.reuse, 0xff000000, RZ, 0xc0, !PT ;  /* 0xff00000012047812 */ /* 0x040fe200078ec0ff */
[----:B------:R-:W-:Y:S01]  /*27d0*/  IMAD.HI R3, R3, 0x2aaaaaab, RZ ;  /* 0x2aaaaaab03037827 */ /* 0x000fe200078e02ff */
[----:B------:R-:W-:Y:S01]  /*27e0*/  LOP3.LUT R5, R18, 0xff0000, RZ, 0xc0, !PT ;  /* 0x00ff000012057812 */ /* 0x000fe200078ec0ff */
[----:B------:R-:W-:Y:S01]  /*27f0*/  BSSY B0, `(.L_x_710) ;  /* 0x000002c000007945 */ /* 0x000fe20003800000 */
[----:B------:R-:W-:Y:S02]  /*2800*/  SHF.R.U32.HI R4, RZ, 0x8, R4 ;  /* 0x00000008ff047819 */ /* 0x000fe40000011604 */
[----:B------:R-:W-:Y:S02]  /*2810*/  SHF.R.U32.HI R2, RZ, 0x1f, R3 ;  /* 0x0000001fff027819 */ /* 0x000fe40000011603 */
[----:B------:R-:W-:Y:S02]  /*2820*/  LEA.HI R5, R5, R4, RZ, 0x10 ;  /* 0x0000000405057211 */ /* 0x000fe400078f80ff */
[----:B------:R-:W-:Y:S01]  /*2830*/  LEA.HI.SX32 R3, R3, R2, 0x1d ;  /* 0x0000000203037211 */ /* 0x000fe200078feaff */
[----:B------:R-:W-:Y:S01]  /*2840*/  IMAD.MOV.U32 R2, RZ, RZ, RZ ;  /* 0x000000ffff027224 */ /* 0x000fe200078e00ff */
[----:B------:R-:W-:-:S02]  /*2850*/  SHF.R.U32.HI R8, RZ, 0x10, R5 ;  /* 0x00000010ff087819 */ /* 0x000fc40000011605 */
[----:B------:R-:W-:Y:S02]  /*2860*/  LOP3.LUT R18, R5, 0xff, RZ, 0xc0, !PT ;  /* 0x000000ff05127812 */ /* 0x000fe400078ec0ff */
[----:B------:R-:W-:Y:S01]  /*2870*/  IMNMX R6, RZ, R3, !PT ;  /* 0x00000003ff067217 */ /* 0x000fe20007800200 */
[----:B------:R1:W-:Y:S01]  /*2880*/  STL [R1+0x2c], R8 ;  /* 0x00002c0801007387 */ /* 0x0003e20000100800 */
[C---:B------:R-:W-:Y:S02]  /*2890*/  ISETP.NE.AND P1, PT, R8.reuse, RZ, PT ;  /* 0x000000ff0800720c */ /* 0x040fe40003f25270 */
[----:B------:R-:W-:Y:S01]  /*28a0*/  ISETP.GT.AND P0, PT, R7, R6, PT ;  /* 0x000000060700720c */ /* 0x000fe20003f04270 */
[----:B------:R1:W-:Y:S01]  /*28b0*/  STL [R1+0x30], R18 ;  /* 0x0000301201007387 */ /* 0x0003e20000100800 */
[----:B------:R-:W-:-:S11]  /*28c0*/  SEL R135, R8, c[0x0][0x338], P1 ;  /* 0x0000ce0008877a07 */ /* 0x000fd60000800000 */
[----:B------:R-:W-:Y:S05]  /*28d0*/  @!P0 BRA `(.L_x_711) ;  /* 0x000001d000008947 */ /* 0x000fea0003800000 */
[----:B------:R-:W-:Y:S02]  /*28e0*/  IABS R3, R135 ;  /* 0x0000008700037213 */ /* 0x000fe40000000000 */
[----:B------:R-:W-:Y:S02]  /*28f0*/  IADD3 R4, R135, -0x1, R7 ;  /* 0xffffffff87047810 */ /* 0x000fe40007ffe007 */
[----:B------:R-:W2:Y:S03]  /*2900*/  I2F.RP R2, R3 ;  /* 0x0000000300027306 */ /* 0x000ea60000209400 */
[----:B-1----:R-:W-:Y:S02]  /*2910*/  IMAD.IADD R8, R4, 0x1, -R6 ;  /* 0x0000000104087824 */ /* 0x002fe400078e0a06 */
[----:B------:R-:W-:-:S03]  /*2920*/  IMAD.MOV.U32 R4, RZ, RZ, RZ ;  /* 0x000000ffff047224 */ /* 0x000fc600078e00ff */
[----:B------:R-:W-:Y:S01]  /*2930*/  IABS R11, R8 ;  /* 0x00000008000b7213 */ /* 0x000fe20000000000 */
[----:B--2---:R-:W1:Y:S02]  /*2940*/  MUFU.RCP R2, R2 ;  /* 0x0000000200027308 */ /* 0x004e640000001000 */
        /* <DEDUP_REMOVED lines=22> */
.L_x_711:
[----:B------:R-:W-:Y:S05]  /*2ab0*/  BSYNC B0 ;  /* 0x0000000000007941 */ /* 0x000fea0003800000 */
.L_x_710:
[----:B------:R-:W-:Y:S01]  /*2ac0*/  IMAD R3, R18, R2, R6 ;  /* 0x0000000212037224 */ /* 0x000fe200078e0206 */
[----:B------:R-:W-:Y:S02]  /*2ad0*/  SHF.R.S32.HI R111, RZ, 0x1f, R110 ;  /* 0x0000001fff6f7819 */ /* 0x000fe4000001146e */
[C---:B------:R-:W-:Y:S01]  /*2ae0*/  IADD3 R32, R154.reuse, 0x8, RZ ;  /* 0x000000089a207810 */ /* 0x040fe20007ffe0ff */
[C---:B------:R-:W-:Y:S01]  /*2af0*/  IMAD.IADD R2, R3.reuse, 0x1, R2 ;  /* 0x0000000103027824 */ /* 0x040fe200078e0202 */
[C---:B------:R-:W-:Y:S01]  /*2b00*/  IADD3 R31, R154.reuse, 0x18, RZ ;  /* 0x000000189a1f7810 */ /* 0x040fe20007ffe0ff */
[----:B------:R-:W-:Y:S01]  /*2b10*/  IMAD R3, R3, 0x30, -R12 ;  /* 0x0000003003037824 */ /* 0x000fe200078e0a0c */
[----:B------:R-:W-:Y:S02]  /*2b20*/  IADD3 R30, R154, 0x28, RZ ;  /* 0x000000289a1e7810 */ /* 0x000fe40007ffe0ff */
[----:B------:R-:W-:-:S02]  /*2b30*/  IMNMX R2, R7, R2, PT ;  /* 0x0000000207027217 */ /* 0x000fc40003800200 */
[----:B------:R-:W-:-:S03]  /*2b40*/  IMNMX R3, RZ, R3, !PT ;  /* 0x00000003ff037217 */ /* 0x000fc60007800200 */
[----:B------:R-:W-:Y:S02]  /*2b50*/  IMAD R2, R2, 0x30, -R12 ;  /* 0x0000003002027824 */ /* 0x000fe400078e0a0c */
[----:B------:R-:W-:-:S03]  /*2b60*/  IMAD.WIDE.U32 R4, R3, -0x55555555, RZ ;  /* 0xaaaaaaab03047825 */ /* 0x000fc600078e00ff */
        /* <DEDUP_REMOVED lines=10> */
[----:B-1----:R-:W2:Y:S04]  /*2c10*/  LDL.64 R18, [R1+0x38] ;  /* 0x0000380001127983 */ /* 0x002ea80000100a00 */
[----:B------:R-:W1:Y:S04]  /*2c20*/  S2R R8, SR_TID.X ;  /* 0x0000000000087919 */ /* 0x000e680000002100 */
[----:B------:R-:W3:Y:S04]  /*2c30*/  LDL R21, [R1+0x24] ;  /* 0x0000240001157983 */ /* 0x000ee80000100800 */
[----:B------:R-:W4:Y:S01]  /*2c40*/  LDL R20, [R1+0x40] ;  /* 0x0000400001147983 */ /* 0x000f220000100800 */
[----:B-1----:R-:W-:-:S04]  /*2c50*/  SHF.R.S32.HI R23, RZ, 0x1f, R8 ;  /* 0x0000001fff177819 */ /* 0x002fc80000011408 */
[----:B------:R-:W-:Y:S02]  /*2c60*/  LEA.HI R23, R23, R8, RZ, 0x2 ;  /* 0x0000000817177211 */ /* 0x000fe400078f10ff */
[----:B------:R-:W3:Y:S02]  /*2c70*/  LDL R8, [R1+0x1c] ;  /* 0x00001c0001087983 */ /* 0x000ee40000100800 */
[----:B------:R-:W-:Y:S02]  /*2c80*/  SHF.R.S32.HI R23, RZ, 0x2, R23 ;  /* 0x00000002ff177819 */ /* 0x000fe40000011417 */
[----:B------:R-:W-:Y:S02]  /*2c90*/  SHF.R.S32.HI R3, RZ, 0x1f, R14 ;  /* 0x0000001fff037819 */ /* 0x000fe4000001140e */
[----:B------:R-:W-:-:S04]  /*2ca0*/  IADD3 R127, P0, R23, R14, RZ ;  /* 0x0000000e177f7210 */ /* 0x000fc80007f1e0ff */
[----:B------:R-:W-:-:S05]  /*2cb0*/  LEA.HI.X.SX32 R130, R23, R3, 0x1, P0 ;  /* 0x0000000317827211 */ /* 0x000fca00000f0eff */
[----:B------:R-:W-:Y:S01]  /*2cc0*/  IMAD R3, R130, c[0x0][0x238], RZ ;  /* 0x00008e0082037a24 */ /* 0x000fe200078e02ff */
[----:B------:R-:W-:Y:S02]  /*2cd0*/  IADD3 R33, R2, -0x1, RZ ;  /* 0xffffffff02217810 */ /* 0x000fe40007ffe0ff */
[----:B------:R-:W-:Y:S01]  /*2ce0*/  SHF.R.S32.HI R9, RZ, 0x1f, R17 ;  /* 0x0000001fff097819 */ /* 0x000fe20000011411 */
[----:B------:R-:W-:-:S03]  /*2cf0*/  IMAD R3, R127, c[0x0][0x23c], R3 ;  /* 0x00008f007f037a24 */ /* 0x000fc600078e0203 */
[----:B------:R-:W-:Y:S01]  /*2d00*/  SEL R10, R9, RZ, !P3 ;  /* 0x000000ff090a7207 */ /* 0x000fe20005800000 */
[----:B------:R-:W-:Y:S01]  /*2d10*/  IMAD.MOV.U32 R138, RZ, RZ, 0x30 ;  /* 0x00000030ff8a7424 */ /* 0x000fe200078e00ff */
[----:B------:R-:W-:-:S03]  /*2d20*/  SEL R11, R17, RZ, !P3 ;  /* 0x000000ff110b7207 */ /* 0x000fc60005800000 */
[C---:B------:R-:W-:Y:S02]  /*2d30*/  IMAD R158, R138.reuse, c[0x0][0x23c], RZ ;  /* 0x00008f008a9e7a24 */ /* 0x040fe400078e02ff */
[----:B------:R-:W-:-:S05]  /*2d40*/  IMAD.WIDE.U32 R144, R138, c[0x0][0x238], RZ ;  /* 0x00008e008a907a25 */ /* 0x000fca00078e00ff */
[----:B------:R-:W-:Y:S02]  /*2d50*/  IADD3 R158, R145, R158, RZ ;  /* 0x0000009e919e7210 */ /* 0x000fe40007ffe0ff */
[----:B------:R-:W-:-:S04]  /*2d60*/  MOV R157, c[0x0][0x238] ;  /* 0x00008e00009d7a02 */ /* 0x000fc80000000f00 */
[----:B------:R-:W-:Y:S01]  /*2d70*/  SHF.L.U32 R159, R157, 0x5, RZ ;  /* 0x000000059d9f7819 */ /* 0x000fe200000006ff */
[----:B--2---:R-:W-:-:S04]  /*2d80*/  IMAD.WIDE.U32 R4, R127, c[0x0][0x238], R18 ;  /* 0x00008e007f047a25 */ /* 0x004fc800078e0012 */
[----:B------:R-:W-:Y:S02]  /*2d90*/  IMAD.IADD R3, R5, 0x1, R3 ;  /* 0x0000000105037824 */ /* 0x000fe400078e0203 */
[----:B------:R-:W-:Y:S02]  /*2da0*/  IMAD R5, R33, -0x30, R0 ;  /* 0xffffffd021057824 */ /* 0x000fe400078e0200 */
[----:B------:R-:W-:Y:S02]  /*2db0*/  IMAD.MOV.U32 R2, RZ, RZ, R4 ;  /* 0x000000ffff027224 */ /* 0x000fe400078e0004 */
[----:B------:R-:W-:Y:S01]  /*2dc0*/  IMAD R4, R10, c[0x0][0x248], RZ ;  /* 0x000092000a047a24 */ /* 0x000fe200078e02ff */
[----:B------:R-:W-:Y:S01]  /*2dd0*/  IMNMX R6, R5, 0x30, PT ;  /* 0x0000003005067817 */ /* 0x000fe20003800200 */
[----:B------:R-:W-:-:S04]  /*2de0*/  IMAD.WIDE.U32 R2, R22, c[0x0][0x240], R2 ;  /* 0x0000900016027a25 */ /* 0x000fc800078e0002 */
[----:B------:R-:W-:Y:S02]  /*2df0*/  IMAD R5, R11, c[0x0][0x24c], R4 ;  /* 0x000093000b057a24 */ /* 0x000fe400078e0204 */
[----:B------:R-:W-:Y:S02]  /*2e00*/  IMAD.IADD R4, R6, 0x1, -R23 ;  /* 0x0000000106047824 */ /* 0x000fe400078e0a17 */
[----:B------:R-:W-:-:S03]  /*2e10*/  IMAD R3, R22, c[0x0][0x244], R3 ;  /* 0x0000910016037a24 */ /* 0x000fc600078e0203 */
[C---:B------:R-:W-:Y:S01]  /*2e20*/  ISETP.GE.AND P1, PT, R4.reuse, 0x1, PT ;  /* 0x000000010400780c */ /* 0x040fe20003f26270 */
[----:B------:R-:W-:Y:S01]  /*2e30*/  IMAD.WIDE.U32 R100, R11, c[0x0][0x248], R2 ;  /* 0x000092000b647a25 */ /* 0x000fe200078e0002 */
[----:B------:R-:W-:Y:S02]  /*2e40*/  ISETP.GT.AND P0, PT, R4, 0x20, PT ;  /* 0x000000200400780c */ /* 0x000fe40003f04270 */
[----:B------:R-:W-:Y:S01]  /*2e50*/  SHF.R.S32.HI R3, RZ, 0x1f, R33 ;  /* 0x0000001fff037819 */ /* 0x000fe20000011421 */
[----:B------:R-:W-:Y:S02]  /*2e60*/  IMAD R2, R158, R33, RZ ;  /* 0x000000219e027224 */ /* 0x000fe400078e02ff */
[----:B------:R-:W-:Y:S02]  /*2e70*/  IMAD.IADD R91, R101, 0x1, R5 ;  /* 0x00000001655b7824 */ /* 0x000fe400078e0205 */
[----:B------:R-:W-:Y:S02]  /*2e80*/  IMAD.MOV.U32 R90, RZ, RZ, R100 ;  /* 0x000000ffff5a7224 */ /* 0x000fe400078e0064 */
[----:B------:R-:W-:-:S02]  /*2e90*/  IMAD R4, R3, R144, R2 ;  /* 0x0000009003047224 */ /* 0x000fc400078e0202 */
[----:B------:R-:W-:Y:S02]  /*2ea0*/  IMAD.MOV.U32 R5, RZ, RZ, 0x5 ;  /* 0x00000005ff057424 */ /* 0x000fe400078e00ff */
[----:B------:R-:W-:-:S03]  /*2eb0*/  IMAD.WIDE.U32 R2, R33, R144, R90 ;  /* 0x0000009021027225 */ /* 0x000fc600078e005a */
[----:B------:R-:W-:Y:S01]  /*2ec0*/  SHF.L.U64.HI R157, R157, R5, c[0x0][0x23c] ;  /* 0x00008f009d9d7619 */ /* 0x000fe20000010205 */
[----:B------:R-:W-:Y:S01]  /*2ed0*/  IMAD.IADD R3, R3, 0x1, R4 ;  /* 0x0000000103037824 */ /* 0x000fe200078e0204 */
[----:B------:R-:W-:Y:S02]  /*2ee0*/  @P1 LEA R4, P3, R2, c[0x0][0x220], 0x1 ;  /* 0x0000880002041a11 */ /* 0x000fe400078608ff */
[----:B------:R-:W-:Y:S02]  /*2ef0*/  @P0 IADD3 R6, P2, R159, R2, RZ ;  /* 0x000000029f060210 */ /* 0x000fe40007f5e0ff */
[----:B------:R-:W-:Y:S02]  /*2f00*/  ISETP.GE.AND P6, PT, R18, c[0x0][0x1d4], PT ;  /* 0x0000750012007a0c */ /* 0x000fe40003fc6270 */
[----:B------:R-:W-:Y:S01]  /*2f10*/  @P1 LEA.HI.X R5, R2, c[0x0][0x224], R3, 0x1, P3 ;  /* 0x0000890002051a11 */ /* 0x000fe200018f0c03 */
[----:B------:R-:W-:Y:S01]  /*2f20*/  @P0 IMAD.X R3, R3, 0x1, R157, P2 ;  /* 0x0000000103030824 */ /* 0x000fe200010e069d */
[----:B---3--:R-:W-:-:S02]  /*2f30*/  ISETP.GE.AND P5, PT, R21, c[0x0][0x1d4], PT ;  /* 0x0000750015007a0c */ /* 0x008fc40003fa6270 */
[----:B----4-:R-:W-:Y:S02]  /*2f40*/  ISETP.GE.AND P4, PT, R20, c[0x0][0x1d4], PT ;  /* 0x0000750014007a0c */ /* 0x010fe40003f86270 */
[----:B------:R-:W-:-:S04]  /*2f50*/  @P0 LEA R2, P2, R6, c[0x0][0x220], 0x1 ;  /* 0x0000880006020a11 */ /* 0x000fc800078408ff */
[----:B------:R-:W-:Y:S02]  /*2f60*/  @P0 LEA.HI.X R3, R6, c[0x0][0x224], R3, 0x1, P2 ;  /* 0x0000890006030a11 */ /* 0x000fe400010f0c03 */
[----:B------:R-:W-:-:S05]  /*2f70*/  @P1 SHF.L.U32 R6, R8, 0x1, RZ ;  /* 0x0000000108061819 */ /* 0x000fca00000006ff */
[----:B------:R-:W-:Y:S01]  /*2f80*/  @!PT LDS RZ, [RZ] ;  /* 0x00000000fffff984 */ /* 0x000fe20000000800 */
[----:B------:R-:W-:Y:S01]  /*2f90*/  @!PT LDS RZ, [RZ] ;  /* 0x00000000fffff984 */ /* 0x000fe20000000800 */
[----:B------:R-:W-:Y:S01]  /*2fa0*/  @!PT LDS RZ, [RZ] ;  /* 0x00000000fffff984 */ /* 0x000fe20000000800 */
[----:B------:R1:W-:Y:S04]  /*2fb0*/  @P1 LDGSTS.E.BYPASS.LTC128B.128 [R6+0x3c80], [R4.64], !P6 ;  /* 0x03c8000004061fae */ /* 0x0003e8000f101d46 */
[----:B------:R1:W-:Y:S04]  /*2fc0*/  @P1 LDGSTS.E.BYPASS.LTC128B.128 [R6+0x4880], [R4.64+0x40], !P5 ;  /* 0x0488004004061fae */ /* 0x0003e8000e901d46 */
[----:B------:R1:W-:Y:S02]  /*2fd0*/  @P1 LDGSTS.E.BYPASS.LTC128B.128 [R6+0x5480], [R4.64+0x80], !P4 ;  /* 0x0548008004061fae */ /* 0x0003e4000e101d46 */
[----:B-1----:R-:W-:-:S05]  /*2fe0*/  @P0 IMAD.SHL.U32 R4, R8, 0x2, RZ ;  /* 0x0000000208040824 */ /* 0x002fca00078e00ff */
[----:B------:R1:W-:Y:S04]  /*2ff0*/  @P0 LDGSTS.E.BYPASS.LTC128B.128 [R4+0x4480], [R2.64], !P6 ;  /* 0x0448000002040fae */ /* 0x0003e8000f101d46 */
[----:B------:R1:W-:Y:S04]  /*3000*/  @P0 LDGSTS.E.BYPASS.LTC128B.128 [R4+0x5080], [R2.64+0x40], !P5 ;  /* 0x0508004002040fae */ /* 0x0003e8000e901d46 */
[----:B------:R1:W-:Y:S01]  /*3010*/  @P0 LDGSTS.E.BYPASS.LTC128B.128 [R4+0x5c80], [R2.64+0x80], !P4 ;  /* 0x05c8008002040fae */ /* 0x0003e2000e101d46 */
[----:B------:R-:W-:Y:S01]  /*3020*/  ISETP.NE.U32.AND P0, PT, RZ, c[0x0][0x340], PT ;  /* 0x0000d000ff007a0c */ /* 0x000fe20003f05070 */
[----:B------:R-:W-:-:S02]  /*3030*/  IMAD.IADD R6, R13, 0x1, R146 ;  /* 0x000000010d067824 */ /* 0x000fc400078e0292 */
[----:B------:R-:W2:Y:S01]  /*3040*/  S2R R20, SR_TID.X ;  /* 0x0000000000147919 */ /* 0x000ea20000002100 */
[----:B------:R-:W-:Y:S02]  /*3050*/  ISETP.NE.AND.EX P0, PT, RZ, c[0x0][0x344], PT, P0 ;  /* 0x0000d100ff007a0c */ /* 0x000fe40003f05300 */
[----:B------:R-:W-:Y:S01]  /*3060*/  ISETP.NE.AND P3, PT, R15, RZ, PT ;  /* 0x000000ff0f00720c */ /* 0x000fe20003f65270 */
[----:B------:R-:W-:Y:S01]  /*3070*/  IMAD.MOV.U32 R162, RZ, RZ, c[0x0][0x27c] ;  /* 0x00009f00ffa27624 */ /* 0x000fe200078e00ff */
[----:B------:R-:W0:Y:S09]  /*3080*/  LDGDEPBAR ;  /* 0x00000000000079af */ /* 0x000e320000000000 */
[----:B-1----:R-:W-:-:S05]  /*3090*/  @P0 IMAD.WIDE R2, R17, R16, c[0x0][0x340] ;  /* 0x0000d00011020625 */ /* 0x002fca00078e0210 */
[----:B------:R1:W3:Y:S01]  /*30a0*/  @P0 LDG.E R7, [R2.64] ;  /* 0x0000000602070981 */ /* 0x0002e2000c1e1900 */
[----:B------:R-:W-:-:S05]  /*30b0*/  SHF.R.S32.HI R8, RZ, 0x1f, R6 ;  /* 0x0000001fff087819 */ /* 0x000fca0000011406 */
[----:B------:R-:W-:-:S04]  /*30c0*/  IMAD R4, R8, c[0x0][0x1e0], RZ ;  /* 0x0000780008047a24 */ /* 0x000fc800078e02ff */
[----:B------:R-:W-:Y:S01]  /*30d0*/  IMAD R4, R6, c[0x0][0x1e4], R4 ;  /* 0x0000790006047a24 */ /* 0x000fe200078e0204 */
[----:B--2---:R-:W-:Y:S01]  /*30e0*/  LEA.HI R20, R20, R20, RZ, 0x1 ;  /* 0x0000001414147211 */ /* 0x004fe200078f08ff */
[----:B-1----:R-:W-:-:S05]  /*30f0*/  IMAD.WIDE.U32 R2, R6, c[0x0][0x1e0], RZ ;  /* 0x0000780006027a25 */ /* 0x002fca00078e00ff */
[----:B------:R-:W-:-:S05]  /*3100*/  IADD3 R3, R3, R4, RZ ;  /* 0x0000000403037210 */ /* 0x000fca0007ffe0ff */
[----:B------:R-:W-:Y:S01]  /*3110*/  IMAD.WIDE.U32 R2, R22, c[0x0][0x1e8], R2 ;  /* 0x00007a0016027a25 */ /* 0x000fe200078e0002 */
[----:B------:R-:W-:-:S03]  /*3120*/  SHF.R.S32.HI R20, RZ, 0x1, R20 ;  /* 0x00000001ff147819 */ /* 0x000fc60000011414 */
[----:B------:R-:W-:Y:S02]  /*3130*/  IMAD R5, R22, c[0x0][0x1ec], R3 ;  /* 0x00007b0016057a24 */ /* 0x000fe400078e0203 */
[----:B------:R-:W-:Y:S01]  /*3140*/  IMAD.MOV.U32 R4, RZ, RZ, R2 ;  /* 0x000000ffff047224 */ /* 0x000fe200078e0002 */
[----:B------:R-:W-:Y:S01]  /*3150*/  SHF.R.S32.HI R12, RZ, 0x1f, R20 ;  /* 0x0000001fff0c7819 */ /* 0x000fe20000011414 */
[----:B------:R-:W-:Y:S01]  /*3160*/  IMAD.WIDE.U32 R160, R20, c[0x0][0x1e0], RZ ;  /* 0x0000780014a07a25 */ /* 0x000fe200078e00ff */
[----:B------:R-:W-:Y:S01]  /*3170*/  WARPSYNC 0xffffffff ;  /* 0xffffffff00007948 */ /* 0x000fe20003800000 */
[----:B------:R-:W-:Y:S02]  /*3180*/  ISETP.GE.AND P2, PT, R110, c[0x0][0x27c], PT ;  /* 0x00009f006e007a0c */ /* 0x000fe40003f46270 */
[----:B------:R-:W-:Y:S02]  /*3190*/  SHF.R.S32.HI R155, RZ, 0x1f, R154 ;  /* 0x0000001fff9b7819 */ /* 0x000fe4000001149a */
[----:B-----5:R-:W-:-:S02]  /*31a0*/  SHF.R.S32.HI R26, RZ, 0x1f, R136 ;  /* 0x0000001fff1a7819 */ /* 0x020fc40000011488 */
[----:B---3--:R-:W-:Y:S01]  /*31b0*/  @P0 SHF.R.S32.HI R3, RZ, 0x1f, R7 ;  /* 0x0000001fff030819 */ /* 0x008fe20000011407 */
[----:B------:R-:W-:Y:S02]  /*31c0*/  @!P0 IMAD.MOV.U32 R3, RZ, RZ, R9 ;  /* 0x000000ffff038224 */ /* 0x000fe400078e0009 */
[----:B------:R-:W-:Y:S01]  /*31d0*/  @P0 IMAD.MOV.U32 R2, RZ, RZ, R7 ;  /* 0x000000ffff020224 */ /* 0x000fe200078e0007 */
[----:B------:R-:W-:Y:S02]  /*31e0*/  @!P0 MOV R2, R17 ;  /* 0x0000001100028202 */ /* 0x000fe40000000f00 */
[----:B------:R-:W-:Y:S02]  /*31f0*/  SEL R21, R3, RZ, !P3 ;  /* 0x000000ff03157207 */ /* 0x000fe40005800000 */
[----:B------:R-:W-:Y:S01]  /*3200*/  SEL R15, R2, RZ, !P3 ;  /* 0x000000ff020f7207 */ /* 0x000fe20005800000 */
[----:B------:R-:W-:Y:S02]  /*3210*/  IMAD R2, R12, c[0x0][0x1e0], RZ ;  /* 0x000078000c027a24 */ /* 0x000fe400078e02ff */
[----:B------:R-:W-:-:S02]  /*3220*/  IMAD R7, R21, c[0x0][0x1f0], RZ ;  /* 0x00007c0015077a24 */ /* 0x000fc400078e02ff */
[----:B------:R-:W-:Y:S02]  /*3230*/  IMAD R3, R20, c[0x0][0x1e4], R2 ;  /* 0x0000790014037a24 */ /* 0x000fe400078e0202 */
[----:B------:R-:W-:-:S04]  /*3240*/  IMAD.WIDE.U32 R80, R15, c[0x0][0x1f0], R4 ;  /* 0x00007c000f507a25 */ /* 0x000fc800078e0004 */
[----:B------:R-:W-:Y:S01]  /*3250*/  IMAD R2, R15, c[0x0][0x1f4], R7 ;  /* 0x00007d000f027a24 */ /* 0x000fe200078e0207 */
[----:B------:R-:W-:Y:S01]  /*3260*/  SHF.L.U32 R5, R162, 0x1, RZ ;  /* 0x00000001a2057819 */ /* 0x000fe200000006ff */
[----:B------:R-:W-:-:S03]  /*3270*/  IMAD.IADD R129, R161, 0x1, R3 ;  /* 0x00000001a1817824 */ /* 0x000fc600078e0203 */
[----:B------:R-:W-:Y:S02]  /*3280*/  IADD3 R79, R81, R2, RZ ;  /* 0x00000002514f7210 */ /* 0x000fe40007ffe0ff */
[----:B------:R-:W2:Y:S01]  /*3290*/  LDL R35, [R1+0x68] ;  /* 0x0000680001237983 */ /* 0x000ea20000100800 */
[----:B------:R-:W-:Y:S01]  /*32a0*/  IADD3 R134, P1, P0, R80, R160, R110 ;  /* 0x000000a050867210 */ /* 0x000fe2000783e06e */
[----:B------:R-:W-:Y:S01]  /*32b0*/  IMAD.WIDE.U32 R2, R22, c[0x0][0x260], R18 ;  /* 0x0000980016027a25 */ /* 0x000fe200078e0012 */
[----:B------:R-:W-:Y:S01]  /*32c0*/  IADD3 R19, -R5, c[0x0][0x1d4], RZ ;  /* 0x0000750005137a10 */ /* 0x000fe20007ffe1ff */
[----:B------:R-:W3:Y:S01]  /*32d0*/  LDL R29, [R1+0x6c] ;  /* 0x00006c00011d7983 */ /* 0x000ee20000100800 */
[----:B------:R-:W-:Y:S01]  /*32e0*/  IADD3.X R133, R79, R129, R111, P1, P0 ;  /* 0x000000814f857210 */ /* 0x000fe20000fe046f */
[----:B------:R-:W-:Y:S01]  /*32f0*/  IMAD R4, R10, c[0x0][0x268], RZ ;  /* 0x00009a000a047a24 */ /* 0x000fe200078e02ff */
[----:B------:R-:W-:Y:S01]  /*3300*/  IADD3 R132, P0, R20, R6, RZ ;  /* 0x0000000614847210 */ /* 0x000fe20007f1e0ff */
[----:B------:R-:W4:Y:S01]  /*3310*/  LDL R34, [R1+0x70] ;  /* 0x0000700001227983 */ /* 0x000f220000100800 */
[----:B------:R-:W-:Y:S01]  /*3320*/  ISETP.GE.AND P1, PT, R152, c[0x0][0x27c], PT ;  /* 0x00009f0098007a0c */ /* 0x000fe20003f26270 */
[----:B------:R-:W-:Y:S01]  /*3330*/  IMAD R3, R22, c[0x0][0x264], R3 ;  /* 0x0000990016037a24 */ /* 0x000fe200078e0203 */
[-C--:B------:R-:W-:Y:S01]  /*3340*/  SEL R18, R5, R19.reuse, !P2 ;  /* 0x0000001305127207 */ /* 0x080fe20005000000 */
[----:B------:R-:W-:Y:S01]  /*3350*/  IMAD.X R131, R8, 0x1, R12, P0 ;  /* 0x0000000108837824 */ /* 0x000fe200000e060c */
[----:B------:R-:W-:Y:S01]  /*3360*/  ISETP.GE.AND P0, PT, R109, c[0x0][0x27c], PT ;  /* 0x00009f006d007a0c */ /* 0x000fe20003f06270 */
[C---:B------:R-:W-:Y:S01]  /*3370*/  IMAD R8, R12.reuse, c[0x0][0x280], RZ ;  /* 0x0000a0000c087a24 */ /* 0x040fe200078e02ff */
[-C--:B------:R-:W-:Y:S01]  /*3380*/  SEL R17, R5, R19.reuse, !P1 ;  /* 0x0000001305117207 */ /* 0x080fe20004800000 */
[----:B------:R-:W-:Y:S01]  /*3390*/  IMAD R28, R11, c[0x0][0x26c], R4 ;  /* 0x00009b000b1c7a24 */ /* 0x000fe200078e0204 */
[----:B------:R-:W-:Y:S01]  /*33a0*/  SEL R19, R5, R19, !P0 ;  /* 0x0000001305137207 */ /* 0x000fe20004000000 */
[----:B------:R-:W-:Y:S01]  /*33b0*/  IMAD R9, R12, c[0x0][0x290], RZ ;  /* 0x0000a4000c097a24 */ /* 0x000fe200078e02ff */
[----:B------:R-:W-:Y:S01]  /*33c0*/  SEL R16, RZ, c[0x0][0x27c], !P2 ;  /* 0x00009f00ff107a07 */ /* 0x000fe20005000000 */
[----:B------:R-:W-:Y:S01]  /*33d0*/  IMAD.WIDE.U32 R4, R20, c[0x0][0x280], R154 ;  /* 0x0000a00014047a25 */ /* 0x000fe200078e009a */
[----:B------:R-:W-:Y:S01]  /*33e0*/  SEL R25, RZ, c[0x0][0x27c], !P1 ;  /* 0x00009f00ff197a07 */ /* 0x000fe20004800000 */
[----:B------:R-:W-:Y:S01]  /*33f0*/  ULDC.U8 UR4, c[0x0][0x298] ;  /* 0x0000a60000047ab9 */ /* 0x000fe20000000000 */
[----:B------:R-:W-:Y:S01]  /*3400*/  ISETP.GE.AND P1, PT, R162, 0x1, PT ;  /* 0x00000001a200780c */ /* 0x000fe20003f26270 */
[----:B------:R-:W-:-:S02]  /*3410*/  IMAD R8, R20, c[0x0][0x284], R8 ;  /* 0x0000a10014087a24 */ /* 0x000fc400078e0208 */
[----:B------:R-:W-:-:S04]  /*3420*/  IMAD.WIDE.U32 R12, R20, c[0x0][0x280], R110 ;  /* 0x0000a000140c7a25 */ /* 0x000fc800078e006e */
[----:B------:R-:W-:-:S04]  /*3430*/  IMAD.WIDE.U32 R84, R11, c[0x0][0x268], R2 ;  /* 0x00009a000b547a25 */ /* 0x000fc800078e0002 */
[----:B------:R-:W-:Y:S02]  /*3440*/  IMAD R14, R20, c[0x0][0x294], R9 ;  /* 0x0000a500140e7a24 */ /* 0x000fe400078e0209 */
[----:B------:R-:W-:-:S04]  /*3450*/  IMAD.WIDE.U32 R2, R22, c[0x0][0x210], R110 ;  /* 0x0000840016027a25 */ /* 0x000fc800078e006e */
[----:B------:R-:W-:Y:S02]  /*3460*/  IMAD.IADD R9, R5, 0x1, R8 ;  /* 0x0000000105097824 */ /* 0x000fe400078e0208 */
[----:B------:R-:W-:Y:S02]  /*3470*/  IMAD.IADD R5, R8, 0x1, R13 ;  /* 0x0000000108057824 */ /* 0x000fe400078e020d */
[----:B------:R-:W-:Y:S02]  /*3480*/  IMAD.IADD R13, R110, 0x1, R16 ;  /* 0x000000016e0d7824 */ /* 0x000fe400078e0210 */
[----:B------:R-:W-:Y:S02]  /*3490*/  IMAD R11, R22, c[0x0][0x214], R3 ;  /* 0x00008500160b7a24 */ /* 0x000fe400078e0203 */
[----:B------:R-:W-:Y:S02]  /*34a0*/  IMAD.MOV.U32 R10, RZ, RZ, R2 ;  /* 0x000000ffff0a7224 */ /* 0x000fe400078e0002 */
[----:B------:R-:W-:-:S04]  /*34b0*/  IMAD.WIDE.U32 R6, R20, c[0x0][0x290], R154 ;  /* 0x0000a40014067a25 */ /* 0x000fc800078e009a */
[----:B------:R-:W-:-:S04]  /*34c0*/  IMAD.WIDE.U32 R2, R20, c[0x0][0x290], R110 ;  /* 0x0000a40014027a25 */ /* 0x000fc800078e006e */
[----:B------:R-:W-:Y:S02]  /*34d0*/  IMAD.MOV.U32 R8, RZ, RZ, R4 ;  /* 0x000000ffff087224 */ /* 0x000fe400078e0004 */
[----:B------:R-:W-:Y:S01]  /*34e0*/  IMAD.MOV.U32 R4, RZ, RZ, R12 ;  /* 0x000000ffff047224 */ /* 0x000fe200078e000c */
[----:B------:R-:W-:Y:S01]  /*34f0*/  SHF.R.S32.HI R12, RZ, 0x1f, R13 ;  /* 0x0000001fff0c7819 */ /* 0x000fe2000001140d */
[----:B------:R-:W-:Y:S02]  /*3500*/  IMAD.IADD R7, R7, 0x1, R14 ;  /* 0x0000000107077824 */ /* 0x000fe400078e020e */
[----:B------:R-:W-:Y:S01]  /*3510*/  IMAD.IADD R3, R14, 0x1, R3 ;  /* 0x000000010e037824 */ /* 0x000fe200078e0203 */
[----:B------:R-:W-:Y:S02]  /*3520*/  SHF.R.S32.HI R14, RZ, 0x1f, R17 ;  /* 0x0000001fff0e7819 */ /* 0x000fe40000011411 */
[CC--:B------:R-:W-:Y:S02]  /*3530*/  LEA.HI R16, R12.reuse, R13.reuse, RZ, 0x3 ;  /* 0x0000000d0c107211 */ /* 0x0c0fe400078f18ff */
[----:B------:R-:W-:Y:S01]  /*3540*/  LEA.HI R22, R12, R13, RZ, 0x5 ;  /* 0x0000000d0c167211 */ /* 0x000fe200078f28ff */
[----:B------:R-:W-:Y:S01]  /*3550*/  IMAD.IADD R12, R152, 0x1, R25 ;  /* 0x00000001980c7824 */ /* 0x000fe200078e0219 */
[----:B------:R-:W-:-:S02]  /*3560*/  SHF.R.S32.HI R13, RZ, 0x1f, R19 ;  /* 0x0000001fff0d7819 */ /* 0x000fc40000011413 */
[----:B------:R-:W-:Y:S01]  /*3570*/  LEA.HI R23, R14, R17, RZ, 0x4 ;  /* 0x000000110e177211 */ /* 0x000fe200078f20ff */
[----:B------:R-:W-:Y:S01]  /*3580*/  IMAD R14, R21, c[0x0][0x218], RZ ;  /* 0x00008600150e7a24 */ /* 0x000fe200078e02ff */
[----:B------:R-:W-:Y:S02]  /*3590*/  LEA.HI R21, R13, R19, RZ, 0x4 ;  /* 0x000000130d157211 */ /* 0x000fe400078f20ff */
[----:B------:R-:W-:Y:S01]  /*35a0*/  SHF.R.S32.HI R13, RZ, 0x1f, R12 ;  /* 0x0000001fff0d7819 */ /* 0x000fe2000001140c */
[C---:B------:R-:W-:Y:S01]  /*35b0*/  IMAD.WIDE.U32 R102, R15.reuse, c[0x0][0x218], R10 ;  /* 0x000086000f667a25 */ /* 0x040fe200078e000a */
[----:B------:R-:W-:Y:S02]  /*35c0*/  SHF.R.S32.HI R20, RZ, 0x1f, R18 ;  /* 0x0000001fff147819 */ /* 0x000fe40000011412 */
[----:B------:R-:W-:Y:S01]  /*35d0*/  SEL R17, RZ, c[0x0][0x27c], !P0 ;  /* 0x00009f00ff117a07 */ /* 0x000fe20004000000 */
[----:B------:R-:W-:Y:S01]  /*35e0*/  IMAD R27, R15, c[0x0][0x21c], R14 ;  /* 0x000087000f1b7a24 */ /* 0x000fe200078e020e */
[----:B------:R-:W-:-:S02]  /*35f0*/  LEA.HI R11, R13, R12, RZ, 0x5 ;  /* 0x0000000c0d0b7211 */ /* 0x000fc400078f28ff */
[----:B------:R-:W-:Y:S01]  /*3600*/  LEA.HI R15, R13, R12, RZ, 0x3 ;  /* 0x0000000c0d0f7211 */ /* 0x000fe200078f18ff */
[----:B------:R-:W-:Y:S01]  /*3610*/  IMAD.IADD R14, R109, 0x1, R17 ;  /* 0x000000016d0e7824 */ /* 0x000fe200078e0211 */
[----:B------:R-:W-:Y:S02]  /*3620*/  LEA.HI R24, R20, R18, RZ, 0x4 ;  /* 0x0000001214187211 */ /* 0x000fe400078f20ff */
[----:B------:R-:W-:Y:S02]  /*3630*/  SHF.R.S32.HI R11, RZ, 0x5, R11 ;  /* 0x00000005ff0b7819 */ /* 0x000fe4000001140b */
[----:B------:R-:W-:Y:S02]  /*3640*/  SHF.R.S32.HI R17, RZ, 0x5, R22 ;  /* 0x00000005ff117819 */ /* 0x000fe40000011416 */
[----:B------:R-:W-:-:S04]  /*3650*/  SHF.R.S32.HI R10, RZ, 0x1f, R14 ;  /* 0x0000001fff0a7819 */ /* 0x000fc8000001140e */
[----:B------:R-:W-:Y:S01]  /*3660*/  LEA.HI R13, R10, R14, RZ, 0x3 ;  /* 0x0000000e0a0d7211 */ /* 0x000fe200078f18ff */
[C---:B------:R-:W-:Y:S01]  /*3670*/  IMAD R148, R138.reuse, c[0x0][0x1e4], RZ ;  /* 0x000079008a947a24 */ /* 0x040fe200078e02ff */
[----:B------:R-:W-:Y:S01]  /*3680*/  ISETP.NE.AND P0, PT, RZ, UR4, PT ;  /* 0x00000004ff007c0c */ /* 0x000fe2000bf05270 */
[----:B------:R-:W-:Y:S01]  /*3690*/  IMAD R149, R138, c[0x0][0x284], RZ ;  /* 0x0000a1008a957a24 */ /* 0x000fe200078e02ff */
[----:B------:R-:W-:Y:S01]  /*36a0*/  LOP3.LUT R105, R16, 0xfffffff8, RZ, 0xc0, !PT ;  /* 0xfffffff810697812 */ /* 0x000fe200078ec0ff */
[C---:B------:R-:W-:Y:S01]  /*36b0*/  IMAD R150, R138.reuse, c[0x0][0x294], RZ ;  /* 0x0000a5008a967a24 */ /* 0x040fe200078e02ff */
[----:B------:R-:W-:Y:S01]  /*36c0*/  LOP3.LUT R104, R15, 0xfffffff8, RZ, 0xc0, !PT ;  /* 0xfffffff80f687812 */ /* 0x000fe200078ec0ff */
[----:B------:R-:W-:Y:S01]  /*36d0*/  IMAD.WIDE.U32 R142, R138, c[0x0][0x1e0], RZ ;  /* 0x000078008a8e7a25 */ /* 0x000fe200078e00ff */
[----:B------:R-:W-:-:S03]  /*36e0*/  LOP3.LUT R89, R13, 0xfffffff8, RZ, 0xc0, !PT ;  /* 0xfffffff80d597812 */ /* 0x000fc600078ec0ff */
[----:B------:R-:W-:-:S04]  /*36f0*/  IMAD.WIDE.U32 R140, R138, c[0x0][0x280], RZ ;  /* 0x0000a0008a8c7a25 */ /* 0x000fc800078e00ff */
[----:B------:R-:W-:-:S04]  /*3700*/  IMAD.WIDE.U32 R92, R136, c[0x0][0x290], R2 ;  /* 0x0000a400885c7a25 */ /* 0x000fc800078e0002 */
[----:B------:R-:W-:-:S04]  /*3710*/  IMAD.WIDE.U32 R138, R138, c[0x0][0x290], RZ ;  /* 0x0000a4008a8a7a25 */ /* 0x000fc800078e00ff */
[----:B------:R-:W-:-:S04]  /*3720*/  IMAD.WIDE.U32 R98, R136, c[0x0][0x280], R8 ;  /* 0x0000a00088627a25 */ /* 0x000fc800078e0008 */
[----:B------:R-:W-:-:S04]  /*3730*/  IMAD.WIDE.U32 R96, R136, c[0x0][0x290], R6 ;  /* 0x0000a40088607a25 */ /* 0x000fc800078e0006 */
[----:B------:R-:W-:Y:S01]  /*3740*/  IMAD.WIDE.U32 R94, R136, c[0x0][0x280], R4 ;  /* 0x0000a000885e7a25 */ /* 0x000fe200078e0004 */
[----:B------:R-:W-:Y:S02]  /*3750*/  P2R R126, PR, RZ, 0x1 ;  /* 0x00000001ff7e7803 */ /* 0x000fe40000000000 */
[----:B------:R-:W-:Y:S01]  /*3760*/  IADD3 R148, R143, R148, RZ ;  /* 0x000000948f947210 */ /* 0x000fe20007ffe0ff */
[----:B------:R-:W-:Y:S01]  /*3770*/  IMAD.IADD R149, R141, 0x1, R149 ;  /* 0x000000018d957824 */ /* 0x000fe200078e0295 */
[----:B------:R-:W-:Y:S01]  /*3780*/  SHF.R.S32.HI R119, RZ, 0x1f, R105 ;  /* 0x0000001fff777819 */ /* 0x000fe20000011469 */
[----:B------:R-:W-:Y:S01]  /*3790*/  IMAD.IADD R150, R139, 0x1, R150 ;  /* 0x000000018b967824 */ /* 0x000fe200078e0296 */
[----:B------:R-:W-:Y:S01]  /*37a0*/  SHF.R.S32.HI R118, RZ, 0x1f, R104 ;  /* 0x0000001fff767819 */ /* 0x000fe20000011468 */
[----:B------:R-:W-:Y:S01]  /*37b0*/  IMAD.IADD R88, R85, 0x1, R28 ;  /* 0x0000000155587824 */ /* 0x000fe200078e021c */
[----:B------:R-:W-:Y:S01]  /*37c0*/  SHF.R.S32.HI R117, RZ, 0x1f, R89 ;  /* 0x0000001fff757819 */ /* 0x000fe20000011459 */
[----:B------:R-:W-:Y:S01]  /*37d0*/  IMAD.IADD R125, R103, 0x1, R27 ;  /* 0x00000001677d7824 */ /* 0x000fe200078e021b */
[----:B--2---:R-:W-:-:S02]  /*37e0*/  LOP3.LUT R18, R35, 0x18, R16, 0xf8, !PT ;  /* 0x0000001823127812 */ /* 0x004fc400078ef810 */
[----:B------:R-:W-:Y:S02]  /*37f0*/  LOP3.LUT R12, R35, 0x18, R15, 0xf8, !PT ;  /* 0x00000018230c7812 */ /* 0x000fe400078ef80f */
[-C--:B---3--:R-:W-:Y:S01]  /*3800*/  LOP3.LUT R19, R18, R29.reuse, RZ, 0x3c, !PT ;  /* 0x0000001d12137212 */ /* 0x088fe200078e3cff */
[--C-:B----4-:R-:W-:Y:S01]  /*3810*/  IMAD R18, R11, 0x600, R34.reuse ;  /* 0x000006000b127824 */ /* 0x110fe200078e0222 */
[----:B------:R-:W-:Y:S01]  /*3820*/  LOP3.LUT R11, R12, R29, RZ, 0x3c, !PT ;  /* 0x0000001d0c0b7212 */ /* 0x000fe200078e3cff */
[----:B------:R-:W-:Y:S01]  /*3830*/  IMAD R20, R17, 0x600, R34 ;  /* 0x0000060011147824 */ /* 0x000fe200078e0222 */
[----:B------:R-:W-:Y:S02]  /*3840*/  LEA.HI R17, R10, R14, RZ, 0x5 ;  /* 0x0000000e0a117211 */ /* 0x000fe400078f28ff */
[----:B------:R-:W-:Y:S01]  /*3850*/  SHF.R.S32.HI R10, RZ, 0x4, R24 ;  /* 0x00000004ff0a7819 */ /* 0x000fe20000011418 */
[----:B------:R-:W-:Y:S01]  /*3860*/  IMAD.IADD R24, R18, 0x1, R11 ;  /* 0x0000000112187824 */ /* 0x000fe200078e020b */
[----:B------:R-:W-:-:S02]  /*3870*/  SHF.R.S32.HI R11, RZ, 0x4, R23 ;  /* 0x00000004ff0b7819 */ /* 0x000fc40000011417 */
[----:B------:R-:W-:Y:S02]  /*3880*/  SHF.R.S32.HI R14, RZ, 0x4, R21 ;  /* 0x00000004ff0e7819 */ /* 0x000fe40000011415 */
[----:B------:R-:W-:Y:S02]  /*3890*/  SHF.R.S32.HI R17, RZ, 0x5, R17 ;  /* 0x00000005ff117819 */ /* 0x000fe40000011411 */
[----:B------:R-:W-:Y:S02]  /*38a0*/  LEA.HI.SX32 R12, R16, R10, 0x1d ;  /* 0x0000000a100c7211 */ /* 0x000fe400078feaff */
[----:B------:R-:W-:Y:S02]  /*38b0*/  LEA.HI.SX32 R11, R15, R11, 0x1d ;  /* 0x0000000b0f0b7211 */ /* 0x000fe400078feaff */
[----:B------:R-:W-:Y:S01]  /*38c0*/  LEA.HI.SX32 R10, R13, R14, 0x1d ;  /* 0x0000000e0d0a7211 */ /* 0x000fe200078feaff */
[----:B------:R-:W-:Y:S01]  /*38d0*/  IMAD R22, R17, 0x600, R34 ;  /* 0x0000060011167824 */ /* 0x000fe200078e0222 */
[----:B------:R-:W-:-:S02]  /*38e0*/  SHF.R.S32.HI R17, RZ, 0x1f, R11 ;  /* 0x0000001fff117819 */ /* 0x000fc4000001140b */
[----:B------:R-:W-:Y:S01]  /*38f0*/  SHF.R.S32.HI R18, RZ, 0x1f, R10 ;  /* 0x0000001fff127819 */ /* 0x000fe2000001140a */
[----:B------:R-:W-:Y:S01]  /*3900*/  IMAD.SHL.U32 R83, R11, 0x8, RZ ;  /* 0x000000080b537824 */ /* 0x000fe200078e00ff */
[----:B------:R-:W-:Y:S01]  /*3910*/  LEA.HI R17, R17, R11, RZ, 0x2 ;  /* 0x0000000b11117211 */ /* 0x000fe200078f10ff */
[----:B------:R-:W-:Y:S01]  /*3920*/  IMAD.SHL.U32 R86, R12, 0x8, RZ ;  /* 0x000000080c567824 */ /* 0x000fe200078e00ff */
[----:B------:R-:W-:Y:S01]  /*3930*/  IADD3 R25, R20, R19, RZ ;  /* 0x0000001314197210 */ /* 0x000fe20007ffe0ff */
[----:B------:R-:W-:Y:S01]  /*3940*/  IMAD.SHL.U32 R87, R10, 0x8, RZ ;  /* 0x000000080a577824 */ /* 0x000fe200078e00ff */
[----:B------:R-:W-:Y:S02]  /*3950*/  SHF.R.S32.HI R14, RZ, 0x1f, R12 ;  /* 0x0000001fff0e7819 */ /* 0x000fe4000001140c */
[----:B------:R-:W-:Y:S02]  /*3960*/  LEA.HI R11, R18, R10, RZ, 0x2 ;  /* 0x0000000a120b7211 */ /* 0x000fe400078f10ff */
[----:B------:R-:W-:-:S02]  /*3970*/  LOP3.LUT R20, R35, 0x18, R13, 0xf8, !PT ;  /* 0x0000001823147812 */ /* 0x000fc400078ef80d */
[----:B------:R-:W-:Y:S02]  /*3980*/  LEA.HI R19, R14, R12, RZ, 0x2 ;  /* 0x0000000c0e137211 */ /* 0x000fe400078f10ff */
[----:B------:R-:W-:Y:S02]  /*3990*/  SHF.R.S32.HI R10, RZ, 0x2, R11 ;  /* 0x00000002ff0a7819 */ /* 0x000fe4000001140b */
[----:B------:R-:W-:Y:S02]  /*39a0*/  LOP3.LUT R21, R20, R29, RZ, 0x3c, !PT ;  /* 0x0000001d14157212 */ /* 0x000fe400078e3cff */
[C---:B------:R-:W-:Y:S02]  /*39b0*/  LOP3.LUT R14, R35.reuse, 0x18, R86, 0xf8, !PT ;  /* 0x00000018230e7812 */ /* 0x040fe400078ef856 */
[----:B------:R-:W-:Y:S02]  /*39c0*/  LOP3.LUT R12, R35, 0x18, R83, 0xf8, !PT ;  /* 0x00000018230c7812 */ /* 0x000fe400078ef853 */
[----:B------:R-:W-:-:S02]  /*39d0*/  SHF.R.S32.HI R17, RZ, 0x2, R17 ;  /* 0x00000002ff117819 */ /* 0x000fc40000011411 */
[----:B------:R-:W-:Y:S01]  /*39e0*/  LOP3.LUT R20, R35, 0x18, R87, 0xf8, !PT ;  /* 0x0000001823147812 */ /* 0x000fe200078ef857 */
[--C-:B------:R-:W-:Y:S01]  /*39f0*/  IMAD R11, R10, 0x600, R34.reuse ;  /* 0x000006000a0b7824 */ /* 0x100fe200078e0222 */
[----:B------:R-:W-:Y:S02]  /*3a00*/  SHF.R.S32.HI R18, RZ, 0x2, R19 ;  /* 0x00000002ff127819 */ /* 0x000fe40000011413 */
[-C--:B------:R-:W-:Y:S01]  /*3a10*/  LOP3.LUT R19, R14, R29.reuse, RZ, 0x3c, !PT ;  /* 0x0000001d0e137212 */ /* 0x080fe200078e3cff */
[----:B------:R-:W-:Y:S01]  /*3a20*/  IMAD R14, R17, 0x600, R34 ;  /* 0x00000600110e7824 */ /* 0x000fe200078e0222 */
[-C--:B------:R-:W-:Y:S02]  /*3a30*/  LOP3.LUT R12, R12, R29.reuse, RZ, 0x3c, !PT ;  /* 0x0000001d0c0c7212 */ /* 0x080fe400078e3cff */
[----:B------:R-:W-:-:S03]  /*3a40*/  LOP3.LUT R10, R20, R29, RZ, 0x3c, !PT ;  /* 0x0000001d140a7212 */ /* 0x000fc600078e3cff */
[----:B------:R-:W-:Y:S02]  /*3a50*/  IMAD.IADD R14, R14, 0x1, R12 ;  /* 0x000000010e0e7824 */ /* 0x000fe400078e020c */
[----:B------:R-:W-:Y:S02]  /*3a60*/  IMAD.IADD R12, R11, 0x1, R10 ;  /* 0x000000010b0c7824 */ /* 0x000fe400078e020a */
[----:B------:R-:W-:Y:S02]  /*3a70*/  IMAD R10, R26, c[0x0][0x290], RZ ;  /* 0x0000a4001a0a7a24 */ /* 0x000fe400078e02ff */
[----:B------:R-:W-:Y:S02]  /*3a80*/  IMAD R18, R18, 0x600, R34 ;  /* 0x0000060012127824 */ /* 0x000fe400078e0222 */
[----:B------:R-:W-:Y:S02]  /*3a90*/  IMAD R11, R26, c[0x0][0x280], RZ ;  /* 0x0000a0001a0b7a24 */ /* 0x000fe400078e02ff */
[----:B------:R-:W-:-:S02]  /*3aa0*/  IMAD R10, R136, c[0x0][0x294], R10 ;  /* 0x0000a500880a7a24 */ /* 0x000fc400078e020a */
[----:B------:R-:W-:Y:S02]  /*3ab0*/  IMAD.IADD R17, R22, 0x1, R21 ;  /* 0x0000000116117824 */ /* 0x000fe400078e0215 */
[----:B------:R-:W-:Y:S02]  /*3ac0*/  IMAD.IADD R18, R18, 0x1, R19 ;  /* 0x0000000112127824 */ /* 0x000fe400078e0213 */
[----:B------:R-:W-:Y:S01]  /*3ad0*/  IMAD R11, R136, c[0x0][0x284], R11 ;  /* 0x0000a100880b7a24 */ /* 0x000fe200078e020b */
[----:B------:R-:W-:Y:S01]  /*3ae0*/  IADD3 R113, R10, R93, RZ ;  /* 0x0000005d0a717210 */ /* 0x000fe20007ffe0ff */
[----:B------:R-:W-:Y:S01]  /*3af0*/  IMAD.IADD R123, R97, 0x1, R10 ;  /* 0x00000001617b7824 */ /* 0x000fe200078e020a */
[----:B------:R-:W-:Y:S01]  /*3b00*/  SHF.R.S32.HI R116, RZ, 0x1f, R86 ;  /* 0x0000001fff747819 */ /* 0x000fe20000011456 */
[----:B------:R-:W-:Y:S01]  /*3b10*/  IMAD.IADD R124, R99, 0x1, R11 ;  /* 0x00000001637c7824 */ /* 0x000fe200078e020b */
[----:B------:R-:W-:Y:S01]  /*3b20*/  SHF.R.S32.HI R115, RZ, 0x1f, R83 ;  /* 0x0000001fff737819 */ /* 0x000fe20000011453 */
[----:B------:R-:W-:Y:S01]  /*3b30*/  IMAD.IADD R122, R11, 0x1, R95 ;  /* 0x000000010b7a7824 */ /* 0x000fe200078e025f */
[----:B------:R-:W-:Y:S01]  /*3b40*/  SHF.R.S32.HI R114, RZ, 0x1f, R87 ;  /* 0x0000001fff727819 */ /* 0x000fe20000011457 */
[----:B------:R-:W-:-:S02]  /*3b50*/  IMAD.SHL.U32 R121, R25, 0x2, RZ ;  /* 0x0000000219797824 */ /* 0x000fc400078e00ff */
[----:B------:R-:W-:Y:S02]  /*3b60*/  IMAD.SHL.U32 R120, R24, 0x2, RZ ;  /* 0x0000000218787824 */ /* 0x000fe400078e00ff */
[----:B------:R-:W-:Y:S02]  /*3b70*/  IMAD.SHL.U32 R112, R17, 0x2, RZ ;  /* 0x0000000211707824 */ /* 0x000fe400078e00ff */
[----:B------:R-:W-:Y:S02]  /*3b80*/  IMAD.SHL.U32 R108, R18, 0x2, RZ ;  /* 0x00000002126c7824 */ /* 0x000fe400078e00ff */
[----:B------:R-:W-:Y:S02]  /*3b90*/  IMAD.SHL.U32 R107, R14, 0x2, RZ ;  /* 0x000000020e6b7824 */ /* 0x000fe400078e00ff */
[----:B------:R-:W-:Y:S01]  /*3ba0*/  IMAD.SHL.U32 R106, R12, 0x2, RZ ;  /* 0x000000020c6a7824 */ /* 0x000fe200078e00ff */
[----:B------:R-:W-:Y:S06]  /*3bb0*/  BAR.SYNC.DEFER_BLOCKING 0x0 ;  /* 0x0000000000007b1d */ /* 0x000fec0000010000 */
.L_x_739:
[----:B-1----:R-:W1:Y:S01]  /*3bc0*/  S2R R168, SR_TID.X ;  /* 0x0000000000a87919 */ /* 0x002e620000002100 */
[----:B------:R-:W-:Y:S01]  /*3bd0*/  SHF.R.S32.HI R82, RZ, 0x1f, R33 ;  /* 0x0000001fff527819 */ /* 0x000fe20000011421 */
[----:B------:R-:W-:Y:S04]  /*3be0*/  DEPBAR.LE SB0, 0x0 ;  /* 0x000080000000791a */ /* 0x000fe80000000000 */
[----:B------:R-:W-:Y:S01]  /*3bf0*/  ISETP.GE.AND P1, PT, R162, 0x1, PT ;  /* 0x00000001a200780c */ /* 0x000fe20003f26270 */
[-C--:B------:R-:W-:Y:S01]  /*3c00*/  IMAD R2, R148, R33.reuse, RZ ;  /* 0x0000002194027224 */ /* 0x080fe200078e02ff */
[----:B------:R-:W-:Y:S01]  /*3c10*/  WARPSYNC 0xffffffff ;  /* 0xffffffff00007948 */ /* 0x000fe20003800000 */
[----:B------:R-:W-:Y:S01]  /*3c20*/  BAR.SYNC.DEFER_BLOCKING 0x0 ;  /* 0x0000000000007b1d */ /* 0x000fe20000010000 */
[----:B------:R-:W-:Y:S04]  /*3c30*/  IMAD.WIDE.U32 R10, R142, R33, RZ ;  /* 0x000000218e0a7225 */ /* 0x000fe800078e00ff */
[----:B------:R-:W-:Y:S04]  /*3c40*/  IMAD R2, R82, R142, R2 ;  /* 0x0000008e52027224 */ /* 0x000fe800078e0202 */
[----:B------:R-:W-:Y:S01]  /*3c50*/  IMAD.IADD R16, R11, 0x1, R2 ;  /* 0x000000010b107824 */ /* 0x000fe200078e0202 */
[----:B------:R-:W-:Y:S02]  /*3c60*/  IADD3 R2, P0, R134, R10, RZ ;  /* 0x0000000a86027210 */ /* 0x000fe40007f1e0ff */
[----:B-1----:R-:W-:Y:S03]  /*3c70*/  LEA.HI R163, R168, R168, RZ, 0x1 ;  /* 0x000000a8a8a37211 */ /* 0x002fe600078f08ff */
[----:B------:R-:W-:Y:S01]  /*3c80*/  IMAD.X R3, R16, 0x1, R133, P0 ;  /* 0x0000000110037824 */ /* 0x000fe200000e0685 */
[C---:B------:R-:W-:Y:S02]  /*3c90*/  LEA R54, P0, R2.reuse, c[0x0][0x1c8], 0x1 ;  /* 0x0000720002367a11 */ /* 0x040fe400078008ff */
[----:B------:R-:W-:Y:S02]  /*3ca0*/  SHF.R.S32.HI R163, RZ, 0x1, R163 ;  /* 0x00000001ffa37819 */ /* 0x000fe400000114a3 */
        /* <DEDUP_REMOVED lines=74> */
.L_x_717:
[----:B------:R-:W-:Y:S05]  /*4150*/  BSYNC B0 ;  /* 0x0000000000007941 */ /* 0x000fea0003800000 */
.L_x_716:
        /* <DEDUP_REMOVED lines=35> */
[----:B------:R-:W2:Y:S01]  /*4390*/  LDL R10, [R1+0x10] ;  /* 0x00001000010a7983 */ /* 0x000ea20000100800 */
[----:B------:R-:W-:Y:S02]  /*43a0*/  MOV R4, R2 ;  /* 0x0000000200047202 */ /* 0x000fe40000000f00 */
[----:B------:R-:W-:Y:S02]  /*43b0*/  MOV R13, R34 ;  /* 0x00000022000d7202 */ /* 0x000fe40000000f00 */
[----:B------:R-:W-:Y:S02]  /*43c0*/  MOV R19, R3 ;  /* 0x0000000300137202 */ /* 0x000fe40000000f00 */
[----:B------:R-:W-:Y:S05]  /*43d0*/  MOV R37, R35 ;  /* 0x0000002300257202 */ /* 0x000fea0000000f00 */
[----:B------:R-:W-:Y:S01]  /*43e0*/  @!P0 SHF.R.U64 R5, R2, 0x10, R3 ;  /* 0x0000001002058819 */ /* 0x000fe20000001203 */
[----:B------:R-:W-:Y:S01]  /*43f0*/  @!P0 HADD2.F32 R12, -RZ, R4.H0_H0 ;  /* 0x20000004ff0c8230 */ /* 0x000fe20000004100 */
[----:B------:R-:W-:Y:S01]  /*4400*/  @!P0 SHF.R.U64 R36, R34, 0x10, R35 ;  /* 0x0000001022248819 */ /* 0x000fe20000001223 */
[----:B------:R-:W-:Y:S01]  /*4410*/  @!P0 HADD2.F32 R34, -RZ, R13.H0_H0 ;  /* 0x2000000dff228230 */ /* 0x000fe20000004100 */
[----:B------:R-:W-:Y:S01]  /*4420*/  @!P0 SHF.R.U32.HI R18, RZ, 0x10, R3 ;  /* 0x00000010ff128819 */ /* 0x000fe20000011603 */
[----:B------:R-:W-:Y:S01]  /*4430*/  @!P0 HADD2.F32 R13, -RZ, R5.H0_H0 ;  /* 0x20000005ff0d8230 */ /* 0x000fe20000004100 */
[----:B------:R-:W-:Y:S01]  /*4440*/  @!P0 SHF.R.U32.HI R48, RZ, 0x10, R35 ;  /* 0x00000010ff308819 */ /* 0x000fe20000011623 */
[----:B------:R-:W-:Y:S02]  /*4450*/  @!P0 HADD2.F32 R36, -RZ, R36.H0_H0 ;  /* 0x20000024ff248230 */ /* 0x000fe40000004100 */
[----:B------:R-:W-:Y:S01]  /*4460*/  @!P0 HADD2.F32 R18, -RZ, R18.H0_H0 ;  /* 0x20000012ff128230 */ /* 0x000fe20000004100 */
[----:B--2---:R-:W1:Y:S02]  /*4470*/  LDS.128 R8, [R10+0x2400] ;  /* 0x002400000a087984 */ /* 0x004e640000000c00 */
        /* <DEDUP_REMOVED lines=8> */
[----:B------:R-:W-:Y:S02]  /*4500*/  @!P0 FMUL.FTZ R2, R3, R12 ;  /* 0x0000000c03028220 */ /* 0x000fe40000410000 */
[-C--:B------:R-:W-:Y:S02]  /*4510*/  @!P0 FMUL.FTZ R12, R35, R13.reuse ;  /* 0x0000000d230c8220 */ /* 0x080fe40000410000 */
[----:B------:R-:W-:Y:S02]  /*4520*/  @!P0 FFMA.FTZ R56, R3, R34, -R56 ;  /* 0x0000002203388223 */ /* 0x000fe40000010838 */
        /* <DEDUP_REMOVED lines=14> */
[-C--:B------:R-:W-:Y:S01]  /*4610*/  @!P0 FFMA.FTZ R57, R5, R29.reuse, -R57 ;  /* 0x0000001d05398223 */ /* 0x080fe20000010839 */
[----:B------:R-:W-:Y:S01]  /*4620*/  @!P0 HADD2.F32 R37, -RZ, R48.H0_H0 ;  /* 0x20000030ff258230 */ /* 0x000fe20000004100 */
[-C--:B------:R-:W-:Y:S02]  /*4630*/  @!P0 FMUL.FTZ R5, R12, R18.reuse ;  /* 0x000000120c058220 */ /* 0x080fe40000410000 */
        /* <DEDUP_REMOVED lines=12> */
.L_x_720:
[----:B------:R-:W-:Y:S05]  /*4700*/  BSYNC B0 ;  /* 0x0000000000007941 */ /* 0x000fea0003800000 */
.L_x_719:
[----:B------:R-:W-:Y:S01]  /*4710*/  ISETP.GE.AND P0, PT, R152, c[0x0][0x1d4], PT ;  /* 0x0000750098007a0c */ /* 0x000fe20003f06270 */
[----:B------:R-:W-:Y:S01]  /*4720*/  @!UPT UIADD3 URZ, URZ, URZ, URZ ;  /* 0x0000003f3f3ff290 */ /* 0x000fe2000fffe03f */
[----:B------:R-:W-:Y:S11]  /*4730*/  BSSY B0, `(.L_x_721) ;  /* 0x0000037000007945 */ /* 0x000ff60003800000 */
[----:B------:R-:W-:-:S05]  /*4740*/  @P0 BRA `(.L_x_722) ;  /* 0x0000035000000947 */ /* 0x000fca0003800000 */
[----:B------:R-:W-:Y:S01]  /*4750*/  ISETP.GE.AND P0, PT, R32, c[0x0][0x27c], PT ;  /* 0x00009f0020007a0c */ /* 0x000fe20003f06270 */
[----:B------:R-:W2:Y:S11]  /*4760*/  LDL R2, [R1+0x14] ;  /* 0x0000140001027983 */ /* 0x000eb60000100800 */
[----:B------:R-:W-:Y:S01]  /*4770*/  @!UPT UIADD3 URZ, URZ, URZ, URZ ;  /* 0x0000003f3f3ff290 */ /* 0x000fe2000fffe03f */
[----:B------:R-:W-:Y:S01]  /*4780*/  @!P0 HADD2.F32 R12, -RZ, R49.H0_H0 ;  /* 0x20000031ff0c8230 */ /* 0x000fe20000004100 */
[----:B------:R-:W-:Y:S02]  /*4790*/  @!P0 SHF.R.U64 R5, R6, 0x10, R7 ;  /* 0x0000001006058819 */ /* 0x000fe40000001207 */
[----:B------:R-:W-:Y:S02]  /*47a0*/  @!P0 SHF.R.U64 R18, R38, 0x10, R39 ;  /* 0x0000001026128819 */ /* 0x000fe40000001227 */
[----:B------:R-:W-:Y:S01]  /*47b0*/  @!P0 SHF.R.U32.HI R7, RZ, 0x10, R7 ;  /* 0x00000010ff078819 */ /* 0x000fe20000011607 */
[----:B------:R-:W-:Y:S01]  /*47c0*/  @!P0 HADD2.F32 R5, -RZ, R5.H0_H0 ;  /* 0x20000005ff058230 */ /* 0x000fe20000004100 */
[----:B------:R-:W-:Y:S01]  /*47d0*/  @!P0 SHF.R.U32.HI R34, RZ, 0x10, R39 ;  /* 0x00000010ff228819 */ /* 0x000fe20000011627 */
[----:B------:R-:W-:Y:S04]  /*47e0*/  @!P0 HADD2.F32 R18, -RZ, R18.H0_H0 ;  /* 0x20000012ff128230 */ /* 0x000fe80000004100 */
[----:B------:R-:W-:Y:S01]  /*47f0*/  @!P0 HADD2.F32 R34, -RZ, R34.H0_H0 ;  /* 0x20000022ff228230 */ /* 0x000fe20000004100 */
[----:B-12---:R1:W2:Y:S02]  /*4800*/  LDS.128 R8, [R2+0x2400] ;  /* 0x0024000002087984 */ /* 0x0062a40000000c00 */
[----:B-1----:R-:W-:Y:S01]  /*4810*/  @!P0 HADD2.F32 R2, -RZ, R24.H0_H0 ;  /* 0x20000018ff028230 */ /* 0x002fe20000004100 */
[----:B--2---:R-:W-:Y:S02]  /*4820*/  @!P0 MOV R3, R8 ;  /* 0x0000000800038202 */ /* 0x004fe40000000f00 */
        /* <DEDUP_REMOVED lines=39> */
.L_x_722:
[----:B------:R-:W-:Y:S05]  /*4aa0*/  BSYNC B0 ;  /* 0x0000000000007941 */ /* 0x000fea0003800000 */
.L_x_721:
[----:B------:R-:W-:Y:S01]  /*4ab0*/  ISETP.GE.AND P0, PT, R109, c[0x0][0x1d4], PT ;  /* 0x000075006d007a0c */ /* 0x000fe20003f06270 */
[----:B------:R-:W-:Y:S01]  /*4ac0*/  @!UPT UIADD3 URZ, URZ, URZ, URZ ;  /* 0x0000003f3f3ff290 */ /* 0x000fe2000fffe03f */
[----:B------:R-:W-:Y:S11]  /*4ad0*/  BSSY B0, `(.L_x_723) ;  /* 0x0000037000007945 */ /* 0x000ff60003800000 */
[----:B------:R-:W-:-:S05]  /*4ae0*/  @P0 BRA `(.L_x_724) ;  /* 0x0000035000000947 */ /* 0x000fca0003800000 */
[----:B------:R-:W-:Y:S01]  /*4af0*/  ISETP.GE.AND P0, PT, R164, c[0x0][0x27c], PT ;  /* 0x00009f00a4007a0c */ /* 0x000fe20003f06270 */
[----:B------:R-:W2:Y:S11]  /*4b00*/  LDL R2, [R1+0x10] ;  /* 0x0000100001027983 */ /* 0x000eb60000100800 */
[----:B------:R-:W-:Y:S01]  /*4b10*/  @!UPT UIADD3 URZ, URZ, URZ, URZ ;  /* 0x0000003f3f3ff290 */ /* 0x000fe2000fffe03f */
[--C-:B------:R-:W-:Y:S01]  /*4b20*/  @!P0 HADD2.F32 R12, -RZ, R50.reuse.H0_H0 ;  /* 0x20000032ff0c8230 */ /* 0x100fe20000004100 */
[----:B------:R-:W-:Y:S01]  /*4b30*/  @!P0 SHF.R.U64 R5, R14, 0x10, R15 ;  /* 0x000000100e058819 */ /* 0x000fe2000000120f */
[----:B------:R-:W-:Y:S01]  /*4b40*/  @!P0 HADD2.F32 R18, -RZ, R50.H1_H1 ;  /* 0x30000032ff128230 */ /* 0x000fe20000004100 */
        /* <DEDUP_REMOVED lines=38> */
[----:B------:R-:W-:Y:S01]  /*4db0*/  @!P0 FFMA.FTZ R25, R6, R24, -R25 ;  /* 0x0000001806198223 */ /* 0x000fe20000010819 */
        /* <DEDUP_REMOVED lines=8> */
.L_x_724:
[----:B------:R-:W-:Y:S05]  /*4e40*/  BSYNC B0 ;  /* 0x0000000000007941 */ /* 0x000fea0003800000 */
.L_x_723:
[----:B------:R-:W-:Y:S01]  /*4e50*/  IADD3 R2, R110, 0x30, RZ ;  /* 0x000000306e027810 */ /* 0x000fe20007ffe0ff */
[----:B------:R-:W-:Y:S03]  /*4e60*/  BSSY B0, `(.L_x_725) ;  /* 0x0000039000007945 */ /* 0x000fe60003800000 */
[----:B------:R-:W-:Y:S11]  /*4e70*/  ISETP.GE.AND P0, PT, R2, c[0x0][0x1d4], PT ;  /* 0x0000750002007a0c */ /* 0x000ff60003f06270 */
[----:B------:R-:W-:Y:S02]  /*4e80*/  @!UPT UIADD3 URZ, URZ, URZ, URZ ;  /* 0x0000003f3f3ff290 */ /* 0x000fe4000fffe03f */
[----:B------:R-:W-:-:S05]  /*4e90*/  @P0 BRA `(.L_x_726) ;  /* 0x0000035000000947 */ /* 0x000fca0003800000 */
[----:B------:R-:W-:Y:S01]  /*4ea0*/  ISETP.GE.AND P0, PT, R31, c[0x0][0x27c], PT ;  /* 0x00009f001f007a0c */ /* 0x000fe20003f06270 */
[----:B------:R-:W2:Y:S11]  /*4eb0*/  LDL R3, [R1+0x14] ;  /* 0x0000140001037983 */ /* 0x000eb60000100800 */
        /* <DEDUP_REMOVED lines=11> */
[----:B-12---:R-:W1:Y:S02]  /*4f70*/  LDS.128 R8, [R3+0x3000] ;  /* 0x0030000003087984 */ /* 0x006e640000000c00 */
        /* <DEDUP_REMOVED lines=39> */
.L_x_726:
[----:B------:R-:W-:Y:S05]  /*51f0*/  BSYNC B0 ;  /* 0x0000000000007941 */ /* 0x000fea0003800000 */
.L_x_725:
        /* <DEDUP_REMOVED lines=58> */
.L_x_728:
[----:B------:R-:W-:Y:S05]  /*55a0*/  BSYNC B0 ;  /* 0x0000000000007941 */ /* 0x000fea0003800000 */
.L_x_727:
[----:B------:R-:W-:Y:S04]  /*55b0*/  IADD3 R2, R110, 0x50, RZ ;  /* 0x000000506e027810 */ /* 0x000fe80007ffe0ff */
        /* <DEDUP_REMOVED lines=57> */
.L_x_715:
        /* <DEDUP_REMOVED lines=47> */
.L_x_730:
[----:B------:R-:W-:Y:S05]  /*5c40*/  BSYNC B0 ;  /* 0x0000000000007941 */ /* 0x000fea0003800000 */
.L_x_729:
        /* <DEDUP_REMOVED lines=32> */
[----:B------:R-:W-:Y:S01]  /*5e50*/  LDS.128 R52, [R108+0x3c80] ;  /* 0x003c80006c347984 */ /* 0x000fe20000000c00 */
[CC--:B------:R-:W-:Y:S01]  /*5e60*/  IADD3 R2, P1, P0, R80.reuse, R71.reuse, R105 ;  /* 0x0000004750027210 */ /* 0x0c0fe2000783e069 */
[----:B------:R-:W-:Y:S01]  /*5e70*/  IMAD.MOV.U32 R24, RZ, RZ, R7 ;  /* 0x000000ffff187224 */ /* 0x000fe200078e0007 */
[----:B------:R-:W-:Y:S01]  /*5e80*/  MOV R44, R38 ;  /* 0x00000026002c7202 */ /* 0x000fe20000000f00 */
[----:B------:R-:W-:Y:S01]  /*5e90*/  IMAD.MOV.U32 R47, RZ, RZ, R39 ;  /* 0x000000ffff2f7224 */ /* 0x000fe200078e0027 */
[C---:B------:R-:W-:Y:S02]  /*5ea0*/  IADD3.X R8, R79.reuse, R70, R119, P1, P0 ;  /* 0x000000464f087210 */ /* 0x040fe40000fe0477 */
[----:B------:R-:W-:Y:S01]  /*5eb0*/  MOV R10, R6 ;  /* 0x00000006000a7202 */ /* 0x000fe20000000f00 */
[----:B------:R-:W1:Y:S04]  /*5ec0*/  LDS.128 R16, [R121+0x3c80] ;  /* 0x003c800079107984 */ /* 0x000e680000000c00 */
        /* <DEDUP_REMOVED lines=10> */
[----:B------:R-:W-:Y:S01]  /*5f70*/  @!P0 SHF.R.U64 R45, R38, 0x10, R39 ;  /* 0x00000010262d8819 */ /* 0x000fe20000001227 */
[----:B------:R-:W-:Y:S01]  /*5f80*/  @!P0 HADD2.F32 R2, -RZ, R2.H0_H0 ;  /* 0x20000002ff028230 */ /* 0x000fe20000004100 */
[--C-:B------:R-:W-:Y:S01]  /*5f90*/  @!P0 SHF.R.U64 R11, R6, 0x10, R7.reuse ;  /* 0x00000010060b8819 */ /* 0x100fe20000001207 */
[----:B------:R-:W-:Y:S01]  /*5fa0*/  @!P0 HADD2.F32 R10, -RZ, R10.H0_H0 ;  /* 0x2000000aff0a8230 */ /* 0x000fe20000004100 */
[----:B------:R-:W-:Y:S01]  /*5fb0*/  @!P0 SHF.R.U32.HI R25, RZ, 0x10, R7 ;  /* 0x00000010ff198819 */ /* 0x000fe20000011607 */
[----:B-1----:R-:W-:Y:S01]  /*5fc0*/  @!P0 IMAD.MOV.U32 R7, RZ, RZ, R16 ;  /* 0x000000ffff078224 */ /* 0x002fe200078e0010 */
[----:B------:R-:W-:Y:S02]  /*5fd0*/  @!P0 MOV R38, R53 ;  /* 0x0000003500268202 */ /* 0x000fe40000000f00 */
[----:B------:R-:W-:Y:S02]  /*5fe0*/  @!P0 MOV R40, R52 ;  /* 0x0000003400288202 */ /* 0x000fe40000000f00 */
[----:B------:R-:W-:Y:S02]  /*5ff0*/  @!P0 MOV R6, R17 ;  /* 0x0000001100068202 */ /* 0x000fe40000000f00 */
[--C-:B------:R-:W-:Y:S01]  /*6000*/  @!P0 SHF.R.U32.HI R9, RZ, 0x10, R5.reuse ;  /* 0x00000010ff098819 */ /* 0x100fe20000011605 */
[----:B------:R-:W-:Y:S01]  /*6010*/  @!P0 HADD2.F32 R34, -RZ, R40.H0_H0 ;  /* 0x20000028ff228230 */ /* 0x000fe20000004100 */
[----:B------:R-:W-:Y:S01]  /*6020*/  @!P0 SHF.R.U64 R8, R4, 0x10, R5 ;  /* 0x0000001004088819 */ /* 0x000fe20000001205 */
[----:B------:R-:W-:Y:S01]  /*6030*/  @!P0 HADD2.F32 R4, -RZ, R3.H0_H0 ;  /* 0x20000003ff048230 */ /* 0x000fe20000004100 */
[----:B------:R-:W-:Y:S01]  /*6040*/  MOV R5, R36 ;  /* 0x0000002400057202 */ /* 0x000fe20000000f00 */
[----:B------:R-:W-:Y:S01]  /*6050*/  @!P0 HADD2.F32 R3, -RZ, R7.H0_H0 ;  /* 0x20000007ff038230 */ /* 0x000fe20000004100 */
[-C--:B------:R-:W-:Y:S01]  /*6060*/  @!P0 FMUL.FTZ R46, R34, R2.reuse ;  /* 0x00000002222e8220 */ /* 0x080fe20000410000 */
[--C-:B------:R-:W-:Y:S01]  /*6070*/  @!P0 SHF.R.U64 R43, R36, 0x10, R37.reuse ;  /* 0x00000010242b8819 */ /* 0x100fe20000001225 */
[----:B------:R-:W-:Y:S01]  /*6080*/  @!P0 HADD2.F32 R36, -RZ, R38.H0_H0 ;  /* 0x20000026ff248230 */ /* 0x000fe20000004100 */
[----:B------:R-:W-:Y:S01]  /*6090*/  @!P0 SHF.R.U32.HI R42, RZ, 0x10, R37 ;  /* 0x00000010ff2a8819 */ /* 0x000fe20000011625 */
[C---:B------:R-:W-:Y:S01]  /*60a0*/  @!P0 FMUL.FTZ R2, R3.reuse, R2 ;  /* 0x0000000203028220 */ /* 0x040fe20000410000 */
[----:B------:R-:W-:Y:S01]  /*60b0*/  @!P0 HADD2.F32 R35, -RZ, R5.H0_H0 ;  /* 0x20000005ff238230 */ /* 0x000fe20000004100 */
[----:B------:R-:W-:Y:S01]  /*60c0*/  @!P0 SHF.R.U32.HI R60, RZ, 0x10, R39 ;  /* 0x00000010ff3c8819 */ /* 0x000fe20000011627 */
[-C--:B------:R-:W-:Y:S01]  /*60d0*/  @!P0 FMUL.FTZ R39, R36, R4.reuse ;  /* 0x0000000424278220 */ /* 0x080fe20000410000 */
[----:B------:R-:W-:Y:S02]  /*60e0*/  @!P0 HADD2.F32 R5, -RZ, R6.H0_H0 ;  /* 0x20000006ff058230 */ /* 0x000fe40000004100 */
[-C--:B------:R-:W-:Y:S01]  /*60f0*/  @!P0 FFMA.FTZ R77, R3, R35.reuse, -R46 ;  /* 0x00000023034d8223 */ /* 0x080fe2000001082e */
[----:B------:R-:W-:Y:S01]  /*6100*/  @!P0 HADD2.F32 R37, -RZ, R41.H0_H0 ;  /* 0x20000029ff258230 */ /* 0x000fe20000004100 */
[----:B------:R-:W-:Y:S01]  /*6110*/  @!P0 FFMA.FTZ R2, R34, R35, R2 ;  /* 0x0000002322028223 */ /* 0x000fe20000010002 */
[----:B------:R-:W-:Y:S01]  /*6120*/  @!P0 MOV R46, R55 ;  /* 0x00000037002e8202 */ /* 0x000fe20000000f00 */
[C---:B------:R-:W-:Y:S01]  /*6130*/  @!P0 FMUL.FTZ R4, R5.reuse, R4 ;  /* 0x0000000405048220 */ /* 0x040fe20000410000 */
[----:B------:R-:W-:Y:S01]  /*6140*/  @!P0 HADD2.F32 R34, -RZ, R40.H1_H1 ;  /* 0x30000028ff228230 */ /* 0x000fe20000004100 */
[----:B------:R-:W-:Y:S01]  /*6150*/  @!P0 FFMA.FTZ R76, R5, R37, -R39 ;  /* 0x00000025054c8223 */ /* 0x000fe20000010827 */
[----:B------:R-:W-:Y:S02]  /*6160*/  @!P0 HADD2.F32 R5, -RZ, R9.H0_H0 ;  /* 0x20000009ff058230 */ /* 0x000fe40000004100 */
[----:B------:R-:W-:Y:S02]  /*6170*/  @!P0 HADD2.F32 R38, -RZ, R38.H1_H1 ;  /* 0x30000026ff268230 */ /* 0x000fe40000004100 */
[----:B------:R-:W-:Y:S02]  /*6180*/  @!P0 HADD2.F32 R8, -RZ, R8.H0_H0 ;  /* 0x20000008ff088230 */ /* 0x000fe40000004100 */
[----:B------:R-:W-:Y:S01]  /*6190*/  @!P0 HADD2.F32 R39, -RZ, R42.H0_H0 ;  /* 0x2000002aff278230 */ /* 0x000fe20000004100 */
[----:B------:R-:W-:Y:S01]  /*61a0*/  @!P0 FMUL.FTZ R9, R38, R5 ;  /* 0x0000000526098220 */ /* 0x000fe20000410000 */
[----:B------:R-:W-:Y:S02]  /*61b0*/  @!P0 HADD2.F32 R3, -RZ, R6.H1_H1 ;  /* 0x30000006ff038230 */ /* 0x000fe40000004100 */
[----:B------:R-:W-:Y:S02]  /*61c0*/  @!P0 HADD2.F32 R35, -RZ, R43.H0_H0 ;  /* 0x2000002bff238230 */ /* 0x000fe40000004100 */
[----:B------:R-:W-:Y:S01]  /*61d0*/  @!P0 HADD2.F32 R6, -RZ, R7.H1_H1 ;  /* 0x30000007ff068230 */ /* 0x000fe20000004100 */
[-C--:B------:R-:W-:Y:S01]  /*61e0*/  @!P0 FMUL.FTZ R7, R34, R8.reuse ;  /* 0x0000000822078220 */ /* 0x080fe20000410000 */
[----:B------:R-:W-:Y:S01]  /*61f0*/  @!P0 HADD2.F32 R43, -RZ, R45.H0_H0 ;  /* 0x2000002dff2b8230 */ /* 0x000fe20000004100 */
[C---:B------:R-:W-:Y:S01]  /*6200*/  @!P0 FFMA.FTZ R75, R3.reuse, R39, -R9 ;  /* 0x00000027034b8223 */ /* 0x040fe20000010809 */
[----:B------:R-:W-:Y:S01]  /*6210*/  @!P0 HADD2.F32 R41, -RZ, R44.H0_H0 ;  /* 0x2000002cff298230 */ /* 0x000fe20000004100 */
[----:B------:R-:W-:Y:S01]  /*6220*/  @!P0 IMAD.MOV.U32 R9, RZ, RZ, R54 ;  /* 0x000000ffff098224 */ /* 0x000fe200078e0036 */
[----:B------:R-:W-:Y:S01]  /*6230*/  @!P0 HADD2.F32 R45, -RZ, R47.H0_H0 ;  /* 0x2000002fff2d8230 */ /* 0x000fe20000004100 */
[----:B------:R-:W-:Y:S02]  /*6240*/  @!P0 FMUL.FTZ R5, R3, R5 ;  /* 0x0000000503058220 */ /* 0x000fe40000410000 */
[C---:B------:R-:W-:Y:S01]  /*6250*/  @!P0 FMUL.FTZ R3, R6.reuse, R8 ;  /* 0x0000000806038220 */ /* 0x040fe20000410000 */
[----:B------:R-:W-:Y:S01]  /*6260*/  @!P0 HADD2.F32 R42, -RZ, R9.H1_H1 ;  /* 0x30000009ff2a8230 */ /* 0x000fe20000004100 */
[-C--:B------:R-:W-:Y:S01]  /*6270*/  @!P0 FFMA.FTZ R74, R6, R35.reuse, -R7 ;  /* 0x00000023064a8223 */ /* 0x080fe20000010807 */
        /* <DEDUP_REMOVED lines=11> */
[----:B------:R-:W-:Y:S01]  /*6330*/  @!P0 FMUL.FTZ R7, R8, R7 ;  /* 0x0000000708078220 */ /* 0x000fe20000410000 */
[----:B------:R-:W-:Y:S01]  /*6340*/  @!P0 F2FP.PACK_AB R34, R74, R77 ;  /* 0x0000004d4a22823e */ /* 0x000fe200000000ff */
[----:B------:R-:W-:Y:S01]  /*6350*/  @!P0 FFMA.FTZ R73, R8, R43, -R11 ;  /* 0x0000002b08498223 */ /* 0x000fe2000001080b */
[----:B------:R-:W-:Y:S01]  /*6360*/  @!P0 MOV R17, R35 ;  /* 0x0000002300118202 */ /* 0x000fe20000000f00 */
[----:B------:R-:W-:Y:S01]  /*6370*/  @!P0 IMAD.MOV.U32 R8, RZ, RZ, R19 ;  /* 0x000000ffff088224 */ /* 0x000fe200078e0013 */
[----:B------:R-:W-:Y:S01]  /*6380*/  @!P0 MOV R16, R34 ;  /* 0x0000002200108202 */ /* 0x000fe20000000f00 */
[CC--:B------:R-:W-:Y:S01]  /*6390*/  @!P0 FFMA.FTZ R72, R9.reuse, R41.reuse, -R44 ;  /* 0x0000002909488223 */ /* 0x0c0fe2000001082c */
[----:B------:R-:W-:Y:S01]  /*63a0*/  @!P0 HADD2.F32 R11, -RZ, R24.H0_H0 ;  /* 0x20000018ff0b8230 */ /* 0x000fe20000004100 */
[----:B------:R-:W-:Y:S01]  /*63b0*/  @!P0 FMUL.FTZ R6, R9, R10 ;  /* 0x0000000a09068220 */ /* 0x000fe20000410000 */
[----:B------:R-:W-:Y:S01]  /*63c0*/  @!P0 HADD2.F32 R24, -RZ, R25.H0_H0 ;  /* 0x20000019ff188230 */ /* 0x000fe20000004100 */
[----:B------:R-:W-:Y:S01]  /*63d0*/  @!P0 F2FP.PACK_AB R4, R5, R4 ;  /* 0x000000040504823e */ /* 0x000fe200000000ff */
[--C-:B------:R-:W-:Y:S01]  /*63e0*/  @!P0 HADD2.F32 R44, -RZ, R46.reuse.H0_H0 ;  /* 0x2000002eff2c8230 */ /* 0x100fe20000004100 */
[----:B------:R-:W-:Y:S01]  /*63f0*/  @!P0 FFMA.FTZ R6, R40, R41, R6 ;  /* 0x0000002928068223 */ /* 0x000fe20000010006 */
[----:B------:R-:W-:Y:S01]  /*6400*/  @!P0 HADD2.F32 R25, -RZ, R46.H1_H1 ;  /* 0x3000002eff198230 */ /* 0x000fe20000004100 */
[----:B------:R-:W-:Y:S01]  /*6410*/  @!P0 FFMA.FTZ R7, R42, R43, R7 ;  /* 0x0000002b2a078223 */ /* 0x000fe20000010007 */
[--C-:B------:R-:W-:Y:S01]  /*6420*/  @!P0 HADD2.F32 R10, -RZ, R8.reuse.H1_H1 ;  /* 0x30000008ff0a8230 */ /* 0x100fe20000004100 */
[----:B------:R-:W-:Y:S01]  /*6430*/  @!P0 FMUL.FTZ R65, R44, R11 ;  /* 0x0000000b2c418220 */ /* 0x000fe20000410000 */
[----:B------:R-:W-:Y:S01]  /*6440*/  @!P0 HADD2.F32 R9, -RZ, R8.H0_H0 ;  /* 0x20000008ff098230 */ /* 0x000fe20000004100 */
[----:B------:R-:W-:Y:S01]  /*6450*/  @!P0 FMUL.FTZ R47, R25, R24 ;  /* 0x00000018192f8220 */ /* 0x000fe20000410000 */
[----:B------:R-:W-:Y:S01]  /*6460*/  @!P0 HADD2.F32 R46, -RZ, R60.H0_H0 ;  /* 0x2000003cff2e8230 */ /* 0x000fe20000004100 */
[----:B------:R-:W-:Y:S02]  /*6470*/  @!P0 IMAD.MOV.U32 R53, RZ, RZ, R4 ;  /* 0x000000ffff358224 */ /* 0x000fe400078e0004 */
[C---:B------:R-:W-:Y:S02]  /*6480*/  @!P0 FFMA.FTZ R65, R9.reuse, R45, -R65 ;  /* 0x0000002d09418223 */ /* 0x040fe40000010841 */
[C---:B------:R-:W-:Y:S02]  /*6490*/  @!P0 FFMA.FTZ R47, R10.reuse, R46, -R47 ;  /* 0x0000002e0a2f8223 */ /* 0x040fe4000001082f */
[----:B------:R-:W-:Y:S02]  /*64a0*/  @!P0 FMUL.FTZ R8, R9, R11 ;  /* 0x0000000b09088220 */ /* 0x000fe40000410000 */
[----:B------:R-:W-:Y:S01]  /*64b0*/  @!P0 FMUL.FTZ R9, R10, R24 ;  /* 0x000000180a098220 */ /* 0x000fe20000410000 */
[----:B------:R-:W-:Y:S01]  /*64c0*/  @!P0 F2FP.PACK_AB R24, R73, R72 ;  /* 0x000000484918823e */ /* 0x000fe200000000ff */
[----:B------:R-:W-:Y:S01]  /*64d0*/  @!P0 FFMA.FTZ R8, R44, R45, R8 ;  /* 0x0000002d2c088223 */ /* 0x000fe20000010008 */
[----:B------:R-:W-:Y:S01]  /*64e0*/  @!P0 F2FP.PACK_AB R11, R47, R65 ;  /* 0x000000412f0b823e */ /* 0x000fe200000000ff */
[----:B------:R-:W-:Y:S01]  /*64f0*/  @!P0 FFMA.FTZ R9, R25, R46, R9 ;  /* 0x0000002e19098223 */ /* 0x000fe20000010009 */
[----:B------:R-:W-:Y:S01]  /*6500*/  @!P0 F2FP.PACK_AB R10, R3, R2 ;  /* 0x00000002030a823e */ /* 0x000fe200000000ff */
[----:B------:R-:W-:Y:S01]  /*6510*/  @!P0 IMAD.MOV.U32 R18, RZ, RZ, R24 ;  /* 0x000000ffff128224 */ /* 0x000fe200078e0018 */
[----:B------:R-:W-:Y:S02]  /*6520*/  @!P0 MOV R19, R11 ;  /* 0x0000000b00138202 */ /* 0x000fe40000000f00 */
[----:B------:R-:W-:Y:S02]  /*6530*/  @!P0 F2FP.PACK_AB R3, R7, R6 ;  /* 0x000000060703823e */ /* 0x000fe400000000ff */
[----:B------:R-:W-:Y:S01]  /*6540*/  @!P0 F2FP.PACK_AB R2, R9, R8 ;  /* 0x000000080902823e */ /* 0x000fe200000000ff */
[----:B------:R1:W-:Y:S01]  /*6550*/  STG.E.128 [R68.64], R16 ;  /* 0x0000001044007986 */ /* 0x0003e2000c101d06 */
[----:B------:R-:W-:Y:S02]  /*6560*/  @!P0 MOV R52, R10 ;  /* 0x0000000a00348202 */ /* 0x000fe40000000f00 */
[----:B------:R-:W-:Y:S02]  /*6570*/  @!P0 MOV R54, R3 ;  /* 0x0000000300368202 */ /* 0x000fe40000000f00 */
[----:B------:R-:W-:Y:S05]  /*6580*/  @!P0 MOV R55, R2 ;  /* 0x0000000200378202 */ /* 0x000fea0000000f00 */
[----:B------:R1:W-:Y:S02]  /*6590*/  @!P2 STG.E.128 [R66.64], R52 ;  /* 0x000000344200a986 */ /* 0x0003e4000c101d06 */
.L_x_732:
[----:B------:R-:W-:Y:S05]  /*65a0*/  BSYNC B0 ;  /* 0x0000000000007941 */ /* 0x000fea0003800000 */
.L_x_731:
[----:B------:R-:W-:Y:S01]  /*65b0*/  ISETP.GE.AND P0, PT, R152, c[0x0][0x1d4], PT ;  /* 0x0000750098007a0c */ /* 0x000fe20003f06270 */
[----:B------:R-:W-:Y:S01]  /*65c0*/  @!UPT UIADD3 URZ, URZ, URZ, URZ ;  /* 0x0000003f3f3ff290 */ /* 0x000fe2000fffe03f */
[----:B------:R-:W-:Y:S11]  /*65d0*/  BSSY B0, `(.L_x_733) ;  /* 0x0000071000007945 */ /* 0x000ff60003800000 */
[----:B------:R-:W-:-:S05]  /*65e0*/  @P0 BRA `(.L_x_734) ;  /* 0x000006f000000947 */ /* 0x000fca0003800000 */
[----:B------:R-:W2:Y:S01]  /*65f0*/  LDS.128 R44, [R107+0x3c80] ;  /* 0x003c80006b2c7984 */ /* 0x000ea20000000c00 */
[----:B------:R-:W-:Y:S02]  /*6600*/  ISETP.GE.AND P2, PT, R83, c[0x0][0x1d4], PT ;  /* 0x0000750053007a0c */ /* 0x000fe40003f46270 */
[CC--:B------:R-:W-:Y:S04]  /*6610*/  IADD3 R2, P1, P0, R80.reuse, R71.reuse, R104 ;  /* 0x0000004750027210 */ /* 0x0c0fe8000783e068 */
[CC--:B------:R-:W-:Y:S01]  /*6620*/  IADD3.X R4, R79.reuse, R70.reuse, R118, P1, P0 ;  /* 0x000000464f047210 */ /* 0x0c0fe20000fe0476 */
        /* <DEDUP_REMOVED lines=12> */
[----:B------:R-:W-:Y:S01]  /*66f0*/  @!P0 HADD2.F32 R8, -RZ, R61.H0_H0 ;  /* 0x2000003dff088230 */ /* 0x000fe20000004100 */
        /* <DEDUP_REMOVED lines=28> */
[----:B------:R-:W-:Y:S01]  /*68c0*/  @!P0 F2FP.PACK_AB R13, R54, R55 ;  /* 0x00000037360d823e */ /* 0x000fe200000000ff */
[----:B------:R-:W-:Y:S01]  /*68d0*/  @!P0 HADD2.F32 R7, -RZ, R5.H0_H0 ;  /* 0x20000005ff078230 */ /* 0x000fe20000004100 */
[----:B------:R-:W-:Y:S01]  /*68e0*/  @!P0 SHF.R.U64 R36, R50, 0x10, R51 ;  /* 0x0000001032248819 */ /* 0x000fe20000001233 */
[----:B------:R-:W-:Y:S01]  /*68f0*/  @!P0 HADD2.F32 R25, -RZ, R9.H1_H1 ;  /* 0x30000009ff198230 */ /* 0x000fe20000004100 */
[-C--:B------:R-:W-:Y:S01]  /*6900*/  @!P0 FMUL.FTZ R12, R15, R4.reuse ;  /* 0x000000040f0c8220 */ /* 0x080fe20000410000 */
[----:B------:R-:W-:Y:S01]  /*6910*/  @!P0 HADD2.F32 R8, -RZ, R6.H0_H0 ;  /* 0x20000006ff088230 */ /* 0x000fe20000004100 */
[C---:B------:R-:W-:Y:S01]  /*6920*/  @!P0 FMUL.FTZ R4, R7.reuse, R4 ;  /* 0x0000000407048220 */ /* 0x040fe20000410000 */
[----:B------:R-:W-:Y:S01]  /*6930*/  @!P0 MOV R16, R13 ;  /* 0x0000000d00108202 */ /* 0x000fe20000000f00 */
[----:B------:R-:W-:Y:S01]  /*6940*/  @!P0 FFMA.FTZ R51, R7, R24, -R12 ;  /* 0x0000001807338223 */ /* 0x000fe2000001080c */
[----:B------:R-:W-:Y:S01]  /*6950*/  @!P0 MOV R7, R19 ;  /* 0x0000001300078202 */ /* 0x000fe20000000f00 */
[----:B------:R-:W-:Y:S01]  /*6960*/  @!P0 IMAD.MOV.U32 R12, RZ, RZ, R47 ;  /* 0x000000ffff0c8224 */ /* 0x000fe200078e002f */
[----:B------:R-:W-:Y:S01]  /*6970*/  @!P0 HADD2.F32 R26, -RZ, R34.H0_H0 ;  /* 0x20000022ff1a8230 */ /* 0x000fe20000004100 */
[----:B------:R-:W-:Y:S01]  /*6980*/  @!P0 FMUL.FTZ R9, R25, R8 ;  /* 0x0000000819098220 */ /* 0x000fe20000410000 */
[----:B------:R-:W-:Y:S01]  /*6990*/  @!P0 HADD2.F32 R6, -RZ, R5.H1_H1 ;  /* 0x30000005ff068230 */ /* 0x000fe20000004100 */
[----:B------:R-:W-:Y:S01]  /*69a0*/  @!P0 FFMA.FTZ R4, R15, R24, R4 ;  /* 0x000000180f048223 */ /* 0x000fe20000010004 */
[----:B------:R-:W-:Y:S02]  /*69b0*/  @!P0 HADD2.F32 R37, -RZ, R12.H0_H0 ;  /* 0x2000000cff258230 */ /* 0x000fe40000004100 */
[----:B------:R-:W-:Y:S01]  /*69c0*/  @!P0 HADD2.F32 R10, -RZ, R10.H0_H0 ;  /* 0x2000000aff0a8230 */ /* 0x000fe20000004100 */
[C---:B------:R-:W-:Y:S01]  /*69d0*/  @!P0 FMUL.FTZ R5, R6.reuse, R8 ;  /* 0x0000000806058220 */ /* 0x040fe20000410000 */
[----:B------:R-:W-:Y:S01]  /*69e0*/  @!P0 HADD2.F32 R39, -RZ, R12.H1_H1 ;  /* 0x3000000cff278230 */ /* 0x000fe20000004100 */
[-C--:B------:R-:W-:Y:S01]  /*69f0*/  @!P0 FFMA.FTZ R50, R6, R26.reuse, -R9 ;  /* 0x0000001a06328223 */ /* 0x080fe20000010809 */
[----:B------:R-:W-:Y:S01]  /*6a00*/  @!P0 HADD2.F32 R9, -RZ, R7.H0_H0 ;  /* 0x20000007ff098230 */ /* 0x000fe20000004100 */
[----:B------:R-:W-:Y:S01]  /*6a10*/  @!P0 FFMA.FTZ R5, R25, R26, R5 ;  /* 0x0000001a19058223 */ /* 0x000fe20000010005 */
[----:B------:R-:W-:Y:S02]  /*6a20*/  @!P0 HADD2.F32 R6, -RZ, R27.H0_H0 ;  /* 0x2000001bff068230 */ /* 0x000fe40000004100 */
[----:B------:R-:W-:Y:S01]  /*6a30*/  @!P0 HADD2.F32 R7, -RZ, R7.H1_H1 ;  /* 0x30000007ff078230 */ /* 0x000fe20000004100 */
[----:B------:R-:W-:Y:S01]  /*6a40*/  @!P0 F2FP.PACK_AB R14, R50, R51 ;  /* 0x00000033320e823e */ /* 0x000fe200000000ff */
[--C-:B------:R-:W-:Y:S01]  /*6a50*/  @!P0 HADD2.F32 R38, -RZ, R62.reuse.H0_H0 ;  /* 0x2000003eff268230 */ /* 0x100fe20000004100 */
[----:B------:R-:W-:Y:S01]  /*6a60*/  @!P0 FMUL.FTZ R12, R37, R6 ;  /* 0x00000006250c8220 */ /* 0x000fe20000410000 */
[----:B------:R-:W-:Y:S01]  /*6a70*/  @!P0 F2FP.PACK_AB R4, R5, R4 ;  /* 0x000000040504823e */ /* 0x000fe200000000ff */
[----:B------:R-:W-:Y:S01]  /*6a80*/  @!P0 FMUL.FTZ R8, R9, R6 ;  /* 0x0000000609088220 */ /* 0x000fe20000410000 */
[----:B------:R-:W-:Y:S01]  /*6a90*/  @!P0 MOV R17, R14 ;  /* 0x0000000e00118202 */ /* 0x000fe20000000f00 */
[----:B------:R-:W-:Y:S01]  /*6aa0*/  @!P0 FMUL.FTZ R6, R39, R10 ;  /* 0x0000000a27068220 */ /* 0x000fe20000410000 */
[----:B------:R-:W-:Y:S01]  /*6ab0*/  @!P0 HADD2.F32 R34, -RZ, R62.H1_H1 ;  /* 0x3000003eff228230 */ /* 0x000fe20000004100 */
[----:B------:R-:W-:Y:S01]  /*6ac0*/  @!P0 FFMA.FTZ R49, R9, R38, -R12 ;  /* 0x0000002609318223 */ /* 0x000fe2000001080c */
[----:B------:R-:W-:Y:S01]  /*6ad0*/  @!P0 HADD2.F32 R12, -RZ, R11.H0_H0 ;  /* 0x2000000bff0c8230 */ /* 0x000fe20000004100 */
[C---:B------:R-:W-:Y:S01]  /*6ae0*/  @!P0 FMUL.FTZ R9, R7.reuse, R10 ;  /* 0x0000000a07098220 */ /* 0x040fe20000410000 */
[----:B------:R-:W-:Y:S01]  /*6af0*/  @!P0 HADD2.F32 R36, -RZ, R36.H0_H0 ;  /* 0x20000024ff248230 */ /* 0x000fe20000004100 */
[----:B------:R-:W-:Y:S01]  /*6b00*/  @!P0 FFMA.FTZ R48, R7, R40, -R6 ;  /* 0x0000002807308223 */ /* 0x000fe20000010806 */
[----:B------:R-:W-:Y:S01]  /*6b10*/  @!P0 HADD2.F32 R6, -RZ, R27.H1_H1 ;  /* 0x3000001bff068230 */ /* 0x000fe20000004100 */
[----:B------:R-:W-:Y:S01]  /*6b20*/  @!P0 IMAD.MOV.U32 R7, RZ, RZ, R18 ;  /* 0x000000ffff078224 */ /* 0x000fe200078e0012 */
[--C-:B------:R-:W-:Y:S01]  /*6b30*/  @!P0 HADD2.F32 R27, -RZ, R35.reuse.H0_H0 ;  /* 0x20000023ff1b8230 */ /* 0x100fe20000004100 */
[----:B------:R-:W-:Y:S01]  /*6b40*/  @!P0 IMAD.MOV.U32 R45, RZ, RZ, R4 ;  /* 0x000000ffff2d8224 */ /* 0x000fe200078e0004 */
[----:B------:R-:W-:Y:S02]  /*6b50*/  @!P0 HADD2.F32 R35, -RZ, R35.H1_H1 ;  /* 0x30000023ff238230 */ /* 0x000fe40000004100 */
[--C-:B------:R-:W-:Y:S02]  /*6b60*/  @!P0 HADD2.F32 R11, -RZ, R7.reuse.H0_H0 ;  /* 0x20000007ff0b8230 */ /* 0x100fe40000004100 */
[----:B------:R-:W-:Y:S01]  /*6b70*/  @!P0 HADD2.F32 R10, -RZ, R7.H1_H1 ;  /* 0x30000007ff0a8230 */ /* 0x000fe20000004100 */
[----:B------:R-:W-:Y:S02]  /*6b80*/  @!P0 FMUL.FTZ R7, R27, R6 ;  /* 0x000000061b078220 */ /* 0x000fe40000410000 */
[----:B------:R-:W-:Y:S02]  /*6b90*/  @!P0 FMUL.FTZ R41, R35, R12 ;  /* 0x0000000c23298220 */ /* 0x000fe40000410000 */
[C---:B------:R-:W-:Y:S02]  /*6ba0*/  @!P0 FMUL.FTZ R6, R11.reuse, R6 ;  /* 0x000000060b068220 */ /* 0x040fe40000410000 */
[----:B------:R-:W-:Y:S02]  /*6bb0*/  @!P0 FFMA.FTZ R11, R11, R34, -R7 ;  /* 0x000000220b0b8223 */ /* 0x000fe40000010807 */
[C---:B------:R-:W-:Y:S02]  /*6bc0*/  @!P0 FFMA.FTZ R41, R10.reuse, R36, -R41 ;  /* 0x000000240a298223 */ /* 0x040fe40000010829 */
[----:B------:R-:W-:Y:S01]  /*6bd0*/  @!P0 FMUL.FTZ R7, R10, R12 ;  /* 0x0000000c0a078220 */ /* 0x000fe20000410000 */
[----:B------:R-:W-:Y:S01]  /*6be0*/  @!P0 F2FP.PACK_AB R12, R48, R49 ;  /* 0x00000031300c823e */ /* 0x000fe200000000ff */
[----:B------:R-:W-:Y:S01]  /*6bf0*/  @!P0 FFMA.FTZ R6, R27, R34, R6 ;  /* 0x000000221b068223 */ /* 0x000fe20000010006 */
[----:B------:R-:W-:Y:S01]  /*6c00*/  @!P0 F2FP.PACK_AB R11, R41, R11 ;  /* 0x0000000b290b823e */ /* 0x000fe200000000ff */
[----:B------:R-:W-:Y:S01]  /*6c10*/  @!P0 FFMA.FTZ R7, R35, R36, R7 ;  /* 0x0000002423078223 */ /* 0x000fe20000010007 */
[----:B------:R-:W-:Y:S01]  /*6c20*/  @!P0 MOV R19, R12 ;  /* 0x0000000c00138202 */ /* 0x000fe20000000f00 */
[----:B------:R-:W-:Y:S01]  /*6c30*/  @!P0 FFMA.FTZ R8, R37, R38, R8 ;  /* 0x0000002625088223 */ /* 0x000fe20000010008 */
[----:B------:R-:W-:Y:S01]  /*6c40*/  @!P0 F2FP.PACK_AB R10, R3, R2 ;  /* 0x00000002030a823e */ /* 0x000fe200000000ff */
[----:B------:R-:W-:Y:S01]  /*6c50*/  @!P0 FFMA.FTZ R9, R39, R40, R9 ;  /* 0x0000002827098223 */ /* 0x000fe20000010009 */
[----:B------:R-:W-:Y:S01]  /*6c60*/  @!P0 F2FP.PACK_AB R3, R7, R6 ;  /* 0x000000060703823e */ /* 0x000fe200000000ff */
[----:B------:R-:W-:Y:S01]  /*6c70*/  @!P0 IMAD.MOV.U32 R18, RZ, RZ, R11 ;  /* 0x000000ffff128224 */ /* 0x000fe200078e000b */
[----:B------:R-:W-:Y:S02]  /*6c80*/  @!P0 MOV R44, R10 ;  /* 0x0000000a002c8202 */ /* 0x000fe40000000f00 */
[----:B------:R-:W-:Y:S02]  /*6c90*/  @!P0 F2FP.PACK_AB R2, R9, R8 ;  /* 0x000000080902823e */ /* 0x000fe400000000ff */
[----:B------:R1:W-:Y:S01]  /*6ca0*/  STG.E.128 [R52.64], R16 ;  /* 0x0000001034007986 */ /* 0x0003e2000c101d06 */
[----:B------:R-:W-:Y:S02]  /*6cb0*/  @!P0 MOV R46, R3 ;  /* 0x00000003002e8202 */ /* 0x000fe40000000f00 */
[----:B------:R-:W-:Y:S05]  /*6cc0*/  @!P0 MOV R47, R2 ;  /* 0x00000002002f8202 */ /* 0x000fea0000000f00 */
[----:B------:R1:W-:Y:S02]  /*6cd0*/  @!P2 STG.E.128 [R42.64], R44 ;  /* 0x0000002c2a00a986 */ /* 0x0003e4000c101d06 */
.L_x_734:
[----:B------:R-:W-:Y:S05]  /*6ce0*/  BSYNC B0 ;  /* 0x0000000000007941 */ /* 0x000fea0003800000 */
.L_x_733:
[----:B------:R-:W-:Y:S11]  /*6cf0*/  ISETP.GE.AND P0, PT, R109, c[0x0][0x1d4], PT ;  /* 0x000075006d007a0c */ /* 0x000ff60003f06270 */
[----:B------:R-:W-:Y:S02]  /*6d00*/  @!UPT UIADD3 URZ, URZ, URZ, URZ ;  /* 0x0000003f3f3ff290 */ /* 0x000fe4000fffe03f */
[----:B------:R-:W-:-:S05]  /*6d10*/  @P0 BRA `(.L_x_718) ;  /* 0x0000091000000947 */ /* 0x000fca0003800000 */
[----:B------:R-:W-:Y:S01]  /*6d20*/  LDS.128 R36, [R106+0x3c80] ;  /* 0x003c80006a247984 */ /* 0x000fe20000000c00 */
[----:B------:R-:W-:Y:S04]  /*6d30*/  IADD3 R2, P1, P0, R80, R71, R89 ;  /* 0x0000004750027210 */ /* 0x000fe8000783e059 */
[----:B------:R-:W-:Y:S02]  /*6d40*/  IADD3.X R3, R79, R70, R117, P1, P0 ;  /* 0x000000464f037210 */ /* 0x000fe40000fe0475 */
[C---:B-1----:R-:W-:Y:S01]  /*6d50*/  LEA R44, P0, R2.reuse, c[0x0][0x1c8], 0x1 ;  /* 0x00007200022c7a11 */ /* 0x042fe200078008ff */
[----:B------:R-:W1:Y:S03]  /*6d60*/  LDS.128 R12, [R112+0x3c80] ;  /* 0x003c8000700c7984 */ /* 0x000e660000000c00 */
[----:B------:R-:W-:Y:S02]  /*6d70*/  LEA.HI.X R45, R2, c[0x0][0x1cc], R3, 0x1, P0 ;  /* 0x00007300022d7a11 */ /* 0x000fe400000f0c03 */
[----:B------:R-:W-:Y:S11]  /*6d80*/  ISETP.GE.AND P0, PT, R109, c[0x0][0x27c], PT ;  /* 0x00009f006d007a0c */ /* 0x000ff60003f06270 */
[----:B------:R-:W-:Y:S02]  /*6d90*/  @!UPT UIADD3 URZ, URZ, URZ, URZ ;  /* 0x0000003f3f3ff290 */ /* 0x000fe4000fffe03f */
[--C-:B------:R-:W-:Y:S01]  /*6da0*/  @!P0 SHF.R.U64 R11, R22, 0x10, R23.reuse ;  /* 0x00000010160b8819 */ /* 0x100fe20000001217 */
[--C-:B------:R-:W-:Y:S01]  /*6db0*/  @!P0 HADD2.F32 R2, -RZ, R28.reuse.H0_H0 ;  /* 0x2000001cff028230 */ /* 0x100fe20000004100 */
[----:B------:R-:W-:Y:S01]  /*6dc0*/  @!P0 SHF.R.U32.HI R10, RZ, 0x10, R23 ;  /* 0x00000010ff0a8819 */ /* 0x000fe20000011617 */
[----:B------:R-:W-:Y:S01]  /*6dd0*/  @!P0 HADD2.F32 R3, -RZ, R28.H1_H1 ;  /* 0x3000001cff038230 */ /* 0x000fe20000004100 */
[--C-:B------:R-:W-:Y:S01]  /*6de0*/  @!P0 SHF.R.U32.HI R8, RZ, 0x10, R21.reuse ;  /* 0x00000010ff088819 */ /* 0x100fe20000011615 */
[--C-:B------:R-:W-:Y:S01]  /*6df0*/  @!P0 HADD2.F32 R17, -RZ, R63.reuse.H0_H0 ;  /* 0x2000003fff118230 */ /* 0x100fe20000004100 */
[----:B------:R-:W-:Y:S01]  /*6e00*/  @!P0 SHF.R.U64 R9, R20, 0x10, R21 ;  /* 0x0000001014098819 */ /* 0x000fe20000001215 */
[----:B------:R-:W-:Y:S01]  /*6e10*/  @!P0 HADD2.F32 R20, -RZ, R63.H1_H1 ;  /* 0x3000003fff148230 */ /* 0x000fe20000004100 */
[--C-:B------:R-:W-:Y:S01]  /*6e20*/  @!P0 SHF.R.U64 R25, R56, 0x10, R57.reuse ;  /* 0x0000001038198819 */ /* 0x100fe20000001239 */
[----:B------:R-:W-:Y:S01]  /*6e30*/  @!P0 HADD2.F32 R10, -RZ, R10.H0_H0 ;  /* 0x2000000aff0a8230 */ /* 0x000fe20000004100 */
[----:B------:R-:W-:Y:S01]  /*6e40*/  @!P0 SHF.R.U32.HI R24, RZ, 0x10, R57 ;  /* 0x00000010ff188819 */ /* 0x000fe20000011639 */
[----:B------:R-:W-:Y:S01]  /*6e50*/  @!P0 HADD2.F32 R9, -RZ, R9.H0_H0 ;  /* 0x20000009ff098230 */ /* 0x000fe20000004100 */
[--C-:B------:R-:W-:Y:S01]  /*6e60*/  @!P0 SHF.R.U32.HI R26, RZ, 0x10, R59.reuse ;  /* 0x00000010ff1a8819 */ /* 0x100fe2000001163b */
[----:B------:R-:W-:Y:S01]  /*6e70*/  @!P0 HADD2.F32 R28, -RZ, R64.H0_H0 ;  /* 0x20000040ff1c8230 */ /* 0x000fe20000004100 */
[----:B------:R-:W-:Y:S03]  /*6e80*/  @!P0 SHF.R.U64 R40, R58, 0x10, R59 ;  /* 0x000000103a288819 */ /* 0x000fe6000000123b */
[----:B------:R-:W-:Y:S02]  /*6e90*/  @!P0 HADD2.F32 R35, -RZ, R26.H0_H0 ;  /* 0x2000001aff238230 */ /* 0x000fe40000004100 */
[----:B------:R-:W-:Y:S01]  /*6ea0*/  @!P0 HADD2.F32 R26, -RZ, R40.H0_H0 ;  /* 0x20000028ff1a8230 */ /* 0x000fe20000004100 */
[----:B-1----:R-:W-:Y:S02]  /*6eb0*/  @!P0 MOV R7, R12 ;  /* 0x0000000c00078202 */ /* 0x002fe40000000f00 */
[----:B------:R-:W-:Y:S02]  /*6ec0*/  @!P0 MOV R23, R36 ;  /* 0x0000002400178202 */ /* 0x000fe40000000f00 */
[----:B------:R-:W-:Y:S01]  /*6ed0*/  @!P0 MOV R18, R37 ;  /* 0x0000002500128202 */ /* 0x000fe20000000f00 */
[----:B------:R-:W-:Y:S01]  /*6ee0*/  @!P0 HADD2.F32 R4, -RZ, R7.H0_H0 ;  /* 0x20000007ff048230 */ /* 0x000fe20000004100 */
[----:B------:R-:W-:Y:S01]  /*6ef0*/  @!P0 MOV R6, R13 ;  /* 0x0000000d00068202 */ /* 0x000fe20000000f00 */
[--C-:B------:R-:W-:Y:S02]  /*6f00*/  @!P0 HADD2.F32 R16, -RZ, R23.reuse.H0_H0 ;  /* 0x20000017ff108230 */ /* 0x100fe40000004100 */
[----:B------:R-:W-:Y:S02]  /*6f10*/  @!P0 HADD2.F32 R19, -RZ, R18.H0_H0 ;  /* 0x20000012ff138230 */ /* 0x000fe40000004100 */
[----:B------:R-:W-:Y:S01]  /*6f20*/  @!P0 HADD2.F32 R5, -RZ, R6.H0_H0 ;  /* 0x20000006ff058230 */ /* 0x000fe20000004100 */
[-C--:B------:R-:W-:Y:S02]  /*6f30*/  @!P0 FMUL.FTZ R22, R16, R2.reuse ;  /* 0x0000000210168220 */ /* 0x080fe40000410000 */
[C---:B------:R-:W-:Y:S02]  /*6f40*/  @!P0 FMUL.FTZ R2, R4.reuse, R2 ;  /* 0x0000000204028220 */ /* 0x040fe40000410000 */
[----:B------:R-:W-:Y:S02]  /*6f50*/  @!P0 FMUL.FTZ R21, R19, R3 ;  /* 0x0000000313158220 */ /* 0x000fe40000410000 */
[-C--:B------:R-:W-:Y:S01]  /*6f60*/  @!P0 FFMA.FTZ R48, R4, R17.reuse, -R22 ;  /* 0x0000001104308223 */ /* 0x080fe20000010816 */
[----:B------:R-:W-:Y:S01]  /*6f70*/  @!P0 HADD2.F32 R22, -RZ, R24.H0_H0 ;  /* 0x20000018ff168230 */ /* 0x000fe20000004100 */
[----:B------:R-:W-:Y:S01]  /*6f80*/  @!P0 FFMA.FTZ R2, R16, R17, R2 ;  /* 0x0000001110028223 */ /* 0x000fe20000010002 */
[----:B------:R-:W-:Y:S01]  /*6f90*/  @!P0 HADD2.F32 R17, -RZ, R23.H1_H1 ;  /* 0x30000017ff118230 */ /* 0x000fe20000004100 */
[C---:B------:R-:W-:Y:S01]  /*6fa0*/  @!P0 FMUL.FTZ R4, R5.reuse, R3 ;  /* 0x0000000305048220 */ /* 0x040fe20000410000 */
[----:B------:R-:W-:Y:S01]  /*6fb0*/  @!P0 HADD2.F32 R3, -RZ, R6.H1_H1 ;  /* 0x30000006ff038230 */ /* 0x000fe20000004100 */
[----:B------:R-:W-:Y:S01]  /*6fc0*/  @!P0 FFMA.FTZ R47, R5, R20, -R21 ;  /* 0x00000014052f8223 */ /* 0x000fe20000010815 */
[----:B------:R-:W-:Y:S02]  /*6fd0*/  @!P0 HADD2.F32 R21, -RZ, R18.H1_H1 ;  /* 0x30000012ff158230 */ /* 0x000fe40000004100 */
[----:B------:R-:W-:Y:S02]  /*6fe0*/  @!P0 HADD2.F32 R5, -RZ, R8.H0_H0 ;  /* 0x20000008ff058230 */ /* 0x000fe40000004100 */
[----:B------:R-:W-:Y:S01]  /*6ff0*/  @!P0 HADD2.F32 R18, -RZ, R25.H0_H0 ;  /* 0x20000019ff128230 */ /* 0x000fe20000004100 */
[----:B------:R-:W-:Y:S01]  /*7000*/  @!P0 MOV R25, R38 ;  /* 0x0000002600198202 */ /* 0x000fe20000000f00 */
[----:B------:R-:W-:Y:S01]  /*7010*/  @!P0 HADD2.F32 R6, -RZ, R7.H1_H1 ;  /* 0x30000007ff068230 */ /* 0x000fe20000004100 */
[----:B------:R-:W-:Y:S01]  /*7020*/  @!P0 FMUL.FTZ R8, R21, R5 ;  /* 0x0000000515088220 */ /* 0x000fe20000410000 */
[----:B------:R-:W-:Y:S01]  /*7030*/  @!P0 HADD2.F32 R24, -RZ, R64.H1_H1 ;  /* 0x30000040ff188230 */ /* 0x000fe20000004100 */
[----:B------:R-:W-:Y:S01]  /*7040*/  @!P0 FMUL.FTZ R7, R17, R9 ;  /* 0x0000000911078220 */ /* 0x000fe20000410000 */
[--C-:B------:R-:W-:Y:S01]  /*7050*/  @!P0 HADD2.F32 R23, -RZ, R25.reuse.H0_H0 ;  /* 0x20000019ff178230 */ /* 0x100fe20000004100 */
[C---:B------:R-:W-:Y:S01]  /*7060*/  @!P0 FFMA.FTZ R46, R3.reuse, R22, -R8 ;  /* 0x00000016032e8223 */ /* 0x040fe20000010808 */
[----:B------:R-:W-:Y:S01]  /*7070*/  @!P0 HADD2.F32 R25, -RZ, R25.H1_H1 ;  /* 0x30000019ff198230 */ /* 0x000fe20000004100 */
[----:B------:R-:W-:Y:S02]  /*7080*/  @!P0 IMAD.MOV.U32 R8, RZ, RZ, R39 ;  /* 0x000000ffff088224 */ /* 0x000fe400078e0027 */
[CC--:B------:R-:W-:Y:S01]  /*7090*/  @!P0 FFMA.FTZ R43, R6.reuse, R18.reuse, -R7 ;  /* 0x00000012062b8223 */ /* 0x0c0fe20000010807 */
[----:B------:R-:W-:Y:S01]  /*70a0*/  @!P0 MOV R7, R15 ;  /* 0x0000000f00078202 */ /* 0x000fe20000000f00 */
[----:B------:R-:W-:Y:S01]  /*70b0*/  @!P0 FMUL.FTZ R5, R3, R5 ;  /* 0x0000000503058220 */ /* 0x000fe20000410000 */
[--C-:B------:R-:W-:Y:S01]  /*70c0*/  @!P0 HADD2.F32 R27, -RZ, R8.reuse.H0_H0 ;  /* 0x20000008ff1b8230 */ /* 0x100fe20000004100 */
[----:B------:R-:W-:Y:S01]  /*70d0*/  @!P0 FMUL.FTZ R3, R6, R9 ;  /* 0x0000000906038220 */ /* 0x000fe20000410000 */
[----:B------:R-:W-:Y:S02]  /*70e0*/  @!P0 HADD2.F32 R6, -RZ, R29.H0_H0 ;  /* 0x2000001dff068230 */ /* 0x000fe40000004100 */
[--C-:B------:R-:W-:Y:S01]  /*70f0*/  @!P0 HADD2.F32 R9, -RZ, R7.reuse.H0_H0 ;  /* 0x20000007ff098230 */ /* 0x100fe20000004100 */
[----:B------:R-:W-:Y:S01]  /*7100*/  @!P0 FFMA.FTZ R3, R17, R18, R3 ;  /* 0x0000001211038223 */ /* 0x000fe20000010003 */
[----:B------:R-:W-:Y:S01]  /*7110*/  @!P0 HADD2.F32 R34, -RZ, R8.H1_H1 ;  /* 0x30000008ff228230 */ /* 0x000fe20000004100 */
[-C--:B------:R-:W-:Y:S01]  /*7120*/  @!P0 FMUL.FTZ R16, R27, R6.reuse ;  /* 0x000000061b108220 */ /* 0x080fe20000410000 */
[----:B------:R-:W-:Y:S01]  /*7130*/  @!P0 HADD2.F32 R7, -RZ, R7.H1_H1 ;  /* 0x30000007ff078230 */ /* 0x000fe20000004100 */
[----:B------:R-:W-:Y:S01]  /*7140*/  @!P0 FMUL.FTZ R8, R9, R6 ;  /* 0x0000000609088220 */ /* 0x000fe20000410000 */
[----:B------:R-:W-:Y:S01]  /*7150*/  @!P0 F2FP.PACK_AB R17, R43, R48 ;  /* 0x000000302b11823e */ /* 0x000fe200000000ff */
[----:B------:R-:W-:Y:S01]  /*7160*/  @!P0 FMUL.FTZ R6, R34, R10 ;  /* 0x0000000a22068220 */ /* 0x000fe20000410000 */
[----:B------:R-:W-:Y:S01]  /*7170*/  @!P0 F2FP.PACK_AB R18, R46, R47 ;  /* 0x0000002f2e12823e */ /* 0x000fe200000000ff */
[----:B------:R-:W-:Y:S01]  /*7180*/  @!P0 FFMA.FTZ R42, R9, R28, -R16 ;  /* 0x0000001c092a8223 */ /* 0x000fe20000010810 */
[----:B------:R-:W-:Y:S01]  /*7190*/  @!P0 HADD2.F32 R16, -RZ, R11.H0_H0 ;  /* 0x2000000bff108230 */ /* 0x000fe20000004100 */
[C---:B------:R-:W-:Y:S01]  /*71a0*/  @!P0 FMUL.FTZ R9, R7.reuse, R10 ;  /* 0x0000000a07098220 */ /* 0x040fe20000410000 */
[----:B------:R-:W-:Y:S01]  /*71b0*/  @!P0 MOV R13, R18 ;  /* 0x00000012000d8202 */ /* 0x000fe20000000f00 */
[----:B------:R-:W-:Y:S01]  /*71c0*/  @!P0 FFMA.FTZ R41, R7, R35, -R6 ;  /* 0x0000002307298223 */ /* 0x000fe20000010806 */
[----:B------:R-:W-:Y:S01]  /*71d0*/  @!P0 MOV R7, R14 ;  /* 0x0000000e00078202 */ /* 0x000fe20000000f00 */
[----:B------:R-:W-:Y:S01]  /*71e0*/  @!P0 FFMA.FTZ R4, R19, R20, R4 ;  /* 0x0000001413048223 */ /* 0x000fe20000010004 */
[----:B------:R-:W-:Y:S01]  /*71f0*/  @!P0 HADD2.F32 R6, -RZ, R29.H1_H1 ;  /* 0x3000001dff068230 */ /* 0x000fe20000004100 */
[----:B------:R-:W-:Y:S02]  /*7200*/  @!P0 FMUL.FTZ R29, R25, R16 ;  /* 0x00000010191d8220 */ /* 0x000fe40000410000 */
[--C-:B------:R-:W-:Y:S01]  /*7210*/  @!P0 HADD2.F32 R11, -RZ, R7.reuse.H0_H0 ;  /* 0x20000007ff0b8230 */ /* 0x100fe20000004100 */
[----:B------:R-:W-:Y:S01]  /*7220*/  @!P0 FFMA.FTZ R5, R21, R22, R5 ;  /* 0x0000001615058223 */ /* 0x000fe20000010005 */
[----:B------:R-:W-:Y:S01]  /*7230*/  @!P0 HADD2.F32 R10, -RZ, R7.H1_H1 ;  /* 0x30000007ff0a8230 */ /* 0x000fe20000004100 */
[-C--:B------:R-:W-:Y:S02]  /*7240*/  @!P0 FMUL.FTZ R7, R23, R6.reuse ;  /* 0x0000000617078220 */ /* 0x080fe40000410000 */
[----:B------:R-:W-:Y:S01]  /*7250*/  @!P0 FMUL.FTZ R6, R11, R6 ;  /* 0x000000060b068220 */ /* 0x000fe20000410000 */
[----:B------:R-:W-:Y:S01]  /*7260*/  @!P0 F2FP.PACK_AB R4, R5, R4 ;  /* 0x000000040504823e */ /* 0x000fe200000000ff */
[----:B------:R-:W-:Y:S02]  /*7270*/  @!P0 FFMA.FTZ R11, R11, R24, -R7 ;  /* 0x000000180b0b8223 */ /* 0x000fe40000010807 */
[C---:B------:R-:W-:Y:S01]  /*7280*/  @!P0 FFMA.FTZ R29, R10.reuse, R26, -R29 ;  /* 0x0000001a0a1d8223 */ /* 0x040fe2000001081d */
[----:B------:R-:W-:Y:S01]  /*7290*/  @!P0 MOV R37, R4 ;  /* 0x0000000400258202 */ /* 0x000fe20000000f00 */
[----:B------:R-:W-:Y:S01]  /*72a0*/  @!P0 FMUL.FTZ R7, R10, R16 ;  /* 0x000000100a078220 */ /* 0x000fe20000410000 */
[----:B------:R-:W-:Y:S01]  /*72b0*/  @!P0 F2FP.PACK_AB R16, R41, R42 ;  /* 0x0000002a2910823e */ /* 0x000fe200000000ff */
[----:B------:R-:W-:Y:S01]  /*72c0*/  @!P0 FFMA.FTZ R6, R23, R24, R6 ;  /* 0x0000001817068223 */ /* 0x000fe20000010006 */
[----:B------:R-:W-:Y:S01]  /*72d0*/  @!P0 F2FP.PACK_AB R11, R29, R11 ;  /* 0x0000000b1d0b823e */ /* 0x000fe200000000ff */
[----:B------:R-:W-:Y:S01]  /*72e0*/  @!P0 FFMA.FTZ R7, R25, R26, R7 ;  /* 0x0000001a19078223 */ /* 0x000fe20000010007 */
[----:B------:R-:W-:Y:S01]  /*72f0*/  @!P0 MOV R15, R16 ;  /* 0x00000010000f8202 */ /* 0x000fe20000000f00 */
[----:B------:R-:W-:Y:S01]  /*7300*/  @!P0 FFMA.FTZ R8, R27, R28, R8 ;  /* 0x0000001c1b088223 */ /* 0x000fe20000010008 */
[----:B------:R-:W-:Y:S01]  /*7310*/  @!P0 MOV R14, R11 ;  /* 0x0000000b000e8202 */ /* 0x000fe20000000f00 */
[----:B------:R-:W-:Y:S01]  /*7320*/  @!P0 IMAD.MOV.U32 R12, RZ, RZ, R17 ;  /* 0x000000ffff0c8224 */ /* 0x000fe200078e0011 */
[----:B------:R-:W-:Y:S01]  /*7330*/  @!P0 F2FP.PACK_AB R10, R3, R2 ;  /* 0x00000002030a823e */ /* 0x000fe200000000ff */
[----:B------:R-:W-:Y:S01]  /*7340*/  @!P0 FFMA.FTZ R9, R34, R35, R9 ;  /* 0x0000002322098223 */ /* 0x000fe20000010009 */
[----:B------:R-:W-:Y:S02]  /*7350*/  @!P0 F2FP.PACK_AB R3, R7, R6 ;  /* 0x000000060703823e */ /* 0x000fe400000000ff */
[----:B------:R1:W-:Y:S01]  /*7360*/  STG.E.128 [R44.64], R12 ;  /* 0x0000000c2c007986 */ /* 0x0003e2000c101d06 */
[----:B------:R-:W-:Y:S01]  /*7370*/  @!P0 IMAD.MOV.U32 R36, RZ, RZ, R10 ;  /* 0x000000ffff248224 */ /* 0x000fe200078e000a */
[----:B------:R-:W-:Y:S02]  /*7380*/  @!P0 F2FP.PACK_AB R2, R9, R8 ;  /* 0x000000080902823e */ /* 0x000fe400000000ff */
[----:B------:R-:W-:Y:S02]  /*7390*/  @!P0 MOV R38, R3 ;  /* 0x0000000300268202 */ /* 0x000fe40000000f00 */
[----:B------:R-:W-:Y:S02]  /*73a0*/  @!P0 MOV R39, R2 ;  /* 0x0000000200278202 */ /* 0x000fe40000000f00 */
[----:B------:R-:W-:Y:S11]  /*73b0*/  ISETP.GE.AND P0, PT, R87, c[0x0][0x1d4], PT ;  /* 0x0000750057007a0c */ /* 0x000ff60003f06270 */
[----:B------:R-:W-:Y:S02]  /*73c0*/  @!UPT UIADD3 URZ, URZ, URZ, URZ ;  /* 0x0000003f3f3ff290 */ /* 0x000fe4000fffe03f */
[----:B------:R-:W-:-:S05]  /*73d0*/  @P0 BRA `(.L_x_718) ;  /* 0x0000025000000947 */ /* 0x000fca0003800000 */
[----:B------:R-:W-:Y:S04]  /*73e0*/  IADD3 R3, P1, P0, R80, R71, R87 ;  /* 0x0000004750037210 */ /* 0x000fe8000783e057 */
[----:B------:R-:W-:Y:S02]  /*73f0*/  IADD3.X R4, R79, R70, R114, P1, P0 ;  /* 0x000000464f047210 */ /* 0x000fe40000fe0472 */
[C---:B------:R-:W-:Y:S04]  /*7400*/  LEA R2, P0, R3.reuse, c[0x0][0x1c8], 0x1 ;  /* 0x0000720003027a11 */ /* 0x040fe800078008ff */
[----:B------:R-:W-:Y:S05]  /*7410*/  LEA.HI.X R3, R3, c[0x0][0x1cc], R4, 0x1, P0 ;  /* 0x0000730003037a11 */ /* 0x000fea00000f0c04 */
[----:B------:R2:W-:Y:S01]  /*7420*/  STG.E.128 [R2.64], R36 ;  /* 0x0000002402007986 */ /* 0x0005e2000c101d06 */
[----:B------:R-:W-:-:S05]  /*7430*/  BRA `(.L_x_718) ;  /* 0x000001f000007947 */ /* 0x000fca0003800000 */
.L_x_714:
[----:B------:R-:W-:Y:S05]  /*7440*/  IMAD R2, R33, -0x30, R0 ;  /* 0xffffffd021027824 */ /* 0x000fea00078e0200 */
[----:B------:R-:W-:Y:S04]  /*7450*/  IMNMX R78, R2, 0x30, PT ;  /* 0x00000030024e7817 */ /* 0x000fe80003800200 */
[----:B------:R-:W-:Y:S11]  /*7460*/  ISETP.GE.AND P0, PT, R163, R78, PT ;  /* 0x0000004ea300720c */ /* 0x000ff60003f06270 */
[----:B------:R-:W-:Y:S02]  /*7470*/  @!UPT UIADD3 URZ, URZ, URZ, URZ ;  /* 0x0000003f3f3ff290 */ /* 0x000fe4000fffe03f */
[----:B------:R-:W-:-:S05]  /*7480*/  @P0 BRA `(.L_x_718) ;  /* 0x000001a000000947 */ /* 0x000fca0003800000 */
[----:B------:R-:W2:Y:S01]  /*7490*/  LDL R12, [R1+0x10] ;  /* 0x00001000010c7983 */ /* 0x000ea20000100800 */
[C---:B------:R-:W-:Y:S02]  /*74a0*/  ISETP.GE.AND P0, PT, R110.reuse, c[0x0][0x1d4], PT ;  /* 0x000075006e007a0c */ /* 0x040fe40003f06270 */
[----:B------:R-:W-:Y:S01]  /*74b0*/  IADD3 R2, R110, 0x30, RZ ;  /* 0x000000306e027810 */ /* 0x000fe20007ffe0ff */
[----:B------:R-:W3:Y:S10]  /*74c0*/  LDL R3, [R1+0x14] ;  /* 0x0000140001037983 */ /* 0x000ef40000100800 */
[----:B--2---:R-:W1:Y:S04]  /*74d0*/  @!P0 LDS.128 R4, [R12+0x2400] ;  /* 0x002400000c048984 */ /* 0x004e680000000c00 */
[----:B-1----:R-:W-:Y:S01]  /*74e0*/  @!P0 STG.E.128 [R54.64], R4 ;  /* 0x0000000436008986 */ /* 0x002fe2000c101d06 */
[----:B------:R-:W-:Y:S11]  /*74f0*/  ISETP.GE.AND P0, PT, R152, c[0x0][0x1d4], PT ;  /* 0x0000750098007a0c */ /* 0x000ff60003f06270 */
[----:B------:R-:W-:Y:S02]  /*7500*/  @!UPT UIADD3 URZ, URZ, URZ, URZ ;  /* 0x0000003f3f3ff290 */ /* 0x000fe4000fffe03f */
[----:B---3--:R-:W1:Y:S04]  /*7510*/  @!P0 LDS.128 R8, [R3+0x2400] ;  /* 0x0024000003088984 */ /* 0x008e680000000c00 */
[----:B-1----:R-:W-:Y:S01]  /*7520*/  @!P0 STG.E.128 [R54.64+0x20], R8 ;  /* 0x0000200836008986 */ /* 0x002fe2000c101d06 */
[----:B------:R-:W-:Y:S11]  /*7530*/  ISETP.GE.AND P0, PT, R109, c[0x0][0x1d4], PT ;  /* 0x000075006d007a0c */ /* 0x000ff60003f06270 */
[----:B------:R-:W-:Y:S02]  /*7540*/  @!UPT UIADD3 URZ, URZ, URZ, URZ ;  /* 0x0000003f3f3ff290 */ /* 0x000fe4000fffe03f */
[----:B------:R-:W1:Y:S04]  /*7550*/  @!P0 LDS.128 R4, [R12+0x3000] ;  /* 0x003000000c048984 */ /* 0x000e680000000c00 */
[----:B-1----:R-:W-:Y:S01]  /*7560*/  @!P0 STG.E.128 [R54.64+0x40], R4 ;  /* 0x0000400436008986 */ /* 0x002fe2000c101d06 */
[----:B------:R-:W-:Y:S02]  /*7570*/  ISETP.GE.AND P0, PT, R2, c[0x0][0x1d4], PT ;  /* 0x0000750002007a0c */ /* 0x000fe40003f06270 */
[----:B------:R-:W-:Y:S11]  /*7580*/  IADD3 R2, R110, 0x40, RZ ;  /* 0x000000406e027810 */ /* 0x000ff60007ffe0ff */
[----:B------:R-:W1:Y:S04]  /*7590*/  @!P0 LDS.128 R4, [R3+0x3000] ;  /* 0x0030000003048984 */ /* 0x000e680000000c00 */
[----:B-1----:R-:W-:Y:S01]  /*75a0*/  @!P0 STG.E.128 [R54.64+0x60], R4 ;  /* 0x0000600436008986 */ /* 0x002fe2000c101d06 */
[----:B------:R-:W-:Y:S02]  /*75b0*/  ISETP.GE.AND P0, PT, R2, c[0x0][0x1d4], PT ;  /* 0x0000750002007a0c */ /* 0x000fe40003f06270 */
[----:B------:R-:W-:Y:S11]  /*75c0*/  IADD3 R2, R110, 0x50, RZ ;  /* 0x000000506e027810 */ /* 0x000ff60007ffe0ff */
[----:B------:R-:W1:Y:S04]  /*75d0*/  @!P0 LDS.128 R4, [R12+0x3c00] ;  /* 0x003c00000c048984 */ /* 0x000e680000000c00 */
[----:B-1----:R-:W-:Y:S01]  /*75e0*/  @!P0 STG.E.128 [R54.64+0x80], R4 ;  /* 0x0000800436008986 */ /* 0x002fe2000c101d06 */
[----:B------:R-:W-:Y:S11]  /*75f0*/  ISETP.GE.AND P0, PT, R2, c[0x0][0x1d4], PT ;  /* 0x0000750002007a0c */ /* 0x000ff60003f06270 */
[----:B------:R-:W-:Y:S02]  /*7600*/  @!UPT UIADD3 URZ, URZ, URZ, URZ ;  /* 0x0000003f3f3ff290 */ /* 0x000fe4000fffe03f */
[----:B------:R-:W1:Y:S04]  /*7610*/  @!P0 LDS.128 R4, [R3+0x3c00] ;  /* 0x003c000003048984 */ /* 0x000e680000000c00 */
[----:B-1----:R1:W-:Y:S02]  /*7620*/  @!P0 STG.E.128 [R54.64+0xa0], R4 ;  /* 0x0000a00436008986 */ /* 0x0023e4000c101d06 */
.L_x_718:
[----:B------:R-:W-:Y:S05]  /*7630*/  BSYNC B1 ;  /* 0x0000000000017941 */ /* 0x000fea0003800000 */
.L_x_713:
[----:B-1----:R-:W-:Y:S01]  /*7640*/  IMAD.WIDE.U32 R10, R33, 0x30, RZ ;  /* 0x00000030210a7825 */ /* 0x002fe200078e00ff */
[----:B-----5:R-:W3:Y:S01]  /*7650*/  LDL R16, [R1+0x1c] ;  /* 0x00001c0001107983 */ /* 0x020ee20000100800 */
[----:B------:R-:W-:Y:S01]  /*7660*/  SHF.R.S32.HI R17, RZ, 0x1f, R168 ;  /* 0x0000001fff117819 */ /* 0x000fe200000114a8 */
[----:B------:R-:W-:Y:S01]  /*7670*/  BSSY B0, `(.L_x_735) ;  /* 0x0000054000007945 */ /* 0x000fe20003800000 */
[----:B--2---:R-:W-:Y:S01]  /*7680*/  IMAD R2, R82, 0x30, RZ ;  /* 0x0000003052027824 */ /* 0x004fe200078e02ff */
[----:B------:R-:W-:Y:S02]  /*7690*/  IADD3 R4, P0, R127, R10, RZ ;  /* 0x0000000a7f047210 */ /* 0x000fe40007f1e0ff */
[----:B------:R-:W-:Y:S01]  /*76a0*/  LEA.HI R17, R17, R168, RZ, 0x2 ;  /* 0x000000a811117211 */ /* 0x000fe200078f10ff */
[----:B------:R-:W-:Y:S03]  /*76b0*/  IMAD.IADD R9, R11, 0x1, R2 ;  /* 0x000000010b097824 */ /* 0x000fe600078e0202 */
[----:B------:R-:W-:Y:S01]  /*76c0*/  SHF.R.S32.HI R17, RZ, 0x2, R17 ;  /* 0x00000002ff117819 */ /* 0x000fe20000011411 */
[----:B------:R-:W-:Y:S03]  /*76d0*/  IMAD.X R2, R9, 0x1, R130, P0 ;  /* 0x0000000109027824 */ /* 0x000fe600000e0682 */
[----:B------:R-:W-:Y:S04]  /*76e0*/  IADD3 R3, -R17, R78, RZ ;  /* 0x0000004e11037210 */ /* 0x000fe80007ffe1ff */
[C---:B------:R-:W-:Y:S11]  /*76f0*/  ISETP.GE.AND P0, PT, R3.reuse, 0x21, PT ;  /* 0x000000210300780c */ /* 0x040ff60003f06270 */
[----:B------:R-:W-:Y:S02]  /*7700*/  @!UPT UIADD3 URZ, URZ, URZ, URZ ;  /* 0x0000003f3f3ff290 */ /* 0x000fe4000fffe03f */
[----:B------:R-:W-:Y:S01]  /*7710*/  @P0 IADD3 R8, P1, R4, 0x20, RZ ;  /* 0x0000002004080810 */ /* 0x000fe20007f3e0ff */
[----:B------:R-:W-:Y:S04]  /*7720*/  @P0 IMAD.MOV.U32 R7, RZ, RZ, R88 ;  /* 0x000000ffff070224 */ /* 0x000fe800078e0058 */
[----:B------:R-:W-:Y:S01]  /*7730*/  @P0 IMAD.X R6, RZ, RZ, R2, P1 ;  /* 0x000000ffff060224 */ /* 0x000fe200008e0602 */
[----:B------:R-:W-:Y:S11]  /*7740*/  ISETP.GE.AND P1, PT, R3, 0x1, PT ;  /* 0x000000010300780c */ /* 0x000ff60003f26270 */
[----:B------:R-:W-:Y:S02]  /*7750*/  @!UPT UIADD3 URZ, URZ, URZ, URZ ;  /* 0x0000003f3f3ff290 */ /* 0x000fe4000fffe03f */
[----:B------:R-:W-:Y:S01]  /*7760*/  @P1 MOV R3, R88 ;  /* 0x0000005800031202 */ /* 0x000fe20000000f00 */
[----:B------:R-:W-:Y:S02]  /*7770*/  @P1 IMAD R5, R2, c[0x0][0x258], RZ ;  /* 0x0000960002051a24 */ /* 0x000fe400078e02ff */
[----:B------:R-:W-:Y:S04]  /*7780*/  @P1 IMAD.MOV.U32 R2, RZ, RZ, R84 ;  /* 0x000000ffff021224 */ /* 0x000fe800078e0054 */
[C---:B------:R-:W-:Y:S04]  /*7790*/  @P1 IMAD.WIDE.U32 R2, R4.reuse, c[0x0][0x258], R2 ;  /* 0x0000960004021a25 */ /* 0x040fe800078e0002 */
[----:B------:R-:W-:Y:S04]  /*77a0*/  @P1 IMAD R4, R4, c[0x0][0x25c], R5 ;  /* 0x0000970004041a24 */ /* 0x000fe800078e0205 */
[----:B------:R-:W-:Y:S01]  /*77b0*/  @P1 IMAD.IADD R3, R3, 0x1, R4 ;  /* 0x0000000103031824 */ /* 0x000fe200078e0204 */
[C---:B------:R-:W-:Y:S04]  /*77c0*/  @P1 LEA R4, P2, R2.reuse, c[0x0][0x250], 0x1 ;  /* 0x0000940002041a11 */ /* 0x040fe800078408ff */
[----:B------:R-:W-:Y:S01]  /*77d0*/  @P1 LEA.HI.X R5, R2, c[0x0][0x254], R3, 0x1, P2 ;  /* 0x0000950002051a11 */ /* 0x000fe200010f0c03 */
[----:B------:R-:W-:Y:S01]  /*77e0*/  @P0 IMAD R2, R6, c[0x0][0x258], RZ ;  /* 0x0000960006020a24 */ /* 0x000fe200078e02ff */
[----:B------:R-:W-:Y:S03]  /*77f0*/  @P0 MOV R6, R84 ;  /* 0x0000005400060202 */ /* 0x000fe60000000f00 */
[C---:B------:R-:W-:Y:S02]  /*7800*/  @P0 IMAD R2, R8.reuse, c[0x0][0x25c], R2 ;  /* 0x0000970008020a24 */ /* 0x040fe400078e0202 */
[----:B------:R-:W-:Y:S05]  /*7810*/  @P0 IMAD.WIDE.U32 R6, R8, c[0x0][0x258], R6 ;  /* 0x0000960008060a25 */ /* 0x000fea00078e0006 */
[----:B------:R-:W-:Y:S02]  /*7820*/  @P0 IADD3 R3, R7, R2, RZ ;  /* 0x0000000207030210 */ /* 0x000fe40007ffe0ff */
[C---:B------:R-:W-:Y:S04]  /*7830*/  @P0 LEA R2, P2, R6.reuse, c[0x0][0x250], 0x1 ;  /* 0x0000940006020a11 */ /* 0x040fe800078408ff */
[----:B------:R-:W-:Y:S01]  /*7840*/  @P0 LEA.HI.X R3, R6, c[0x0][0x254], R3, 0x1, P2 ;  /* 0x0000950006030a11 */ /* 0x000fe200010f0c03 */
[C---:B---3--:R-:W-:Y:S05]  /*7850*/  @P1 IMAD.SHL.U32 R6, R16.reuse, 0x2, RZ ;  /* 0x0000000210061824 */ /* 0x048fea00078e00ff */
[----:B------:R-:W-:Y:S01]  /*7860*/  @!PT LDS RZ, [RZ] ;  /* 0x00000000fffff984 */ /* 0x000fe20000000800 */
[----:B------:R-:W-:Y:S01]  /*7870*/  @!PT LDS RZ, [RZ] ;  /* 0x00000000fffff984 */ /* 0x000fe20000000800 */
[----:B------:R-:W-:Y:S01]  /*7880*/  @!PT LDS RZ, [RZ] ;  /* 0x00000000fffff984 */ /* 0x000fe20000000800 */
[----:B------:R1:W-:Y:S04]  /*7890*/  @P1 LDGSTS.E.BYPASS.LTC128B.128 [R6+0x1880], [R4.64], !P6 ;  /* 0x0188000004061fae */ /* 0x0003e8000f101d46 */
[----:B------:R1:W-:Y:S04]  /*78a0*/  @P1 LDGSTS.E.BYPASS.LTC128B.128 [R6+0x2480], [R4.64+0x40], !P5 ;  /* 0x0248004004061fae */ /* 0x0003e8000e901d46 */
[----:B------:R1:W-:Y:S02]  /*78b0*/  @P1 LDGSTS.E.BYPASS.LTC128B.128 [R6+0x3080], [R4.64+0x80], !P4 ;  /* 0x0308008004061fae */ /* 0x0003e4000e101d46 */
[----:B-1----:R-:W-:Y:S05]  /*78c0*/  @P0 SHF.L.U32 R4, R16, 0x1, RZ ;  /* 0x0000000110040819 */ /* 0x002fea00000006ff */
        /* <DEDUP_REMOVED lines=8> */
[----:B-1----:R-:W2:Y:S01]  /*7950*/  LDL R19, [R1+0x10] ;  /* 0x0000100001137983 */ /* 0x002ea20000100800 */
[----:B------:R-:W-:Y:S01]  /*7960*/  IADD3 R2, P0, R132, R10, RZ ;  /* 0x0000000a84027210 */ /* 0x000fe20007f1e0ff */
[----:B------:R-:W-:Y:S02]  /*7970*/  IMAD.MOV.U32 R4, RZ, RZ, R102 ;  /* 0x000000ffff047224 */ /* 0x000fe400078e0066 */
[----:B------:R-:W3:Y:S01]  /*7980*/  LDL R18, [R1+0x14] ;  /* 0x0000140001127983 */ /* 0x000ee20000100800 */
[----:B------:R-:W-:Y:S02]  /*7990*/  IMAD.MOV.U32 R5, RZ, RZ, R125 ;  /* 0x000000ffff057224 */ /* 0x000fe400078e007d */
[----:B------:R-:W-:Y:S02]  /*79a0*/  IMAD.X R3, R9, 0x1, R131, P0 ;  /* 0x0000000109037824 */ /* 0x000fe400000e0683 */
[C---:B------:R-:W-:Y:S04]  /*79b0*/  IMAD.WIDE.U32 R4, R2.reuse, c[0x0][0x208], R4 ;  /* 0x0000820002047a25 */ /* 0x040fe800078e0004 */
[----:B------:R-:W-:Y:S04]  /*79c0*/  IMAD R3, R3, c[0x0][0x208], RZ ;  /* 0x0000820003037a24 */ /* 0x000fe800078e02ff */
[----:B------:R-:W-:Y:S04]  /*79d0*/  IMAD R2, R2, c[0x0][0x20c], R3 ;  /* 0x0000830002027a24 */ /* 0x000fe800078e0203 */
[----:B------:R-:W-:Y:S01]  /*79e0*/  IMAD.IADD R3, R5, 0x1, R2 ;  /* 0x0000000105037824 */ /* 0x000fe200078e0202 */
[C---:B------:R-:W-:Y:S04]  /*79f0*/  LEA R2, P0, R4.reuse, c[0x0][0x1f8], 0x1 ;  /* 0x00007e0004027a11 */ /* 0x040fe800078008ff */
[----:B------:R-:W-:Y:S02]  /*7a00*/  LEA.HI.X R3, R4, c[0x0][0x1fc], R3, 0x1, P0 ;  /* 0x00007f0004037a11 */ /* 0x000fe400000f0c03 */
[----:B------:R-:W-:Y:S11]  /*7a10*/  ISETP.GE.AND P0, PT, R110, c[0x0][0x1d4], PT ;  /* 0x000075006e007a0c */ /* 0x000ff60003f06270 */
[----:B------:R-:W-:Y:S02]  /*7a20*/  @!UPT UIADD3 URZ, URZ, URZ, URZ ;  /* 0x0000003f3f3ff290 */ /* 0x000fe4000fffe03f */
[----:B--2---:R-:W1:Y:S04]  /*7a30*/  @!P0 LDS.128 R12, [R19] ;  /* 0x00000000130c8984 */ /* 0x004e680000000c00 */
[----:B-1----:R-:W-:Y:S01]  /*7a40*/  @!P0 STG.E.128 [R2.64], R12 ;  /* 0x0000000c02008986 */ /* 0x002fe2000c101d06 */
[----:B------:R-:W-:Y:S11]  /*7a50*/  ISETP.GE.AND P0, PT, R152, c[0x0][0x1d4], PT ;  /* 0x0000750098007a0c */ /* 0x000ff60003f06270 */
[----:B------:R-:W-:Y:S02]  /*7a60*/  @!UPT UIADD3 URZ, URZ, URZ, URZ ;  /* 0x0000003f3f3ff290 */ /* 0x000fe4000fffe03f */
[----:B---3--:R-:W1:Y:S04]  /*7a70*/  @!P0 LDS.128 R4, [R18] ;  /* 0x0000000012048984 */ /* 0x008e680000000c00 */
[----:B-1----:R-:W-:Y:S01]  /*7a80*/  @!P0 STG.E.128 [R2.64+0x20], R4 ;  /* 0x0000200402008986 */ /* 0x002fe2000c101d06 */
[----:B------:R-:W-:Y:S11]  /*7a90*/  ISETP.GE.AND P0, PT, R109, c[0x0][0x1d4], PT ;  /* 0x000075006d007a0c */ /* 0x000ff60003f06270 */
[----:B------:R-:W-:Y:S02]  /*7aa0*/  @!UPT UIADD3 URZ, URZ, URZ, URZ ;  /* 0x0000003f3f3ff290 */ /* 0x000fe4000fffe03f */
[----:B------:R-:W1:Y:S04]  /*7ab0*/  @!P0 LDS.128 R4, [R19+0xc00] ;  /* 0x000c000013048984 */ /* 0x000e680000000c00 */
[----:B-1----:R1:W-:Y:S02]  /*7ac0*/  @!P0 STG.E.128 [R2.64+0x40], R4 ;  /* 0x0000400402008986 */ /* 0x0023e4000c101d06 */
[----:B-1----:R-:W-:Y:S04]  /*7ad0*/  IADD3 R4, R110, 0x30, RZ ;  /* 0x000000306e047810 */ /* 0x002fe80007ffe0ff */
        /* <DEDUP_REMOVED lines=8> */
[----:B-1----:R-:W-:Y:S04]  /*7b60*/  IADD3 R4, R110, 0x50, RZ ;  /* 0x000000506e047810 */ /* 0x002fe80007ffe0ff */
[----:B------:R-:W-:Y:S11]  /*7b70*/  ISETP.GE.AND P0, PT, R4, c[0x0][0x1d4], PT ;  /* 0x0000750004007a0c */ /* 0x000ff60003f06270 */
[----:B------:R-:W-:Y:S02]  /*7b80*/  @!UPT UIADD3 URZ, URZ, URZ, URZ ;  /* 0x0000003f3f3ff290 */ /* 0x000fe4000fffe03f */
[----:B------:R-:W1:Y:S04]  /*7b90*/  @!P0 LDS.128 R4, [R18+0x1800] ;  /* 0x0018000012048984 */ /* 0x000e680000000c00 */
[----:B-1----:R1:W-:Y:S02]  /*7ba0*/  @!P0 STG.E.128 [R2.64+0xa0], R4 ;  /* 0x0000a00402008986 */ /* 0x0023e4000c101d06 */
.L_x_736:
[----:B-1----:R-:W-:Y:S05]  /*7bb0*/  BSYNC B0 ;  /* 0x0000000000007941 */ /* 0x002fea0003800000 */
.L_x_735:
[----:B------:R-:W-:Y:S01]  /*7bc0*/  ISETP.GT.AND P3, PT, R33, R128, PT ;  /* 0x000000802100720c */ /* 0x000fe20003f64270 */
[----:B------:R-:W-:Y:S01]  /*7bd0*/  @!UPT UIADD3 URZ, URZ, URZ, URZ ;  /* 0x0000003f3f3ff290 */ /* 0x000fe2000fffe03f */
[----:B------:R-:W-:Y:S11]  /*7be0*/  BSSY B0, `(.L_x_737) ;  /* 0x0000020000007945 */ /* 0x000ff60003800000 */
[----:B------:R-:W-:-:S05]  /*7bf0*/  @!P3 BRA `(.L_x_738) ;  /* 0x000001e00000b947 */ /* 0x000fca0003800000 */
[----:B------:R-:W-:Y:S01]  /*7c00*/  IADD3 R4, R33, -0x1, RZ ;  /* 0xffffffff21047810 */ /* 0x000fe20007ffe0ff */
[----:B------:R-:W-:Y:S02]  /*7c10*/  IMAD.MOV.U32 R2, RZ, RZ, R100 ;  /* 0x000000ffff027224 */ /* 0x000fe400078e0064 */
[----:B------:R-:W-:Y:S01]  /*7c20*/  IMAD.MOV.U32 R3, RZ, RZ, R91 ;  /* 0x000000ffff037224 */ /* 0x000fe200078e005b */
[----:B------:R-:W-:Y:S01]  /*7c30*/  SHF.R.S32.HI R6, RZ, 0x1f, R4 ;  /* 0x0000001fff067819 */ /* 0x000fe20000011404 */
[----:B------:R-:W-:Y:S02]  /*7c40*/  IMAD R5, R158, R4, RZ ;  /* 0x000000049e057224 */ /* 0x000fe400078e02ff */
[-C--:B------:R-:W-:Y:S04]  /*7c50*/  IMAD.WIDE.U32 R2, R4, R144.reuse, R2 ;  /* 0x0000009004027225 */ /* 0x080fe800078e0002 */
[----:B------:R-:W-:Y:S01]  /*7c60*/  IMAD R4, R6, R144, R5 ;  /* 0x0000009006047224 */ /* 0x000fe200078e0205 */
[----:B------:R-:W-:Y:S03]  /*7c70*/  IADD3 R6, -R17, 0x30, RZ ;  /* 0x0000003011067810 */ /* 0x000fe60007ffe1ff */
[----:B------:R-:W-:Y:S01]  /*7c80*/  IMAD.IADD R3, R3, 0x1, R4 ;  /* 0x0000000103037824 */ /* 0x000fe200078e0204 */
[----:B------:R-:W-:Y:S11]  /*7c90*/  ISETP.GE.AND P1, PT, R6, 0x1, PT ;  /* 0x000000010600780c */ /* 0x000ff60003f26270 */
[----:B------:R-:W-:Y:S02]  /*7ca0*/  @!UPT UIADD3 URZ, URZ, URZ, URZ ;  /* 0x0000003f3f3ff290 */ /* 0x000fe4000fffe03f */
        /* <DEDUP_REMOVED lines=19> */
.L_x_738:
[----:B------:R-:W-:Y:S05]  /*7de0*/  BSYNC B0 ;  /* 0x0000000000007941 */ /* 0x000fea0003800000 */
.L_x_737:
[----:B------:R-:W0:Y:S01]  /*7df0*/  LDGDEPBAR ;  /* 0x00000000000079af */ /* 0x000e220000000000 */
[----:B------:R-:W-:Y:S01]  /*7e00*/  IADD3 R33, R33, -0x1, RZ ;  /* 0xffffffff21217810 */ /* 0x000fe20007ffe0ff */
[----:B------:R-:W-:-:S05]  /*7e10*/  @P3 BRA `(.L_x_739) ;  /* 0xffffbda000003947 */ /* 0x000fca000383ffff */
[----:B------:R-:W-:Y:S01]  /*7e20*/  WARPSYNC 0xffffffff ;  /* 0xffffffff00007948 */ /* 0x000fe20003800000 */
[----:B------:R-:W-:Y:S06]  /*7e30*/  BAR.SYNC.DEFER_BLOCKING 0x0 ;  /* 0x0000000000007b1d */ /* 0x000fec0000010000 */
.L_x_712:
[----:B------:R-:W2:Y:S01]  /*7e40*/  LDL R24, [R1+0x20] ;  /* 0x0000200001187983 */ /* 0x000ea20000100800 */
[----:B------:R-:W-:-:S05]  /*7e50*/  IMAD.MOV.U32 R0, RZ, RZ, c[0x0][0x2c4] ;  /* 0x0000b100ff007624 */ /* 0x000fca00078e00ff */
[----:B------:R-:W-:Y:S01]  /*7e60*/  ISETP.NE.AND P3, PT, R0, 0x1, PT ;  /* 0x000000010000780c */ /* 0x000fe20003f65270 */
[----:B-1----:R-:W-:-:S05]  /*7e70*/  IMAD.MOV.U32 R3, RZ, RZ, c[0x0][0x32c] ;  /* 0x0000cb00ff037624 */ /* 0x002fca00078e00ff */
[----:B------:R-:W-:Y:S01]  /*7e80*/  ISETP.GE.AND P1, PT, R3, 0x1, PT ;  /* 0x000000010300780c */ /* 0x000fe20003f26270 */
[----:B------:R-:W-:Y:S01]  /*7e90*/  IMAD.IADD R11, R146, 0x1, R147 ;  /* 0x00000001920b7824 */ /* 0x000fe200078e0293 */
[----:B--2---:R-:W-:-:S05]  /*7ea0*/  IADD3 R0, R24, 0x7f, RZ ;  /* 0x0000007f18007810 */ /* 0x004fca0007ffe0ff */
[----:B------:R-:W-:-:S05]  /*7eb0*/  @P3 IMAD.HI.U32 R2, R0, c[0x0][0x2c8], RZ ;  /* 0x0000b20000023a27 */ /* 0x000fca00078e00ff */
[----:B------:R-:W-:-:S05]  /*7ec0*/  @P3 SHF.R.U32.HI R0, RZ, c[0x0][0x2cc], R2 ;  /* 0x0000b300ff003a19 */ /* 0x000fca0000011602 */
[----:B------:R-:W-:-:S05]  /*7ed0*/  IMAD.IADD R0, R151, 0x1, R0 ;  /* 0x0000000197007824 */ /* 0x000fca00078e0200 */
[----:B------:R-:W-:Y:S01]  /*7ee0*/  IADD3 R3, R0, c[0x0][0x328], RZ ;  /* 0x0000ca0000037a10 */ /* 0x000fe20007ffe0ff */
[----:B------:R-:W-:Y:S05]  /*7ef0*/  @!P1 BRA `(.L_x_740) ;  /* 0x0000011000009947 */ /* 0x000fea0003800000 */
[C---:B------:R-:W-:Y:S01]  /*7f00*/  ISETP.GT.AND P0, PT, R0.reuse, RZ, PT ;  /* 0x000000ff0000720c */ /* 0x040fe20003f04270 */
[----:B------:R-:W-:Y:S01]  /*7f10*/  BSSY B0, `(.L_x_741) ;  /* 0x000000d000007945 */ /* 0x000fe20003800000 */
[----:B------:R-:W-:Y:S01]  /*7f20*/  IADD3 R2, R0, -0x1, RZ ;  /* 0xffffffff00027810 */ /* 0x000fe20007ffe0ff */
        /* <DEDUP_REMOVED lines=8> */
.L_x_742:
[----:B------:R-:W-:-:S13]  /*7fb0*/  ISETP.NE.AND P0, PT, R4, 0x1, PT ;  /* 0x000000010400780c */ /* 0x000fda0003f05270 */
[----:B------:R-:W-:-:S05]  /*7fc0*/  @P0 IMAD.HI.U32 R0, R2, c[0x0][0x330], RZ ;  /* 0x0000cc0002000a27 */ /* 0x000fca00078e00ff */
[----:B------:R-:W-:Y:S02]  /*7fd0*/  @P0 SHF.R.U32.HI R2, RZ, c[0x0][0x334], R0 ;  /* 0x0000cd00ff020a19 */ /* 0x000fe40000011600 */
.L_x_743:
[----:B------:R-:W-:Y:S05]  /*7fe0*/  BSYNC B0 ;  /* 0x0000000000007941 */ /* 0x000fea0003800000 */
.L_x_741:
[----:B------:R-:W-:-:S05]  /*7ff0*/  IMAD R2, R2, R4, c[0x0][0x32c] ;  /* 0x0000cb0002027624 */ /* 0x000fca00078e0204 */
[----:B------:R-:W-:-:S04]  /*8000*/  IMNMX R3, R3, R2, PT ;  /* 0x0000000203037217 */ /* 0x000fc80003800200 */
.L_x_740:
[----:B------:R-:W-:Y:S01]  /*8010*/  IADD3 R3, R3, 0x2f, RZ ;  /* 0x0000002f03037810 */ /* 0x000fe20007ffe0ff */
[----:B------:R-:W-:-:S04]  /*8020*/  @P3 IMAD.HI.U32 R2, R24, c[0x0][0x2c8], RZ ;  /* 0x0000b20018023a27 */ /* 0x000fc800078e00ff */
[----:B------:R-:W-:-:S04]  /*8030*/  IMAD.HI R3, R3, 0x2aaaaaab, RZ ;  /* 0x2aaaaaab03037827 */ /* 0x000fc800078e02ff */
[----:B------:R-:W-:Y:S01]  /*8040*/  IMAD.MOV.U32 R0, RZ, RZ, R24 ;  /* 0x000000ffff007224 */ /* 0x000fe200078e0018 */
[----:B------:R-:W-:Y:S02]  /*8050*/  @P3 SHF.R.U32.HI R0, RZ, c[0x0][0x2cc], R2 ;  /* 0x0000b300ff003a19 */ /* 0x000fe40000011602 */
        /* <DEDUP_REMOVED lines=16> */
.L_x_746:
[----:B------:R-:W-:-:S04]  /*8160*/  MOV R3, c[0x0][0x32c] ;  /* 0x0000cb0000037a02 */ /* 0x000fc80000000f00 */
[----:B------:R-:W-:-:S13]  /*8170*/  ISETP.NE.AND P0, PT, R3, 0x1, PT ;  /* 0x000000010300780c */ /* 0x000fda0003f05270 */
[----:B------:R-:W-:-:S05]  /*8180*/  @P0 IMAD.HI.U32 R3, R0, c[0x0][0x330], RZ ;  /* 0x0000cc0000030a27 */ /* 0x000fca00078e00ff */
[----:B------:R-:W-:Y:S02]  /*8190*/  @P0 SHF.R.U32.HI R0, RZ, c[0x0][0x334], R3 ;  /* 0x0000cd00ff000a19 */ /* 0x000fe40000011603 */
.L_x_747:
[----:B------:R-:W-:Y:S05]  /*81a0*/  BSYNC B0 ;  /* 0x0000000000007941 */ /* 0x000fea0003800000 */
.L_x_745:
[----:B------:R-:W-:-:S05]  /*81b0*/  IMAD R0, R0, c[0x0][0x32c], RZ ;  /* 0x0000cb0000007a24 */ /* 0x000fca00078e02ff */
[----:B------:R-:W-:-:S05]  /*81c0*/  IMNMX R2, R2, R0, !PT ;  /* 0x0000000002027217 */ /* 0x000fca0007800200 */
.L_x_744:
[----:B------:R-:W-:Y:S01]  /*81d0*/  IMAD.HI R2, R2, 0x2aaaaaab, RZ ;  /* 0x2aaaaaab02027827 */ /* 0x000fe200078e02ff */
[----:B------:R-:W-:Y:S04]  /*81e0*/  BSSY B0, `(.L_x_748) ;  /* 0x0000024000007945 */ /* 0x000fe80003800000 */
[----:B------:R-:W-:-:S04]  /*81f0*/  SHF.R.U32.HI R0, RZ, 0x1f, R2 ;  /* 0x0000001fff007819 */ /* 0x000fc80000011602 */
[----:B------:R-:W-:Y:S01]  /*8200*/  LEA.HI.SX32 R2, R2, R0, 0x1d ;  /* 0x0000000002027211 */ /* 0x000fe200078feaff */
[----:B------:R-:W-:-:S03]  /*8210*/  IMAD.MOV.U32 R0, RZ, RZ, RZ ;  /* 0x000000ffff007224 */ /* 0x000fc600078e00ff */
[----:B------:R-:W-:-:S04]  /*8220*/  IMNMX R6, RZ, R2, !PT ;  /* 0x00000002ff067217 */ /* 0x000fc80007800200 */
[----:B------:R-:W-:-:S13]  /*8230*/  ISETP.GT.AND P0, PT, R7, R6, PT ;  /* 0x000000060700720c */ /* 0x000fda0003f04270 */
[----:B------:R-:W-:Y:S05]  /*8240*/  @!P0 BRA `(.L_x_749) ;  /* 0x000001d000008947 */ /* 0x000fea0003800000 */
[----:B------:R-:W-:Y:S02]  /*8250*/  IABS R2, R135 ;  /* 0x0000008700027213 */ /* 0x000fe40000000000 */
[----:B------:R-:W-:Y:S02]  /*8260*/  IADD3 R3, R135, -0x1, R7 ;  /* 0xffffffff87037810 */ /* 0x000fe40007ffe007 */
[----:B------:R-:W1:Y:S03]  /*8270*/  I2F.RP R0, R2 ;  /* 0x0000000200007306 */ /* 0x000e660000209400 */
[----:B------:R-:W-:-:S05]  /*8280*/  IMAD.IADD R8, R3, 0x1, -R6 ;  /* 0x0000000103087824 */ /* 0x000fca00078e0a06 */
[----:B------:R-:W-:Y:S01]  /*8290*/  IABS R10, R8 ;  /* 0x00000008000a7213 */ /* 0x000fe20000000000 */
[----:B-1----:R-:W1:Y:S02]  /*82a0*/  MUFU.RCP R0, R0 ;  /* 0x0000000000007308 */ /* 0x002e640000001000 */
[----:B-1----:R-:W-:-:S06]  /*82b0*/  IADD3 R0, R0, 0xffffffe, RZ ;  /* 0x0ffffffe00007810 */ /* 0x002fcc0007ffe0ff */
[----:B------:R-:W1:Y:S02]  /*82c0*/  F2I.FTZ.U32.TRUNC.NTZ R5, R0 ;  /* 0x0000000000057305 */ /* 0x000e64000021f000 */
        /* <DEDUP_REMOVED lines=21> */
.L_x_749:
[----:B------:R-:W-:Y:S05]  /*8420*/  BSYNC B0 ;  /* 0x0000000000007941 */ /* 0x000fea0003800000 */
.L_x_748:
[----:B------:R-:W2:Y:S01]  /*8430*/  LDL R2, [R1+0x30] ;  /* 0x0000300001027983 */ /* 0x000ea20000100800 */
        /* <DEDUP_REMOVED lines=50> */
[----:B--2---:R-:W-:-:S04]  /*8760*/  IMAD R3, R2, R0, R6 ;  /* 0x0000000002037224 */ /* 0x004fc800078e0206 */
[--C-:B------:R-:W-:Y:S01]  /*8770*/  IMAD.IADD R2, R3, 0x1, R0.reuse ;  /* 0x0000000103027824 */ /* 0x100fe200078e0200 */
[----:B------:R1:W-:Y:S01]  /*8780*/  STL [R1+0x18], R3 ;  /* 0x0000180301007387 */ /* 0x0003e20000100800 */
[----:B------:R-:W-:-:S03]  /*8790*/  PRMT R0, RZ, 0x7610, R0 ;  /* 0x00007610ff007816 */ /* 0x000fc60000000000 */
[----:B------:R-:W-:-:S04]  /*87a0*/  IMNMX R235, R7, R2, PT ;  /* 0x0000000207eb7217 */ /* 0x000fc80003800200 */
[----:B------:R-:W-:-:S13]  /*87b0*/  ISETP.GT.AND P0, PT, R235, R3, PT ;  /* 0x00000003eb00720c */ /* 0x000fda0003f04270 */
[----:B------:R-:W-:Y:S05]  /*87c0*/  @!P0 BRA `(.L_x_750) ;  /* 0x000177d000008947 */ /* 0x000fea0003800000 */
[----:B------:R-:W2:Y:S04]  /*87d0*/  LDL R28, [R1+0x34] ;  /* 0x00003400011c7983 */ /* 0x000ea80000100800 */
[----:B------:R-:W3:Y:S01]  /*87e0*/  LDL R25, [R1+0x48] ;  /* 0x0000480001197983 */ /* 0x000ee20000100800 */
[----:B------:R-:W-:-:S03]  /*87f0*/  ISETP.NE.U32.AND P0, PT, RZ, c[0x0][0x340], PT ;  /* 0x0000d000ff007a0c */ /* 0x000fc60003f05070 */
[----:B------:R-:W4:Y:S01]  /*8800*/  LDL.64 R26, [R1+0x38] ;  /* 0x00003800011a7983 */ /* 0x000f220000100a00 */
[----:B------:R-:W-:-:S03]  /*8810*/  ISETP.NE.AND.EX P0, PT, RZ, c[0x0][0x344], PT, P0 ;  /* 0x0000d100ff007a0c */ /* 0x000fc60003f05300 */
[----:B------:R-:W3:Y:S04]  /*8820*/  LDL R20, [R1+0x24] ;  /* 0x0000240001147983 */ /* 0x000ee80000100800 */
[----:B------:R-:W3:Y:S06]  /*8830*/  LDL R18, [R1+0x40] ;  /* 0x0000400001127983 */ /* 0x000eec0000100800 */
[----:B------:R-:W-:Y:S01]  /*8840*/  @P0 IMAD.MOV.U32 R2, RZ, RZ, 0x4 ;  /* 0x00000004ff020424 */ /* 0x000fe200078e00ff */
[----:B------:R-:W1:Y:S01]  /*8850*/  S2R R5, SR_TID.X ;  /* 0x0000000000057919 */ /* 0x000e620000002100 */
[----:B------:R-:W-:-:S05]  /*8860*/  SHF.R.S32.HI R0, RZ, 0x1f, R137 ;  /* 0x0000001fff007819 */ /* 0x000fca0000011489 */
[----:B------:R-:W-:Y:S01]  /*8870*/  IMAD R0, R0, c[0x0][0x178], RZ ;  /* 0x00005e0000007a24 */ /* 0x000fe200078e02ff */
[----:B------:R-:W-:-:S03]  /*8880*/  ISETP.NE.U32.AND P2, PT, RZ, c[0x0][0x348], PT ;  /* 0x0000d200ff007a0c */ /* 0x000fc60003f45070 */
[----:B------:R-:W-:Y:S01]  /*8890*/  IMAD R0, R137, c[0x0][0x17c], R0 ;  /* 0x00005f0089007a24 */ /* 0x000fe200078e0200 */
[----:B-1----:R-:W-:Y:S01]  /*88a0*/  SHF.R.S32.HI R4, RZ, 0x1f, R5 ;  /* 0x0000001fff047819 */ /* 0x002fe20000011405 */
[----:B--2---:R-:W-:-:S05]  /*88b0*/  @P0 IMAD.WIDE R2, R28, R2, c[0x0][0x340] ;  /* 0x0000d0001c020625 */ /* 0x004fca00078e0202 */
[----:B------:R1:W2:Y:S01]  /*88c0*/  @P0 LDG.E R16, [R2.64] ;  /* 0x0000000602100981 */ /* 0x0002a2000c1e1900 */
[-C--:B------:R-:W-:Y:S02]  /*88d0*/  LEA.HI R4, R4, R5.reuse, RZ, 0x2 ;  /* 0x0000000504047211 */ /* 0x080fe400078f10ff */
[----:B------:R-:W-:Y:S02]  /*88e0*/  SHF.R.S32.HI R19, RZ, 0x1f, R5 ;  /* 0x0000001fff137819 */ /* 0x000fe40000011405 */
[----:B------:R-:W-:Y:S02]  /*88f0*/  LOP3.LUT R4, R4, 0xfffffffc, RZ, 0xc0, !PT ;  /* 0xfffffffc04047812 */ /* 0x000fe400078ec0ff */
[----:B------:R-:W-:-:S03]  /*8900*/  LEA.HI R19, R19, R5, RZ, 0x2 ;  /* 0x0000000513137211 */ /* 0x000fc600078f10ff */
[----:B------:R-:W-:Y:S01]  /*8910*/  IMAD.IADD R4, R5, 0x1, -R4 ;  /* 0x0000000105047824 */ /* 0x000fe200078e0a04 */
[----:B------:R-:W-:Y:S02]  /*8920*/  SHF.R.S32.HI R19, RZ, 0x2, R19 ;  /* 0x00000002ff137819 */ /* 0x000fe40000011413 */
[----:B------:R-:W-:Y:S02]  /*8930*/  SHF.R.S32.HI R14, RZ, 0x1f, R28 ;  /* 0x0000001fff0e7819 */ /* 0x000fe4000001141c */
[----:B------:R-:W-:Y:S01]  /*8940*/  ISETP.NE.AND.EX P2, PT, RZ, c[0x0][0x34c], PT, P2 ;  /* 0x0000d300ff007a0c */ /* 0x000fe20003f45320 */
[----:B-1----:R-:W-:-:S04]  /*8950*/  IMAD.WIDE.U32 R2, R137, c[0x0][0x178], RZ ;  /* 0x00005e0089027a25 */ /* 0x002fc800078e00ff */
[----:B------:R-:W-:Y:S01]  /*8960*/  IMAD.IADD R3, R3, 0x1, R0 ;  /* 0x0000000103037824 */ /* 0x000fe200078e0200 */
[----:B------:R-:W-:Y:S02]  /*8970*/  LEA R0, R4, R19, 0x5 ;  /* 0x0000001304007211 */ /* 0x000fe400078e28ff */
[----:B------:R-:W-:Y:S01]  /*8980*/  SEL R6, R14, RZ, !P2 ;  /* 0x000000ff0e067207 */ /* 0x000fe20005000000 */
[----:B---3--:R-:W-:-:S04]  /*8990*/  IMAD.WIDE.U32 R4, R25, c[0x0][0x1b8], R2 ;  /* 0x00006e0019047a25 */ /* 0x008fc800078e0002 */
[----:B------:R-:W-:Y:S01]  /*89a0*/  IMAD.IADD R10, R24, 0x1, R0 ;  /* 0x00000001180a7824 */ /* 0x000fe200078e0200 */
[----:B------:R-:W-:Y:S01]  /*89b0*/  SHF.R.S32.HI R8, RZ, 0x1f, R11 ;  /* 0x0000001fff087819 */ /* 0x000fe2000001140b */
[----:B------:R-:W-:Y:S01]  /*89c0*/  IMAD R6, R6, c[0x0][0x1c0], RZ ;  /* 0x0000700006067a24 */ /* 0x000fe200078e02ff */
[----:B------:R-:W-:Y:S01]  /*89d0*/  IADD3 R2, P1, R19, R11, RZ ;  /* 0x0000000b13027210 */ /* 0x000fe20007f3e0ff */
[----:B------:R-:W-:Y:S01]  /*89e0*/  @P3 IMAD.HI.U32 R7, R10, c[0x0][0x2c8], RZ ;  /* 0x0000b2000a073a27 */ /* 0x000fe200078e00ff */
[----:B------:R-:W-:-:S03]  /*89f0*/  SEL R3, R28, RZ, !P2 ;  /* 0x000000ff1c037207 */ /* 0x000fc60005000000 */
[----:B------:R-:W-:Y:S01]  /*8a00*/  IMAD R5, R25, c[0x0][0x1bc], R5 ;  /* 0x00006f0019057a24 */ /* 0x000fe200078e0205 */
[----:B------:R-:W-:Y:S01]  /*8a10*/  LEA.HI.X.SX32 R11, R19, R8, 0x1, P1 ;  /* 0x00000008130b7211 */ /* 0x000fe200008f0eff */
[----:B------:R-:W-:Y:S01]  /*8a20*/  IMAD.MOV.U32 R0, RZ, RZ, R10 ;  /* 0x000000ffff007224 */ /* 0x000fe200078e000a */
[----:B------:R-:W-:Y:S01]  /*8a30*/  @P3 SHF.R.U32.HI R0, RZ, c[0x0][0x2cc], R7 ;  /* 0x0000b300ff003a19 */ /* 0x000fe20000011607 */
[C---:B------:R-:W-:Y:S02]  /*8a40*/  IMAD R13, R3.reuse, c[0x0][0x1c4], R6 ;  /* 0x00007100030d7a24 */ /* 0x040fe400078e0206 */
[----:B------:R-:W-:Y:S01]  /*8a50*/  IMAD.WIDE.U32 R6, R3, c[0x0][0x1c0], R4 ;  /* 0x0000700003067a25 */ /* 0x000fe200078e0004 */
[----:B----4-:R-:W-:Y:S02]  /*8a60*/  MOV R4, R26 ;  /* 0x0000001a00047202 */ /* 0x010fe40000000f00 */
[----:B------:R-:W-:Y:S01]  /*8a70*/  ISETP.GE.AND P3, PT, R20, c[0x0][0x1d4], PT ;  /* 0x0000750014007a0c */ /* 0x000fe20003f66270 */
[----:B------:R-:W-:-:S02]  /*8a80*/  IMAD.MOV.U32 R5, RZ, RZ, R27 ;  /* 0x000000ffff057224 */ /* 0x000fc400078e001b */
[C---:B------:R-:W-:Y:S02]  /*8a90*/  IMAD R3, R11.reuse, c[0x0][0x1e0], RZ ;  /* 0x000078000b037a24 */ /* 0x040fe400078e02ff */
[----:B------:R-:W-:Y:S01]  /*8aa0*/  IMAD R15, R11, c[0x0][0x208], RZ ;  /* 0x000082000b0f7a24 */ /* 0x000fe200078e02ff */
[----:B------:R-:W-:Y:S01]  /*8ab0*/  SHF.R.S32.HI R12, RZ, 0x1f, R0 ;  /* 0x0000001fff0c7819 */ /* 0x000fe20000011400 */
[----:B------:R-:W-:-:S04]  /*8ac0*/  IMAD.WIDE.U32 R8, R2, c[0x0][0x1e0], R4 ;  /* 0x0000780002087a25 */ /* 0x000fc800078e0004 */
[----:B------:R-:W-:-:S04]  /*8ad0*/  IMAD.WIDE.U32 R4, R2, c[0x0][0x208], R4 ;  /* 0x0000820002047a25 */ /* 0x000fc800078e0004 */
[----:B------:R-:W-:Y:S02]  /*8ae0*/  IMAD.MOV R11, RZ, RZ, -R0 ;  /* 0x000000ffff0b7224 */ /* 0x000fe400078e0a00 */
[C---:B------:R-:W-:Y:S02]  /*8af0*/  IMAD R17, R2.reuse, c[0x0][0x1e4], R3 ;  /* 0x0000790002117a24 */ /* 0x040fe400078e0203 */
[----:B------:R-:W-:Y:S01]  /*8b00*/  IMAD R15, R2, c[0x0][0x20c], R15 ;  /* 0x00008300020f7a24 */ /* 0x000fe200078e020f */
[----:B------:R-:W-:Y:S01]  /*8b10*/  IADD3 R3, R7, R13, RZ ;  /* 0x0000000d07037210 */ /* 0x000fe20007ffe0ff */
[----:B------:R-:W-:Y:S01]  /*8b20*/  IMAD.MOV.U32 R2, RZ, RZ, R6 ;  /* 0x000000ffff027224 */ /* 0x000fe200078e0006 */
[----:B------:R-:W-:Y:S01]  /*8b30*/  SEL R6, RZ, 0xffffffff, P3 ;  /* 0xffffffffff067807 */ /* 0x000fe20001800000 */
[----:B------:R-:W-:Y:S01]  /*8b40*/  IMAD R7, R12, c[0x0][0x1b0], RZ ;  /* 0x00006c000c077a24 */ /* 0x000fe200078e02ff */
[----:B------:R-:W-:Y:S01]  /*8b50*/  ISETP.GE.AND P2, PT, R26, c[0x0][0x1d4], PT ;  /* 0x000075001a007a0c */ /* 0x000fe20003f46270 */
[----:B------:R-:W-:Y:S01]  /*8b60*/  IMAD R10, R11, c[0x0][0x2c4], R10 ;  /* 0x0000b1000b0a7a24 */ /* 0x000fe200078e020a */
[----:B------:R-:W-:Y:S01]  /*8b70*/  LOP3.LUT R203, R203, 0xffffff7f, RZ, 0xc0, !PT ;  /* 0xffffff7fcbcb7812 */ /* 0x000fe200078ec0ff */
[----:B------:R-:W-:-:S02]  /*8b80*/  IMAD R12, R0, c[0x0][0x1b4], R7 ;  /* 0x00006d00000c7a24 */ /* 0x000fc400078e0207 */
[----:B------:R-:W-:Y:S01]  /*8b90*/  IMAD.WIDE.U32 R2, R0, c[0x0][0x1b0], R2 ;  /* 0x00006c0000027a25 */ /* 0x000fe200078e0002 */
[----:B------:R-:W-:-:S03]  /*8ba0*/  SEL R0, RZ, 0x1, P2 ;  /* 0x00000001ff007807 */ /* 0x000fc60001000000 */
[----:B------:R-:W-:Y:S01]  /*8bb0*/  IMAD.SHL.U32 R6, R6, 0x2, RZ ;  /* 0x0000000206067824 */ /* 0x000fe200078e00ff */
[----:B------:R-:W-:Y:S02]  /*8bc0*/  @P3 LOP3.LUT R203, R203, 0x80, RZ, 0xfc, !PT ;  /* 0x00000080cbcb3812 */ /* 0x000fe400078efcff */
[----:B------:R-:W-:Y:S01]  /*8bd0*/  SHF.R.S32.HI R11, RZ, 0x1f, R10 ;  /* 0x0000001fff0b7819 */ /* 0x000fe2000001140a */
[----:B------:R-:W-:Y:S01]  /*8be0*/  IMAD.IADD R7, R5, 0x1, R15 ;  /* 0x0000000105077824 */ /* 0x000fe200078e020f */
[----:B------:R-:W-:Y:S01]  /*8bf0*/  LOP3.LUT R13, R6, 0x2, R0, 0xe2, !PT ;  /* 0x00000002060d7812 */ /* 0x000fe200078ee200 */
[----:B------:R-:W-:Y:S01]  /*8c00*/  IMAD.IADD R5, R3, 0x1, R12 ;  /* 0x0000000103057824 */ /* 0x000fe200078e020c */
[----:B------:R-:W-:Y:S01]  /*8c10*/  LOP3.LUT R203, R203, 0xfffffeff, RZ, 0xc0, !PT ;  /* 0xfffffeffcbcb7812 */ /* 0x000fe200078ec0ff */
[----:B------:R-:W-:Y:S01]  /*8c20*/  IMAD R0, R11, c[0x0][0x1a8], RZ ;  /* 0x00006a000b007a24 */ /* 0x000fe200078e02ff */
[----:B------:R-:W-:Y:S01]  /*8c30*/  MOV R6, R4 ;  /* 0x0000000400067202 */ /* 0x000fe20000000f00 */
[----:B------:R-:W-:Y:S01]  /*8c40*/  IMAD.MOV.U32 R4, RZ, RZ, R2 ;  /* 0x000000ffff047224 */ /* 0x000fe200078e0002 */
[----:B------:R-:W-:-:S02]  /*8c50*/  ISETP.NE.U32.AND P1, PT, RZ, c[0x0][0x350], PT ;  /* 0x0000d400ff007a0c */ /* 0x000fc40003f25070 */
[----:B------:R-:W-:Y:S01]  /*8c60*/  IADD3 R9, R9, R17, RZ ;  /* 0x0000001109097210 */ /* 0x000fe20007ffe0ff */
[C---:B------:R-:W-:Y:S01]  /*8c70*/  IMAD R12, R10.reuse, c[0x0][0x1ac], R0 ;  /* 0x00006b000a0c7a24 */ /* 0x040fe200078e0200 */
[----:B------:R-:W-:Y:S01]  /*8c80*/  @P2 LOP3.LUT R203, R203, 0x100, RZ, 0xfc, !PT ;  /* 0x00000100cbcb2812 */ /* 0x000fe200078efcff */
[----:B------:R-:W-:Y:S01]  /*8c90*/  IMAD.WIDE.U32 R10, R10, c[0x0][0x1a8], R4 ;  /* 0x00006a000a0a7a25 */ /* 0x000fe200078e0004 */
[----:B------:R-:W-:-:S03]  /*8ca0*/  ISETP.GE.AND P2, PT, R18, c[0x0][0x1d4], PT ;  /* 0x0000750012007a0c */ /* 0x000fc60003f46270 */
[----:B------:R-:W-:-:S04]  /*8cb0*/  IMAD.WIDE.U32 R4, R25, c[0x0][0x1e8], R8 ;  /* 0x00007a0019047a25 */ /* 0x000fc800078e0008 */
[----:B------:R-:W-:-:S04]  /*8cc0*/  IMAD.WIDE.U32 R6, R25, c[0x0][0x210], R6 ;  /* 0x0000840019067a25 */ /* 0x000fc800078e0006 */
[----:B------:R-:W-:Y:S01]  /*8cd0*/  IMAD R5, R25, c[0x0][0x1ec], R5 ;  /* 0x00007b0019057a24 */ /* 0x000fe200078e0205 */
[----:B------:R-:W-:Y:S01]  /*8ce0*/  LOP3.LUT R203, R203, 0xffffffbf, RZ, 0xc0, !PT ;  /* 0xffffffbfcbcb7812 */ /* 0x000fe200078ec0ff */
[----:B------:R-:W-:Y:S01]  /*8cf0*/  IMAD.IADD R9, R19, 0x1, R24 ;  /* 0x0000000113097824 */ /* 0x000fe200078e0218 */
[----:B------:R-:W-:Y:S02]  /*8d00*/  ISETP.GE.AND P4, PT, R26, c[0x0][0x198], PT ;  /* 0x000066001a007a0c */ /* 0x000fe40003f86270 */
[----:B------:R-:W-:Y:S02]  /*8d10*/  @P2 LOP3.LUT R203, R203, 0x40, RZ, 0xfc, !PT ;  /* 0x00000040cbcb2812 */ /* 0x000fe400078efcff */
[----:B------:R-:W-:Y:S02]  /*8d20*/  ISETP.GE.AND P3, PT, R20, c[0x0][0x198], PT ;  /* 0x0000660014007a0c */ /* 0x000fe40003f66270 */
[----:B------:R-:W-:Y:S02]  /*8d30*/  IADD3 R132, R235, -0x1, RZ ;  /* 0xffffffffeb847810 */ /* 0x000fe40007ffe0ff */
[--C-:B--2---:R-:W-:Y:S01]  /*8d40*/  @P0 SHF.R.S32.HI R3, RZ, 0x1f, R16.reuse ;  /* 0x0000001fff030819 */ /* 0x104fe20000011410 */
[----:B------:R-:W-:Y:S01]  /*8d50*/  @P0 IMAD.MOV.U32 R2, RZ, RZ, R16 ;  /* 0x000000ffff020224 */ /* 0x000fe200078e0010 */
[----:B------:R-:W-:Y:S01]  /*8d60*/  @!P0 MOV R2, R28 ;  /* 0x0000001c00028202 */ /* 0x000fe20000000f00 */
[----:B------:R-:W-:Y:S01]  /*8d70*/  @!P0 IMAD.MOV.U32 R3, RZ, RZ, R14 ;  /* 0x000000ffff038224 */ /* 0x000fe200078e000e */
[----:B------:R-:W-:-:S04]  /*8d80*/  ISETP.NE.AND.EX P0, PT, RZ, c[0x0][0x354], PT, P1 ;  /* 0x0000d500ff007a0c */ /* 0x000fc80003f05310 */
[----:B------:R-:W-:Y:S02]  /*8d90*/  SEL R8, R2, RZ, !P0 ;  /* 0x000000ff02087207 */ /* 0x000fe40004000000 */
[----:B------:R-:W-:Y:S02]  /*8da0*/  SEL R2, RZ, 0x4, P2 ;  /* 0x00000004ff027807 */ /* 0x000fe40001000000 */
[----:B------:R-:W-:Y:S02]  /*8db0*/  SEL R0, R3, RZ, !P0 ;  /* 0x000000ff03007207 */ /* 0x000fe40004000000 */
[----:B------:R-:W-:Y:S01]  /*8dc0*/  LOP3.LUT R103, R13, R2, RZ, 0xfc, !PT ;  /* 0x000000020d677212 */ /* 0x000fe200078efcff */
[----:B------:R-:W-:Y:S01]  /*8dd0*/  IMAD R3, R25, c[0x0][0x214], R7 ;  /* 0x0000850019037a24 */ /* 0x000fe200078e0207 */
[----:B------:R-:W-:Y:S01]  /*8de0*/  MOV R2, R6 ;  /* 0x0000000600027202 */ /* 0x000fe20000000f00 */
[----:B------:R-:W-:Y:S02]  /*8df0*/  IMAD R6, R0, c[0x0][0x1f0], RZ ;  /* 0x00007c0000067a24 */ /* 0x000fe400078e02ff */
[----:B------:R-:W-:-:S04]  /*8e00*/  IMAD.WIDE.U32 R14, R8, c[0x0][0x1f0], R4 ;  /* 0x00007c00080e7a25 */ /* 0x000fc800078e0004 */
[----:B------:R-:W-:-:S04]  /*8e10*/  IMAD.WIDE.U32 R246, R8, c[0x0][0x218], R2 ;  /* 0x0000860008f67a25 */ /* 0x000fc800078e0002 */
[----:B------:R-:W-:-:S04]  /*8e20*/  IMAD R2, R8, c[0x0][0x1f4], R6 ;  /* 0x00007d0008027a24 */ /* 0x000fc800078e0206 */
[----:B------:R-:W-:Y:S01]  /*8e30*/  IMAD.IADD R2, R15, 0x1, R2 ;  /* 0x000000010f027824 */ /* 0x000fe200078e0202 */
[----:B------:R1:W-:Y:S04]  /*8e40*/  STL.64 [R1+0x8], R14 ;  /* 0x0000080e01007387 */ /* 0x0003e80000100a00 */
[----:B------:R1:W-:Y:S01]  /*8e50*/  STL [R1+0x4], R2 ;  /* 0x0000040201007387 */ /* 0x0003e20000100800 */
[----:B------:R-:W-:Y:S02]  /*8e60*/  IMAD R0, R0, c[0x0][0x218], RZ ;  /* 0x0000860000007a24 */ /* 0x000fe400078e02ff */
[----:B------:R-:W-:Y:S01]  /*8e70*/  IMAD.IADD R7, R11, 0x1, R12 ;  /* 0x000000010b077824 */ /* 0x000fe200078e020c */
[----:B------:R-:W-:Y:S01]  /*8e80*/  LEA R11, P0, R10, c[0x0][0x160], 0x1 ;  /* 0x000058000a0b7a11 */ /* 0x000fe200078008ff */
[----:B------:R-:W-:Y:S01]  /*8e90*/  IMAD R0, R8, c[0x0][0x21c], R0 ;  /* 0x0000870008007a24 */ /* 0x000fe200078e0200 */
[----:B------:R-:W-:-:S02]  /*8ea0*/  ISETP.GE.AND P2, PT, R18, c[0x0][0x198], PT ;  /* 0x0000660012007a0c */ /* 0x000fc40003f46270 */
[----:B------:R-:W-:Y:S02]  /*8eb0*/  LEA.HI.X R10, R10, c[0x0][0x164], R7, 0x1, P0 ;  /* 0x000059000a0a7a11 */ /* 0x000fe400000f0c07 */
[----:B------:R-:W-:Y:S01]  /*8ec0*/  IADD3 R248, R247, R0, RZ ;  /* 0x00000000f7f87210 */ /* 0x000fe20007ffe0ff */
[----:B------:R-:W-:Y:S06]  /*8ed0*/  BRA.DIV ~URZ, `(.L_x_751) ;  /* 0x0001bde27f007947 */ /* 0x000fec000b800000 */
[----:B------:R2:W3:Y:S02]  /*8ee0*/  SHFL.IDX PT, R8, R10, RZ, 0x1c1f ;  /* 0x001c1fff0a087589 */ /* 0x0004e400000e0000 */
.L_x_955:
[----:B------:R-:W-:Y:S05]  /*8ef0*/  BRA.DIV ~URZ, `(.L_x_752) ;  /* 0x0001be327f007947 */ /* 0x000fea000b800000 */
[----:B------:R4:W1:Y:S02]  /*8f00*/  SHFL.IDX PT, R0, R11, RZ, 0x1c1f ;  /* 0x001c1fff0b007589 */ /* 0x00086400000e0000 */
.L_x_956:
[----:B------:R-:W-:Y:S01]  /*8f10*/  IMAD R26, R251, c[0x0][0x2c4], RZ ;  /* 0x0000b100fb1a7a24 */ /* 0x000fe200078e02ff */
[----:B------:R-:W-:Y:S04]  /*8f20*/  BSSY B0, `(.L_x_753) ;  /* 0x0000016000007945 */ /* 0x000fe80003800000 */
[----:B------:R-:W-:-:S13]  /*8f30*/  ISETP.GE.AND P0, PT, R9, R26, PT ;  /* 0x0000001a0900720c */ /* 0x000fda0003f06270 */
[----:B------:R-:W-:Y:S05]  /*8f40*/  @P0 BRA `(.L_x_754) ;  /* 0x0000013000000947 */ /* 0x000fea0003800000 */
[----:B--2---:R-:W2:Y:S04]  /*8f50*/  LDL.64 R4, [R1+0x38] ;  /* 0x0000380001047983 */ /* 0x004ea80000100a00 */
[----:B-1--4-:R-:W4:Y:S04]  /*8f60*/  LDL R2, [R1+0x24] ;  /* 0x0000240001027983 */ /* 0x012f280000100800 */
[----:B---3--:R-:W3:Y:S04]  /*8f70*/  LDL R3, [R1+0x64] ;  /* 0x0000640001037983 */ /* 0x008ee80000100800 */
[----:B------:R-:W3:Y:S04]  /*8f80*/  LDL R13, [R1+0x40] ;  /* 0x00004000010d7983 */ /* 0x000ee80000100800 */
[----:B------:R-:W3:Y:S04]  /*8f90*/  LDL R12, [R1+0x1c] ;  /* 0x00001c00010c7983 */ /* 0x000ee80000100800 */
[----:B------:R-:W3:Y:S01]  /*8fa0*/  LDL R14, [R1+0x60] ;  /* 0x00006000010e7983 */ /* 0x000ee20000100800 */
[----:B--2---:R-:W-:-:S04]  /*8fb0*/  LEA R6, P0, R4, R0, 0x1 ;  /* 0x0000000004067211 */ /* 0x004fc800078008ff */
[----:B------:R-:W-:Y:S02]  /*8fc0*/  LEA.HI.X R7, R4, R8, R5, 0x1, P0 ;  /* 0x0000000804077211 */ /* 0x000fe400000f0c05 */
[----:B----4-:R-:W-:-:S04]  /*8fd0*/  LEA R4, P0, R2, R0, 0x1 ;  /* 0x0000000002047211 */ /* 0x010fc800078008ff */
[----:B---3--:R-:W-:Y:S02]  /*8fe0*/  LEA.HI.X R5, R2, R8, R3, 0x1, P0 ;  /* 0x0000000802057211 */ /* 0x008fe400000f0c03 */
[----:B------:R-:W-:Y:S01]  /*8ff0*/  LEA R2, P0, R13, R0, 0x1 ;  /* 0x000000000d027211 */ /* 0x000fe200078008ff */
        /* <DEDUP_REMOVED lines=8> */
.L_x_754:
[----:B------:R-:W-:Y:S05]  /*9080*/  BSYNC B0 ;  /* 0x0000000000007941 */ /* 0x000fea0003800000 */
.L_x_753:
[----:B------:R-:W-:Y:S05]  /*9090*/  BRA.DIV ~URZ, `(.L_x_755) ;  /* 0x0001bcf27f007947 */ /* 0x000fea000b800000 */
[----:B---3--:R3:W2:Y:S04]  /*90a0*/  SHFL.IDX PT, R8, R10, 0x1, 0x1c1f ;  /* 0x003c1f000a087f89 */ /* 0x0086a800000e0000 */
[----:B-1----:R3:W1:Y:S02]  /*90b0*/  SHFL.IDX PT, R0, R11, 0x1, 0x1c1f ;  /* 0x003c1f000b007f89 */ /* 0x00266400000e0000 */
.L_x_957:
[----:B------:R-:W-:Y:S01]  /*90c0*/  IADD3 R2, R9, 0x20, RZ ;  /* 0x0000002009027810 */ /* 0x000fe20007ffe0ff */
[----:B------:R-:W-:Y:S03]  /*90d0*/  BSSY B0, `(.L_x_756) ;  /* 0x0000016000007945 */ /* 0x000fe60003800000 */
[----:B------:R-:W-:-:S13]  /*90e0*/  ISETP.GE.AND P0, PT, R2, R26, PT ;  /* 0x0000001a0200720c */ /* 0x000fda0003f06270 */
[----:B------:R-:W-:Y:S05]  /*90f0*/  @P0 BRA `(.L_x_757) ;  /* 0x0000013000000947 */ /* 0x000fea0003800000 */
[----:B---3--:R-:W3:Y:S04]  /*9100*/  LDL.64 R4, [R1+0x38] ;  /* 0x0000380001047983 */ /* 0x008ee80000100a00 */
[----:B----4-:R-:W4:Y:S04]  /*9110*/  LDL R3, [R1+0x24] ;  /* 0x0000240001037983 */ /* 0x010f280000100800 */
[----:B--2---:R-:W2:Y:S04]  /*9120*/  LDL R15, [R1+0x64] ;  /* 0x00006400010f7983 */ /* 0x004ea80000100800 */
[----:B------:R-:W2:Y:S04]  /*9130*/  LDL R13, [R1+0x40] ;  /* 0x00004000010d7983 */ /* 0x000ea80000100800 */
[----:B------:R-:W2:Y:S04]  /*9140*/  LDL R12, [R1+0x1c] ;  /* 0x00001c00010c7983 */ /* 0x000ea80000100800 */
[----:B------:R-:W2:Y:S01]  /*9150*/  LDL R14, [R1+0x60] ;  /* 0x00006000010e7983 */ /* 0x000ea20000100800 */
[----:B-1-3--:R-:W-:-:S04]  /*9160*/  LEA R6, P0, R4, R0, 0x1 ;  /* 0x0000000004067211 */ /* 0x00afc800078008ff */
[----:B------:R-:W-:Y:S02]  /*9170*/  LEA.HI.X R7, R4, R8, R5, 0x1, P0 ;  /* 0x0000000804077211 */ /* 0x000fe400000f0c05 */
[----:B----4-:R-:W-:-:S04]  /*9180*/  LEA R4, P0, R3, R0, 0x1 ;  /* 0x0000000003047211 */ /* 0x010fc800078008ff */
[----:B--2---:R-:W-:Y:S02]  /*9190*/  LEA.HI.X R5, R3, R8, R15, 0x1, P0 ;  /* 0x0000000803057211 */ /* 0x004fe400000f0c0f */
        /* <DEDUP_REMOVED lines=9> */
.L_x_757:
[----:B------:R-:W-:Y:S05]  /*9230*/  BSYNC B0 ;  /* 0x0000000000007941 */ /* 0x000fea0003800000 */
.L_x_756:
[----:B------:R-:W-:Y:S05]  /*9240*/  BRA.DIV ~URZ, `(.L_x_758) ;  /* 0x0001bc027f007947 */ /* 0x000fea000b800000 */
[----:B--2---:R2:W3:Y:S02]  /*9250*/  SHFL.IDX PT, R8, R10, 0x2, 0x1c1f ;  /* 0x005c1f000a087f89 */ /* 0x0044e400000e0000 */
.L_x_958:
[----:B------:R-:W-:Y:S05]  /*9260*/  BRA.DIV ~URZ, `(.L_x_759) ;  /* 0x0001bc527f007947 */ /* 0x000fea000b800000 */
[----:B-1----:R1:W2:Y:S02]  /*9270*/  SHFL.IDX PT, R0, R11, 0x2, 0x1c1f ;  /* 0x005c1f000b007f89 */ /* 0x0022a400000e0000 */
.L_x_959:
[----:B------:R-:W-:Y:S01]  /*9280*/  IADD3 R2, R9, 0x40, RZ ;  /* 0x0000004009027810 */ /* 0x000fe20007ffe0ff */
[----:B------:R-:W-:Y:S03]  /*9290*/  BSSY B0, `(.L_x_760) ;  /* 0x0000016000007945 */ /* 0x000fe60003800000 */
[----:B------:R-:W-:-:S13]  /*92a0*/  ISETP.GE.AND P0, PT, R2, R26, PT ;  /* 0x0000001a0200720c */ /* 0x000fda0003f06270 */
[----:B------:R-:W-:Y:S05]  /*92b0*/  @P0 BRA `(.L_x_761) ;  /* 0x0000013000000947 */ /* 0x000fea0003800000 */
[----:B----4-:R-:W4:Y:S04]  /*92c0*/  LDL.64 R4, [R1+0x38] ;  /* 0x0000380001047983 */ /* 0x010f280000100a00 */
[----:B---3--:R-:W3:Y:S04]  /*92d0*/  LDL R3, [R1+0x24] ;  /* 0x0000240001037983 */ /* 0x008ee80000100800 */
[----:B--2---:R-:W2:Y:S04]  /*92e0*/  LDL R15, [R1+0x64] ;  /* 0x00006400010f7983 */ /* 0x004ea80000100800 */
[----:B------:R-:W2:Y:S04]  /*92f0*/  LDL R13, [R1+0x40] ;  /* 0x00004000010d7983 */ /* 0x000ea80000100800 */
[----:B------:R-:W2:Y:S04]  /*9300*/  LDL R12, [R1+0x1c] ;  /* 0x00001c00010c7983 */ /* 0x000ea80000100800 */
[----:B------:R-:W2:Y:S01]  /*9310*/  LDL R14, [R1+0x60] ;  /* 0x00006000010e7983 */ /* 0x000ea20000100800 */
[----:B----4-:R-:W-:-:S04]  /*9320*/  LEA R6, P0, R4, R0, 0x1 ;  /* 0x0000000004067211 */ /* 0x010fc800078008ff */
[----:B------:R-:W-:Y:S02]  /*9330*/  LEA.HI.X R7, R4, R8, R5, 0x1, P0 ;  /* 0x0000000804077211 */ /* 0x000fe400000f0c05 */
[----:B---3--:R-:W-:-:S04]  /*9340*/  LEA R4, P0, R3, R0, 0x1 ;  /* 0x0000000003047211 */ /* 0x008fc800078008ff */
        /* <DEDUP_REMOVED lines=10> */
.L_x_761:
[----:B------:R-:W-:Y:S05]  /*93f0*/  BSYNC B0 ;  /* 0x0000000000007941 */ /* 0x000fea0003800000 */
.L_x_760:
[----:B------:R-:W-:Y:S05]  /*9400*/  BRA.DIV ~URZ, `(.L_x_762) ;  /* 0x0001bb127f007947 */ /* 0x000fea000b800000 */
[----:B---3--:R3:W1:Y:S04]  /*9410*/  SHFL.IDX PT, R8, R10, 0x3, 0x1c1f ;  /* 0x007c1f000a087f89 */ /* 0x00866800000e0000 */
[----:B--2---:R3:W2:Y:S02]  /*9420*/  SHFL.IDX PT, R0, R11, 0x3, 0x1c1f ;  /* 0x007c1f000b007f89 */ /* 0x0046a400000e0000 */
.L_x_960:
[----:B---3--:R-:W3:Y:S04]  /*9430*/  LDL.64 R12, [R1+0x38] ;  /* 0x00003800010c7983 */ /* 0x008ee80000100a00 */
[----:B----4-:R-:W4:Y:S04]  /*9440*/  LDL R4, [R1+0x24] ;  /* 0x0000240001047983 */ /* 0x010f280000100800 */
[----:B--2---:R-:W2:Y:S04]  /*9450*/  LDL R5, [R1+0x64] ;  /* 0x0000640001057983 */ /* 0x004ea80000100800 */
[----:B------:R-:W2:Y:S04]  /*9460*/  LDL R10, [R1+0x40] ;  /* 0x00004000010a7983 */ /* 0x000ea80000100800 */
[----:B------:R-:W2:Y:S04]  /*9470*/  LDL R105, [R1+0x1c] ;  /* 0x00001c0001697983 */ /* 0x000ea80000100800 */
[----:B-1----:R-:W2:Y:S04]  /*9480*/  LDL R11, [R1+0x60] ;  /* 0x00006000010b7983 */ /* 0x002ea80000100800 */
[----:B------:R-:W2:Y:S04]  /*9490*/  LDL.64 R138, [R1+0x8] ;  /* 0x00000800018a7983 */ /* 0x000ea80000100a00 */
[----:B------:R-:W2:Y:S04]  /*94a0*/  LDL R137, [R1+0x4] ;  /* 0x0000040001897983 */ /* 0x000ea80000100800 */
[----:B------:R1:W5:Y:S01]  /*94b0*/  LDL R239, [R1+0x20] ;  /* 0x0000200001ef7983 */ /* 0x0003620000100800 */
[----:B------:R-:W-:-:S03]  /*94c0*/  IADD3 R2, R9, 0x60, RZ ;  /* 0x0000006009027810 */ /* 0x000fc60007ffe0ff */
[----:B------:R-:W1:Y:S01]  /*94d0*/  S2R R107, SR_TID.X ;  /* 0x00000000006b7919 */ /* 0x000e620000002100 */
[----:B------:R-:W-:Y:S01]  /*94e0*/  ISETP.GE.AND P0, PT, R2, R26, PT ;  /* 0x0000001a0200720c */ /* 0x000fe20003f06270 */
[----:B------:R-:W-:-:S04]  /*94f0*/  IMAD.MOV.U32 R108, RZ, RZ, 0x30 ;  /* 0x00000030ff6c7424 */ /* 0x000fc800078e00ff */
[----:B------:R-:W-:-:S04]  /*9500*/  IMAD R108, R235, -0x30, R108 ;  /* 0xffffffd0eb6c7824 */ /* 0x000fc800078e026c */
[----:B------:R-:W-:Y:S01]  /*9510*/  IMAD.IADD R133, R252, 0x1, R108 ;  /* 0x00000001fc857824 */ /* 0x000fe200078e026c */
[----:B------:R-:W-:Y:S02]  /*9520*/  SHF.R.S32.HI R104, RZ, 0x1f, R132 ;  /* 0x0000001fff687819 */ /* 0x000fe40000011484 */
[----:B-1----:R-:W-:-:S04]  /*9530*/  SHF.R.S32.HI R140, RZ, 0x1f, R107 ;  /* 0x0000001fff8c7819 */ /* 0x002fc8000001146b */
[----:B------:R-:W-:-:S04]  /*9540*/  LEA.HI R140, R140, R107, RZ, 0x2 ;  /* 0x0000006b8c8c7211 */ /* 0x000fc800078f10ff */
[----:B------:R-:W-:Y:S02]  /*9550*/  SHF.R.S32.HI R140, RZ, 0x2, R140 ;  /* 0x00000002ff8c7819 */ /* 0x000fe4000001148c */
[C---:B------:R-:W-:Y:S02]  /*9560*/  LOP3.LUT P5, RZ, R203.reuse, 0x100, RZ, 0xc0, !PT ;  /* 0x00000100cbff7812 */ /* 0x040fe400078ac0ff */
[----:B------:R-:W-:Y:S01]  /*9570*/  LOP3.LUT P6, RZ, R203, 0x40, RZ, 0xc0, !PT ;  /* 0x00000040cbff7812 */ /* 0x000fe200078cc0ff */
[----:B------:R-:W-:Y:S01]  /*9580*/  IMAD.MOV.U32 R240, RZ, RZ, c[0x0][0x2c4] ;  /* 0x0000b100fff07624 */ /* 0x000fe200078e00ff */
[----:B---3--:R-:W-:-:S04]  /*9590*/  @!P0 LEA R6, P1, R12, R0, 0x1 ;  /* 0x000000000c068211 */ /* 0x008fc800078208ff */
[----:B------:R-:W-:Y:S02]  /*95a0*/  @!P0 LEA.HI.X R7, R12, R8, R13, 0x1, P1 ;  /* 0x000000080c078211 */ /* 0x000fe400008f0c0d */
[----:B----4-:R-:W-:-:S04]  /*95b0*/  @!P0 LEA R2, P1, R4, R0, 0x1 ;  /* 0x0000000004028211 */ /* 0x010fc800078208ff */
[----:B--2---:R-:W-:Y:S02]  /*95c0*/  @!P0 LEA.HI.X R3, R4, R8, R5, 0x1, P1 ;  /* 0x0000000804038211 */ /* 0x004fe400008f0c05 */
[----:B------:R-:W-:Y:S01]  /*95d0*/  @!P0 LEA R4, P1, R10, R0, 0x1 ;  /* 0x000000000a048211 */ /* 0x000fe200078208ff */
[----:B------:R-:W-:-:S05]  /*95e0*/  @!P0 IMAD.SHL.U32 R0, R105, 0x2, RZ ;  /* 0x0000000269008824 */ /* 0x000fca00078e00ff */
[----:B------:R-:W-:Y:S01]  /*95f0*/  @!PT LDS RZ, [RZ] ;  /* 0x00000000fffff984 */ /* 0x000fe20000000800 */
[----:B------:R-:W-:Y:S01]  /*9600*/  @!PT LDS RZ, [RZ] ;  /* 0x00000000fffff984 */ /* 0x000fe20000000800 */
[----:B------:R-:W-:Y:S01]  /*9610*/  @!PT LDS RZ, [RZ] ;  /* 0x00000000fffff984 */ /* 0x000fe20000000800 */
[----:B------:R1:W-:Y:S01]  /*9620*/  @!P0 LDGSTS.E.BYPASS.LTC128B.128 [R0+0x7880], [R6.64], !P4 ;  /* 0x0788000006008fae */ /* 0x0003e2000e101d46 */
[----:B------:R-:W-:-:S03]  /*9630*/  @!P0 LEA.HI.X R5, R10, R8, R11, 0x1, P1 ;  /* 0x000000080a058211 */ /* 0x000fc600008f0c0b */
[----:B------:R2:W-:Y:S04]  /*9640*/  @!P0 LDGSTS.E.BYPASS.LTC128B.128 [R0+0x9880], [R2.64], !P3 ;  /* 0x0988000002008fae */ /* 0x0005e8000d901d46 */
[----:B------:R3:W-:Y:S01]  /*9650*/  @!P0 LDGSTS.E.BYPASS.LTC128B.128 [R0+0xb880], [R4.64], !P2 ;  /* 0x0b88000004008fae */ /* 0x0007e2000d101d46 */
[----:B------:R-:W-:Y:S02]  /*9660*/  IMAD.MOV.U32 R134, RZ, RZ, R138 ;  /* 0x000000ffff867224 */ /* 0x000fe400078e008a */
[----:B------:R-:W-:Y:S01]  /*9670*/  IMAD.MOV.U32 R135, RZ, RZ, R137 ;  /* 0x000000ffff877224 */ /* 0x000fe200078e0089 */
[----:B------:R-:W0:Y:S01]  /*9680*/  LDGDEPBAR ;  /* 0x00000000000079af */ /* 0x000e220000000000 */
[----:B-1----:R-:W-:Y:S01]  /*9690*/  IMNMX R6, R133, 0x30, PT ;  /* 0x0000003085067817 */ /* 0x002fe20003800200 */
[----:B------:R-:W-:-:S04]  /*96a0*/  IMAD R7, R104, c[0x0][0x1e0], RZ ;  /* 0x0000780068077a24 */ /* 0x000fc800078e02ff */
[----:B------:R-:W-:Y:S02]  /*96b0*/  IMAD.IADD R6, R6, 0x1, -R140 ;  /* 0x0000000106067824 */ /* 0x000fe400078e0a8c */
[----:B--2---:R-:W-:-:S03]  /*96c0*/  IMAD.WIDE.U32 R2, R132, c[0x0][0x1e0], RZ ;  /* 0x0000780084027a25 */ /* 0x004fc600078e00ff */
[----:B------:R-:W-:Y:S01]  /*96d0*/  ISETP.GE.AND P0, PT, R6, 0x21, PT ;  /* 0x000000210600780c */ /* 0x000fe20003f06270 */
[----:B------:R-:W-:-:S04]  /*96e0*/  IMAD R7, R132, c[0x0][0x1e4], R7 ;  /* 0x0000790084077a24 */ /* 0x000fc800078e0207 */
[----:B---3--:R-:W-:Y:S02]  /*96f0*/  IMAD.IADD R0, R3, 0x1, R7 ;  /* 0x0000000103007824 */ /* 0x008fe400078e0207 */
[----:B------:R-:W-:Y:S02]  /*9700*/  IMAD.MOV.U32 R7, RZ, RZ, 0x20 ;  /* 0x00000020ff077424 */ /* 0x000fe400078e00ff */
[----:B------:R-:W-:-:S04]  /*9710*/  IMAD.WIDE.U32 R2, R2, 0x30, R134 ;  /* 0x0000003002027825 */ /* 0x000fc800078e0086 */
[----:B------:R-:W-:Y:S02]  /*9720*/  IMAD R0, R0, 0x30, RZ ;  /* 0x0000003000007824 */ /* 0x000fe400078e02ff */
[----:B------:R-:W-:-:S04]  /*9730*/  IMAD.WIDE.U32 R4, R7, c[0x0][0x1e0], RZ ;  /* 0x0000780007047a25 */ /* 0x000fc800078e00ff */
[----:B------:R-:W-:Y:S02]  /*9740*/  IMAD R7, R7, c[0x0][0x1e4], RZ ;  /* 0x0000790007077a24 */ /* 0x000fe400078e02ff */
[----:B------:R-:W-:Y:S01]  /*9750*/  IMAD.IADD R0, R3, 0x1, R0 ;  /* 0x0000000103007824 */ /* 0x000fe200078e0200 */
[----:B------:R-:W-:Y:S01]  /*9760*/  @P0 IADD3 R3, P1, R2, R4, RZ ;  /* 0x0000000402030210 */ /* 0x000fe20007f3e0ff */
[----:B------:R-:W-:Y:S03]  /*9770*/  WARPSYNC 0xffffffff ;  /* 0xffffffff00007948 */ /* 0x000fe60003800000 */
[----:B------:R-:W-:Y:S01]  /*9780*/  @P0 IADD3.X R7, R0, R5, R7, P1, !PT ;  /* 0x0000000500070210 */ /* 0x000fe20000ffe407 */
[----:B------:R-:W-:Y:S01]  /*9790*/  BAR.SYNC.DEFER_BLOCKING 0x0 ;  /* 0x0000000000007b1d */ /* 0x000fe20000010000 */
[----:B------:R-:W-:Y:S02]  /*97a0*/  ISETP.GE.AND P1, PT, R6, 0x1, PT ;  /* 0x000000010600780c */ /* 0x000fe40003f26270 */
[----:B------:R-:W-:-:S11]  /*97b0*/  LOP3.LUT P4, RZ, R203, 0x80, RZ, 0xc0, !PT ;  /* 0x00000080cbff7812 */ /* 0x000fd6000788c0ff */
[----:B------:R-:W-:Y:S01]  /*97c0*/  @P1 LEA R4, P2, R2, c[0x0][0x1c8], 0x1 ;  /* 0x0000720002041a11 */ /* 0x000fe200078408ff */
[----:B------:R-:W-:-:S03]  /*97d0*/  @P1 IMAD.SHL.U32 R6, R105, 0x2, RZ ;  /* 0x0000000269061824 */ /* 0x000fc600078e00ff */
[----:B------:R-:W-:Y:S02]  /*97e0*/  @P1 LEA.HI.X R5, R2, c[0x0][0x1cc], R0, 0x1, P2 ;  /* 0x0000730002051a11 */ /* 0x000fe400010f0c00 */
[----:B------:R-:W-:Y:S01]  /*97f0*/  @P0 LEA R2, P2, R3, c[0x0][0x1c8], 0x1 ;  /* 0x0000720003020a11 */ /* 0x000fe200078408ff */
[----:B------:R-:W-:-:S03]  /*9800*/  @P0 IMAD.SHL.U32 R0, R105, 0x2, RZ ;  /* 0x0000000269000824 */ /* 0x000fc600078e00ff */
[----:B------:R-:W-:Y:S01]  /*9810*/  @P0 LEA.HI.X R3, R3, c[0x0][0x1cc], R7, 0x1, P2 ;  /* 0x0000730003030a11 */ /* 0x000fe200010f0c07 */
        /* <DEDUP_REMOVED lines=8> */
[----:B------:R1:W-:Y:S01]  /*98a0*/  @P0 LDGSTS.E.BYPASS.LTC128B.128 [R0+0x5c80], [R2.64+0x80], !P6 ;  /* 0x05c8008002000fae */ /* 0x0003e2000f101d46 */
[----:B------:R-:W-:-:S03]  /*98b0*/  ISETP.LT.AND P0, PT, RZ, c[0x0][0x27c], PT ;  /* 0x00009f00ff007a0c */ /* 0x000fc60003f01270 */
[----:B------:R-:W0:Y:S01]  /*98c0*/  LDGDEPBAR ;  /* 0x00000000000079af */ /* 0x000e220000000000 */
[----:B------:R-:W-:-:S09]  /*98d0*/  ISETP.NE.AND P5, PT, R240, 0x1, PT ;  /* 0x00000001f000780c */ /* 0x000fd20003fa5270 */
[----:B------:R-:W-:Y:S05]  /*98e0*/  @P0 BRA `(.L_x_763) ;  /* 0x0000002000000947 */ /* 0x000fea0003800000 */
[----:B------:R-:W-:-:S04]  /*98f0*/  DEPBAR.LE SB0, 0x1 ;  /* 0x000080400000791a */ /* 0x000fc80000000000 */
[----:B------:R-:W-:Y:S05]  /*9900*/  BRA `(.L_x_764) ;  /* 0x000069e000007947 */ /* 0x000fea0003800000 */
.L_x_763:
[----:B------:R-:W2:Y:S01]  /*9910*/  S2R R90, SR_TID.X ;  /* 0x00000000005a7919 */ /* 0x000ea20000002100 */
[----:B------:R-:W-:Y:S01]  /*9920*/  ULDC.U8 UR4, c[0x0][0x298] ;  /* 0x0000a60000047ab9 */ /* 0x000fe20000000000 */
[----:B-1---5:R-:W-:Y:S01]  /*9930*/  SHF.R.S32.HI R0, RZ, 0x1f, R136 ;  /* 0x0000001fff007819 */ /* 0x022fe20000011488 */
[----:B------:R-:W-:Y:S01]  /*9940*/  IMAD.WIDE.U32 R4, R136, c[0x0][0x280], RZ ;  /* 0x0000a00088047a25 */ /* 0x000fe200078e00ff */
[----:B------:R-:W-:Y:S01]  /*9950*/  ISETP.NE.AND P0, PT, RZ, UR4, PT ;  /* 0x00000004ff007c0c */ /* 0x000fe2000bf05270 */
[----:B------:R-:W-:Y:S01]  /*9960*/  BSSY B2, `(.L_x_764) ;  /* 0x0000698000027945 */ /* 0x000fe20003800000 */
[----:B------:R-:W-:Y:S01]  /*9970*/  LEA.HI R106, R107, R107, RZ, 0x1 ;  /* 0x0000006b6b6a7211 */ /* 0x000fe200078f08ff */
[C---:B------:R-:W-:Y:S02]  /*9980*/  IMAD R2, R0.reuse, c[0x0][0x280], RZ ;  /* 0x0000a00000027a24 */ /* 0x040fe400078e02ff */
[----:B------:R-:W-:Y:S01]  /*9990*/  IMAD R0, R0, c[0x0][0x290], RZ ;  /* 0x0000a40000007a24 */ /* 0x000fe200078e02ff */
[----:B------:R-:W-:Y:S01]  /*99a0*/  LOP3.LUT R106, R106, 0xfffffffe, RZ, 0xc0, !PT ;  /* 0xfffffffe6a6a7812 */ /* 0x000fe200078ec0ff */
[----:B------:R-:W-:-:S02]  /*99b0*/  IMAD R7, R136, c[0x0][0x284], R2 ;  /* 0x0000a10088077a24 */ /* 0x000fc400078e0202 */
[----:B------:R-:W-:Y:S01]  /*99c0*/  IMAD R6, R136, c[0x0][0x294], R0 ;  /* 0x0000a50088067a24 */ /* 0x000fe200078e0200 */
[----:B------:R-:W-:Y:S01]  /*99d0*/  IADD3 R106, -R106, R107, RZ ;  /* 0x0000006b6a6a7210 */ /* 0x000fe20007ffe1ff */
[----:B------:R-:W-:Y:S01]  /*99e0*/  IMAD.WIDE.U32 R2, R136, c[0x0][0x290], RZ ;  /* 0x0000a40088027a25 */ /* 0x000fe200078e00ff */
[----:B------:R-:W-:-:S03]  /*99f0*/  IADD3 R7, R7, R5, RZ ;  /* 0x0000000507077210 */ /* 0x000fc60007ffe0ff */
[----:B------:R-:W-:Y:S01]  /*9a00*/  IMAD.IADD R6, R6, 0x1, R3 ;  /* 0x0000000106067824 */ /* 0x000fe200078e0203 */
[----:B--2---:R-:W-:-:S04]  /*9a10*/  LEA.HI R112, R90, R90, RZ, 0x1 ;  /* 0x0000005a5a707211 */ /* 0x004fc800078f08ff */
[----:B------:R-:W-:-:S04]  /*9a20*/  SHF.R.S32.HI R112, RZ, 0x1, R112 ;  /* 0x00000001ff707819 */ /* 0x000fc80000011470 */
[----:B------:R-:W-:-:S05]  /*9a30*/  IADD3 R20, R112, R239, RZ ;  /* 0x000000ef70147210 */ /* 0x000fca0007ffe0ff */
[----:B------:R-:W-:Y:S01]  /*9a40*/  IMAD R0, R106, 0x40, R20 ;  /* 0x000000406a007824 */ /* 0x000fe200078e0214 */
[----:B------:R-:W-:Y:S05]  /*9a50*/  @!P0 BRA `(.L_x_765) ;  /* 0x0000346000008947 */ /* 0x000fea0003800000 */
[----:B------:R-:W-:Y:S01]  /*9a60*/  @P5 IMAD.HI.U32 R3, R0, c[0x0][0x2c8], RZ ;  /* 0x0000b20000035a27 */ /* 0x000fe200078e00ff */
[----:B------:R-:W-:Y:S01]  /*9a70*/  BSSY B0, `(.L_x_766) ;  /* 0x0000068000007945 */ /* 0x000fe20003800000 */
[----:B------:R-:W-:Y:S01]  /*9a80*/  SHF.R.S32.HI R48, RZ, 0x1f, R31 ;  /* 0x0000001fff307819 */ /* 0x000fe2000001141f */
[----:B------:R-:W-:Y:S01]  /*9a90*/  CS2R R70, SRZ ;  /* 0x0000000000467805 */ /* 0x000fe2000001ff00 */
[----:B------:R-:W-:Y:S01]  /*9aa0*/  IMAD.MOV.U32 R5, RZ, RZ, R7 ;  /* 0x000000ffff057224 */ /* 0x000fe200078e0007 */
[----:B------:R-:W-:Y:S01]  /*9ab0*/  @P5 SHF.R.U32.HI R0, RZ, c[0x0][0x2cc], R3 ;  /* 0x0000b300ff005a19 */ /* 0x000fe20000011603 */
[----:B------:R-:W-:Y:S01]  /*9ac0*/  IMAD.MOV.U32 R7, RZ, RZ, R6 ;  /* 0x000000ffff077224 */ /* 0x000fe200078e0006 */
[----:B------:R-:W-:Y:S01]  /*9ad0*/  SHF.R.S32.HI R21, RZ, 0x1f, R32 ;  /* 0x0000001fff157819 */ /* 0x000fe20000011420 */
[----:B------:R-:W-:Y:S01]  /*9ae0*/  IMAD.MOV.U32 R6, RZ, RZ, R2 ;  /* 0x000000ffff067224 */ /* 0x000fe200078e0002 */
[----:B------:R-:W-:Y:S01]  /*9af0*/  SHF.R.S32.HI R3, RZ, 0x1f, R0 ;  /* 0x0000001fff037819 */ /* 0x000fe20000011400 */
[----:B------:R-:W-:Y:S01]  /*9b00*/  IMAD.WIDE.U32 R4, R0, c[0x0][0x280], R4 ;  /* 0x0000a00000047a25 */ /* 0x000fe200078e0004 */
[----:B------:R-:W-:Y:S01]  /*9b10*/  SHF.R.S32.HI R49, RZ, 0x1f, R153 ;  /* 0x0000001fff317819 */ /* 0x000fe20000011499 */
[----:B------:R-:W-:Y:S01]  /*9b20*/  CS2R R44, SRZ ;  /* 0x00000000002c7805 */ /* 0x000fe2000001ff00 */
[----:B------:R-:W-:Y:S01]  /*9b30*/  SHF.R.S32.HI R54, RZ, 0x1f, R30 ;  /* 0x0000001fff367819 */ /* 0x000fe2000001141e */
[C---:B------:R-:W-:Y:S01]  /*9b40*/  IMAD R8, R3.reuse, c[0x0][0x280], RZ ;  /* 0x0000a00003087a24 */ /* 0x040fe200078e02ff */
[----:B------:R-:W-:Y:S01]  /*9b50*/  LEA R27, P0, R4, c[0x0][0x270], 0x1 ;  /* 0x00009c00041b7a11 */ /* 0x000fe200078008ff */
[----:B------:R-:W-:Y:S01]  /*9b60*/  IMAD R9, R3, c[0x0][0x290], RZ ;  /* 0x0000a40003097a24 */ /* 0x000fe200078e02ff */
[----:B------:R-:W-:Y:S01]  /*9b70*/  SHF.R.S32.HI R33, RZ, 0x1f, R164 ;  /* 0x0000001fff217819 */ /* 0x000fe200000114a4 */
[C---:B------:R-:W-:Y:S01]  /*9b80*/  IMAD R8, R0.reuse, c[0x0][0x284], R8 ;  /* 0x0000a10000087a24 */ /* 0x040fe200078e0208 */
[----:B------:R-:W-:Y:S01]  /*9b90*/  CS2R R36, SRZ ;  /* 0x0000000000247805 */ /* 0x000fe2000001ff00 */
[----:B------:R-:W-:Y:S01]  /*9ba0*/  IMAD.WIDE.U32 R2, R0, c[0x0][0x290], R6 ;  /* 0x0000a40000027a25 */ /* 0x000fe200078e0006 */
[----:B------:R-:W-:Y:S01]  /*9bb0*/  CS2R R28, SRZ ;  /* 0x00000000001c7805 */ /* 0x000fe2000001ff00 */
[----:B------:R-:W-:Y:S01]  /*9bc0*/  CS2R R22, SRZ ;  /* 0x0000000000167805 */ /* 0x000fe2000001ff00 */
[----:B------:R-:W-:Y:S01]  /*9bd0*/  CS2R R16, SRZ ;  /* 0x0000000000107805 */ /* 0x000fe2000001ff00 */
[----:B------:R-:W-:Y:S01]  /*9be0*/  IMAD.IADD R5, R5, 0x1, R8 ;  /* 0x0000000105057824 */ /* 0x000fe200078e0208 */
[----:B------:R-:W-:Y:S01]  /*9bf0*/  LEA R40, P1, R2, c[0x0][0x288], 0x1 ;  /* 0x0000a20002287a11 */ /* 0x000fe200078208ff */
[----:B------:R-:W-:Y:S01]  /*9c00*/  IMAD R0, R0, c[0x0][0x294], R9 ;  /* 0x0000a50000007a24 */ /* 0x000fe200078e0209 */
[----:B------:R-:W-:Y:S01]  /*9c10*/  CS2R R46, SRZ ;  /* 0x00000000002e7805 */ /* 0x000fe2000001ff00 */
[----:B------:R-:W-:Y:S01]  /*9c20*/  CS2R R8, SRZ ;  /* 0x0000000000087805 */ /* 0x000fe2000001ff00 */
[----:B------:R-:W-:Y:S01]  /*9c30*/  LEA.HI.X R15, R4, c[0x0][0x274], R5, 0x1, P0 ;  /* 0x00009d00040f7a11 */ /* 0x000fe200000f0c05 */
[----:B------:R-:W-:Y:S01]  /*9c40*/  IMAD.IADD R0, R3, 0x1, R0 ;  /* 0x0000000103007824 */ /* 0x000fe200078e0200 */
[----:B------:R-:W-:Y:S01]  /*9c50*/  ISETP.GE.AND P0, PT, R20, R26, PT ;  /* 0x0000001a1400720c */ /* 0x000fe20003f06270 */
[----:B------:R1:W2:Y:S01]  /*9c60*/  SHFL.IDX PT, R4, R27, RZ, 0x1e1f ;  /* 0x001e1fff1b047589 */ /* 0x0002a200000e0000 */
[----:B------:R-:W-:Y:S01]  /*9c70*/  CS2R R38, SRZ ;  /* 0x0000000000267805 */ /* 0x000fe2000001ff00 */
[----:B------:R-:W-:Y:S01]  /*9c80*/  CS2R R34, SRZ ;  /* 0x0000000000227805 */ /* 0x000fe2000001ff00 */
[----:B------:R-:W-:Y:S01]  /*9c90*/  LEA.HI.X R14, R2, c[0x0][0x28c], R0, 0x1, P1 ;  /* 0x0000a300020e7a11 */ /* 0x000fe200008f0c00 */
[----:B------:R1:W3:Y:S01]  /*9ca0*/  SHFL.IDX PT, R5, R15, RZ, 0x1e1f ;  /* 0x001e1fff0f057589 */ /* 0x0002e200000e0000 */
[----:B------:R-:W-:Y:S01]  /*9cb0*/  CS2R R24, SRZ ;  /* 0x0000000000187805 */ /* 0x000fe2000001ff00 */
[----:B------:R-:W-:Y:S01]  /*9cc0*/  CS2R R18, SRZ ;  /* 0x0000000000127805 */ /* 0x000fe2000001ff00 */
[----:B------:R-:W-:Y:S01]  /*9cd0*/  CS2R R6, SRZ ;  /* 0x0000000000067805 */ /* 0x000fe2000001ff00 */
[----:B------:R1:W4:Y:S04]  /*9ce0*/  SHFL.IDX PT, R2, R40, RZ, 0x1e1f ;  /* 0x001e1fff28027589 */ /* 0x00032800000e0000 */
[----:B------:R1:W1:Y:S01]  /*9cf0*/  SHFL.IDX PT, R3, R14, RZ, 0x1e1f ;  /* 0x001e1fff0e037589 */ /* 0x00026200000e0000 */
[----:B------:R-:W-:Y:S05]  /*9d00*/  @P0 BRA `(.L_x_767) ;  /* 0x000003e000000947 */ /* 0x000fea0003800000 */
[----:B------:R-:W-:Y:S01]  /*9d10*/  ISETP.GE.AND P0, PT, R32, c[0x0][0x27c], PT ;  /* 0x00009f0020007a0c */ /* 0x000fe20003f06270 */
[----:B------:R-:W-:Y:S01]  /*9d20*/  CS2R R16, SRZ ;  /* 0x0000000000107805 */ /* 0x000fe2000001ff00 */
[----:B------:R-:W-:-:S11]  /*9d30*/  CS2R R18, SRZ ;  /* 0x0000000000127805 */ /* 0x000fd6000001ff00 */
[C---:B------:R-:W-:Y:S01]  /*9d40*/  @!P0 IMAD.SHL.U32 R0, R32.reuse, 0x2, RZ ;  /* 0x0000000220008824 */ /* 0x040fe200078e00ff */
[----:B------:R-:W-:-:S04]  /*9d50*/  @!P0 SHF.L.U64.HI R7, R32, 0x1, R21 ;  /* 0x0000000120078819 */ /* 0x000fc80000010215 */
[----:B--2---:R-:W-:-:S05]  /*9d60*/  @!P0 IADD3 R8, P1, R4, R0, RZ ;  /* 0x0000000004088210 */ /* 0x004fca0007f3e0ff */
[----:B---3--:R-:W-:Y:S01]  /*9d70*/  @!P0 IMAD.X R9, R5, 0x1, R7, P1 ;  /* 0x0000000105098824 */ /* 0x008fe200008e0607 */
[----:B----4-:R-:W-:-:S04]  /*9d80*/  @!P0 IADD3 R6, P1, R2, R0, RZ ;  /* 0x0000000002068210 */ /* 0x010fc80007f3e0ff */
[----:B------:R2:W5:Y:S01]  /*9d90*/  @!P0 LD.E.64 R16, [R8.64] ;  /* 0x0000000608108980 */ /* 0x000562000c101b00 */
[----:B-1----:R-:W-:Y:S01]  /*9da0*/  @!P0 IMAD.X R7, R3, 0x1, R7, P1 ;  /* 0x0000000103078824 */ /* 0x002fe200008e0607 */
[----:B------:R-:W-:-:S04]  /*9db0*/  ISETP.GE.AND P1, PT, R164, c[0x0][0x27c], PT ;  /* 0x00009f00a4007a0c */ /* 0x000fc80003f26270 */
[----:B------:R1:W5:Y:S09]  /*9dc0*/  @!P0 LD.E.64 R18, [R6.64] ;  /* 0x0000000606128980 */ /* 0x000372000c101b00 */
[C---:B------:R-:W-:Y:S01]  /*9dd0*/  @!P1 IMAD.SHL.U32 R10, R164.reuse, 0x2, RZ ;  /* 0x00000002a40a9824 */ /* 0x040fe200078e00ff */
[----:B------:R-:W-:-:S04]  /*9de0*/  @!P1 SHF.L.U64.HI R0, R164, 0x1, R33 ;  /* 0x00000001a4009819 */ /* 0x000fc80000010221 */
[----:B--2---:R-:W-:-:S05]  /*9df0*/  @!P1 IADD3 R8, P0, R4, R10, RZ ;  /* 0x0000000a04089210 */ /* 0x004fca0007f1e0ff */
[----:B------:R-:W-:Y:S01]  /*9e00*/  @!P1 IMAD.X R9, R5, 0x1, R0, P0 ;  /* 0x0000000105099824 */ /* 0x000fe200000e0600 */
[----:B-1----:R-:W-:-:S05]  /*9e10*/  @!P1 IADD3 R6, P0, R2, R10, RZ ;  /* 0x0000000a02069210 */ /* 0x002fca0007f1e0ff */
[----:B------:R-:W-:Y:S01]  /*9e20*/  @!P1 IMAD.X R7, R3, 0x1, R0, P0 ;  /* 0x0000000103079824 */ /* 0x000fe200000e0600 */
[----:B------:R-:W-:Y:S01]  /*9e30*/  ISETP.GE.AND P0, PT, R31, c[0x0][0x27c], PT ;  /* 0x00009f001f007a0c */ /* 0x000fe20003f06270 */
[----:B------:R-:W-:Y:S01]  /*9e40*/  CS2R R22, SRZ ;  /* 0x0000000000167805 */ /* 0x000fe2000001ff00 */
[----:B------:R-:W-:Y:S01]  /*9e50*/  CS2R R24, SRZ ;  /* 0x0000000000187805 */ /* 0x000fe2000001ff00 */
[----:B------:R-:W-:-:S04]  /*9e60*/  ISETP.GE.AND P2, PT, R153, c[0x0][0x27c], PT ;  /* 0x00009f0099007a0c */ /* 0x000fc80003f46270 */
[----:B------:R1:W5:Y:S04]  /*9e70*/  @!P1 LD.E.64 R22, [R8.64] ;  /* 0x0000000608169980 */ /* 0x000368000c101b00 */
[----:B------:R2:W5:Y:S02]  /*9e80*/  @!P1 LD.E.64 R24, [R6.64] ;  /* 0x0000000606189980 */ /* 0x000564000c101b00 */
[C---:B------:R-:W-:Y:S01]  /*9e90*/  @!P0 IMAD.SHL.U32 R10, R31.reuse, 0x2, RZ ;  /* 0x000000021f0a8824 */ /* 0x040fe200078e00ff */
[----:B------:R-:W-:Y:S01]  /*9ea0*/  @!P0 SHF.L.U64.HI R0, R31, 0x1, R48 ;  /* 0x000000011f008819 */ /* 0x000fe20000010230 */
[----:B------:R-:W-:Y:S01]  /*9eb0*/  CS2R R28, SRZ ;  /* 0x00000000001c7805 */ /* 0x000fe2000001ff00 */
[----:B------:R-:W-:Y:S02]  /*9ec0*/  CS2R R34, SRZ ;  /* 0x0000000000227805 */ /* 0x000fe4000001ff00 */
[----:B-1----:R-:W-:-:S05]  /*9ed0*/  @!P0 IADD3 R8, P1, R4, R10, RZ ;  /* 0x0000000a04088210 */ /* 0x002fca0007f3e0ff */
[----:B------:R-:W-:Y:S01]  /*9ee0*/  @!P0 IMAD.X R9, R5, 0x1, R0, P1 ;  /* 0x0000000105098824 */ /* 0x000fe200008e0600 */
[----:B--2---:R-:W-:Y:S01]  /*9ef0*/  @!P0 IADD3 R6, P1, R2, R10, RZ ;  /* 0x0000000a02068210 */ /* 0x004fe20007f3e0ff */
[----:B------:R-:W-:-:S03]  /*9f00*/  @!P2 IMAD.SHL.U32 R10, R153, 0x2, RZ ;  /* 0x00000002990aa824 */ /* 0x000fc600078e00ff */
[----:B------:R1:W5:Y:S01]  /*9f10*/  @!P0 LD.E.64 R28, [R8.64] ;  /* 0x00000006081c8980 */ /* 0x000362000c101b00 */
[----:B------:R-:W-:Y:S01]  /*9f20*/  @!P0 IMAD.X R7, R3, 0x1, R0, P1 ;  /* 0x0000000103078824 */ /* 0x000fe200008e0600 */
[----:B------:R-:W-:-:S04]  /*9f30*/  @!P2 SHF.L.U64.HI R0, R153, 0x1, R49 ;  /* 0x000000019900a819 */ /* 0x000fc80000010231 */
[----:B------:R2:W5:Y:S01]  /*9f40*/  @!P0 LD.E.64 R34, [R6.64] ;  /* 0x0000000606228980 */ /* 0x000562000c101b00 */
[----:B------:R-:W-:Y:S01]  /*9f50*/  ISETP.GE.AND P1, PT, R154, c[0x0][0x27c], PT ;  /* 0x00009f009a007a0c */ /* 0x000fe20003f26270 */
[----:B------:R-:W-:Y:S01]  /*9f60*/  CS2R R36, SRZ ;  /* 0x0000000000247805 */ /* 0x000fe2000001ff00 */
[----:B------:R-:W-:Y:S01]  /*9f70*/  CS2R R38, SRZ ;  /* 0x0000000000267805 */ /* 0x000fe2000001ff00 */
[----:B-1----:R-:W-:-:S05]  /*9f80*/  @!P2 IADD3 R8, P0, R4, R10, RZ ;  /* 0x0000000a0408a210 */ /* 0x002fca0007f1e0ff */
[----:B------:R-:W-:Y:S01]  /*9f90*/  @!P2 IMAD.X R9, R5, 0x1, R0, P0 ;  /* 0x000000010509a824 */ /* 0x000fe200000e0600 */
[----:B--2---:R-:W-:-:S04]  /*9fa0*/  @!P2 IADD3 R6, P0, R2, R10, RZ ;  /* 0x0000000a0206a210 */ /* 0x004fc80007f1e0ff */
[----:B------:R-:W-:Y:S01]  /*9fb0*/  @!P1 IMAD.WIDE R12, R154, 0x2, R4 ;  /* 0x000000029a0c9825 */ /* 0x000fe200078e0204 */
[----:B------:R1:W5:Y:S03]  /*9fc0*/  @!P2 LD.E.64 R36, [R8.64] ;  /* 0x000000060824a980 */ /* 0x000366000c101b00 */
[----:B------:R-:W-:Y:S01]  /*9fd0*/  @!P2 IMAD.X R7, R3, 0x1, R0, P0 ;  /* 0x000000010307a824 */ /* 0x000fe200000e0600 */
[----:B------:R-:W-:Y:S01]  /*9fe0*/  ISETP.GE.AND P0, PT, R30, c[0x0][0x27c], PT ;  /* 0x00009f001e007a0c */ /* 0x000fe20003f06270 */
[----:B------:R-:W-:-:S03]  /*9ff0*/  @!P1 IMAD.WIDE R10, R154, 0x2, R2 ;  /* 0x000000029a0a9825 */ /* 0x000fc600078e0202 */
[----:B------:R2:W5:Y:S09]  /*a000*/  @!P2 LD.E.64 R38, [R6.64] ;  /* 0x000000060626a980 */ /* 0x000572000c101b00 */
[----:B------:R-:W-:Y:S01]  /*a010*/  @!P0 IMAD.SHL.U32 R0, R30, 0x2, RZ ;  /* 0x000000021e008824 */ /* 0x000fe200078e00ff */
[----:B-1----:R-:W-:Y:S01]  /*a020*/  CS2R R8, SRZ ;  /* 0x0000000000087805 */ /* 0x002fe2000001ff00 */
[----:B--2---:R-:W-:-:S05]  /*a030*/  CS2R R6, SRZ ;  /* 0x0000000000067805 */ /* 0x004fca000001ff00 */
[----:B------:R1:W5:Y:S04]  /*a040*/  @!P1 LD.E.64 R8, [R12.64] ;  /* 0x000000060c089980 */ /* 0x000368000c101b00 */
[----:B------:R2:W5:Y:S01]  /*a050*/  @!P1 LD.E.64 R6, [R10.64] ;  /* 0x000000060a069980 */ /* 0x000562000c101b00 */
[----:B------:R-:W-:Y:S01]  /*a060*/  @!P0 IADD3 R4, P1, R4, R0, RZ ;  /* 0x0000000004048210 */ /* 0x000fe20007f3e0ff */
[----:B------:R-:W-:Y:S01]  /*a070*/  CS2R R44, SRZ ;  /* 0x00000000002c7805 */ /* 0x000fe2000001ff00 */
[----:B------:R-:W-:Y:S01]  /*a080*/  CS2R R46, SRZ ;  /* 0x00000000002e7805 */ /* 0x000fe2000001ff00 */
[----:B--2---:R-:W-:-:S05]  /*a090*/  @!P0 SHF.L.U64.HI R10, R30, 0x1, R54 ;  /* 0x000000011e0a8819 */ /* 0x004fca0000010236 */
[----:B------:R-:W-:Y:S01]  /*a0a0*/  @!P0 IMAD.X R5, R5, 0x1, R10, P1 ;  /* 0x0000000105058824 */ /* 0x000fe200008e060a */
[----:B------:R-:W-:-:S04]  /*a0b0*/  @!P0 IADD3 R2, P1, R2, R0, RZ ;  /* 0x0000000002028210 */ /* 0x000fc80007f3e0ff */
[----:B------:R1:W5:Y:S01]  /*a0c0*/  @!P0 LD.E.64 R44, [R4.64] ;  /* 0x00000006042c8980 */ /* 0x000362000c101b00 */
[----:B------:R-:W-:-:S05]  /*a0d0*/  @!P0 IMAD.X R3, R3, 0x1, R10, P1 ;  /* 0x0000000103038824 */ /* 0x000fca00008e060a */
[----:B------:R1:W5:Y:S03]  /*a0e0*/  @!P0 LD.E.64 R46, [R2.64] ;  /* 0x00000006022e8980 */ /* 0x000366000c101b00 */
.L_x_767:
[----:B------:R-:W-:Y:S05]  /*a0f0*/  BSYNC B0 ;  /* 0x0000000000007941 */ /* 0x000fea0003800000 */
.L_x_766:
[----:B------:R-:W-:Y:S01]  /*a100*/  IADD3 R0, R20, 0x40, RZ ;  /* 0x0000004014007810 */ /* 0x000fe20007ffe0ff */
[----:B-1--45:R-:W-:Y:S01]  /*a110*/  IMAD.MOV.U32 R2, RZ, RZ, R36 ;  /* 0x000000ffff027224 */ /* 0x032fe200078e0024 */
[----:B------:R-:W-:Y:S01]  /*a120*/  MOV R10, R6 ;  /* 0x00000006000a7202 */ /* 0x000fe20000000f00 */
[----:B--2---:R-:W-:Y:S01]  /*a130*/  IMAD.MOV.U32 R4, RZ, RZ, R44 ;  /* 0x000000ffff047224 */ /* 0x004fe200078e002c */
[----:B------:R-:W-:Y:S01]  /*a140*/  ISETP.GE.AND P0, PT, R0, R26, PT ;  /* 0x0000001a0000720c */ /* 0x000fe20003f06270 */
[----:B------:R-:W-:Y:S01]  /*a150*/  IMAD.MOV.U32 R0, RZ, RZ, R37 ;  /* 0x000000ffff007224 */ /* 0x000fe200078e0025 */
[----:B---3--:R-:W1:Y:S01]  /*a160*/  SHFL.IDX PT, R5, R15, 0x1, 0x1e1f ;  /* 0x003e1f000f057f89 */ /* 0x008e6200000e0000 */
[----:B------:R-:W-:Y:S01]  /*a170*/  IMAD.MOV.U32 R3, RZ, RZ, R45 ;  /* 0x000000ffff037224 */ /* 0x000fe200078e002d */
[----:B------:R-:W-:Y:S01]  /*a180*/  BSSY B0, `(.L_x_768) ;  /* 0x000006d000007945 */ /* 0x000fe20003800000 */
[----:B------:R-:W-:Y:S01]  /*a190*/  IMAD.MOV.U32 R12, RZ, RZ, R18 ;  /* 0x000000ffff0c7224 */ /* 0x000fe200078e0012 */
[----:B------:R-:W-:Y:S01]  /*a1a0*/  PRMT R79, R2, 0x5410, R0 ;  /* 0x00005410024f7816 */ /* 0x000fe20000000000 */
[----:B------:R-:W-:Y:S01]  /*a1b0*/  IMAD.MOV.U32 R2, RZ, RZ, R22 ;  /* 0x000000ffff027224 */ /* 0x000fe200078e0016 */
[----:B------:R-:W-:Y:S01]  /*a1c0*/  PRMT R81, R4, 0x5410, R3 ;  /* 0x0000541004517816 */ /* 0x000fe20000000003 */
[----:B------:R-:W-:Y:S01]  /*a1d0*/  IMAD.MOV.U32 R0, RZ, RZ, R23 ;  /* 0x000000ffff007224 */ /* 0x000fe200078e0017 */
[----:B------:R-:W-:Y:S01]  /*a1e0*/  MOV R4, R28 ;  /* 0x0000001c00047202 */ /* 0x000fe20000000f00 */
[----:B------:R-:W-:Y:S01]  /*a1f0*/  IMAD.MOV.U32 R3, RZ, RZ, R29 ;  /* 0x000000ffff037224 */ /* 0x000fe200078e001d */
[----:B------:R-:W-:Y:S01]  /*a200*/  CS2R R64, SRZ ;  /* 0x0000000000407805 */ /* 0x000fe2000001ff00 */
[----:B------:R-:W-:Y:S01]  /*a210*/  IMAD.MOV.U32 R11, RZ, RZ, R19 ;  /* 0x000000ffff0b7224 */ /* 0x000fe200078e0013 */
[----:B------:R-:W-:Y:S01]  /*a220*/  PRMT R75, R2, 0x5410, R0 ;  /* 0x00005410024b7816 */ /* 0x000fe20000000000 */
[----:B------:R-:W-:Y:S01]  /*a230*/  IMAD.MOV.U32 R2, RZ, RZ, R8 ;  /* 0x000000ffff027224 */ /* 0x000fe200078e0008 */
[----:B------:R-:W-:Y:S01]  /*a240*/  PRMT R77, R4, 0x5410, R3 ;  /* 0x00005410044d7816 */ /* 0x000fe20000000003 */
[----:B------:R-:W-:Y:S01]  /*a250*/  IMAD.MOV.U32 R0, RZ, RZ, R9 ;  /* 0x000000ffff007224 */ /* 0x000fe200078e0009 */
[----:B------:R-:W-:Y:S01]  /*a260*/  MOV R4, R16 ;  /* 0x0000001000047202 */ /* 0x000fe20000000f00 */
[----:B------:R-:W-:Y:S01]  /*a270*/  IMAD.MOV.U32 R3, RZ, RZ, R17 ;  /* 0x000000ffff037224 */ /* 0x000fe200078e0011 */
[----:B------:R-:W-:Y:S01]  /*a280*/  PRMT R72, R12, 0x5410, R11 ;  /* 0x000054100c487816 */ /* 0x000fe2000000000b */
[----:B------:R-:W-:Y:S01]  /*a290*/  CS2R R60, SRZ ;  /* 0x00000000003c7805 */ /* 0x000fe2000001ff00 */
[----:B------:R-:W-:Y:S01]  /*a2a0*/  PRMT R55, R2, 0x5410, R0 ;  /* 0x0000541002377816 */ /* 0x000fe20000000000 */
[----:B------:R-:W-:Y:S01]  /*a2b0*/  IMAD.MOV.U32 R2, RZ, RZ, R38 ;  /* 0x000000ffff027224 */ /* 0x000fe200078e0026 */
[----:B------:R-:W-:Y:S01]  /*a2c0*/  PRMT R73, R4, 0x5410, R3 ;  /* 0x0000541004497816 */ /* 0x000fe20000000003 */
[----:B------:R-:W-:Y:S01]  /*a2d0*/  IMAD.MOV.U32 R0, RZ, RZ, R39 ;  /* 0x000000ffff007224 */ /* 0x000fe200078e0027 */
[----:B------:R-:W-:Y:S01]  /*a2e0*/  MOV R4, R46 ;  /* 0x0000002e00047202 */ /* 0x000fe20000000f00 */
[----:B------:R-:W-:Y:S01]  /*a2f0*/  IMAD.MOV.U32 R3, RZ, RZ, R47 ;  /* 0x000000ffff037224 */ /* 0x000fe200078e002f */
[----:B------:R-:W-:Y:S01]  /*a300*/  CS2R R56, SRZ ;  /* 0x0000000000387805 */ /* 0x000fe2000001ff00 */
[----:B------:R-:W-:Y:S01]  /*a310*/  CS2R R50, SRZ ;  /* 0x0000000000327805 */ /* 0x000fe2000001ff00 */
[----:B------:R-:W-:Y:S01]  /*a320*/  PRMT R78, R2, 0x5410, R0 ;  /* 0x00005410024e7816 */ /* 0x000fe20000000000 */
[----:B------:R-:W-:Y:S01]  /*a330*/  IMAD.MOV.U32 R2, RZ, RZ, R24 ;  /* 0x000000ffff027224 */ /* 0x000fe200078e0018 */
[----:B------:R-:W-:Y:S01]  /*a340*/  PRMT R80, R4, 0x5410, R3 ;  /* 0x0000541004507816 */ /* 0x000fe20000000003 */
[----:B------:R-:W-:Y:S01]  /*a350*/  IMAD.MOV.U32 R3, RZ, RZ, R35 ;  /* 0x000000ffff037224 */ /* 0x000fe200078e0023 */
[----:B------:R-:W-:Y:S01]  /*a360*/  MOV R0, R25 ;  /* 0x0000001900007202 */ /* 0x000fe20000000f00 */
[----:B------:R-:W-:Y:S01]  /*a370*/  CS2R R68, SRZ ;  /* 0x0000000000447805 */ /* 0x000fe2000001ff00 */
[----:B------:R-:W-:Y:S01]  /*a380*/  MOV R4, R34 ;  /* 0x0000002200047202 */ /* 0x000fe20000000f00 */
[----:B------:R-:W-:Y:S01]  /*a390*/  CS2R R66, SRZ ;  /* 0x0000000000427805 */ /* 0x000fe2000001ff00 */
[----:B------:R-:W-:Y:S01]  /*a3a0*/  PRMT R74, R2, 0x5410, R0 ;  /* 0x00005410024a7816 */ /* 0x000fe20000000000 */
[----:B------:R-:W-:Y:S01]  /*a3b0*/  IMAD.MOV.U32 R0, RZ, RZ, R7 ;  /* 0x000000ffff007224 */ /* 0x000fe200078e0007 */
[----:B------:R-:W-:Y:S01]  /*a3c0*/  PRMT R76, R4, 0x5410, R3 ;  /* 0x00005410044c7816 */ /* 0x000fe20000000003 */
[----:B------:R2:W3:Y:S01]  /*a3d0*/  SHFL.IDX PT, R2, R40, 0x1, 0x1e1f ;  /* 0x003e1f0028027f89 */ /* 0x0004e200000e0000 */
[----:B------:R-:W-:Y:S01]  /*a3e0*/  CS2R R62, SRZ ;  /* 0x00000000003e7805 */ /* 0x000fe2000001ff00 */
[----:B------:R-:W-:Y:S01]  /*a3f0*/  CS2R R58, SRZ ;  /* 0x00000000003a7805 */ /* 0x000fe2000001ff00 */
[----:B------:R-:W-:Y:S01]  /*a400*/  CS2R R52, SRZ ;  /* 0x0000000000347805 */ /* 0x000fe2000001ff00 */
[----:B------:R4:W1:Y:S01]  /*a410*/  SHFL.IDX PT, R4, R27, 0x1, 0x1e1f ;  /* 0x003e1f001b047f89 */ /* 0x00086200000e0000 */
[----:B------:R-:W-:-:S03]  /*a420*/  CS2R R42, SRZ ;  /* 0x00000000002a7805 */ /* 0x000fc6000001ff00 */
[----:B------:R1:W1:Y:S01]  /*a430*/  SHFL.IDX PT, R3, R14, 0x1, 0x1e1f ;  /* 0x003e1f000e037f89 */ /* 0x00026200000e0000 */
[----:B--2---:R-:W-:Y:S01]  /*a440*/  CS2R R40, SRZ ;  /* 0x0000000000287805 */ /* 0x004fe2000001ff00 */
[----:B----4-:R-:W-:Y:S01]  /*a450*/  PRMT R27, R10, 0x5410, R0 ;  /* 0x000054100a1b7816 */ /* 0x010fe20000000000 */
[----:B------:R-:W-:Y:S05]  /*a460*/  @P0 BRA `(.L_x_769) ;  /* 0x000003e000000947 */ /* 0x000fea0003800000 */
[----:B---3--:R-:W-:Y:S01]  /*a470*/  ISETP.GE.AND P0, PT, R32, c[0x0][0x27c], PT ;  /* 0x00009f0020007a0c */ /* 0x008fe20003f06270 */
[----:B------:R-:W-:Y:S01]  /*a480*/  CS2R R50, SRZ ;  /* 0x0000000000327805 */ /* 0x000fe2000001ff00 */
[----:B------:R-:W-:-:S11]  /*a490*/  CS2R R52, SRZ ;  /* 0x0000000000347805 */ /* 0x000fd6000001ff00 */
[C---:B------:R-:W-:Y:S01]  /*a4a0*/  @!P0 IMAD.SHL.U32 R0, R32.reuse, 0x2, RZ ;  /* 0x0000000220008824 */ /* 0x040fe200078e00ff */
[----:B------:R-:W-:-:S04]  /*a4b0*/  @!P0 SHF.L.U64.HI R11, R32, 0x1, R21 ;  /* 0x00000001200b8819 */ /* 0x000fc80000010215 */
[----:B-1----:R-:W-:-:S05]  /*a4c0*/  @!P0 IADD3 R12, P1, R4, R0, RZ ;  /* 0x00000000040c8210 */ /* 0x002fca0007f3e0ff */
[----:B------:R-:W-:Y:S01]  /*a4d0*/  @!P0 IMAD.X R13, R5, 0x1, R11, P1 ;  /* 0x00000001050d8824 */ /* 0x000fe200008e060b */
[----:B------:R-:W-:-:S04]  /*a4e0*/  @!P0 IADD3 R10, P1, R2, R0, RZ ;  /* 0x00000000020a8210 */ /* 0x000fc80007f3e0ff */
[----:B------:R1:W5:Y:S01]  /*a4f0*/  @!P0 LD.E.64 R50, [R12.64] ;  /* 0x000000060c328980 */ /* 0x000362000c101b00 */
[----:B------:R-:W-:Y:S01]  /*a500*/  @!P0 IMAD.X R11, R3, 0x1, R11, P1 ;  /* 0x00000001030b8824 */ /* 0x000fe200008e060b */
[----:B------:R-:W-:-:S04]  /*a510*/  ISETP.GE.AND P1, PT, R164, c[0x0][0x27c], PT ;  /* 0x00009f00a4007a0c */ /* 0x000fc80003f26270 */
[----:B------:R2:W5:Y:S09]  /*a520*/  @!P0 LD.E.64 R52, [R10.64] ;  /* 0x000000060a348980 */ /* 0x000572000c101b00 */
[----:B------:R-:W-:-:S05]  /*a530*/  @!P1 IMAD.SHL.U32 R0, R164, 0x2, RZ ;  /* 0x00000002a4009824 */ /* 0x000fca00078e00ff */
[----:B-1----:R-:W-:Y:S02]  /*a540*/  @!P1 IADD3 R12, P0, R4, R0, RZ ;  /* 0x00000000040c9210 */ /* 0x002fe40007f1e0ff */
[----:B--2---:R-:W-:-:S05]  /*a550*/  @!P1 SHF.L.U64.HI R11, R164, 0x1, R33 ;  /* 0x00000001a40b9819 */ /* 0x004fca0000010221 */
[----:B------:R-:W-:Y:S01]  /*a560*/  @!P1 IMAD.X R13, R5, 0x1, R11, P0 ;  /* 0x00000001050d9824 */ /* 0x000fe200000e060b */
[----:B------:R-:W-:-:S05]  /*a570*/  @!P1 IADD3 R10, P0, R2, R0, RZ ;  /* 0x00000000020a9210 */ /* 0x000fca0007f1e0ff */
[----:B------:R-:W-:Y:S01]  /*a580*/  @!P1 IMAD.X R11, R3, 0x1, R11, P0 ;  /* 0x00000001030b9824 */ /* 0x000fe200000e060b */
[----:B------:R-:W-:Y:S01]  /*a590*/  ISETP.GE.AND P0, PT, R31, c[0x0][0x27c], PT ;  /* 0x00009f001f007a0c */ /* 0x000fe20003f06270 */
[----:B------:R-:W-:Y:S01]  /*a5a0*/  CS2R R56, SRZ ;  /* 0x0000000000387805 */ /* 0x000fe2000001ff00 */
[----:B------:R-:W-:Y:S01]  /*a5b0*/  CS2R R58, SRZ ;  /* 0x00000000003a7805 */ /* 0x000fe2000001ff00 */
[----:B------:R-:W-:-:S04]  /*a5c0*/  ISETP.GE.AND P2, PT, R153, c[0x0][0x27c], PT ;  /* 0x00009f0099007a0c */ /* 0x000fc80003f46270 */
[----:B------:R1:W5:Y:S04]  /*a5d0*/  @!P1 LD.E.64 R56, [R12.64] ;  /* 0x000000060c389980 */ /* 0x000368000c101b00 */
[----:B------:R2:W5:Y:S02]  /*a5e0*/  @!P1 LD.E.64 R58, [R10.64] ;  /* 0x000000060a3a9980 */ /* 0x000564000c101b00 */
[----:B------:R-:W-:Y:S01]  /*a5f0*/  @!P0 IMAD.SHL.U32 R0, R31, 0x2, RZ ;  /* 0x000000021f008824 */ /* 0x000fe200078e00ff */
[----:B------:R-:W-:Y:S01]  /*a600*/  CS2R R60, SRZ ;  /* 0x00000000003c7805 */ /* 0x000fe2000001ff00 */
[----:B------:R-:W-:-:S03]  /*a610*/  CS2R R62, SRZ ;  /* 0x00000000003e7805 */ /* 0x000fc6000001ff00 */
[----:B-1----:R-:W-:Y:S02]  /*a620*/  @!P0 IADD3 R12, P1, R4, R0, RZ ;  /* 0x00000000040c8210 */ /* 0x002fe40007f3e0ff */
[----:B--2---:R-:W-:-:S05]  /*a630*/  @!P0 SHF.L.U64.HI R11, R31, 0x1, R48 ;  /* 0x000000011f0b8819 */ /* 0x004fca0000010230 */
[----:B------:R-:W-:Y:S01]  /*a640*/  @!P0 IMAD.X R13, R5, 0x1, R11, P1 ;  /* 0x00000001050d8824 */ /* 0x000fe200008e060b */
[----:B------:R-:W-:Y:S01]  /*a650*/  @!P0 IADD3 R10, P1, R2, R0, RZ ;  /* 0x00000000020a8210 */ /* 0x000fe20007f3e0ff */
[----:B------:R-:W-:-:S03]  /*a660*/  @!P2 IMAD.SHL.U32 R0, R153, 0x2, RZ ;  /* 0x000000029900a824 */ /* 0x000fc600078e00ff */
[----:B------:R1:W5:Y:S01]  /*a670*/  @!P0 LD.E.64 R60, [R12.64] ;  /* 0x000000060c3c8980 */ /* 0x000362000c101b00 */
[----:B------:R-:W-:-:S05]  /*a680*/  @!P0 IMAD.X R11, R3, 0x1, R11, P1 ;  /* 0x00000001030b8824 */ /* 0x000fca00008e060b */
[----:B------:R2:W5:Y:S01]  /*a690*/  @!P0 LD.E.64 R62, [R10.64] ;  /* 0x000000060a3e8980 */ /* 0x000562000c101b00 */
[----:B------:R-:W-:Y:S01]  /*a6a0*/  ISETP.GE.AND P1, PT, R154, c[0x0][0x27c], PT ;  /* 0x00009f009a007a0c */ /* 0x000fe20003f26270 */
[----:B------:R-:W-:Y:S01]  /*a6b0*/  CS2R R64, SRZ ;  /* 0x0000000000407805 */ /* 0x000fe2000001ff00 */
[----:B-1----:R-:W-:Y:S02]  /*a6c0*/  @!P2 IADD3 R12, P0, R4, R0, RZ ;  /* 0x00000000040ca210 */ /* 0x002fe40007f1e0ff */
[----:B--2---:R-:W-:-:S05]  /*a6d0*/  @!P2 SHF.L.U64.HI R11, R153, 0x1, R49 ;  /* 0x00000001990ba819 */ /* 0x004fca0000010231 */
[--C-:B------:R-:W-:Y:S01]  /*a6e0*/  @!P2 IMAD.X R13, R5, 0x1, R11.reuse, P0 ;  /* 0x00000001050da824 */ /* 0x100fe200000e060b */
[----:B------:R-:W-:Y:S01]  /*a6f0*/  @!P2 IADD3 R10, P0, R2, R0, RZ ;  /* 0x00000000020aa210 */ /* 0x000fe20007f1e0ff */
[----:B------:R-:W-:Y:S01]  /*a700*/  CS2R R66, SRZ ;  /* 0x0000000000427805 */ /* 0x000fe2000001ff00 */
[----:B------:R-:W-:Y:S01]  /*a710*/  CS2R R40, SRZ ;  /* 0x0000000000287805 */ /* 0x000fe2000001ff00 */
[----:B------:R-:W-:Y:S01]  /*a720*/  CS2R R42, SRZ ;  /* 0x00000000002a7805 */ /* 0x000fe2000001ff00 */
[----:B------:R1:W5:Y:S01]  /*a730*/  @!P2 LD.E.64 R64, [R12.64] ;  /* 0x000000060c40a980 */ /* 0x000362000c101b00 */
[----:B------:R-:W-:Y:S01]  /*a740*/  @!P2 IMAD.X R11, R3, 0x1, R11, P0 ;  /* 0x00000001030ba824 */ /* 0x000fe200000e060b */
[----:B------:R-:W-:-:S04]  /*a750*/  ISETP.GE.AND P0, PT, R30, c[0x0][0x27c], PT ;  /* 0x00009f001e007a0c */ /* 0x000fc80003f06270 */
[----:B------:R2:W5:Y:S09]  /*a760*/  @!P2 LD.E.64 R66, [R10.64] ;  /* 0x000000060a42a980 */ /* 0x000572000c101b00 */
[----:B------:R-:W-:Y:S02]  /*a770*/  @!P0 IMAD.SHL.U32 R0, R30, 0x2, RZ ;  /* 0x000000021e008824 */ /* 0x000fe400078e00ff */
[----:B-1----:R-:W-:-:S05]  /*a780*/  @!P1 IMAD.WIDE R12, R154, 0x2, R4 ;  /* 0x000000029a0c9825 */ /* 0x002fca00078e0204 */
[----:B------:R1:W5:Y:S01]  /*a790*/  @!P1 LD.E.64 R40, [R12.64] ;  /* 0x000000060c289980 */ /* 0x000362000c101b00 */
[----:B--2---:R-:W-:-:S05]  /*a7a0*/  @!P1 IMAD.WIDE R10, R154, 0x2, R2 ;  /* 0x000000029a0a9825 */ /* 0x004fca00078e0202 */
        /* <DEDUP_REMOVED lines=10> */
.L_x_769:
[----:B---3--:R-:W-:Y:S05]  /*a850*/  BSYNC B0 ;  /* 0x0000000000007941 */ /* 0x008fea0003800000 */
.L_x_768:
[----:B-----5:R-:W-:Y:S01]  /*a860*/  IMAD.MOV.U32 R0, RZ, RZ, R70 ;  /* 0x000000ffff007224 */ /* 0x020fe200078e0046 */
[----:B------:R-:W-:-:S04]  /*a870*/  DEPBAR.LE SB0, 0x1 ;  /* 0x000080400000791a */ /* 0x000fc80000000000 */
[----:B-1----:R-:W-:Y:S01]  /*a880*/  IMAD.MOV.U32 R4, RZ, RZ, R71 ;  /* 0x000000ffff047224 */ /* 0x002fe200078e0047 */
[----:B------:R-:W-:Y:S01]  /*a890*/  BSSY B1, `(.L_x_770) ;  /* 0x0000144000017945 */ /* 0x000fe20003800000 */
[----:B------:R-:W-:Y:S02]  /*a8a0*/  IMAD.MOV.U32 R3, RZ, RZ, R64 ;  /* 0x000000ffff037224 */ /* 0x000fe400078e0040 */
[----:B------:R-:W-:Y:S01]  /*a8b0*/  IMAD.MOV.U32 R2, RZ, RZ, R65 ;  /* 0x000000ffff027224 */ /* 0x000fe200078e0041 */
[----:B------:R-:W-:Y:S01]  /*a8c0*/  PRMT R89, R0, 0x5410, R4 ;  /* 0x0000541000597816 */ /* 0x000fe20000000004 */
[----:B------:R-:W-:Y:S01]  /*a8d0*/  IMAD.MOV.U32 R0, RZ, RZ, R60 ;  /* 0x000000ffff007224 */ /* 0x000fe200078e003c */
[----:B------:R-:W-:Y:S02]  /*a8e0*/  MOV R4, R61 ;  /* 0x0000003d00047202 */ /* 0x000fe40000000f00 */
[----:B------:R-:W-:Y:S01]  /*a8f0*/  PRMT R87, R3, 0x5410, R2 ;  /* 0x0000541003577816 */ /* 0x000fe20000000002 */
[----:B------:R-:W-:Y:S01]  /*a900*/  IMAD.MOV.U32 R3, RZ, RZ, R56 ;  /* 0x000000ffff037224 */ /* 0x000fe200078e0038 */
[----:B------:R-:W-:Y:S01]  /*a910*/  PRMT R85, R0, 0x7610, R85 ;  /* 0x0000761000557816 */ /* 0x000fe20000000055 */
[----:B------:R-:W-:-:S02]  /*a920*/  IMAD.MOV.U32 R0, RZ, RZ, R50 ;  /* 0x000000ffff007224 */ /* 0x000fc400078e0032 */
[----:B------:R-:W-:Y:S01]  /*a930*/  IMAD.MOV.U32 R2, RZ, RZ, R57 ;  /* 0x000000ffff027224 */ /* 0x000fe200078e0039 */
[----:B------:R-:W-:Y:S01]  /*a940*/  PRMT R85, R85, 0x5410, R4 ;  /* 0x0000541055557816 */ /* 0x000fe20000000004 */
        /* <DEDUP_REMOVED lines=9> */
[----:B------:R-:W-:-:S02]  /*a9e0*/  MOV R3, R40 ;  /* 0x0000002800037202 */ /* 0x000fc40000000f00 */
[----:B------:R-:W-:Y:S01]  /*a9f0*/  PRMT R88, R88, 0x5410, R4 ;  /* 0x0000541058587816 */ /* 0x000fe20000000004 */
[----:B------:R-:W-:Y:S01]  /*aa00*/  IMAD.IADD R4, R26, 0x1, -R239 ;  /* 0x000000011a047824 */ /* 0x000fe200078e0aef */
[----:B------:R-:W-:Y:S01]  /*aa10*/  PRMT R48, R3, 0x5410, R2 ;  /* 0x0000541003307816 */ /* 0x000fe20000000002 */
[----:B------:R-:W-:Y:S01]  /*aa20*/  IMAD.MOV.U32 R2, RZ, RZ, R67 ;  /* 0x000000ffff027224 */ /* 0x000fe200078e0043 */
[----:B------:R-:W-:Y:S02]  /*aa30*/  MOV R3, R66 ;  /* 0x0000004200037202 */ /* 0x000fe40000000f00 */
[----:B------:R-:W-:Y:S01]  /*aa40*/  IMNMX R26, R4, 0x80, PT ;  /* 0x00000080041a7817 */ /* 0x000fe20003800200 */
[----:B------:R-:W-:Y:S01]  /*aa50*/  IMAD.MOV.U32 R4, RZ, RZ, R52 ;  /* 0x000000ffff047224 */ /* 0x000fe200078e0034 */
[----:B------:R-:W-:Y:S01]  /*aa60*/  PRMT R84, R0, 0x7610, R84 ;  /* 0x0000761000547816 */ /* 0x000fe20000000054 */
[----:B------:R-:W-:Y:S01]  /*aa70*/  IMAD.MOV.U32 R0, RZ, RZ, R59 ;  /* 0x000000ffff007224 */ /* 0x000fe200078e003b */
[----:B------:R-:W-:Y:S01]  /*aa80*/  BAR.SYNC.DEFER_BLOCKING 0x0 ;  /* 0x0000000000007b1d */ /* 0x000fe20000010000 */
[----:B------:R-:W-:-:S02]  /*aa90*/  ISETP.GE.AND P0, PT, R112, R26, PT ;  /* 0x0000001a7000720c */ /* 0x000fc40003f06270 */
[----:B------:R-:W-:Y:S01]  /*aaa0*/  PRMT R86, R3, 0x5410, R2 ;  /* 0x0000541003567816 */ /* 0x000fe20000000002 */
[----:B------:R-:W-:Y:S01]  /*aab0*/  IMAD.MOV.U32 R3, RZ, RZ, R63 ;  /* 0x000000ffff037224 */ /* 0x000fe200078e003f */
[----:B------:R-:W-:-:S04]  /*aac0*/  MOV R2, R58 ;  /* 0x0000003a00027202 */ /* 0x000fc80000000f00 */
[----:B------:R-:W-:Y:S01]  /*aad0*/  PRMT R82, R2, 0x5410, R0 ;  /* 0x0000541002527816 */ /* 0x000fe20000000000 */
[----:B------:R-:W-:Y:S01]  /*aae0*/  IMAD.MOV.U32 R2, RZ, RZ, R42 ;  /* 0x000000ffff027224 */ /* 0x000fe200078e002a */
[----:B------:R-:W-:Y:S01]  /*aaf0*/  PRMT R84, R84, 0x5410, R3 ;  /* 0x0000541054547816 */ /* 0x000fe20000000003 */
[----:B------:R-:W-:Y:S01]  /*ab00*/  IMAD.MOV.U32 R0, RZ, RZ, R43 ;  /* 0x000000ffff007224 */ /* 0x000fe200078e002b */
[----:B------:R-:W-:-:S04]  /*ab10*/  MOV R3, R53 ;  /* 0x0000003500037202 */ /* 0x000fc80000000f00 */
[----:B------:R-:W-:Y:S02]  /*ab20*/  PRMT R49, R4, 0x5410, R3 ;  /* 0x0000541004317816 */ /* 0x000fe40000000003 */
[----:B------:R-:W-:Y:S01]  /*ab30*/  PRMT R33, R2, 0x5410, R0 ;  /* 0x0000541002217816 */ /* 0x000fe20000000000 */
[----:B------:R-:W-:Y:S05]  /*ab40*/  @P0 BRA `(.L_x_771) ;  /* 0x0000118000000947 */ /* 0x000fea0003800000 */
[----:B------:R-:W-:Y:S01]  /*ab50*/  ISETP.GE.AND P0, PT, R154, c[0x0][0x27c], PT ;  /* 0x00009f009a007a0c */ /* 0x000fe20003f06270 */
[----:B------:R-:W-:-:S12]  /*ab60*/  BSSY B0, `(.L_x_772) ;  /* 0x000002d000007945 */ /* 0x000fd80003800000 */
[----:B------:R-:W-:Y:S05]  /*ab70*/  @P0 BRA `(.L_x_773) ;  /* 0x000002b000000947 */ /* 0x000fea0003800000 */
[----:B------:R-:W2:Y:S01]  /*ab80*/  LDL R91, [R1+0x10] ;  /* 0x00001000015b7983 */ /* 0x000ea20000100800 */
[----:B------:R-:W-:Y:S02]  /*ab90*/  SHF.R.U32.HI R0, RZ, 0x10, R7 ;  /* 0x00000010ff007819 */ /* 0x000fe40000011607 */
[----:B------:R-:W-:Y:S02]  /*aba0*/  SHF.R.U64 R21, R8, 0x10, R9 ;  /* 0x0000001008157819 */ /* 0x000fe40000001209 */
[----:B------:R-:W-:Y:S02]  /*abb0*/  SHF.R.U64 R20, R6, 0x10, R7 ;  /* 0x0000001006147819 */ /* 0x000fe40000001207 */
[----:B------:R-:W-:Y:S01]  /*abc0*/  SHF.R.U32.HI R3, RZ, 0x10, R9 ;  /* 0x00000010ff037819 */ /* 0x000fe20000011609 */
[----:B--2---:R-:W1:Y:S02]  /*abd0*/  LDS.128 R12, [R91+0x4800] ;  /* 0x004800005b0c7984 */ /* 0x004e640000000c00 */
[----:B-1----:R-:W-:-:S02]  /*abe0*/  HADD2.F32 R8, -RZ, R12.H0_H0 ;  /* 0x2000000cff087230 */ /* 0x002fc40000004100 */
[----:B------:R-:W-:Y:S02]  /*abf0*/  HADD2.F32 R7, -RZ, R12.H1_H1 ;  /* 0x3000000cff077230 */ /* 0x000fe40000004100 */
[----:B------:R-:W-:Y:S02]  /*ac00*/  HADD2.F32 R2, -RZ, R15.H1_H1 ;  /* 0x3000000fff027230 */ /* 0x000fe40000004100 */
[----:B------:R-:W-:Y:S02]  /*ac10*/  HADD2.F32 R12, -RZ, R0.H0_H0 ;  /* 0x20000000ff0c7230 */ /* 0x000fe40000004100 */
[----:B------:R-:W-:Y:S02]  /*ac20*/  HADD2.F32 R0, -RZ, R27.H0_H0 ;  /* 0x2000001bff007230 */ /* 0x000fe40000004100 */
[----:B------:R-:W-:Y:S01]  /*ac30*/  HADD2.F32 R9, -RZ, R15.H0_H0 ;  /* 0x2000000fff097230 */ /* 0x000fe20000004100 */
[----:B------:R-:W-:Y:S01]  /*ac40*/  FMUL.FTZ R11, R2, R12 ;  /* 0x0000000c020b7220 */ /* 0x000fe20000410000 */
[----:B------:R-:W-:-:S02]  /*ac50*/  HADD2.F32 R15, -RZ, R3.H0_H0 ;  /* 0x20000003ff0f7230 */ /* 0x000fc40000004100 */
[--C-:B------:R-:W-:Y:S01]  /*ac60*/  HADD2.F32 R6, -RZ, R13.reuse.H0_H0 ;  /* 0x2000000dff067230 */ /* 0x100fe20000004100 */
[----:B------:R-:W-:Y:S01]  /*ac70*/  FMUL.FTZ R12, R9, R12 ;  /* 0x0000000c090c7220 */ /* 0x000fe20000410000 */
[----:B------:R-:W-:Y:S01]  /*ac80*/  HADD2.F32 R5, -RZ, R13.H1_H1 ;  /* 0x3000000dff057230 */ /* 0x000fe20000004100 */
[-C--:B------:R-:W-:Y:S01]  /*ac90*/  FMUL.FTZ R13, R7, R0.reuse ;  /* 0x00000000070d7220 */ /* 0x080fe20000410000 */
[----:B------:R-:W-:Y:S02]  /*aca0*/  HADD2.F32 R3, -RZ, R55.H0_H0 ;  /* 0x20000037ff037230 */ /* 0x000fe40000004100 */
[--C-:B------:R-:W-:Y:S02]  /*acb0*/  HADD2.F32 R10, -RZ, R14.reuse.H0_H0 ;  /* 0x2000000eff0a7230 */ /* 0x100fe40000004100 */
[----:B------:R-:W-:Y:S01]  /*acc0*/  HADD2.F32 R4, -RZ, R14.H1_H1 ;  /* 0x3000000eff047230 */ /* 0x000fe20000004100 */
[----:B------:R-:W-:Y:S02]  /*acd0*/  FFMA.FTZ R14, R9, R15, -R11 ;  /* 0x0000000f090e7223 */ /* 0x000fe4000001080b */
[C---:B------:R-:W-:Y:S01]  /*ace0*/  FMUL.FTZ R9, R8.reuse, R0 ;  /* 0x0000000008097220 */ /* 0x040fe20000410000 */
[----:B------:R-:W-:Y:S01]  /*acf0*/  HADD2.F32 R0, -RZ, R27.H1_H1 ;  /* 0x3000001bff007230 */ /* 0x000fe20000004100 */
[----:B------:R-:W-:Y:S01]  /*ad00*/  FFMA.FTZ R13, R8, R3, -R13 ;  /* 0x00000003080d7223 */ /* 0x000fe2000001080d */
[----:B------:R-:W-:Y:S01]  /*ad10*/  HADD2.F32 R8, -RZ, R20.H0_H0 ;  /* 0x20000014ff087230 */ /* 0x000fe20000004100 */
[----:B------:R-:W-:Y:S01]  /*ad20*/  FFMA.FTZ R11, R2, R15, R12 ;  /* 0x0000000f020b7223 */ /* 0x000fe2000001000c */
[----:B------:R-:W-:Y:S01]  /*ad30*/  HADD2.F32 R2, -RZ, R55.H1_H1 ;  /* 0x30000037ff027230 */ /* 0x000fe20000004100 */
[----:B------:R-:W-:Y:S01]  /*ad40*/  FFMA.FTZ R9, R7, R3, R9 ;  /* 0x0000000307097223 */ /* 0x000fe20000010009 */
[----:B------:R-:W-:Y:S01]  /*ad50*/  HADD2.F32 R12, -RZ, R21.H0_H0 ;  /* 0x20000015ff0c7230 */ /* 0x000fe20000004100 */
[----:B------:R-:W-:-:S02]  /*ad60*/  FMUL.FTZ R3, R4, R0 ;  /* 0x0000000004037220 */ /* 0x000fc40000410000 */
[----:B------:R-:W-:Y:S02]  /*ad70*/  FMUL.FTZ R0, R10, R0 ;  /* 0x000000000a007220 */ /* 0x000fe40000410000 */
[-C--:B------:R-:W-:Y:S02]  /*ad80*/  FMUL.FTZ R7, R5, R8.reuse ;  /* 0x0000000805077220 */ /* 0x080fe40000410000 */
[----:B------:R-:W-:Y:S02]  /*ad90*/  FMUL.FTZ R8, R6, R8 ;  /* 0x0000000806087220 */ /* 0x000fe40000410000 */
[-C--:B------:R-:W-:Y:S02]  /*ada0*/  FFMA.FTZ R10, R10, R2.reuse, -R3 ;  /* 0x000000020a0a7223 */ /* 0x080fe40000010803 */
[----:B------:R-:W-:Y:S01]  /*adb0*/  FFMA.FTZ R2, R4, R2, R0 ;  /* 0x0000000204027223 */ /* 0x000fe20000010000 */
[----:B------:R-:W-:Y:S01]  /*adc0*/  F2FP.PACK_AB R4, R9, R13 ;  /* 0x0000000d0904723e */ /* 0x000fe200000000ff */
[----:B------:R-:W-:Y:S01]  /*add0*/  FFMA.FTZ R3, R6, R12, -R7 ;  /* 0x0000000c06037223 */ /* 0x000fe20000010807 */
[----:B------:R-:W-:Y:S01]  /*ade0*/  F2FP.PACK_AB R7, R11, R14 ;  /* 0x0000000e0b07723e */ /* 0x000fe200000000ff */
[----:B------:R-:W-:Y:S01]  /*adf0*/  FFMA.FTZ R0, R5, R12, R8 ;  /* 0x0000000c05007223 */ /* 0x000fe20000010008 */
[----:B------:R-:W-:-:S04]  /*ae00*/  F2FP.PACK_AB R6, R2, R10 ;  /* 0x0000000a0206723e */ /* 0x000fc800000000ff */
[----:B------:R-:W-:-:S05]  /*ae10*/  F2FP.PACK_AB R5, R0, R3 ;  /* 0x000000030005723e */ /* 0x000fca00000000ff */
[----:B------:R1:W-:Y:S02]  /*ae20*/  STS.128 [R91+0x4800], R4 ;  /* 0x004800045b007388 */ /* 0x0003e40000000c00 */
.L_x_773:
[----:B------:R-:W-:Y:S05]  /*ae30*/  BSYNC B0 ;  /* 0x0000000000007941 */ /* 0x000fea0003800000 */
.L_x_772:
[----:B------:R-:W-:Y:S01]  /*ae40*/  ISETP.GE.AND P0, PT, R32, c[0x0][0x27c], PT ;  /* 0x00009f0020007a0c */ /* 0x000fe20003f06270 */
[----:B------:R-:W-:-:S12]  /*ae50*/  BSSY B0, `(.L_x_774) ;  /* 0x000002d000007945 */ /* 0x000fd80003800000 */
[----:B------:R-:W-:Y:S05]  /*ae60*/  @P0 BRA `(.L_x_775) ;  /* 0x000002b000000947 */ /* 0x000fea0003800000 */
[----:B------:R-:W2:Y:S01]  /*ae70*/  LDL R20, [R1+0x14] ;  /* 0x0000140001147983 */ /* 0x000ea20000100800 */
[----:B------:R-:W-:Y:S02]  /*ae80*/  SHF.R.U32.HI R0, RZ, 0x10, R19 ;  /* 0x00000010ff007819 */ /* 0x000fe40000011613 */
[--C-:B------:R-:W-:Y:S02]  /*ae90*/  SHF.R.U32.HI R2, RZ, 0x10, R17.reuse ;  /* 0x00000010ff027819 */ /* 0x100fe40000011611 */
[----:B------:R-:W-:Y:S01]  /*aea0*/  SHF.R.U64 R16, R16, 0x10, R17 ;  /* 0x0000001010107819 */ /* 0x000fe20000001211 */
[----:B------:R-:W-:Y:S01]  /*aeb0*/  HADD2.F32 R12, -RZ, R0.H0_H0 ;  /* 0x20000000ff0c7230 */ /* 0x000fe20000004100 */
[----:B------:R-:W-:Y:S01]  /*aec0*/  SHF.R.U64 R15, R18, 0x10, R19 ;  /* 0x00000010120f7819 */ /* 0x000fe20000001213 */
[----:B------:R-:W-:Y:S02]  /*aed0*/  HADD2.F32 R0, -RZ, R72.H0_H0 ;  /* 0x20000048ff007230 */ /* 0x000fe40000004100 */
[----:B------:R-:W-:-:S02]  /*aee0*/  HADD2.F32 R17, -RZ, R2.H0_H0 ;  /* 0x20000002ff117230 */ /* 0x000fc40000004100 */
[----:B------:R-:W-:Y:S01]  /*aef0*/  HADD2.F32 R2, -RZ, R73.H0_H0 ;  /* 0x20000049ff027230 */ /* 0x000fe20000004100 */
[----:B-12---:R-:W1:Y:S02]  /*af00*/  LDS.128 R4, [R20+0x4800] ;  /* 0x0048000014047984 */ /* 0x006e640000000c00 */
[--C-:B-1----:R-:W-:Y:S02]  /*af10*/  HADD2.F32 R10, -RZ, R7.reuse.H0_H0 ;  /* 0x20000007ff0a7230 */ /* 0x102fe40000004100 */
[----:B------:R-:W-:Y:S02]  /*af20*/  HADD2.F32 R7, -RZ, R7.H1_H1 ;  /* 0x30000007ff077230 */ /* 0x000fe40000004100 */
[--C-:B------:R-:W-:Y:S02]  /*af30*/  HADD2.F32 R9, -RZ, R4.reuse.H0_H0 ;  /* 0x20000004ff097230 */ /* 0x100fe40000004100 */
[----:B------:R-:W-:Y:S02]  /*af40*/  HADD2.F32 R8, -RZ, R4.H1_H1 ;  /* 0x30000004ff087230 */ /* 0x000fe40000004100 */
[----:B------:R-:W-:-:S02]  /*af50*/  HADD2.F32 R4, -RZ, R5.H0_H0 ;  /* 0x20000005ff047230 */ /* 0x000fc40000004100 */
[----:B------:R-:W-:Y:S01]  /*af60*/  HADD2.F32 R3, -RZ, R5.H1_H1 ;  /* 0x30000005ff037230 */ /* 0x000fe20000004100 */
[----:B------:R-:W-:Y:S01]  /*af70*/  FMUL.FTZ R5, R7, R12 ;  /* 0x0000000c07057220 */ /* 0x000fe20000410000 */
[--C-:B------:R-:W-:Y:S01]  /*af80*/  HADD2.F32 R11, -RZ, R6.reuse.H0_H0 ;  /* 0x20000006ff0b7230 */ /* 0x100fe20000004100 */
[-C--:B------:R-:W-:Y:S01]  /*af90*/  FMUL.FTZ R13, R8, R0.reuse ;  /* 0x00000000080d7220 */ /* 0x080fe20000410000 */
[----:B------:R-:W-:Y:S01]  /*afa0*/  HADD2.F32 R6, -RZ, R6.H1_H1 ;  /* 0x30000006ff067230 */ /* 0x000fe20000004100 */
[----:B------:R-:W-:Y:S02]  /*afb0*/  FFMA.FTZ R14, R10, R17, -R5 ;  /* 0x000000110a0e7223 */ /* 0x000fe40000010805 */
[C---:B------:R-:W-:Y:S01]  /*afc0*/  FMUL.FTZ R5, R9.reuse, R0 ;  /* 0x0000000009057220 */ /* 0x040fe20000410000 */
[----:B------:R-:W-:Y:S01]  /*afd0*/  HADD2.F32 R0, -RZ, R72.H1_H1 ;  /* 0x30000048ff007230 */ /* 0x000fe20000004100 */
[-C--:B------:R-:W-:Y:S02]  /*afe0*/  FFMA.FTZ R13, R9, R2.reuse, -R13 ;  /* 0x00000002090d7223 */ /* 0x080fe4000001080d */
[----:B------:R-:W-:Y:S01]  /*aff0*/  FFMA.FTZ R9, R8, R2, R5 ;  /* 0x0000000208097223 */ /* 0x000fe20000010005 */
[----:B------:R-:W-:Y:S01]  /*b000*/  HADD2.F32 R8, -RZ, R15.H0_H0 ;  /* 0x2000000fff087230 */ /* 0x000fe20000004100 */
[----:B------:R-:W-:Y:S01]  /*b010*/  FMUL.FTZ R12, R10, R12 ;  /* 0x0000000c0a0c7220 */ /* 0x000fe20000410000 */
[----:B------:R-:W-:Y:S01]  /*b020*/  HADD2.F32 R2, -RZ, R73.H1_H1 ;  /* 0x30000049ff027230 */ /* 0x000fe20000004100 */
[----:B------:R-:W-:-:S02]  /*b030*/  FMUL.FTZ R5, R6, R0 ;  /* 0x0000000006057220 */ /* 0x000fc40000410000 */
[----:B------:R-:W-:Y:S01]  /*b040*/  FFMA.FTZ R10, R7, R17, R12 ;  /* 0x00000011070a7223 */ /* 0x000fe2000001000c */
[----:B------:R-:W-:Y:S01]  /*b050*/  HADD2.F32 R12, -RZ, R16.H0_H0 ;  /* 0x20000010ff0c7230 */ /* 0x000fe20000004100 */
[----:B------:R-:W-:Y:S02]  /*b060*/  FMUL.FTZ R0, R11, R0 ;  /* 0x000000000b007220 */ /* 0x000fe40000410000 */
[-C--:B------:R-:W-:Y:S02]  /*b070*/  FMUL.FTZ R7, R3, R8.reuse ;  /* 0x0000000803077220 */ /* 0x080fe40000410000 */
[----:B------:R-:W-:Y:S02]  /*b080*/  FMUL.FTZ R8, R4, R8 ;  /* 0x0000000804087220 */ /* 0x000fe40000410000 */
[-C--:B------:R-:W-:Y:S02]  /*b090*/  FFMA.FTZ R5, R11, R2.reuse, -R5 ;  /* 0x000000020b057223 */ /* 0x080fe40000010805 */
[----:B------:R-:W-:-:S02]  /*b0a0*/  FFMA.FTZ R2, R6, R2, R0 ;  /* 0x0000000206027223 */ /* 0x000fc40000010000 */
[----:B------:R-:W-:Y:S01]  /*b0b0*/  FFMA.FTZ R0, R4, R12, -R7 ;  /* 0x0000000c04007223 */ /* 0x000fe20000010807 */
[----:B------:R-:W-:Y:S01]  /*b0c0*/  F2FP.PACK_AB R7, R10, R14 ;  /* 0x0000000e0a07723e */ /* 0x000fe200000000ff */
[----:B------:R-:W-:Y:S01]  /*b0d0*/  FFMA.FTZ R3, R3, R12, R8 ;  /* 0x0000000c03037223 */ /* 0x000fe20000010008 */
[----:B------:R-:W-:Y:S02]  /*b0e0*/  F2FP.PACK_AB R6, R2, R5 ;  /* 0x000000050206723e */ /* 0x000fe400000000ff */
[----:B------:R-:W-:Y:S02]  /*b0f0*/  F2FP.PACK_AB R4, R9, R13 ;  /* 0x0000000d0904723e */ /* 0x000fe400000000ff */
[----:B------:R-:W-:-:S05]  /*b100*/  F2FP.PACK_AB R5, R3, R0 ;  /* 0x000000000305723e */ /* 0x000fca00000000ff */
[----:B------:R1:W-:Y:S02]  /*b110*/  STS.128 [R20+0x4800], R4 ;  /* 0x0048000414007388 */ /* 0x0003e40000000c00 */
.L_x_775:
[----:B------:R-:W-:Y:S05]  /*b120*/  BSYNC B0 ;  /* 0x0000000000007941 */ /* 0x000fea0003800000 */
.L_x_774:
[----:B------:R-:W-:Y:S01]  /*b130*/  ISETP.GE.AND P0, PT, R164, c[0x0][0x27c], PT ;  /* 0x00009f00a4007a0c */ /* 0x000fe20003f06270 */
[----:B------:R-:W-:-:S12]  /*b140*/  BSSY B0, `(.L_x_776) ;  /* 0x000002d000007945 */ /* 0x000fd80003800000 */
[----:B------:R-:W-:Y:S05]  /*b150*/  @P0 BRA `(.L_x_777) ;  /* 0x000002b000000947 */ /* 0x000fea0003800000 */
[----:B------:R-:W2:Y:S01]  /*b160*/  LDL R18, [R1+0x10] ;  /* 0x0000100001127983 */ /* 0x000ea20000100800 */
[----:B------:R-:W-:Y:S02]  /*b170*/  SHF.R.U32.HI R0, RZ, 0x10, R25 ;  /* 0x00000010ff007819 */ /* 0x000fe40000011619 */
[----:B------:R-:W-:Y:S02]  /*b180*/  SHF.R.U32.HI R2, RZ, 0x10, R23 ;  /* 0x00000010ff027819 */ /* 0x000fe40000011617 */
        /* <DEDUP_REMOVED lines=33> */
[-C--:B------:R-:W-:Y:S01]  /*b3a0*/  FFMA.FTZ R0, R4, R12.reuse, -R7 ;  /* 0x0000000c04007223 */ /* 0x080fe20000010807 */
[----:B------:R-:W-:Y:S01]  /*b3b0*/  F2FP.PACK_AB R7, R10, R15 ;  /* 0x0000000f0a07723e */ /* 0x000fe200000000ff */
[----:B------:R-:W-:Y:S01]  /*b3c0*/  FFMA.FTZ R3, R3, R12, R8 ;  /* 0x0000000c03037223 */ /* 0x000fe20000010008 */
[----:B------:R-:W-:Y:S02]  /*b3d0*/  F2FP.PACK_AB R6, R2, R5 ;  /* 0x000000050206723e */ /* 0x000fe400000000ff */
[----:B------:R-:W-:Y:S02]  /*b3e0*/  F2FP.PACK_AB R4, R9, R13 ;  /* 0x0000000d0904723e */ /* 0x000fe400000000ff */
[----:B------:R-:W-:-:S05]  /*b3f0*/  F2FP.PACK_AB R5, R3, R0 ;  /* 0x000000000305723e */ /* 0x000fca00000000ff */
[----:B------:R1:W-:Y:S02]  /*b400*/  STS.128 [R18+0x6800], R4 ;  /* 0x0068000412007388 */ /* 0x0003e40000000c00 */
.L_x_777:
[----:B------:R-:W-:Y:S05]  /*b410*/  BSYNC B0 ;  /* 0x0000000000007941 */ /* 0x000fea0003800000 */
.L_x_776:
[----:B------:R-:W-:Y:S01]  /*b420*/  ISETP.GE.AND P0, PT, R31, c[0x0][0x27c], PT ;  /* 0x00009f001f007a0c */ /* 0x000fe20003f06270 */
[----:B------:R-:W-:-:S12]  /*b430*/  BSSY B0, `(.L_x_778) ;  /* 0x000002d000007945 */ /* 0x000fd80003800000 */
[----:B------:R-:W-:Y:S05]  /*b440*/  @P0 BRA `(.L_x_779) ;  /* 0x000002b000000947 */ /* 0x000fea0003800000 */
[----:B-1----:R-:W2:Y:S01]  /*b450*/  LDL R18, [R1+0x14] ;  /* 0x0000140001127983 */ /* 0x002ea20000100800 */
[----:B------:R-:W-:Y:S02]  /*b460*/  SHF.R.U32.HI R0, RZ, 0x10, R35 ;  /* 0x00000010ff007819 */ /* 0x000fe40000011623 */
[----:B------:R-:W-:Y:S02]  /*b470*/  SHF.R.U32.HI R2, RZ, 0x10, R29 ;  /* 0x00000010ff027819 */ /* 0x000fe4000001161d */
[----:B------:R-:W-:Y:S01]  /*b480*/  SHF.R.U64 R14, R34, 0x10, R35 ;  /* 0x00000010220e7819 */ /* 0x000fe20000001223 */
[----:B------:R-:W-:Y:S01]  /*b490*/  HADD2.F32 R12, -RZ, R0.H0_H0 ;  /* 0x20000000ff0c7230 */ /* 0x000fe20000004100 */
[----:B------:R-:W-:Y:S01]  /*b4a0*/  SHF.R.U64 R15, R28, 0x10, R29 ;  /* 0x000000101c0f7819 */ /* 0x000fe2000000121d */
[----:B------:R-:W-:Y:S02]  /*b4b0*/  HADD2.F32 R0, -RZ, R76.H0_H0 ;  /* 0x2000004cff007230 */ /* 0x000fe40000004100 */
[----:B------:R-:W-:-:S02]  /*b4c0*/  HADD2.F32 R17, -RZ, R2.H0_H0 ;  /* 0x20000002ff117230 */ /* 0x000fc40000004100 */
[----:B------:R-:W-:Y:S02]  /*b4d0*/  HADD2.F32 R2, -RZ, R77.H0_H0 ;  /* 0x2000004dff027230 */ /* 0x000fe40000004100 */
[----:B------:R-:W-:Y:S01]  /*b4e0*/  HADD2.F32 R15, -RZ, R15.H0_H0 ;  /* 0x2000000fff0f7230 */ /* 0x000fe20000004100 */
[----:B--2---:R-:W1:Y:S02]  /*b4f0*/  LDS.128 R4, [R18+0x6800] ;  /* 0x0068000012047984 */ /* 0x004e640000000c00 */
[--C-:B-1----:R-:W-:Y:S02]  /*b500*/  HADD2.F32 R10, -RZ, R7.reuse.H0_H0 ;  /* 0x20000007ff0a7230 */ /* 0x102fe40000004100 */
[----:B------:R-:W-:Y:S02]  /*b510*/  HADD2.F32 R7, -RZ, R7.H1_H1 ;  /* 0x30000007ff077230 */ /* 0x000fe40000004100 */
[--C-:B------:R-:W-:Y:S02]  /*b520*/  HADD2.F32 R9, -RZ, R4.reuse.H0_H0 ;  /* 0x20000004ff097230 */ /* 0x100fe40000004100 */
[----:B------:R-:W-:-:S02]  /*b530*/  HADD2.F32 R8, -RZ, R4.H1_H1 ;  /* 0x30000004ff087230 */ /* 0x000fc40000004100 */
[--C-:B------:R-:W-:Y:S02]  /*b540*/  HADD2.F32 R4, -RZ, R5.reuse.H0_H0 ;  /* 0x20000005ff047230 */ /* 0x100fe40000004100 */
        /* <DEDUP_REMOVED lines=8> */
[----:B------:R-:W-:-:S02]  /*b5d0*/  FFMA.FTZ R13, R9, R2, -R13 ;  /* 0x00000002090d7223 */ /* 0x000fc4000001080d */
[----:B------:R-:W-:Y:S01]  /*b5e0*/  FFMA.FTZ R9, R8, R2, R5 ;  /* 0x0000000208097223 */ /* 0x000fe20000010005 */
[----:B------:R-:W-:Y:S01]  /*b5f0*/  HADD2.F32 R8, -RZ, R14.H0_H0 ;  /* 0x2000000eff087230 */ /* 0x000fe20000004100 */
[----:B------:R-:W-:Y:S01]  /*b600*/  FMUL.FTZ R12, R10, R12 ;  /* 0x0000000c0a0c7220 */ /* 0x000fe20000410000 */
[----:B------:R-:W-:Y:S01]  /*b610*/  HADD2.F32 R2, -RZ, R77.H1_H1 ;  /* 0x3000004dff027230 */ /* 0x000fe20000004100 */
[-C--:B------:R-:W-:Y:S02]  /*b620*/  FMUL.FTZ R5, R6, R0.reuse ;  /* 0x0000000006057220 */ /* 0x080fe40000410000 */
[----:B------:R-:W-:Y:S02]  /*b630*/  FFMA.FTZ R10, R7, R17, R12 ;  /* 0x00000011070a7223 */ /* 0x000fe4000001000c */
[----:B------:R-:W-:Y:S02]  /*b640*/  FMUL.FTZ R0, R11, R0 ;  /* 0x000000000b007220 */ /* 0x000fe40000410000 */
[----:B------:R-:W-:-:S02]  /*b650*/  FMUL.FTZ R7, R3, R8 ;  /* 0x0000000803077220 */ /* 0x000fc40000410000 */
[----:B------:R-:W-:Y:S02]  /*b660*/  FMUL.FTZ R8, R4, R8 ;  /* 0x0000000804087220 */ /* 0x000fe40000410000 */
[-C--:B------:R-:W-:Y:S02]  /*b670*/  FFMA.FTZ R5, R11, R2.reuse, -R5 ;  /* 0x000000020b057223 */ /* 0x080fe40000010805 */
[----:B------:R-:W-:Y:S02]  /*b680*/  FFMA.FTZ R2, R6, R2, R0 ;  /* 0x0000000206027223 */ /* 0x000fe40000010000 */
[-C--:B------:R-:W-:Y:S01]  /*b690*/  FFMA.FTZ R0, R4, R15.reuse, -R7 ;  /* 0x0000000f04007223 */ /* 0x080fe20000010807 */
[----:B------:R-:W-:Y:S01]  /*b6a0*/  F2FP.PACK_AB R7, R10, R16 ;  /* 0x000000100a07723e */ /* 0x000fe200000000ff */
[----:B------:R-:W-:Y:S01]  /*b6b0*/  FFMA.FTZ R3, R3, R15, R8 ;  /* 0x0000000f03037223 */ /* 0x000fe20000010008 */
[----:B------:R-:W-:Y:S02]  /*b6c0*/  F2FP.PACK_AB R6, R2, R5 ;  /* 0x000000050206723e */ /* 0x000fe400000000ff */
[----:B------:R-:W-:-:S02]  /*b6d0*/  F2FP.PACK_AB R4, R9, R13 ;  /* 0x0000000d0904723e */ /* 0x000fc400000000ff */
[----:B------:R-:W-:-:S05]  /*b6e0*/  F2FP.PACK_AB R5, R3, R0 ;  /* 0x000000000305723e */ /* 0x000fca00000000ff */
[----:B------:R1:W-:Y:S02]  /*b6f0*/  STS.128 [R18+0x6800], R4 ;  /* 0x0068000412007388 */ /* 0x0003e40000000c00 */
.L_x_779:
[----:B------:R-:W-:Y:S05]  /*b700*/  BSYNC B0 ;  /* 0x0000000000007941 */ /* 0x000fea0003800000 */
.L_x_778:
        /* <DEDUP_REMOVED lines=46> */
.L_x_781:
[----:B------:R-:W-:Y:S05]  /*b9f0*/  BSYNC B0 ;  /* 0x0000000000007941 */ /* 0x000fea0003800000 */
.L_x_780:
[----:B------:R-:W-:-:S13]  /*ba00*/  ISETP.GE.AND P0, PT, R30, c[0x0][0x27c], PT ;  /* 0x00009f001e007a0c */ /* 0x000fda0003f06270 */
        /* <DEDUP_REMOVED lines=44> */
.L_x_771:
[----:B------:R-:W-:Y:S05]  /*bcd0*/  BSYNC B1 ;  /* 0x0000000000017941 */ /* 0x000fea0003800000 */
.L_x_770:
[----:B------:R-:W-:-:S04]  /*bce0*/  LEA.HI R0, R90, R90, RZ, 0x1 ;  /* 0x0000005a5a007211 */ /* 0x000fc800078f08ff */
[----:B------:R-:W-:-:S04]  /*bcf0*/  SHF.R.S32.HI R0, RZ, 0x1, R0 ;  /* 0x00000001ff007819 */ /* 0x000fc80000011400 */
[----:B------:R-:W-:-:S04]  /*bd00*/  IADD3 R0, R0, 0x40, RZ ;  /* 0x0000004000007810 */ /* 0x000fc80007ffe0ff */
[----:B------:R-:W-:-:S13]  /*bd10*/  ISETP.GE.AND P0, PT, R0, R26, PT ;  /* 0x0000001a0000720c */ /* 0x000fda0003f06270 */
[----:B------:R-:W-:Y:S05]  /*bd20*/  @P0 BRA `(.L_x_782) ;  /* 0x000045b000000947 */ /* 0x000fea0003800000 */
        /* <DEDUP_REMOVED lines=46> */
.L_x_784:
[----:B------:R-:W-:Y:S05]  /*c010*/  BSYNC B0 ;  /* 0x0000000000007941 */ /* 0x000fea0003800000 */
.L_x_783:
        /* <DEDUP_REMOVED lines=46> */
.L_x_786:
[----:B------:R-:W-:Y:S05]  /*c300*/  BSYNC B0 ;  /* 0x0000000000007941 */ /* 0x000fea0003800000 */
.L_x_785:
        /* <DEDUP_REMOVED lines=46> */
.L_x_788:
[----:B------:R-:W-:Y:S05]  /*c5f0*/  BSYNC B0 ;  /* 0x0000000000007941 */ /* 0x000fea0003800000 */
.L_x_787:
        /* <DEDUP_REMOVED lines=46> */
.L_x_790:
[----:B------:R-:W-:Y:S05]  /*c8e0*/  BSYNC B0 ;  /* 0x0000000000007941 */ /* 0x000fea0003800000 */
.L_x_789:
        /* <DEDUP_REMOVED lines=46> */
.L_x_792:
[----:B------:R-:W-:Y:S05]  /*cbd0*/  BSYNC B0 ;  /* 0x0000000000007941 */ /* 0x000fea0003800000 */
.L_x_791:
        /* <DEDUP_REMOVED lines=44> */
[----:B------:R1:W-:Y:S01]  /*cea0*/  STS.128 [R18+0x9800], R4 ;  /* 0x0098000412007388 */ /* 0x0003e20000000c00 */
[----:B------:R-:W-:Y:S05]  /*ceb0*/  BRA `(.L_x_782) ;  /* 0x0000342000007947 */ /* 0x000fea0003800000 */
.L_x_765:
[----:B------:R1:W5:Y:S04]  /*cec0*/  LDL R24, [R1+0x78] ;  /* 0x0000780001187983 */ /* 0x0003680000100800 */
[----:B------:R1:W5:Y:S01]  /*ced0*/  LDL R23, [R1+0x74] ;  /* 0x0000740001177983 */ /* 0x0003620000100800 */
[----:B------:R-:W-:Y:S01]  /*cee0*/  @P5 IMAD.HI.U32 R3, R0, c[0x0][0x2c8], RZ ;  /* 0x0000b20000035a27 */ /* 0x000fe200078e00ff */
[----:B------:R-:W-:Y:S01]  /*cef0*/  MOV R5, R7 ;  /* 0x0000000700057202 */ /* 0x000fe20000000f00 */
[----:B------:R-:W-:Y:S01]  /*cf00*/  BSSY B0, `(.L_x_793) ;  /* 0x0000045000007945 */ /* 0x000fe20003800000 */
[----:B------:R-:W-:Y:S01]  /*cf10*/  MOV R7, R6 ;  /* 0x0000000600077202 */ /* 0x000fe20000000f00 */
[----:B------:R-:W-:Y:S01]  /*cf20*/  IMAD.MOV.U32 R6, RZ, RZ, R2 ;  /* 0x000000ffff067224 */ /* 0x000fe200078e0002 */
[----:B------:R-:W-:Y:S01]  /*cf30*/  @P5 SHF.R.U32.HI R0, RZ, c[0x0][0x2cc], R3 ;  /* 0x0000b300ff005a19 */ /* 0x000fe20000011603 */
[----:B------:R-:W-:Y:S01]  /*cf40*/  CS2R R78, SRZ ;  /* 0x00000000004e7805 */ /* 0x000fe2000001ff00 */
[----:B------:R-:W-:Y:S01]  /*cf50*/  CS2R R46, SRZ ;  /* 0x00000000002e7805 */ /* 0x000fe2000001ff00 */
[----:B------:R-:W-:Y:S01]  /*cf60*/  CS2R R44, SRZ ;  /* 0x00000000002c7805 */ /* 0x000fe2000001ff00 */
[----:B------:R-:W-:Y:S01]  /*cf70*/  SHF.R.S32.HI R3, RZ, 0x1f, R0 ;  /* 0x0000001fff037819 */ /* 0x000fe20000011400 */
[----:B------:R-:W-:Y:S01]  /*cf80*/  IMAD.WIDE.U32 R4, R0, c[0x0][0x280], R4 ;  /* 0x0000a00000047a25 */ /* 0x000fe200078e0004 */
[----:B------:R-:W-:Y:S01]  /*cf90*/  CS2R R34, SRZ ;  /* 0x0000000000227805 */ /* 0x000fe2000001ff00 */
[----:B------:R-:W-:Y:S01]  /*cfa0*/  CS2R R32, SRZ ;  /* 0x0000000000207805 */ /* 0x000fe2000001ff00 */
[----:B------:R-:W-:Y:S01]  /*cfb0*/  CS2R R10, SRZ ;  /* 0x00000000000a7805 */ /* 0x000fe2000001ff00 */
[C---:B------:R-:W-:Y:S01]  /*cfc0*/  IMAD R9, R3.reuse, c[0x0][0x280], RZ ;  /* 0x0000a00003097a24 */ /* 0x040fe200078e02ff */
[----:B------:R-:W-:Y:S01]  /*cfd0*/  LEA R21, P1, R4, c[0x0][0x270], 0x1 ;  /* 0x00009c0004157a11 */ /* 0x000fe200078208ff */
[----:B------:R-:W-:Y:S01]  /*cfe0*/  IMAD R8, R3, c[0x0][0x290], RZ ;  /* 0x0000a40003087a24 */ /* 0x000fe200078e02ff */
[----:B------:R-:W-:Y:S01]  /*cff0*/  CS2R R42, SRZ ;  /* 0x00000000002a7805 */ /* 0x000fe2000001ff00 */
[C---:B------:R-:W-:Y:S01]  /*d000*/  IMAD.WIDE.U32 R2, R0.reuse, c[0x0][0x290], R6 ;  /* 0x0000a40000027a25 */ /* 0x040fe200078e0006 */
[----:B------:R-:W-:Y:S01]  /*d010*/  CS2R R40, SRZ ;  /* 0x0000000000287805 */ /* 0x000fe2000001ff00 */
[----:B------:R1:W2:Y:S01]  /*d020*/  SHFL.IDX PT, R12, R21, RZ, 0x1e1f ;  /* 0x001e1fff150c7589 */ /* 0x0002a200000e0000 */
[----:B------:R-:W-:Y:S01]  /*d030*/  CS2R R30, SRZ ;  /* 0x00000000001e7805 */ /* 0x000fe2000001ff00 */
[----:B------:R-:W-:Y:S01]  /*d040*/  IMAD R6, R0, c[0x0][0x284], R9 ;  /* 0x0000a10000067a24 */ /* 0x000fe200078e0209 */
[----:B------:R-:W-:Y:S01]  /*d050*/  LEA R22, P0, R2, c[0x0][0x288], 0x1 ;  /* 0x0000a20002167a11 */ /* 0x000fe200078008ff */
[----:B------:R-:W-:Y:S01]  /*d060*/  IMAD R0, R0, c[0x0][0x294], R8 ;  /* 0x0000a50000007a24 */ /* 0x000fe200078e0208 */
[----:B------:R-:W-:Y:S01]  /*d070*/  CS2R R28, SRZ ;  /* 0x00000000001c7805 */ /* 0x000fe2000001ff00 */
[----:B------:R-:W-:Y:S01]  /*d080*/  CS2R R8, SRZ ;  /* 0x0000000000087805 */ /* 0x000fe2000001ff00 */
[----:B------:R-:W-:Y:S01]  /*d090*/  IADD3 R6, R5, R6, RZ ;  /* 0x0000000605067210 */ /* 0x000fe20007ffe0ff */
[----:B------:R-:W-:-:S03]  /*d0a0*/  IMAD.IADD R0, R3, 0x1, R0 ;  /* 0x0000000103007824 */ /* 0x000fc600078e0200 */
[----:B------:R-:W-:Y:S02]  /*d0b0*/  LEA.HI.X R19, R4, c[0x0][0x274], R6, 0x1, P1 ;  /* 0x00009d0004137a11 */ /* 0x000fe400008f0c06 */
[----:B------:R-:W-:Y:S01]  /*d0c0*/  LEA.HI.X R18, R2, c[0x0][0x28c], R0, 0x1, P0 ;  /* 0x0000a30002127a11 */ /* 0x000fe200000f0c00 */
[----:B------:R-:W-:Y:S01]  /*d0d0*/  CS2R R6, SRZ ;  /* 0x0000000000067805 */ /* 0x000fe2000001ff00 */
[----:B------:R-:W-:Y:S01]  /*d0e0*/  ISETP.GE.AND P0, PT, R20, R26, PT ;  /* 0x0000001a1400720c */ /* 0x000fe20003f06270 */
[----:B------:R1:W3:Y:S01]  /*d0f0*/  SHFL.IDX PT, R2, R22, RZ, 0x1e1f ;  /* 0x001e1fff16027589 */ /* 0x0002e200000e0000 */
[----:B------:R-:W-:-:S03]  /*d100*/  CS2R R4, SRZ ;  /* 0x0000000000047805 */ /* 0x000fc6000001ff00 */
[----:B------:R1:W4:Y:S04]  /*d110*/  SHFL.IDX PT, R13, R19, RZ, 0x1e1f ;  /* 0x001e1fff130d7589 */ /* 0x00032800000e0000 */
[----:B------:R1:W1:Y:S04]  /*d120*/  SHFL.IDX PT, R3, R18, RZ, 0x1e1f ;  /* 0x001e1fff12037589 */ /* 0x00026800000e0000 */
[----:B------:R-:W-:Y:S05]  /*d130*/  @P0 BRA `(.L_x_794) ;  /* 0x0000021000000947 */ /* 0x000fea0003800000 */
[----:B--2---:R-:W-:Y:S01]  /*d140*/  ISETP.GE.AND P1, PT, R110, c[0x0][0x27c], PT ;  /* 0x00009f006e007a0c */ /* 0x004fe20003f26270 */
[----:B------:R-:W-:Y:S01]  /*d150*/  CS2R R34, SRZ ;  /* 0x0000000000227805 */ /* 0x000fe2000001ff00 */
[----:B------:R-:W-:Y:S01]  /*d160*/  CS2R R32, SRZ ;  /* 0x0000000000207805 */ /* 0x000fe2000001ff00 */
[----:B------:R-:W-:Y:S01]  /*d170*/  CS2R R30, SRZ ;  /* 0x00000000001e7805 */ /* 0x000fe2000001ff00 */
[----:B------:R-:W-:-:S09]  /*d180*/  CS2R R28, SRZ ;  /* 0x00000000001c7805 */ /* 0x000fd2000001ff00 */
[C---:B------:R-:W-:Y:S01]  /*d190*/  @!P1 IMAD.SHL.U32 R0, R110.reuse, 0x2, RZ ;  /* 0x000000026e009824 */ /* 0x040fe200078e00ff */
[----:B------:R-:W-:-:S04]  /*d1a0*/  @!P1 SHF.L.U64.HI R4, R110, 0x1, R111 ;  /* 0x000000016e049819 */ /* 0x000fc8000001026f */
[----:B------:R-:W-:-:S04]  /*d1b0*/  @!P1 IADD3 R16, P0, R12, R0, RZ ;  /* 0x000000000c109210 */ /* 0x000fc80007f1e0ff */
[----:B----4-:R-:W-:Y:S02]  /*d1c0*/  @!P1 IADD3.X R17, R13, R4, RZ, P0, !PT ;  /* 0x000000040d119210 */ /* 0x010fe400007fe4ff */
[----:B---3--:R-:W-:-:S05]  /*d1d0*/  @!P1 IADD3 R14, P0, R2, R0, RZ ;  /* 0x00000000020e9210 */ /* 0x008fca0007f1e0ff */
[----:B-1----:R-:W-:Y:S01]  /*d1e0*/  @!P1 IMAD.X R15, R3, 0x1, R4, P0 ;  /* 0x00000001030f9824 */ /* 0x002fe200000e0604 */
[----:B------:R-:W-:-:S13]  /*d1f0*/  ISETP.GE.AND P0, PT, R152, c[0x0][0x27c], PT ;  /* 0x00009f0098007a0c */ /* 0x000fda0003f06270 */
[----:B-----5:R-:W-:-:S05]  /*d200*/  @!P0 SHF.L.U32 R0, R24, 0x3, RZ ;  /* 0x0000000318008819 */ /* 0x020fca00000006ff */
[----:B------:R-:W-:-:S04]  /*d210*/  @!P0 IMAD.WIDE R6, R0, 0x2, R12 ;  /* 0x0000000200068825 */ /* 0x000fc800078e020c */
[----:B------:R-:W-:Y:S01]  /*d220*/  @!P0 IMAD.WIDE R4, R0, 0x2, R2 ;  /* 0x0000000200048825 */ /* 0x000fe200078e0202 */
[----:B------:R1:W5:Y:S04]  /*d230*/  @!P0 LD.E.128 R32, [R6.64] ;  /* 0x0000000606208980 */ /* 0x000368000c101d00 */
[----:B------:R2:W5:Y:S01]  /*d240*/  @!P0 LD.E.128 R28, [R4.64] ;  /* 0x00000006041c8980 */ /* 0x000562000c101d00 */
[----:B------:R-:W-:Y:S01]  /*d250*/  ISETP.GE.AND P0, PT, R109, c[0x0][0x27c], PT ;  /* 0x00009f006d007a0c */ /* 0x000fe20003f06270 */
[----:B------:R-:W-:Y:S01]  /*d260*/  CS2R R46, SRZ ;  /* 0x00000000002e7805 */ /* 0x000fe2000001ff00 */
[----:B------:R-:W-:Y:S01]  /*d270*/  CS2R R44, SRZ ;  /* 0x00000000002c7805 */ /* 0x000fe2000001ff00 */
[----:B------:R-:W-:-:S10]  /*d280*/  CS2R R42, SRZ ;  /* 0x00000000002a7805 */ /* 0x000fd4000001ff00 */
[----:B------:R-:W-:Y:S01]  /*d290*/  @!P0 IMAD.SHL.U32 R0, R23, 0x8, RZ ;  /* 0x0000000817008824 */ /* 0x000fe200078e00ff */
[----:B------:R-:W-:Y:S01]  /*d2a0*/  CS2R R40, SRZ ;  /* 0x0000000000287805 */ /* 0x000fe2000001ff00 */
[----:B------:R-:W-:Y:S01]  /*d2b0*/  CS2R R10, SRZ ;  /* 0x00000000000a7805 */ /* 0x000fe2000001ff00 */
[----:B------:R-:W-:Y:S01]  /*d2c0*/  CS2R R8, SRZ ;  /* 0x0000000000087805 */ /* 0x000fe2000001ff00 */
[----:B------:R-:W-:Y:S01]  /*d2d0*/  @!P0 IMAD.WIDE R2, R0, 0x2, R2 ;  /* 0x0000000200028825 */ /* 0x000fe200078e0202 */
[----:B-1----:R-:W-:-:S04]  /*d2e0*/  CS2R R6, SRZ ;  /* 0x0000000000067805 */ /* 0x002fc8000001ff00 */
[----:B------:R1:W5:Y:S01]  /*d2f0*/  @!P0 LD.E.128 R40, [R2.64] ;  /* 0x0000000602288980 */ /* 0x000362000c101d00 */
[----:B--2---:R-:W-:-:S03]  /*d300*/  @!P0 IMAD.WIDE R4, R0, 0x2, R12 ;  /* 0x0000000200048825 */ /* 0x004fc600078e020c */
[----:B------:R1:W5:Y:S04]  /*d310*/  @!P1 LD.E.128 R8, [R16.64] ;  /* 0x0000000610089980 */ /* 0x000368000c101d00 */
[----:B------:R2:W5:Y:S02]  /*d320*/  @!P0 LD.E.128 R44, [R4.64] ;  /* 0x00000006042c8980 */ /* 0x000564000c101d00 */
[----:B--2---:R-:W-:-:S06]  /*d330*/  CS2R R4, SRZ ;  /* 0x0000000000047805 */ /* 0x004fcc000001ff00 */
[----:B------:R1:W5:Y:S02]  /*d340*/  @!P1 LD.E.128 R4, [R14.64] ;  /* 0x000000060e049980 */ /* 0x000364000c101d00 */
.L_x_794:
[----:B--2---:R-:W-:Y:S05]  /*d350*/  BSYNC B0 ;  /* 0x0000000000007941 */ /* 0x004fea0003800000 */
.L_x_793:
[----:B------:R-:W-:Y:S01]  /*d360*/  IADD3 R0, R20, 0x40, RZ ;  /* 0x0000004014007810 */ /* 0x000fe20007ffe0ff */
[----:B-1-3-5:R-:W-:Y:S01]  /*d370*/  IMAD.MOV.U32 R2, RZ, RZ, R44 ;  /* 0x000000ffff027224 */ /* 0x02afe200078e002c */
[----:B------:R-:W-:Y:S01]  /*d380*/  MOV R16, R6 ;  /* 0x0000000600107202 */ /* 0x000fe20000000f00 */
[----:B------:R-:W-:Y:S01]  /*d390*/  IMAD.MOV.U32 R12, RZ, RZ, R46 ;  /* 0x000000ffff0c7224 */ /* 0x000fe200078e002e */
[----:B------:R-:W-:Y:S01]  /*d3a0*/  ISETP.GE.AND P0, PT, R0, R26, PT ;  /* 0x0000001a0000720c */ /* 0x000fe20003f06270 */
        /* <DEDUP_REMOVED lines=13> */
[----:B----4-:R1:W2:Y:S01]  /*d480*/  SHFL.IDX PT, R13, R19, 0x1, 0x1e1f ;  /* 0x003e1f00130d7f89 */ /* 0x0102a200000e0000 */
[----:B------:R-:W-:Y:S01]  /*d490*/  IMAD.MOV.U32 R0, RZ, RZ, R9 ;  /* 0x000000ffff007224 */ /* 0x000fe200078e0009 */
[----:B------:R-:W-:Y:S01]  /*d4a0*/  PRMT R86, R3, 0x5410, R12 ;  /* 0x0000541003567816 */ /* 0x000fe2000000000c */
[----:B------:R-:W-:Y:S01]  /*d4b0*/  IMAD.MOV.U32 R3, RZ, RZ, R11 ;  /* 0x000000ffff037224 */ /* 0x000fe200078e000b */
[----:B------:R-:W-:Y:S01]  /*d4c0*/  MOV R12, R10 ;  /* 0x0000000a000c7202 */ /* 0x000fe20000000f00 */
[----:B------:R-:W-:Y:S01]  /*d4d0*/  IMAD.MOV.U32 R15, RZ, RZ, R7 ;  /* 0x000000ffff0f7224 */ /* 0x000fe200078e0007 */
[----:B------:R-:W-:Y:S01]  /*d4e0*/  PRMT R38, R0, 0x5410, R2 ;  /* 0x0000541000267816 */ /* 0x000fe20000000002 */
        /* <DEDUP_REMOVED lines=15> */
[----:B------:R1:W3:Y:S01]  /*d5e0*/  SHFL.IDX PT, R12, R21, 0x1, 0x1e1f ;  /* 0x003e1f00150c7f89 */ /* 0x0002e200000e0000 */
[----:B------:R-:W-:Y:S01]  /*d5f0*/  BSSY B0, `(.L_x_795) ;  /* 0x0000036000007945 */ /* 0x000fe20003800000 */
[----:B------:R-:W-:Y:S01]  /*d600*/  PRMT R83, R0, 0x5410, R2 ;  /* 0x0000541000537816 */ /* 0x000fe20000000002 */
[----:B------:R-:W-:Y:S01]  /*d610*/  IMAD.MOV.U32 R0, RZ, RZ, R5 ;  /* 0x000000ffff007224 */ /* 0x000fe200078e0005 */
[----:B------:R-:W-:Y:S01]  /*d620*/  PRMT R85, R3, 0x7610, R85 ;  /* 0x0000761003557816 */ /* 0x000fe20000000055 */
[----:B------:R1:W4:Y:S01]  /*d630*/  SHFL.IDX PT, R2, R22, 0x1, 0x1e1f ;  /* 0x003e1f0016027f89 */ /* 0x00032200000e0000 */
[----:B------:R-:W-:Y:S01]  /*d640*/  PRMT R56, R16, 0x7610, R56 ;  /* 0x0000761010387816 */ /* 0x000fe20000000038 */
[----:B------:R-:W-:Y:S01]  /*d650*/  CS2R R76, SRZ ;  /* 0x00000000004c7805 */ /* 0x000fe2000001ff00 */
[----:B------:R-:W-:Y:S01]  /*d660*/  PRMT R57, R15, 0x7610, R57 ;  /* 0x000076100f397816 */ /* 0x000fe20000000039 */
[----:B------:R1:W1:Y:S01]  /*d670*/  SHFL.IDX PT, R3, R18, 0x1, 0x1e1f ;  /* 0x003e1f0012037f89 */ /* 0x00026200000e0000 */
[----:B------:R-:W-:Y:S01]  /*d680*/  PRMT R37, R0, 0x5410, R14 ;  /* 0x0000541000257816 */ /* 0x000fe2000000000e */
        /* <DEDUP_REMOVED lines=18> */
[----:B---3--:R-:W-:-:S04]  /*d7b0*/  @!P1 IADD3 R16, P0, R12, R0, RZ ;  /* 0x000000000c109210 */ /* 0x008fc80007f1e0ff */
[----:B------:R-:W-:Y:S02]  /*d7c0*/  @!P1 IADD3.X R17, R13, R15, RZ, P0, !PT ;  /* 0x0000000f0d119210 */ /* 0x000fe400007fe4ff */
[----:B----4-:R-:W-:-:S05]  /*d7d0*/  @!P1 IADD3 R14, P0, R2, R0, RZ ;  /* 0x00000000020e9210 */ /* 0x010fca0007f1e0ff */
[----:B-1----:R-:W-:Y:S01]  /*d7e0*/  @!P1 IMAD.X R15, R3, 0x1, R15, P0 ;  /* 0x00000001030f9824 */ /* 0x002fe200000e060f */
[----:B------:R-:W-:-:S13]  /*d7f0*/  ISETP.GE.AND P0, PT, R152, c[0x0][0x27c], PT ;  /* 0x00009f0098007a0c */ /* 0x000fda0003f06270 */
[----:B------:R-:W-:-:S05]  /*d800*/  @!P0 SHF.L.U32 R0, R24, 0x3, RZ ;  /* 0x0000000318008819 */ /* 0x000fca00000006ff */
[----:B------:R-:W-:-:S04]  /*d810*/  @!P0 IMAD.WIDE R20, R0, 0x2, R12 ;  /* 0x0000000200148825 */ /* 0x000fc800078e020c */
[----:B------:R-:W-:Y:S01]  /*d820*/  @!P0 IMAD.WIDE R18, R0, 0x2, R2 ;  /* 0x0000000200128825 */ /* 0x000fe200078e0202 */
[----:B------:R1:W5:Y:S04]  /*d830*/  @!P0 LD.E.128 R64, [R20.64] ;  /* 0x0000000614408980 */ /* 0x000368000c101d00 */
[----:B------:R1:W5:Y:S01]  /*d840*/  @!P0 LD.E.128 R68, [R18.64] ;  /* 0x0000000612448980 */ /* 0x000362000c101d00 */
[----:B------:R-:W-:Y:S01]  /*d850*/  ISETP.GE.AND P0, PT, R109, c[0x0][0x27c], PT ;  /* 0x00009f006d007a0c */ /* 0x000fe20003f06270 */
[----:B------:R-:W-:Y:S01]  /*d860*/  CS2R R78, SRZ ;  /* 0x00000000004e7805 */ /* 0x000fe2000001ff00 */
[----:B------:R-:W-:Y:S01]  /*d870*/  CS2R R76, SRZ ;  /* 0x00000000004c7805 */ /* 0x000fe2000001ff00 */
[----:B------:R-:W-:Y:S01]  /*d880*/  CS2R R74, SRZ ;  /* 0x00000000004a7805 */ /* 0x000fe2000001ff00 */
[----:B------:R-:W-:Y:S01]  /*d890*/  CS2R R72, SRZ ;  /* 0x0000000000487805 */ /* 0x000fe2000001ff00 */
[----:B------:R-:W-:Y:S01]  /*d8a0*/  CS2R R50, SRZ ;  /* 0x0000000000327805 */ /* 0x000fe2000001ff00 */
[----:B------:R-:W-:Y:S01]  /*d8b0*/  CS2R R48, SRZ ;  /* 0x0000000000307805 */ /* 0x000fe2000001ff00 */
[----:B------:R-:W-:Y:S01]  /*d8c0*/  CS2R R54, SRZ ;  /* 0x0000000000367805 */ /* 0x000fe2000001ff00 */
[----:B------:R-:W-:-:S04]  /*d8d0*/  CS2R R52, SRZ ;  /* 0x0000000000347805 */ /* 0x000fc8000001ff00 */
[----:B------:R1:W5:Y:S01]  /*d8e0*/  @!P1 LD.E.128 R48, [R16.64] ;  /* 0x0000000610309980 */ /* 0x000362000c101d00 */
[----:B------:R-:W-:-:S03]  /*d8f0*/  @!P0 IMAD.SHL.U32 R0, R23, 0x8, RZ ;  /* 0x0000000817008824 */ /* 0x000fc600078e00ff */
[----:B------:R1:W5:Y:S01]  /*d900*/  @!P1 LD.E.128 R52, [R14.64] ;  /* 0x000000060e349980 */ /* 0x000362000c101d00 */
[----:B------:R-:W-:-:S04]  /*d910*/  @!P0 IMAD.WIDE R12, R0, 0x2, R12 ;  /* 0x00000002000c8825 */ /* 0x000fc800078e020c */
[----:B------:R-:W-:Y:S01]  /*d920*/  @!P0 IMAD.WIDE R2, R0, 0x2, R2 ;  /* 0x0000000200028825 */ /* 0x000fe200078e0202 */
[----:B------:R1:W5:Y:S04]  /*d930*/  @!P0 LD.E.128 R76, [R12.64] ;  /* 0x000000060c4c8980 */ /* 0x000368000c101d00 */
[----:B------:R1:W5:Y:S02]  /*d940*/  @!P0 LD.E.128 R72, [R2.64] ;  /* 0x0000000602488980 */ /* 0x000364000c101d00 */
.L_x_796:
[----:B--2---:R-:W-:Y:S05]  /*d950*/  BSYNC B0 ;  /* 0x0000000000007941 */ /* 0x004fea0003800000 */
.L_x_795:
[----:B-----5:R-:W-:Y:S01]  /*d960*/  IMAD.MOV.U32 R0, RZ, RZ, R78 ;  /* 0x000000ffff007224 */ /* 0x020fe200078e004e */
[----:B------:R-:W-:-:S04]  /*d970*/  DEPBAR.LE SB0, 0x1 ;  /* 0x000080400000791a */ /* 0x000fc80000000000 */
[----:B-1-3--:R-:W-:Y:S01]  /*d980*/  IMAD.MOV.U32 R12, RZ, RZ, R79 ;  /* 0x000000ffff0c7224 */ /* 0x00afe200078e004f */
[----:B------:R-:W-:Y:S01]  /*d990*/  BSSY B1, `(.L_x_797) ;  /* 0x0000160000017945 */ /* 0x000fe20003800000 */
[----:B------:R-:W-:Y:S02]  /*d9a0*/  IMAD.MOV.U32 R3, RZ, RZ, R76 ;  /* 0x000000ffff037224 */ /* 0x000fe400078e004c */
[----:B----4-:R-:W-:Y:S01]  /*d9b0*/  IMAD.MOV.U32 R2, RZ, RZ, R77 ;  /* 0x000000ffff027224 */ /* 0x010fe200078e004d */
[----:B------:R-:W-:Y:S01]  /*d9c0*/  PRMT R102, R12, 0x5410, R0 ;  /* 0x000054100c667816 */ /* 0x000fe20000000000 */
[----:B------:R-:W-:Y:S01]  /*d9d0*/  IMAD.MOV.U32 R0, RZ, RZ, R66 ;  /* 0x000000ffff007224 */ /* 0x000fe200078e0042 */
[----:B------:R-:W-:Y:S01]  /*d9e0*/  PRMT R101, R101, 0x5410, R3 ;  /* 0x0000541065657816 */ /* 0x000fe20000000003 */
[----:B------:R-:W-:Y:S01]  /*d9f0*/  IMAD.MOV.U32 R12, RZ, RZ, R67 ;  /* 0x000000ffff0c7224 */ /* 0x000fe200078e0043 */
[----:B------:R-:W-:Y:S01]  /*da00*/  PRMT R100, R2, 0x7610, R100 ;  /* 0x0000761002647816 */ /* 0x000fe20000000064 */
[----:B------:R-:W-:Y:S01]  /*da10*/  IMAD.MOV.U32 R3, RZ, RZ, R64 ;  /* 0x000000ffff037224 */ /* 0x000fe200078e0040 */
[----:B------:R-:W-:Y:S01]  /*da20*/  PRMT R98, R98, 0x5410, R0 ;  /* 0x0000541062627816 */ /* 0x000fe20000000000 */
[----:B------:R-:W-:-:S02]  /*da30*/  IMAD.MOV.U32 R0, RZ, RZ, R50 ;  /* 0x000000ffff007224 */ /* 0x000fc400078e0032 */
[----:B------:R-:W-:Y:S01]  /*da40*/  IMAD.MOV.U32 R2, RZ, RZ, R65 ;  /* 0x000000ffff027224 */ /* 0x000fe200078e0041 */
[----:B------:R-:W-:Y:S01]  /*da50*/  PRMT R98, R12, 0x7610, R98 ;  /* 0x000076100c627816 */ /* 0x000fe20000000062 */
[----:B------:R-:W-:Y:S01]  /*da60*/  IMAD.MOV.U32 R12, RZ, RZ, R51 ;  /* 0x000000ffff0c7224 */ /* 0x000fe200078e0033 */
[----:B------:R-:W-:Y:S02]  /*da70*/  PRMT R94, R94, 0x5410, R0 ;  /* 0x000054105e5e7816 */ /* 0x000fe40000000000 */
[----:B------:R-:W-:Y:S01]  /*da80*/  PRMT R97, R97, 0x5410, R3 ;  /* 0x0000541061617816 */ /* 0x000fe20000000003 */
[----:B------:R-:W-:Y:S01]  /*da90*/  IMAD.MOV.U32 R3, RZ, RZ, R48 ;  /* 0x000000ffff037224 */ /* 0x000fe200078e0030 */
[----:B------:R-:W-:Y:S01]  /*daa0*/  PRMT R94, R12, 0x7610, R94 ;  /* 0x000076100c5e7816 */ /* 0x000fe2000000005e */
[----:B------:R-:W-:Y:S01]  /*dab0*/  IMAD.MOV.U32 R12, RZ, RZ, R75 ;  /* 0x000000ffff0c7224 */ /* 0x000fe200078e004b */
[----:B------:R-:W-:Y:S01]  /*dac0*/  PRMT R96, R2, 0x7610, R96 ;  /* 0x0000761002607816 */ /* 0x000fe20000000060 */
[----:B------:R-:W-:Y:S01]  /*dad0*/  IMAD.MOV.U32 R2, RZ, RZ, R49 ;  /* 0x000000ffff027224 */ /* 0x000fe200078e0031 */
[----:B------:R-:W-:-:S02]  /*dae0*/  MOV R0, R74 ;  /* 0x0000004a00007202 */ /* 0x000fc40000000f00 */
[----:B------:R-:W-:Y:S02]  /*daf0*/  PRMT R101, R12, 0x7610, R101 ;  /* 0x000076100c657816 */ /* 0x000fe40000000065 */
[----:B------:R-:W-:Y:S02]  /*db00*/  IADD3 R12, -R239, R26, RZ ;  /* 0x0000001aef0c7210 */ /* 0x000fe40007ffe1ff */
[----:B------:R-:W-:Y:S01]  /*db10*/  PRMT R93, R93, 0x5410, R3 ;  /* 0x000054105d5d7816 */ /* 0x000fe20000000003 */
[----:B------:R-:W-:Y:S01]  /*db20*/  IMAD.MOV.U32 R3, RZ, RZ, R72 ;  /* 0x000000ffff037224 */ /* 0x000fe200078e0048 */
[----:B------:R-:W-:Y:S01]  /*db30*/  IMNMX R82, R12, 0x80, PT ;  /* 0x000000800c527817 */ /* 0x000fe20003800200 */
[----:B------:R-:W-:Y:S01]  /*db40*/  IMAD.MOV.U32 R12, RZ, RZ, R54 ;  /* 0x000000ffff0c7224 */ /* 0x000fe200078e0036 */
[----:B------:R-:W-:Y:S01]  /*db50*/  PRMT R92, R2, 0x7610, R92 ;  /* 0x00007610025c7816 */ /* 0x000fe2000000005c */
[----:B------:R-:W-:Y:S01]  /*db60*/  IMAD.MOV.U32 R2, RZ, RZ, R73 ;  /* 0x000000ffff027224 */ /* 0x000fe200078e0049 */
[----:B------:R-:W-:Y:S01]  /*db70*/  PRMT R100, R100, 0x5410, R0 ;  /* 0x0000541064647816 */ /* 0x000fe20000000000 */
[----:B------:R-:W-:Y:S01]  /*db80*/  IMAD.MOV.U32 R0, RZ, RZ, R70 ;  /* 0x000000ffff007224 */ /* 0x000fe200078e0046 */
[----:B------:R-:W-:Y:S01]  /*db90*/  BAR.SYNC.DEFER_BLOCKING 0x0 ;  /* 0x0000000000007b1d */ /* 0x000fe20000010000 */
[----:B------:R-:W-:-:S02]  /*dba0*/  ISETP.GE.AND P0, PT, R112, R82, PT ;  /* 0x000000527000720c */ /* 0x000fc40003f06270 */
[----:B------:R-:W-:Y:S01]  /*dbb0*/  PRMT R99, R2, 0x5410, R3 ;  /* 0x0000541002637816 */ /* 0x000fe20000000003 */
[----:B------:R-:W-:Y:S01]  /*dbc0*/  IMAD.MOV.U32 R3, RZ, RZ, R71 ;  /* 0x000000ffff037224 */ /* 0x000fe200078e0047 */
[----:B------:R-:W-:Y:S01]  /*dbd0*/  PRMT R96, R96, 0x5410, R0 ;  /* 0x0000541060607816 */ /* 0x000fe20000000000 */
[----:B------:R-:W-:Y:S01]  /*dbe0*/  IMAD.MOV.U32 R2, RZ, RZ, R68 ;  /* 0x000000ffff027224 */ /* 0x000fe200078e0044 */
[----:B------:R-:W-:Y:S01]  /*dbf0*/  PRMT R92, R92, 0x5410, R12 ;  /* 0x000054105c5c7816 */ /* 0x000fe2000000000c */
[----:B------:R-:W-:Y:S01]  /*dc00*/  IMAD.MOV.U32 R0, RZ, RZ, R69 ;  /* 0x000000ffff007224 */ /* 0x000fe200078e0045 */
[----:B------:R-:W-:Y:S01]  /*dc10*/  PRMT R97, R3, 0x7610, R97 ;  /* 0x0000761003617816 */ /* 0x000fe20000000061 */
[----:B------:R-:W-:-:S03]  /*dc20*/  IMAD.MOV.U32 R3, RZ, RZ, R55 ;  /* 0x000000ffff037224 */ /* 0x000fc600078e0037 */
[----:B------:R-:W-:Y:S01]  /*dc30*/  PRMT R95, R0, 0x5410, R2 ;  /* 0x00005410005f7816 */ /* 0x000fe20000000002 */
[----:B------:R-:W-:Y:S01]  /*dc40*/  IMAD.MOV.U32 R2, RZ, RZ, R52 ;  /* 0x000000ffff027224 */ /* 0x000fe200078e0034 */
[----:B------:R-:W-:Y:S01]  /*dc50*/  PRMT R93, R3, 0x7610, R93 ;  /* 0x00007610035d7816 */ /* 0x000fe2000000005d */
[----:B------:R-:W-:-:S03]  /*dc60*/  IMAD.MOV.U32 R0, RZ, RZ, R53 ;  /* 0x000000ffff007224 */ /* 0x000fc600078e0035 */
[----:B------:R-:W-:Y:S02]  /*dc70*/  PRMT R91, R91, 0x5410, R2 ;  /* 0x000054105b5b7816 */ /* 0x000fe40000000002 */
[----:B------:R-:W-:Y:S01]  /*dc80*/  PRMT R90, R0, 0x7610, R90 ;  /* 0x00007610005a7816 */ /* 0x000fe2000000005a */
[----:B------:R-:W-:Y:S05]  /*dc90*/  @P0 BRA `(.L_x_798) ;  /* 0x000012f000000947 */ /* 0x000fea0003800000 */
[----:B------:R1:W5:Y:S04]  /*dca0*/  LDL R114, [R1+0x68] ;  /* 0x0000680001727983 */ /* 0x0003680000100800 */
[----:B------:R1:W5:Y:S04]  /*dcb0*/  LDL R113, [R1+0x6c] ;  /* 0x00006c0001717983 */ /* 0x0003680000100800 */
[----:B------:R1:W5:Y:S01]  /*dcc0*/  LDL R112, [R1+0x70] ;  /* 0x0000700001707983 */ /* 0x0003620000100800 */
[----:B------:R-:W-:Y:S01]  /*dcd0*/  ISETP.GE.AND P0, PT, R110, c[0x0][0x27c], PT ;  /* 0x00009f006e007a0c */ /* 0x000fe20003f06270 */
[----:B------:R-:W-:-:S12]  /*dce0*/  BSSY B0, `(.L_x_799) ;  /* 0x0000062000007945 */ /* 0x000fd80003800000 */
[----:B------:R-:W-:Y:S05]  /*dcf0*/  @P0 BRA `(.L_x_800) ;  /* 0x0000060000000947 */ /* 0x000fea0003800000 */
[----:B------:R-:W2:Y:S01]  /*dd00*/  LDL R115, [R1+0x8c] ;  /* 0x00008c0001737983 */ /* 0x000ea20000100800 */
[----:B------:R-:W-:Y:S02]  /*dd10*/  MOV R0, c[0x0][0x27c] ;  /* 0x00009f0000007a02 */ /* 0x000fe40000000f00 */
[--C-:B------:R-:W-:Y:S02]  /*dd20*/  SHF.R.U64 R61, R4, 0x10, R5.reuse ;  /* 0x00000010043d7819 */ /* 0x100fe40000001205 */
[----:B------:R-:W-:Y:S02]  /*dd30*/  LEA.HI R0, R0, R106, RZ, 0x1d ;  /* 0x0000006a00007211 */ /* 0x000fe400078fe8ff */
[----:B------:R-:W-:Y:S02]  /*dd40*/  SHF.R.U32.HI R4, RZ, 0x10, R5 ;  /* 0x00000010ff047819 */ /* 0x000fe40000011605 */
[----:B------:R-:W-:Y:S02]  /*dd50*/  SHF.R.S32.HI R3, RZ, 0x1f, R0 ;  /* 0x0000001fff037819 */ /* 0x000fe40000011400 */
[----:B------:R-:W-:-:S02]  /*dd60*/  SHF.L.U32 R2, R0, 0x3, RZ ;  /* 0x0000000300027819 */ /* 0x000fc400000006ff */
[----:B------:R-:W-:Y:S02]  /*dd70*/  LEA.HI R0, R3, R0, RZ, 0x2 ;  /* 0x0000000003007211 */ /* 0x000fe400078f10ff */
[----:B-----5:R-:W-:Y:S02]  /*dd80*/  LOP3.LUT R2, R114, 0x18, R2, 0xf8, !PT ;  /* 0x0000001872027812 */ /* 0x020fe400078ef802 */
[----:B------:R-:W-:Y:S02]  /*dd90*/  SHF.L.U32 R0, R0, 0xa, RZ ;  /* 0x0000000a00007819 */ /* 0x000fe400000006ff */
[----:B------:R-:W-:Y:S02]  /*dda0*/  LOP3.LUT R2, R2, R113, RZ, 0x3c, !PT ;  /* 0x0000007102027212 */ /* 0x000fe400078e3cff */
[----:B------:R-:W-:Y:S02]  /*ddb0*/  LOP3.LUT R0, R0, 0x7ffff000, RZ, 0xc0, !PT ;  /* 0x7ffff00000007812 */ /* 0x000fe400078ec0ff */
[----:B------:R-:W-:-:S02]  /*ddc0*/  SHF.R.U32.HI R25, RZ, 0x10, R9 ;  /* 0x00000010ff197819 */ /* 0x000fc40000011609 */
[----:B------:R-:W-:Y:S02]  /*ddd0*/  IADD3 R0, R2, R0, R112 ;  /* 0x0000000002007210 */ /* 0x000fe40007ffe070 */
[--C-:B------:R-:W-:Y:S01]  /*dde0*/  SHF.R.U64 R58, R6, 0x10, R7.reuse ;  /* 0x00000010063a7819 */ /* 0x100fe20000001207 */
[----:B------:R-:W-:Y:S01]  /*ddf0*/  HADD2.F32 R81, -RZ, R25.H0_H0 ;  /* 0x20000019ff517230 */ /* 0x000fe20000004100 */
[----:B------:R-:W-:Y:S01]  /*de00*/  SHF.L.U32 R36, R0, 0x1, RZ ;  /* 0x0000000100247819 */ /* 0x000fe200000006ff */
[----:B------:R-:W-:Y:S01]  /*de10*/  HADD2.F32 R0, -RZ, R37.H0_H0 ;  /* 0x20000025ff007230 */ /* 0x000fe20000004100 */
[----:B------:R-:W-:Y:S01]  /*de20*/  SHF.R.U32.HI R26, RZ, 0x10, R7 ;  /* 0x00000010ff1a7819 */ /* 0x000fe20000011607 */
[----:B------:R-:W-:Y:S01]  /*de30*/  HADD2.F32 R7, -RZ, R38.H0_H0 ;  /* 0x20000026ff077230 */ /* 0x000fe20000004100 */
[----:B------:R-:W-:Y:S01]  /*de40*/  SHF.R.U64 R63, R8, 0x10, R9 ;  /* 0x00000010083f7819 */ /* 0x000fe20000001209 */
[----:B------:R-:W3:Y:S01]  /*de50*/  LDS.128 R16, [R36+0x6080] ;  /* 0x0060800024107984 */ /* 0x000ee20000000c00 */
[----:B------:R-:W-:-:S02]  /*de60*/  SHF.R.U32.HI R27, RZ, 0x10, R11 ;  /* 0x00000010ff1b7819 */ /* 0x000fc4000001160b */
[----:B------:R-:W-:Y:S01]  /*de70*/  SHF.R.U64 R62, R10, 0x10, R11 ;  /* 0x000000100a3e7819 */ /* 0x000fe2000000120b */
[----:B------:R-:W-:Y:S02]  /*de80*/  HADD2.F32 R63, -RZ, R63.H0_H0 ;  /* 0x2000003fff3f7230 */ /* 0x000fe40000004100 */
[--C-:B---3--:R-:W-:Y:S02]  /*de90*/  HADD2.F32 R3, -RZ, R17.reuse.H0_H0 ;  /* 0x20000011ff037230 */ /* 0x108fe40000004100 */
[----:B------:R-:W-:Y:S02]  /*dea0*/  HADD2.F32 R5, -RZ, R16.H0_H0 ;  /* 0x20000010ff057230 */ /* 0x000fe40000004100 */
[----:B------:R-:W-:Y:S01]  /*deb0*/  HADD2.F32 R2, -RZ, R17.H1_H1 ;  /* 0x30000011ff027230 */ /* 0x000fe20000004100 */
[----:B------:R-:W-:Y:S01]  /*dec0*/  FMUL.FTZ R39, R3, R0 ;  /* 0x0000000003277220 */ /* 0x000fe20000410000 */
[----:B------:R-:W-:Y:S02]  /*ded0*/  HADD2.F32 R9, -RZ, R19.H0_H0 ;  /* 0x20000013ff097230 */ /* 0x000fe40000004100 */
[----:B------:R-:W-:-:S02]  /*dee0*/  HADD2.F32 R17, -RZ, R26.H0_H0 ;  /* 0x2000001aff117230 */ /* 0x000fc40000004100 */
[--C-:B------:R-:W-:Y:S02]  /*def0*/  HADD2.F32 R11, -RZ, R18.reuse.H0_H0 ;  /* 0x20000012ff0b7230 */ /* 0x100fe40000004100 */
[----:B------:R-:W-:Y:S02]  /*df00*/  HADD2.F32 R10, -RZ, R18.H1_H1 ;  /* 0x30000012ff0a7230 */ /* 0x000fe40000004100 */
[----:B------:R-:W-:Y:S01]  /*df10*/  HADD2.F32 R8, -RZ, R19.H1_H1 ;  /* 0x30000013ff087230 */ /* 0x000fe20000004100 */
[----:B--2---:R-:W2:Y:S02]  /*df20*/  LDS.128 R12, [R115] ;  /* 0x00000000730c7984 */ /* 0x004ea40000000c00 */
[----:B--2---:R-:W-:Y:S02]  /*df30*/  HADD2.F32 R23, -RZ, R13.H0_H0 ;  /* 0x2000000dff177230 */ /* 0x004fe40000004100 */
[--C-:B------:R-:W-:Y:S02]  /*df40*/  HADD2.F32 R22, -RZ, R12.reuse.H0_H0 ;  /* 0x2000000cff167230 */ /* 0x100fe40000004100 */
[----:B------:R-:W-:Y:S01]  /*df50*/  HADD2.F32 R24, -RZ, R12.H1_H1 ;  /* 0x3000000cff187230 */ /* 0x000fe20000004100 */
[----:B------:R-:W-:Y:S01]  /*df60*/  FMUL.FTZ R6, R23, R0 ;  /* 0x0000000017067220 */ /* 0x000fe20000410000 */
[----:B------:R-:W-:-:S02]  /*df70*/  HADD2.F32 R12, -RZ, R16.H1_H1 ;  /* 0x30000010ff0c7230 */ /* 0x000fc40000004100 */
[----:B------:R-:W-:Y:S01]  /*df80*/  HADD2.F32 R21, -RZ, R13.H1_H1 ;  /* 0x3000000dff157230 */ /* 0x000fe20000004100 */
[----:B------:R-:W-:Y:S01]  /*df90*/  FFMA.FTZ R60, R3, R7, R6 ;  /* 0x00000007033c7223 */ /* 0x000fe20000010006 */
[----:B------:R-:W-:Y:S02]  /*dfa0*/  HADD2.F32 R16, -RZ, R4.H0_H0 ;  /* 0x20000004ff107230 */ /* 0x000fe40000004100 */
[----:B------:R-:W-:Y:S02]  /*dfb0*/  HADD2.F32 R4, -RZ, R37.H1_H1 ;  /* 0x30000025ff047230 */ /* 0x000fe40000004100 */
[----:B------:R-:W-:Y:S01]  /*dfc0*/  HADD2.F32 R6, -RZ, R38.H1_H1 ;  /* 0x30000026ff067230 */ /* 0x000fe20000004100 */
[----:B------:R-:W-:Y:S01]  /*dfd0*/  FMUL.FTZ R0, R21, R16 ;  /* 0x0000001015007220 */ /* 0x000fe20000410000 */
[----:B------:R-:W-:Y:S01]  /*dfe0*/  HADD2.F32 R13, -RZ, R15.H0_H0 ;  /* 0x2000000fff0d7230 */ /* 0x000fe20000004100 */
[----:B------:R-:W-:Y:S01]  /*dff0*/  FMUL.FTZ R3, R22, R4 ;  /* 0x0000000416037220 */ /* 0x000fe20000410000 */
[----:B------:R-:W-:Y:S01]  /*e000*/  HADD2.F32 R20, -RZ, R14.H0_H0 ;  /* 0x2000000eff147230 */ /* 0x000fe20000004100 */
[C---:B------:R-:W-:Y:S01]  /*e010*/  FFMA.FTZ R59, R2.reuse, R81, R0 ;  /* 0x00000051023b7223 */ /* 0x040fe20000010000 */
[--C-:B------:R-:W-:Y:S01]  /*e020*/  HADD2.F32 R0, -RZ, R57.reuse.H0_H0 ;  /* 0x20000039ff007230 */ /* 0x100fe20000004100 */
[----:B------:R-:W-:Y:S01]  /*e030*/  FMUL.FTZ R38, R2, R16 ;  /* 0x0000001002267220 */ /* 0x000fe20000410000 */
[----:B------:R-:W-:Y:S01]  /*e040*/  HADD2.F32 R2, -RZ, R56.H0_H0 ;  /* 0x20000038ff027230 */ /* 0x000fe20000004100 */
[C---:B------:R-:W-:Y:S01]  /*e050*/  FFMA.FTZ R56, R5.reuse, R6, R3 ;  /* 0x0000000605387223 */ /* 0x040fe20000010003 */
[----:B------:R-:W-:Y:S01]  /*e060*/  HADD2.F32 R3, -RZ, R57.H1_H1 ;  /* 0x30000039ff037230 */ /* 0x000fe20000004100 */
[----:B------:R-:W-:Y:S01]  /*e070*/  FMUL.FTZ R37, R5, R4 ;  /* 0x0000000405257220 */ /* 0x000fe20000410000 */
[----:B------:R-:W-:Y:S01]  /*e080*/  HADD2.F32 R15, -RZ, R15.H1_H1 ;  /* 0x3000000fff0f7230 */ /* 0x000fe20000004100 */
[----:B------:R-:W-:Y:S01]  /*e090*/  FMUL.FTZ R5, R13, R0 ;  /* 0x000000000d057220 */ /* 0x000fe20000410000 */
[----:B------:R-:W-:Y:S01]  /*e0a0*/  HADD2.F32 R4, -RZ, R80.H0_H0 ;  /* 0x20000050ff047230 */ /* 0x000fe20000004100 */
[----:B------:R-:W-:Y:S01]  /*e0b0*/  FMUL.FTZ R16, R20, R2 ;  /* 0x0000000214107220 */ /* 0x000fe20000410000 */
[----:B------:R-:W-:Y:S01]  /*e0c0*/  HADD2.F32 R80, -RZ, R27.H0_H0 ;  /* 0x2000001bff507230 */ /* 0x000fe20000004100 */
[C---:B------:R-:W-:Y:S01]  /*e0d0*/  FMUL.FTZ R18, R9.reuse, R0 ;  /* 0x0000000009127220 */ /* 0x040fe20000410000 */
[----:B------:R-:W-:Y:S01]  /*e0e0*/  HADD2.F32 R14, -RZ, R14.H1_H1 ;  /* 0x3000000eff0e7230 */ /* 0x000fe20000004100 */
[----:B------:R-:W-:Y:S01]  /*e0f0*/  FFMA.FTZ R25, R9, R3, R5 ;  /* 0x0000000309197223 */ /* 0x000fe20000010005 */
[----:B------:R-:W-:Y:S01]  /*e100*/  HADD2.F32 R5, -RZ, R61.H0_H0 ;  /* 0x2000003dff057230 */ /* 0x000fe20000004100 */
[-C--:B------:R-:W-:Y:S01]  /*e110*/  FMUL.FTZ R0, R15, R17.reuse ;  /* 0x000000110f007220 */ /* 0x080fe20000410000 */
[----:B------:R-:W-:Y:S01]  /*e120*/  HADD2.F32 R9, -RZ, R58.H0_H0 ;  /* 0x2000003aff097230 */ /* 0x000fe20000004100 */
[----:B------:R-:W-:Y:S01]  /*e130*/  FFMA.FTZ R57, R11, R4, R16 ;  /* 0x000000040b397223 */ /* 0x000fe20000010010 */
[----:B------:R-:W-:Y:S01]  /*e140*/  HADD2.F32 R58, -RZ, R62.H0_H0 ;  /* 0x2000003eff3a7230 */ /* 0x000fe20000004100 */
[----:B------:R-:W-:-:S02]  /*e150*/  FMUL.FTZ R16, R8, R17 ;  /* 0x0000001108107220 */ /* 0x000fc40000410000 */
[----:B------:R-:W-:Y:S02]  /*e160*/  FMUL.FTZ R26, R11, R2 ;  /* 0x000000020b1a7220 */ /* 0x000fe40000410000 */
[----:B------:R-:W-:Y:S02]  /*e170*/  FFMA.FTZ R17, R8, R80, R0 ;  /* 0x0000005008117223 */ /* 0x000fe40000010000 */
[----:B------:R-:W-:Y:S02]  /*e180*/  FMUL.FTZ R2, R24, R5 ;  /* 0x0000000518027220 */ /* 0x000fe40000410000 */
[----:B------:R-:W-:Y:S02]  /*e190*/  FMUL.FTZ R0, R14, R9 ;  /* 0x000000090e007220 */ /* 0x000fe40000410000 */
[----:B------:R-:W-:Y:S02]  /*e1a0*/  FMUL.FTZ R11, R12, R5 ;  /* 0x000000050c0b7220 */ /* 0x000fe40000410000 */
[----:B------:R-:W-:-:S02]  /*e1b0*/  FMUL.FTZ R5, R10, R9 ;  /* 0x000000090a057220 */ /* 0x000fc40000410000 */
[----:B------:R-:W-:Y:S02]  /*e1c0*/  FFMA.FTZ R19, R12, R63, R2 ;  /* 0x0000003f0c137223 */ /* 0x000fe40000010002 */
[----:B------:R-:W-:Y:S02]  /*e1d0*/  FFMA.FTZ R27, R10, R58, R0 ;  /* 0x0000003a0a1b7223 */ /* 0x000fe40000010000 */
[----:B------:R-:W-:Y:S02]  /*e1e0*/  FFMA.FTZ R8, R22, R6, -R37 ;  /* 0x0000000616087223 */ /* 0x000fe40000010825 */
[----:B------:R-:W-:Y:S01]  /*e1f0*/  FFMA.FTZ R12, R23, R7, -R39 ;  /* 0x00000007170c7223 */ /* 0x000fe20000010827 */
[----:B------:R-:W-:Y:S01]  /*e200*/  F2FP.PACK_AB R7, R17, R25 ;  /* 0x000000191107723e */ /* 0x000fe200000000ff */
[----:B------:R-:W-:Y:S02]  /*e210*/  FFMA.FTZ R9, R21, R81, -R38 ;  /* 0x0000005115097223 */ /* 0x000fe40000010826 */
[----:B------:R-:W-:Y:S01]  /*e220*/  FFMA.FTZ R10, R20, R4, -R26 ;  /* 0x00000004140a7223 */ /* 0x000fe2000001081a */
[----:B------:R-:W-:Y:S01]  /*e230*/  F2FP.PACK_AB R4, R19, R56 ;  /* 0x000000381304723e */ /* 0x000fe200000000ff */
[----:B------:R-:W-:Y:S01]  /*e240*/  FFMA.FTZ R3, R13, R3, -R18 ;  /* 0x000000030d037223 */ /* 0x000fe20000010812 */
[----:B------:R-:W-:Y:S01]  /*e250*/  F2FP.PACK_AB R9, R9, R12 ;  /* 0x0000000c0909723e */ /* 0x000fe200000000ff */
[----:B------:R-:W-:-:S02]  /*e260*/  FFMA.FTZ R0, R15, R80, -R16 ;  /* 0x000000500f007223 */ /* 0x000fc40000010810 */
[----:B------:R-:W-:Y:S02]  /*e270*/  FFMA.FTZ R2, R24, R63, -R11 ;  /* 0x0000003f18027223 */ /* 0x000fe4000001080b */
[----:B------:R-:W-:Y:S01]  /*e280*/  FFMA.FTZ R6, R14, R58, -R5 ;  /* 0x0000003a0e067223 */ /* 0x000fe20000010805 */
[----:B------:R-:W-:Y:S02]  /*e290*/  F2FP.PACK_AB R11, R0, R3 ;  /* 0x00000003000b723e */ /* 0x000fe400000000ff */
[----:B------:R-:W-:Y:S02]  /*e2a0*/  F2FP.PACK_AB R8, R2, R8 ;  /* 0x000000080208723e */ /* 0x000fe400000000ff */
[----:B------:R-:W-:Y:S02]  /*e2b0*/  F2FP.PACK_AB R10, R6, R10 ;  /* 0x0000000a060a723e */ /* 0x000fe400000000ff */
[----:B------:R-:W-:Y:S02]  /*e2c0*/  F2FP.PACK_AB R5, R59, R60 ;  /* 0x0000003c3b05723e */ /* 0x000fe400000000ff */
[----:B------:R-:W-:Y:S01]  /*e2d0*/  F2FP.PACK_AB R6, R27, R57 ;  /* 0x000000391b06723e */ /* 0x000fe200000000ff */
[----:B------:R2:W-:Y:S04]  /*e2e0*/  STS.128 [R115], R8 ;  /* 0x0000000873007388 */ /* 0x0005e80000000c00 */
[----:B------:R2:W-:Y:S02]  /*e2f0*/  STS.128 [R36+0x6080], R4 ;  /* 0x0060800424007388 */ /* 0x0005e40000000c00 */
.L_x_800:
[----:B------:R-:W-:Y:S05]  /*e300*/  BSYNC B0 ;  /* 0x0000000000007941 */ /* 0x000fea0003800000 */
.L_x_799:
[----:B------:R-:W-:Y:S01]  /*e310*/  ISETP.GE.AND P0, PT, R152, c[0x0][0x27c], PT ;  /* 0x00009f0098007a0c */ /* 0x000fe20003f06270 */
[----:B------:R-:W-:-:S12]  /*e320*/  BSSY B0, `(.L_x_801) ;  /* 0x0000063000007945 */ /* 0x000fd80003800000 */
[----:B------:R-:W-:Y:S05]  /*e330*/  @P0 BRA `(.L_x_802) ;  /* 0x0000061000000947 */ /* 0x000fea0003800000 */
[----:B------:R-:W3:Y:S04]  /*e340*/  LDL R2, [R1+0x78] ;  /* 0x0000780001027983 */ /* 0x000ee80000100800 */
[----:B------:R-:W4:Y:S01]  /*e350*/  LDL R58, [R1+0x9c] ;  /* 0x00009c00013a7983 */ /* 0x000f220000100800 */
[----:B------:R-:W-:Y:S02]  /*e360*/  MOV R0, c[0x0][0x27c] ;  /* 0x00009f0000007a02 */ /* 0x000fe40000000f00 */
[----:B------:R-:W-:Y:S02]  /*e370*/  SHF.R.U32.HI R22, RZ, 0x10, R29 ;  /* 0x00000010ff167819 */ /* 0x000fe4000001161d */
[--C-:B------:R-:W-:Y:S02]  /*e380*/  SHF.R.U32.HI R23, RZ, 0x10, R33.reuse ;  /* 0x00000010ff177819 */ /* 0x100fe40000011621 */
[----:B------:R-:W-:-:S02]  /*e390*/  SHF.R.U64 R39, R32, 0x10, R33 ;  /* 0x0000001020277819 */ /* 0x000fc40000001221 */
[----:B------:R-:W-:Y:S01]  /*e3a0*/  SHF.R.U64 R33, R30, 0x10, R31 ;  /* 0x000000101e217819 */ /* 0x000fe2000000121f */
[----:B------:R-:W-:Y:S01]  /*e3b0*/  HADD2.F32 R57, -RZ, R23.H0_H0 ;  /* 0x20000017ff397230 */ /* 0x000fe20000004100 */
[--C-:B------:R-:W-:Y:S01]  /*e3c0*/  SHF.R.U64 R38, R34, 0x10, R35.reuse ;  /* 0x0000001022267819 */ /* 0x100fe20000001223 */
[----:B------:R-:W-:Y:S01]  /*e3d0*/  HADD2.F32 R39, -RZ, R39.H0_H0 ;  /* 0x20000027ff277230 */ /* 0x000fe20000004100 */
[----:B------:R-:W-:Y:S02]  /*e3e0*/  SHF.R.U32.HI R27, RZ, 0x10, R35 ;  /* 0x00000010ff1b7819 */ /* 0x000fe40000011623 */
[----:B------:R-:W-:Y:S02]  /*e3f0*/  SHF.R.U64 R37, R28, 0x10, R29 ;  /* 0x000000101c257819 */ /* 0x000fe4000000121d */
[----:B------:R-:W-:Y:S01]  /*e400*/  SHF.R.U32.HI R24, RZ, 0x10, R31 ;  /* 0x00000010ff187819 */ /* 0x000fe2000001161f */
[----:B------:R-:W-:Y:S01]  /*e410*/  HADD2.F32 R56, -RZ, R27.H0_H0 ;  /* 0x2000001bff387230 */ /* 0x000fe20000004100 */
[----:B---3--:R-:W-:-:S04]  /*e420*/  LEA.HI R0, R0, R2, RZ, 0x1d ;  /* 0x0000000200007211 */ /* 0x008fc800078fe8ff */
[----:B------:R-:W-:Y:S01]  /*e430*/  SHF.R.S32.HI R2, RZ, 0x1f, R0 ;  /* 0x0000001fff027819 */ /* 0x000fe20000011400 */
[----:B--2-4-:R-:W2:Y:S01]  /*e440*/  LDS.128 R4, [R58] ;  /* 0x000000003a047984 */ /* 0x014ea20000000c00 */
[----:B------:R-:W-:Y:S02]  /*e450*/  SHF.L.U32 R3, R0, 0x3, RZ ;  /* 0x0000000300037819 */ /* 0x000fe400000006ff */
[----:B------:R-:W-:Y:S02]  /*e460*/  LEA.HI R0, R2, R0, RZ, 0x2 ;  /* 0x0000000002007211 */ /* 0x000fe400078f10ff */
[----:B-----5:R-:W-:Y:S02]  /*e470*/  LOP3.LUT R2, R114, 0x18, R3, 0xf8, !PT ;  /* 0x0000001872027812 */ /* 0x020fe400078ef803 */
[----:B------:R-:W-:Y:S02]  /*e480*/  SHF.L.U32 R0, R0, 0xa, RZ ;  /* 0x0000000a00007819 */ /* 0x000fe400000006ff */
[----:B------:R-:W-:-:S02]  /*e490*/  LOP3.LUT R2, R2, R113, RZ, 0x3c, !PT ;  /* 0x0000007102027212 */ /* 0x000fc400078e3cff */
[----:B------:R-:W-:-:S04]  /*e4a0*/  LOP3.LUT R0, R0, 0x7ffff000, RZ, 0xc0, !PT ;  /* 0x7ffff00000007812 */ /* 0x000fc800078ec0ff */
[----:B------:R-:W-:-:S04]  /*e4b0*/  IADD3 R0, R2, R0, R112 ;  /* 0x0000000002007210 */ /* 0x000fc80007ffe070 */
[----:B------:R-:W-:Y:S01]  /*e4c0*/  SHF.L.U32 R36, R0, 0x1, RZ ;  /* 0x0000000100247819 */ /* 0x000fe200000006ff */
[----:B------:R-:W-:-:S04]  /*e4d0*/  HADD2.F32 R0, -RZ, R83.H0_H0 ;  /* 0x20000053ff007230 */ /* 0x000fc80000004100 */
[----:B------:R-:W3:Y:S01]  /*e4e0*/  LDS.128 R8, [R36+0x6080] ;  /* 0x0060800024087984 */ /* 0x000ee20000000c00 */
[----:B--2---:R-:W-:Y:S02]  /*e4f0*/  HADD2.F32 R19, -RZ, R5.H0_H0 ;  /* 0x20000005ff137230 */ /* 0x004fe40000004100 */
[--C-:B------:R-:W-:Y:S02]  /*e500*/  HADD2.F32 R15, -RZ, R7.reuse.H0_H0 ;  /* 0x20000007ff0f7230 */ /* 0x100fe40000004100 */
[----:B------:R-:W-:Y:S02]  /*e510*/  HADD2.F32 R14, -RZ, R7.H1_H1 ;  /* 0x30000007ff0e7230 */ /* 0x000fe40000004100 */
[----:B------:R-:W-:Y:S01]  /*e520*/  HADD2.F32 R17, -RZ, R5.H1_H1 ;  /* 0x30000005ff117230 */ /* 0x000fe20000004100 */
[----:B------:R-:W-:Y:S01]  /*e530*/  FMUL.FTZ R5, R19, R0 ;  /* 0x0000000013057220 */ /* 0x000fe20000410000 */
[--C-:B------:R-:W-:Y:S02]  /*e540*/  HADD2.F32 R16, -RZ, R6.reuse.H0_H0 ;  /* 0x20000006ff107230 */ /* 0x100fe40000004100 */
[----:B------:R-:W-:-:S02]  /*e550*/  HADD2.F32 R20, -RZ, R6.H1_H1 ;  /* 0x30000006ff147230 */ /* 0x000fc40000004100 */
[----:B------:R-:W-:Y:S02]  /*e560*/  HADD2.F32 R6, -RZ, R84.H0_H0 ;  /* 0x20000054ff067230 */ /* 0x000fe40000004100 */
[--C-:B------:R-:W-:Y:S02]  /*e570*/  HADD2.F32 R18, -RZ, R4.reuse.H0_H0 ;  /* 0x20000004ff127230 */ /* 0x100fe40000004100 */
[----:B------:R-:W-:Y:S02]  /*e580*/  HADD2.F32 R21, -RZ, R4.H1_H1 ;  /* 0x30000004ff157230 */ /* 0x000fe40000004100 */
[----:B------:R-:W-:Y:S02]  /*e590*/  HADD2.F32 R4, -RZ, R83.H1_H1 ;  /* 0x30000053ff047230 */ /* 0x000fe40000004100 */
[--C-:B---3--:R-:W-:Y:S02]  /*e5a0*/  HADD2.F32 R3, -RZ, R9.reuse.H0_H0 ;  /* 0x20000009ff037230 */ /* 0x108fe40000004100 */
[----:B------:R-:W-:-:S02]  /*e5b0*/  HADD2.F32 R2, -RZ, R9.H1_H1 ;  /* 0x30000009ff027230 */ /* 0x000fc40000004100 */
[--C-:B------:R-:W-:Y:S01]  /*e5c0*/  HADD2.F32 R9, -RZ, R8.reuse.H0_H0 ;  /* 0x20000008ff097230 */ /* 0x100fe20000004100 */
[C---:B------:R-:W-:Y:S01]  /*e5d0*/  FMUL.FTZ R30, R3.reuse, R0 ;  /* 0x00000000031e7220 */ /* 0x040fe20000410000 */
[----:B------:R-:W-:Y:S01]  /*e5e0*/  HADD2.F32 R13, -RZ, R8.H1_H1 ;  /* 0x30000008ff0d7230 */ /* 0x000fe20000004100 */
[----:B------:R-:W-:Y:S01]  /*e5f0*/  FFMA.FTZ R35, R3, R6, R5 ;  /* 0x0000000603237223 */ /* 0x000fe20000010005 */
[--C-:B------:R-:W-:Y:S01]  /*e600*/  HADD2.F32 R8, -RZ, R11.reuse.H0_H0 ;  /* 0x2000000bff087230 */ /* 0x100fe20000004100 */
[-C--:B------:R-:W-:Y:S01]  /*e610*/  FMUL.FTZ R3, R18, R4.reuse ;  /* 0x0000000412037220 */ /* 0x080fe20000410000 */
[----:B------:R-:W-:Y:S01]  /*e620*/  HADD2.F32 R7, -RZ, R11.H1_H1 ;  /* 0x3000000bff077230 */ /* 0x000fe20000004100 */
[----:B------:R-:W-:Y:S01]  /*e630*/  FMUL.FTZ R28, R9, R4 ;  /* 0x00000004091c7220 */ /* 0x000fe20000410000 */
[----:B------:R-:W-:Y:S02]  /*e640*/  HADD2.F32 R11, -RZ, R22.H0_H0 ;  /* 0x20000016ff0b7230 */ /* 0x000fe40000004100 */
[----:B------:R-:W-:-:S02]  /*e650*/  HADD2.F32 R5, -RZ, R85.H1_H1 ;  /* 0x30000055ff057230 */ /* 0x000fc40000004100 */
[----:B------:R-:W-:Y:S01]  /*e660*/  HADD2.F32 R12, -RZ, R10.H0_H0 ;  /* 0x2000000aff0c7230 */ /* 0x000fe20000004100 */
[-C--:B------:R-:W-:Y:S01]  /*e670*/  FMUL.FTZ R0, R17, R11.reuse ;  /* 0x0000000b11007220 */ /* 0x080fe20000410000 */
[----:B------:R-:W-:Y:S01]  /*e680*/  HADD2.F32 R4, -RZ, R86.H1_H1 ;  /* 0x30000056ff047230 */ /* 0x000fe20000004100 */
[C---:B------:R-:W-:Y:S01]  /*e690*/  FMUL.FTZ R29, R2.reuse, R11 ;  /* 0x0000000b021d7220 */ /* 0x040fe20000410000 */
[----:B------:R-:W-:Y:S01]  /*e6a0*/  HADD2.F32 R22, -RZ, R24.H0_H0 ;  /* 0x20000018ff167230 */ /* 0x000fe20000004100 */
[----:B------:R-:W-:Y:S01]  /*e6b0*/  FFMA.FTZ R34, R2, R57, R0 ;  /* 0x0000003902227223 */ /* 0x000fe20000010000 */
[----:B------:R-:W-:Y:S01]  /*e6c0*/  HADD2.F32 R2, -RZ, R84.H1_H1 ;  /* 0x30000054ff027230 */ /* 0x000fe20000004100 */
[----:B------:R-:W-:Y:S01]  /*e6d0*/  FFMA.FTZ R31, R9, R5, R3 ;  /* 0x00000005091f7223 */ /* 0x000fe20000010003 */
[----:B------:R-:W-:Y:S02]  /*e6e0*/  HADD2.F32 R0, -RZ, R85.H0_H0 ;  /* 0x20000055ff007230 */ /* 0x000fe40000004100 */
[----:B------:R-:W-:Y:S01]  /*e6f0*/  HADD2.F32 R3, -RZ, R86.H0_H0 ;  /* 0x20000056ff037230 */ /* 0x000fe20000004100 */
[----:B------:R-:W-:Y:S01]  /*e700*/  FMUL.FTZ R11, R16, R2 ;  /* 0x00000002100b7220 */ /* 0x000fe20000410000 */
[----:B------:R-:W-:Y:S01]  /*e710*/  HADD2.F32 R10, -RZ, R10.H1_H1 ;  /* 0x3000000aff0a7230 */ /* 0x000fe20000004100 */
[----:B------:R-:W-:-:S02]  /*e720*/  FMUL.FTZ R9, R15, R0 ;  /* 0x000000000f097220 */ /* 0x000fc40000410000 */
[----:B------:R-:W-:Y:S01]  /*e730*/  FFMA.FTZ R32, R12, R4, R11 ;  /* 0x000000040c207223 */ /* 0x000fe2000001000b */
[----:B------:R-:W-:Y:S01]  /*e740*/  HADD2.F32 R11, -RZ, R37.H0_H0 ;  /* 0x20000025ff0b7230 */ /* 0x000fe20000004100 */
[C---:B------:R-:W-:Y:S02]  /*e750*/  FMUL.FTZ R24, R8.reuse, R0 ;  /* 0x0000000008187220 */ /* 0x040fe40000410000 */
[----:B------:R-:W-:Y:S01]  /*e760*/  FFMA.FTZ R25, R8, R3, R9 ;  /* 0x0000000308197223 */ /* 0x000fe20000010009 */
[----:B------:R-:W-:Y:S01]  /*e770*/  HADD2.F32 R8, -RZ, R33.H0_H0 ;  /* 0x20000021ff087230 */ /* 0x000fe20000004100 */
[----:B------:R-:W-:Y:S01]  /*e780*/  FMUL.FTZ R0, R14, R22 ;  /* 0x000000160e007220 */ /* 0x000fe20000410000 */
[----:B------:R-:W-:Y:S01]  /*e790*/  HADD2.F32 R33, -RZ, R38.H0_H0 ;  /* 0x20000026ff217230 */ /* 0x000fe20000004100 */
[----:B------:R-:W-:Y:S02]  /*e7a0*/  FMUL.FTZ R26, R12, R2 ;  /* 0x000000020c1a7220 */ /* 0x000fe40000410000 */
[----:B------:R-:W-:-:S02]  /*e7b0*/  FFMA.FTZ R23, R7, R56, R0 ;  /* 0x0000003807177223 */ /* 0x000fc40000010000 */
[----:B------:R-:W-:Y:S02]  /*e7c0*/  FMUL.FTZ R22, R7, R22 ;  /* 0x0000001607167220 */ /* 0x000fe40000410000 */
[-C--:B------:R-:W-:Y:S02]  /*e7d0*/  FMUL.FTZ R2, R21, R11.reuse ;  /* 0x0000000b15027220 */ /* 0x080fe40000410000 */
[-C--:B------:R-:W-:Y:S02]  /*e7e0*/  FMUL.FTZ R0, R20, R8.reuse ;  /* 0x0000000814007220 */ /* 0x080fe40000410000 */
[C---:B------:R-:W-:Y:S02]  /*e7f0*/  FMUL.FTZ R11, R13.reuse, R11 ;  /* 0x0000000b0d0b7220 */ /* 0x040fe40000410000 */
[----:B------:R-:W-:Y:S02]  /*e800*/  FMUL.FTZ R7, R10, R8 ;  /* 0x000000080a077220 */ /* 0x000fe40000410000 */
[----:B------:R-:W-:-:S02]  /*e810*/  FFMA.FTZ R13, R13, R39, R2 ;  /* 0x000000270d0d7223 */ /* 0x000fc40000010002 */
[----:B------:R-:W-:Y:S02]  /*e820*/  FFMA.FTZ R27, R10, R33, R0 ;  /* 0x000000210a1b7223 */ /* 0x000fe40000010000 */
[----:B------:R-:W-:Y:S02]  /*e830*/  FFMA.FTZ R12, R19, R6, -R30 ;  /* 0x00000006130c7223 */ /* 0x000fe4000001081e */
[----:B------:R-:W-:Y:S02]  /*e840*/  FFMA.FTZ R9, R17, R57, -R29 ;  /* 0x0000003911097223 */ /* 0x000fe4000001081d */
[----:B------:R-:W-:Y:S01]  /*e850*/  FFMA.FTZ R8, R18, R5, -R28 ;  /* 0x0000000512087223 */ /* 0x000fe2000001081c */
[----:B------:R-:W-:Y:S01]  /*e860*/  F2FP.PACK_AB R5, R34, R35 ;  /* 0x000000232205723e */ /* 0x000fe200000000ff */
        /* <DEDUP_REMOVED lines=14> */
.L_x_802:
[----:B------:R-:W-:Y:S05]  /*e950*/  BSYNC B0 ;  /* 0x0000000000007941 */ /* 0x000fea0003800000 */
.L_x_801:
[----:B------:R-:W-:-:S13]  /*e960*/  ISETP.GE.AND P0, PT, R109, c[0x0][0x27c], PT ;  /* 0x00009f006d007a0c */ /* 0x000fda0003f06270 */
[----:B------:R-:W-:Y:S05]  /*e970*/  @P0 BRA `(.L_x_798) ;  /* 0x0000061000000947 */ /* 0x000fea0003800000 */
[----:B------:R-:W3:Y:S04]  /*e980*/  LDL R2, [R1+0x74] ;  /* 0x0000740001027983 */ /* 0x000ee80000100800 */
[----:B------:R-:W4:Y:S01]  /*e990*/  LDL R56, [R1+0x94] ;  /* 0x0000940001387983 */ /* 0x000f220000100800 */
[----:B------:R-:W-:Y:S02]  /*e9a0*/  MOV R0, c[0x0][0x27c] ;  /* 0x00009f0000007a02 */ /* 0x000fe40000000f00 */
[----:B------:R-:W-:Y:S02]  /*e9b0*/  SHF.R.U32.HI R22, RZ, 0x10, R41 ;  /* 0x00000010ff167819 */ /* 0x000fe40000011629 */
[----:B------:R-:W-:Y:S02]  /*e9c0*/  SHF.R.U32.HI R23, RZ, 0x10, R45 ;  /* 0x00000010ff177819 */ /* 0x000fe4000001162d */
[----:B------:R-:W-:-:S02]  /*e9d0*/  SHF.R.U64 R37, R40, 0x10, R41 ;  /* 0x0000001028257819 */ /* 0x000fc40000001229 */
[----:B------:R-:W-:Y:S01]  /*e9e0*/  SHF.R.U32.HI R24, RZ, 0x10, R43 ;  /* 0x00000010ff187819 */ /* 0x000fe2000001162b */
[----:B------:R-:W-:Y:S01]  /*e9f0*/  HADD2.F32 R41, -RZ, R23.H0_H0 ;  /* 0x20000017ff297230 */ /* 0x000fe20000004100 */
[----:B------:R-:W-:Y:S02]  /*ea00*/  SHF.R.U32.HI R27, RZ, 0x10, R47 ;  /* 0x00000010ff1b7819 */ /* 0x000fe4000001162f */
[----:B------:R-:W-:Y:S02]  /*ea10*/  SHF.R.U64 R34, R42, 0x10, R43 ;  /* 0x000000102a227819 */ /* 0x000fe4000000122b */
[----:B------:R-:W-:Y:S01]  /*ea20*/  SHF.R.U64 R39, R44, 0x10, R45 ;  /* 0x000000102c277819 */ /* 0x000fe2000000122d */
[----:B------:R-:W-:Y:S01]  /*ea30*/  HADD2.F32 R40, -RZ, R27.H0_H0 ;  /* 0x2000001bff287230 */ /* 0x000fe20000004100 */
[----:B------:R-:W-:-:S03]  /*ea40*/  SHF.R.U64 R38, R46, 0x10, R47 ;  /* 0x000000102e267819 */ /* 0x000fc6000000122f */
        /* <DEDUP_REMOVED lines=39> */
[----:B------:R-:W-:Y:S01]  /*ecc0*/  HADD2.F32 R4, -RZ, R91.H0_H0 ;  /* 0x2000005bff047230 */ /* 0x000fe20000004100 */
[C---:B------:R-:W-:Y:S01]  /*ecd0*/  FMUL.FTZ R30, R2.reuse, R11 ;  /* 0x0000000b021e7220 */ /* 0x040fe20000410000 */
[----:B------:R-:W-:Y:S01]  /*ece0*/  HADD2.F32 R22, -RZ, R24.H0_H0 ;  /* 0x20000018ff167230 */ /* 0x000fe20000004100 */
[----:B------:R-:W-:Y:S01]  /*ecf0*/  FFMA.FTZ R35, R2, R41, R0 ;  /* 0x0000002902237223 */ /* 0x000fe20000010000 */
[----:B------:R-:W-:Y:S01]  /*ed00*/  HADD2.F32 R2, -RZ, R88.H1_H1 ;  /* 0x30000058ff027230 */ /* 0x000fe20000004100 */
[----:B------:R-:W-:Y:S01]  /*ed10*/  FFMA.FTZ R32, R9, R5, R3 ;  /* 0x0000000509207223 */ /* 0x000fe20000010003 */
[----:B------:R-:W-:Y:S02]  /*ed20*/  HADD2.F32 R0, -RZ, R89.H0_H0 ;  /* 0x20000059ff007230 */ /* 0x000fe40000004100 */
[----:B------:R-:W-:Y:S01]  /*ed30*/  HADD2.F32 R3, -RZ, R90.H1_H1 ;  /* 0x3000005aff037230 */ /* 0x000fe20000004100 */
        /* <DEDUP_REMOVED lines=37> */
.L_x_798:
[----:B------:R-:W-:Y:S05]  /*ef90*/  BSYNC B1 ;  /* 0x0000000000017941 */ /* 0x000fea0003800000 */
.L_x_797:
[----:B------:R-:W-:-:S04]  /*efa0*/  LEA.HI R0, R107, R107, RZ, 0x1 ;  /* 0x0000006b6b007211 */ /* 0x000fc800078f08ff */
[----:B------:R-:W-:-:S04]  /*efb0*/  SHF.R.S32.HI R0, RZ, 0x1, R0 ;  /* 0x00000001ff007819 */ /* 0x000fc80000011400 */
[----:B------:R-:W-:-:S04]  /*efc0*/  IADD3 R0, R0, 0x40, RZ ;  /* 0x0000004000007810 */ /* 0x000fc80007ffe0ff */
[----:B------:R-:W-:-:S13]  /*efd0*/  ISETP.GE.AND P0, PT, R0, R82, PT ;  /* 0x000000520000720c */ /* 0x000fda0003f06270 */
[----:B------:R-:W-:Y:S05]  /*efe0*/  @P0 BRA `(.L_x_782) ;  /* 0x000012f000000947 */ /* 0x000fea0003800000 */
[----:B------:R3:W5:Y:S04]  /*eff0*/  LDL R45, [R1+0x80] ;  /* 0x00008000012d7983 */ /* 0x0007680000100800 */
[----:B------:R3:W5:Y:S04]  /*f000*/  LDL R44, [R1+0x84] ;  /* 0x00008400012c7983 */ /* 0x0007680000100800 */
[----:B------:R3:W5:Y:S01]  /*f010*/  LDL R43, [R1+0x88] ;  /* 0x00008800012b7983 */ /* 0x0007620000100800 */
[----:B------:R-:W-:Y:S01]  /*f020*/  ISETP.GE.AND P0, PT, R110, c[0x0][0x27c], PT ;  /* 0x00009f006e007a0c */ /* 0x000fe20003f06270 */
[----:B------:R-:W-:-:S12]  /*f030*/  BSSY B0, `(.L_x_803) ;  /* 0x0000062000007945 */ /* 0x000fd80003800000 */
[----:B------:R-:W-:Y:S05]  /*f040*/  @P0 BRA `(.L_x_804) ;  /* 0x0000060000000947 */ /* 0x000fea0003800000 */
[----:B------:R-:W4:Y:S01]  /*f050*/  LDL R42, [R1+0xa0] ;  /* 0x0000a000012a7983 */ /* 0x000f220000100800 */
[----:B------:R-:W-:Y:S02]  /*f060*/  MOV R0, c[0x0][0x27c] ;  /* 0x00009f0000007a02 */ /* 0x000fe40000000f00 */
[----:B------:R-:W-:Y:S02]  /*f070*/  SHF.R.U32.HI R22, RZ, 0x10, R53 ;  /* 0x00000010ff167819 */ /* 0x000fe40000011635 */
[----:B------:R-:W-:Y:S02]  /*f080*/  LEA.HI R0, R0, R106, RZ, 0x1d ;  /* 0x0000006a00007211 */ /* 0x000fe400078fe8ff */
[----:B------:R-:W-:Y:S02]  /*f090*/  SHF.R.U32.HI R23, RZ, 0x10, R49 ;  /* 0x00000010ff177819 */ /* 0x000fe40000011631 */
[----:B------:R-:W-:Y:S02]  /*f0a0*/  SHF.R.S32.HI R3, RZ, 0x1f, R0 ;  /* 0x0000001fff037819 */ /* 0x000fe40000011400 */
[----:B------:R-:W-:Y:S01]  /*f0b0*/  SHF.L.U32 R2, R0, 0x3, RZ ;  /* 0x0000000300027819 */ /* 0x000fe200000006ff */
[----:B------:R-:W-:Y:S01]  /*f0c0*/  HADD2.F32 R41, -RZ, R23.H0_H0 ;  /* 0x20000017ff297230 */ /* 0x000fe20000004100 */
[----:B------:R-:W-:-:S02]  /*f0d0*/  LEA.HI R0, R3, R0, RZ, 0x2 ;  /* 0x0000000003007211 */ /* 0x000fc400078f10ff */
[----:B-----5:R-:W-:Y:S02]  /*f0e0*/  LOP3.LUT R2, R45, 0x18, R2, 0xf8, !PT ;  /* 0x000000182d027812 */ /* 0x020fe400078ef802 */
[----:B------:R-:W-:Y:S02]  /*f0f0*/  SHF.L.U32 R0, R0, 0xa, RZ ;  /* 0x0000000a00007819 */ /* 0x000fe400000006ff */
[----:B------:R-:W-:Y:S02]  /*f100*/  LOP3.LUT R2, R2, R44, RZ, 0x3c, !PT ;  /* 0x0000002c02027212 */ /* 0x000fe400078e3cff */
[----:B------:R-:W-:Y:S02]  /*f110*/  LOP3.LUT R0, R0, 0x7ffff000, RZ, 0xc0, !PT ;  /* 0x7ffff00000007812 */ /* 0x000fe400078ec0ff */
[----:B------:R-:W-:Y:S02]  /*f120*/  SHF.R.U32.HI R24, RZ, 0x10, R55 ;  /* 0x00000010ff187819 */ /* 0x000fe40000011637 */
[----:B------:R-:W-:-:S02]  /*f130*/  IADD3 R0, R2, R0, R43 ;  /* 0x0000000002007210 */ /* 0x000fc40007ffe02b */
[----:B------:R-:W-:Y:S02]  /*f140*/  SHF.R.U32.HI R27, RZ, 0x10, R51 ;  /* 0x00000010ff1b7819 */ /* 0x000fe40000011633 */
[----:B--2---:R-:W-:Y:S01]  /*f150*/  SHF.L.U32 R28, R0, 0x1, RZ ;  /* 0x00000001001c7819 */ /* 0x004fe200000006ff */
[----:B------:R-:W-:Y:S01]  /*f160*/  HADD2.F32 R0, -RZ, R90.H0_H0 ;  /* 0x2000005aff007230 */ /* 0x000fe20000004100 */
[----:B------:R-:W-:Y:S01]  /*f170*/  SHF.R.U64 R32, R52, 0x10, R53 ;  /* 0x0000001034207819 */ /* 0x000fe20000001235 */
[----:B------:R-:W-:Y:S01]  /*f180*/  HADD2.F32 R40, -RZ, R27.H0_H0 ;  /* 0x2000001bff287230 */ /* 0x000fe20000004100 */
[----:B------:R-:W-:Y:S01]  /*f190*/  SHF.R.U64 R33, R54, 0x10, R55 ;  /* 0x0000001036217819 */ /* 0x000fe20000001237 */
[----:B------:R-:W2:Y:S01]  /*f1a0*/  LDS.128 R8, [R28+0x6080] ;  /* 0x006080001c087984 */ /* 0x000ea20000000c00 */
[----:B------:R-:W-:Y:S02]  /*f1b0*/  SHF.R.U64 R39, R48, 0x10, R49 ;  /* 0x0000001030277819 */ /* 0x000fe40000001231 */
[----:B------:R-:W-:Y:S01]  /*f1c0*/  SHF.R.U64 R37, R50, 0x10, R51 ;  /* 0x0000001032257819 */ /* 0x000fe20000001233 */
[----:B--2---:R-:W-:-:S02]  /*f1d0*/  HADD2.F32 R3, -RZ, R9.H0_H0 ;  /* 0x20000009ff037230 */ /* 0x004fc40000004100 */
[----:B------:R-:W-:Y:S02]  /*f1e0*/  HADD2.F32 R2, -RZ, R9.H1_H1 ;  /* 0x30000009ff027230 */ /* 0x000fe40000004100 */
[--C-:B------:R-:W-:Y:S01]  /*f1f0*/  HADD2.F32 R9, -RZ, R8.reuse.H0_H0 ;  /* 0x20000008ff097230 */ /* 0x100fe20000004100 */
[----:B------:R-:W-:Y:S01]  /*f200*/  FMUL.FTZ R31, R3, R0 ;  /* 0x00000000031f7220 */ /* 0x000fe20000410000 */
[----:B------:R-:W-:Y:S02]  /*f210*/  HADD2.F32 R13, -RZ, R8.H1_H1 ;  /* 0x30000008ff0d7230 */ /* 0x000fe40000004100 */
[----:B------:R-:W-:Y:S02]  /*f220*/  HADD2.F32 R8, -RZ, R11.H0_H0 ;  /* 0x2000000bff087230 */ /* 0x000fe40000004100 */
[--C-:B------:R-:W-:Y:S02]  /*f230*/  HADD2.F32 R12, -RZ, R10.reuse.H0_H0 ;  /* 0x2000000aff0c7230 */ /* 0x100fe40000004100 */
[----:B------:R-:W-:Y:S01]  /*f240*/  HADD2.F32 R10, -RZ, R10.H1_H1 ;  /* 0x3000000aff0a7230 */ /* 0x000fe20000004100 */
[----:B----4-:R-:W2:Y:S02]  /*f250*/  LDS.128 R4, [R42] ;  /* 0x000000002a047984 */ /* 0x010ea40000000c00 */
[----:B--2---:R-:W-:-:S02]  /*f260*/  HADD2.F32 R19, -RZ, R5.H0_H0 ;  /* 0x20000005ff137230 */ /* 0x004fc40000004100 */
[--C-:B------:R-:W-:Y:S02]  /*f270*/  HADD2.F32 R15, -RZ, R7.reuse.H0_H0 ;  /* 0x20000007ff0f7230 */ /* 0x100fe40000004100 */
[----:B------:R-:W-:Y:S02]  /*f280*/  HADD2.F32 R14, -RZ, R7.H1_H1 ;  /* 0x30000007ff0e7230 */ /* 0x000fe40000004100 */
[----:B------:R-:W-:Y:S02]  /*f290*/  HADD2.F32 R7, -RZ, R11.H1_H1 ;  /* 0x3000000bff077230 */ /* 0x000fe40000004100 */
[----:B------:R-:W-:Y:S01]  /*f2a0*/  HADD2.F32 R17, -RZ, R5.H1_H1 ;  /* 0x30000005ff117230 */ /* 0x000fe20000004100 */
[----:B------:R-:W-:Y:S01]  /*f2b0*/  FMUL.FTZ R5, R19, R0 ;  /* 0x0000000013057220 */ /* 0x000fe20000410000 */
[----:B------:R-:W-:Y:S02]  /*f2c0*/  HADD2.F32 R11, -RZ, R22.H0_H0 ;  /* 0x20000016ff0b7230 */ /* 0x000fe40000004100 */
[----:B------:R-:W-:-:S02]  /*f2d0*/  HADD2.F32 R16, -RZ, R6.H0_H0 ;  /* 0x20000006ff107230 */ /* 0x000fc40000004100 */
[----:B------:R-:W-:Y:S01]  /*f2e0*/  HADD2.F32 R20, -RZ, R6.H1_H1 ;  /* 0x30000006ff147230 */ /* 0x000fe20000004100 */
[-C--:B------:R-:W-:Y:S01]  /*f2f0*/  FMUL.FTZ R0, R17, R11.reuse ;  /* 0x0000000b11007220 */ /* 0x080fe20000410000 */
[----:B------:R-:W-:Y:S01]  /*f300*/  HADD2.F32 R6, -RZ, R92.H0_H0 ;  /* 0x2000005cff067230 */ /* 0x000fe20000004100 */
[C---:B------:R-:W-:Y:S01]  /*f310*/  FMUL.FTZ R30, R2.reuse, R11 ;  /* 0x0000000b021e7220 */ /* 0x040fe20000410000 */
[--C-:B------:R-:W-:Y:S01]  /*f320*/  HADD2.F32 R18, -RZ, R4.reuse.H0_H0 ;  /* 0x20000004ff127230 */ /* 0x100fe20000004100 */
[----:B------:R-:W-:Y:S01]  /*f330*/  FFMA.FTZ R36, R2, R41, R0 ;  /* 0x0000002902247223 */ /* 0x000fe20000010000 */
[----:B------:R-:W-:Y:S01]  /*f340*/  HADD2.F32 R21, -RZ, R4.H1_H1 ;  /* 0x30000004ff157230 */ /* 0x000fe20000004100 */
[----:B------:R-:W-:Y:S01]  /*f350*/  FFMA.FTZ R38, R3, R6, R5 ;  /* 0x0000000603267223 */ /* 0x000fe20000010005 */
[----:B------:R-:W-:Y:S02]  /*f360*/  HADD2.F32 R4, -RZ, R91.H1_H1 ;  /* 0x3000005bff047230 */ /* 0x000fe40000004100 */
[----:B------:R-:W-:-:S02]  /*f370*/  HADD2.F32 R5, -RZ, R93.H1_H1 ;  /* 0x3000005dff057230 */ /* 0x000fc40000004100 */
[----:B------:R-:W-:Y:S01]  /*f380*/  HADD2.F32 R2, -RZ, R92.H1_H1 ;  /* 0x3000005cff027230 */ /* 0x000fe20000004100 */
[-C--:B------:R-:W-:Y:S01]  /*f390*/  FMUL.FTZ R3, R18, R4.reuse ;  /* 0x0000000412037220 */ /* 0x080fe20000410000 */
[----:B------:R-:W-:Y:S01]  /*f3a0*/  HADD2.F32 R0, -RZ, R93.H0_H0 ;  /* 0x2000005dff007230 */ /* 0x000fe20000004100 */
[C---:B------:R-:W-:Y:S01]  /*f3b0*/  FMUL.FTZ R29, R9.reuse, R4 ;  /* 0x00000004091d7220 */ /* 0x040fe20000410000 */
[--C-:B------:R-:W-:Y:S01]  /*f3c0*/  HADD2.F32 R4, -RZ, R94.reuse.H1_H1 ;  /* 0x3000005eff047230 */ /* 0x100fe20000004100 */
[----:B------:R-:W-:Y:S01]  /*f3d0*/  FFMA.FTZ R34, R9, R5, R3 ;  /* 0x0000000509227223 */ /* 0x000fe20000010003 */
[----:B------:R-:W-:Y:S01]  /*f3e0*/  HADD2.F32 R3, -RZ, R94.H0_H0 ;  /* 0x2000005eff037230 */ /* 0x000fe20000004100 */
[----:B------:R-:W-:Y:S01]  /*f3f0*/  FMUL.FTZ R11, R16, R2 ;  /* 0x00000002100b7220 */ /* 0x000fe20000410000 */
[----:B------:R-:W-:Y:S01]  /*f400*/  HADD2.F32 R22, -RZ, R24.H0_H0 ;  /* 0x20000018ff167230 */ /* 0x000fe20000004100 */
[----:B------:R-:W-:Y:S02]  /*f410*/  FMUL.FTZ R9, R15, R0 ;  /* 0x000000000f097220 */ /* 0x000fe40000410000 */
[----:B------:R-:W-:Y:S01]  /*f420*/  FFMA.FTZ R35, R12, R4, R11 ;  /* 0x000000040c237223 */ /* 0x000fe2000001000b */
[----:B------:R-:W-:Y:S01]  /*f430*/  HADD2.F32 R11, -RZ, R32.H0_H0 ;  /* 0x20000020ff0b7230 */ /* 0x000fe20000004100 */
[C---:B------:R-:W-:Y:S01]  /*f440*/  FMUL.FTZ R24, R8.reuse, R0 ;  /* 0x0000000008187220 */ /* 0x040fe20000410000 */
[----:B------:R-:W-:Y:S01]  /*f450*/  HADD2.F32 R32, -RZ, R37.H0_H0 ;  /* 0x20000025ff207230 */ /* 0x000fe20000004100 */
[----:B------:R-:W-:Y:S01]  /*f460*/  FFMA.FTZ R25, R8, R3, R9 ;  /* 0x0000000308197223 */ /* 0x000fe20000010009 */
[----:B------:R-:W-:Y:S01]  /*f470*/  HADD2.F32 R8, -RZ, R33.H0_H0 ;  /* 0x20000021ff087230 */ /* 0x000fe20000004100 */
[----:B------:R-:W-:Y:S01]  /*f480*/  FMUL.FTZ R0, R14, R22 ;  /* 0x000000160e007220 */ /* 0x000fe20000410000 */
[----:B------:R-:W-:Y:S01]  /*f490*/  HADD2.F32 R33, -RZ, R39.H0_H0 ;  /* 0x20000027ff217230 */ /* 0x000fe20000004100 */
[----:B------:R-:W-:-:S02]  /*f4a0*/  FMUL.FTZ R26, R12, R2 ;  /* 0x000000020c1a7220 */ /* 0x000fc40000410000 */
[C---:B------:R-:W-:Y:S02]  /*f4b0*/  FFMA.FTZ R23, R7.reuse, R40, R0 ;  /* 0x0000002807177223 */ /* 0x040fe40000010000 */
[----:B------:R-:W-:Y:S02]  /*f4c0*/  FMUL.FTZ R22, R7, R22 ;  /* 0x0000001607167220 */ /* 0x000fe40000410000 */
[-C--:B------:R-:W-:Y:S02]  /*f4d0*/  FMUL.FTZ R2, R21, R11.reuse ;  /* 0x0000000b15027220 */ /* 0x080fe40000410000 */
[-C--:B------:R-:W-:Y:S02]  /*f4e0*/  FMUL.FTZ R0, R20, R8.reuse ;  /* 0x0000000814007220 */ /* 0x080fe40000410000 */
[----:B------:R-:W-:Y:S02]  /*f4f0*/  FMUL.FTZ R11, R13, R11 ;  /* 0x0000000b0d0b7220 */ /* 0x000fe40000410000 */
[----:B------:R-:W-:-:S02]  /*f500*/  FMUL.FTZ R7, R10, R8 ;  /* 0x000000080a077220 */ /* 0x000fc40000410000 */
[----:B------:R-:W-:Y:S02]  /*f510*/  FFMA.FTZ R13, R13, R33, R2 ;  /* 0x000000210d0d7223 */ /* 0x000fe40000010002 */
        /* <DEDUP_REMOVED lines=19> */
.L_x_804:
[----:B------:R-:W-:Y:S05]  /*f650*/  BSYNC B0 ;  /* 0x0000000000007941 */ /* 0x000fea0003800000 */
.L_x_803:
[----:B------:R-:W-:Y:S01]  /*f660*/  ISETP.GE.AND P0, PT, R152, c[0x0][0x27c], PT ;  /* 0x00009f0098007a0c */ /* 0x000fe20003f06270 */
[----:B------:R-:W-:-:S12]  /*f670*/  BSSY B0, `(.L_x_805) ;  /* 0x0000063000007945 */ /* 0x000fd80003800000 */
[----:B------:R-:W-:Y:S05]  /*f680*/  @P0 BRA `(.L_x_806) ;  /* 0x0000061000000947 */ /* 0x000fea0003800000 */
[----:B------:R-:W4:Y:S04]  /*f690*/  LDL R2, [R1+0x78] ;  /* 0x0000780001027983 */ /* 0x000f280000100800 */
[----:B--2---:R-:W2:Y:S01]  /*f6a0*/  LDL R42, [R1+0x98] ;  /* 0x00009800012a7983 */ /* 0x004ea20000100800 */
[----:B------:R-:W-:Y:S02]  /*f6b0*/  MOV R0, c[0x0][0x27c] ;  /* 0x00009f0000007a02 */ /* 0x000fe40000000f00 */
[----:B------:R-:W-:Y:S02]  /*f6c0*/  SHF.R.U32.HI R22, RZ, 0x10, R69 ;  /* 0x00000010ff167819 */ /* 0x000fe40000011645 */
[----:B------:R-:W-:Y:S02]  /*f6d0*/  SHF.R.U32.HI R23, RZ, 0x10, R65 ;  /* 0x00000010ff177819 */ /* 0x000fe40000011641 */
[----:B------:R-:W-:-:S02]  /*f6e0*/  SHF.R.U32.HI R24, RZ, 0x10, R71 ;  /* 0x00000010ff187819 */ /* 0x000fc40000011647 */
[----:B------:R-:W-:Y:S01]  /*f6f0*/  SHF.R.U32.HI R27, RZ, 0x10, R67 ;  /* 0x00000010ff1b7819 */ /* 0x000fe20000011643 */
[----:B------:R-:W-:Y:S01]  /*f700*/  HADD2.F32 R41, -RZ, R23.H0_H0 ;  /* 0x20000017ff297230 */ /* 0x000fe20000004100 */
[----:B------:R-:W-:Y:S02]  /*f710*/  SHF.R.U64 R32, R68, 0x10, R69 ;  /* 0x0000001044207819 */ /* 0x000fe40000001245 */
[----:B------:R-:W-:Y:S01]  /*f720*/  SHF.R.U64 R33, R70, 0x10, R71 ;  /* 0x0000001046217819 */ /* 0x000fe20000001247 */
[----:B------:R-:W-:Y:S01]  /*f730*/  HADD2.F32 R40, -RZ, R27.H0_H0 ;  /* 0x2000001bff287230 */ /* 0x000fe20000004100 */
[----:B------:R-:W-:Y:S02]  /*f740*/  SHF.R.U64 R36, R64, 0x10, R65 ;  /* 0x0000001040247819 */ /* 0x000fe40000001241 */
[----:B------:R-:W-:Y:S02]  /*f750*/  SHF.R.U64 R38, R66, 0x10, R67 ;  /* 0x0000001042267819 */ /* 0x000fe40000001243 */
        /* <DEDUP_REMOVED lines=12> */
[----:B------:R-:W4:Y:S01]  /*f820*/  LDS.128 R8, [R28+0x6080] ;  /* 0x006080001c087984 */ /* 0x000f220000000c00 */
        /* <DEDUP_REMOVED lines=11> */
[--C-:B----4-:R-:W-:Y:S02]  /*f8e0*/  HADD2.F32 R3, -RZ, R9.reuse.H0_H0 ;  /* 0x20000009ff037230 */ /* 0x110fe40000004100 */
        /* <DEDUP_REMOVED lines=59> */
.L_x_806:
[----:B------:R-:W-:Y:S05]  /*fca0*/  BSYNC B0 ;  /* 0x0000000000007941 */ /* 0x000fea0003800000 */
.L_x_805:
[----:B------:R-:W-:-:S13]  /*fcb0*/  ISETP.GE.AND P0, PT, R109, c[0x0][0x27c], PT ;  /* 0x00009f006d007a0c */ /* 0x000fda0003f06270 */
        /* <DEDUP_REMOVED lines=98> */
.L_x_782:
[----:B------:R-:W-:Y:S05]  /*102e0*/  BSYNC B2 ;  /* 0x0000000000027941 */ /* 0x000fea0003800000 */
.L_x_764:
[----:B------:R-:W4:Y:S01]  /*102f0*/  S2R R14, SR_TID.X ;  /* 0x00000000000e7919 */ /* 0x000f220000002100 */
[----:B-1----:R-:W-:Y:S01]  /*10300*/  IMAD R0, R104, c[0x0][0x208], RZ ;  /* 0x0000820068007a24 */ /* 0x002fe200078e02ff */
[----:B--2---:R-:W-:Y:S01]  /*10310*/  MOV R4, R246 ;  /* 0x000000f600047202 */ /* 0x004fe20000000f00 */
[----:B------:R-:W-:Y:S01]  /*10320*/  IMAD.WIDE.U32 R2, R132, c[0x0][0x208], RZ ;  /* 0x0000820084027a25 */ /* 0x000fe200078e00ff */
[----:B------:R-:W-:Y:S01]  /*10330*/  MOV R5, R248 ;  /* 0x000000f800057202 */ /* 0x000fe20000000f00 */
[----:B------:R-:W-:-:S04]  /*10340*/  DEPBAR.LE SB0, 0x0 ;  /* 0x000080000000791a */ /* 0x000fc80000000000 */
[----:B------:R-:W-:Y:S01]  /*10350*/  IMAD R0, R132, c[0x0][0x20c], R0 ;  /* 0x0000830084007a24 */ /* 0x000fe200078e0200 */
[----:B------:R-:W-:Y:S01]  /*10360*/  BAR.SYNC.DEFER_BLOCKING 0x0 ;  /* 0x0000000000007b1d */ /* 0x000fe20000010000 */
[----:B------:R-:W-:Y:S01]  /*10370*/  IMAD.WIDE.U32 R4, R2, 0x30, R4 ;  /* 0x0000003002047825 */ /* 0x000fe200078e0004 */
[----:B------:R-:W-:Y:S02]  /*10380*/  LOP3.LUT P2, RZ, R103, 0x1, RZ, 0xc0, !PT ;  /* 0x0000000167ff7812 */ /* 0x000fe4000784c0ff */
[----:B------:R-:W-:Y:S02]  /*10390*/  IADD3 R0, R3, R0, RZ ;  /* 0x0000000003007210 */ /* 0x000fe40007ffe0ff */
[----:B------:R-:W-:Y:S01]  /*103a0*/  LEA R2, P0, R4, c[0x0][0x1f8], 0x1 ;  /* 0x00007e0004027a11 */ /* 0x000fe200078008ff */
[----:B------:R-:W2:Y:S01]  /*103b0*/  LDL R237, [R1+0x18] ;  /* 0x0000180001ed7983 */ /* 0x000ea20000100800 */
[----:B------:R-:W-:Y:S01]  /*103c0*/  LOP3.LUT R203, R203, 0xfffffdff, RZ, 0xc0, !PT ;  /* 0xfffffdffcbcb7812 */ /* 0x000fe200078ec0ff */
[----:B------:R-:W-:Y:S01]  /*103d0*/  IMAD R0, R0, 0x30, RZ ;  /* 0x0000003000007824 */ /* 0x000fe200078e02ff */
[----:B------:R-:W-:-:S02]  /*103e0*/  SHF.L.U32 R204, R105, 0x1, RZ ;  /* 0x0000000169cc7819 */ /* 0x000fc400000006ff */
[----:B----4-:R-:W-:Y:S02]  /*103f0*/  ISETP.GT.AND P1, PT, R14, 0x3f, PT ;  /* 0x0000003f0e00780c */ /* 0x010fe40003f24270 */
[----:B------:R-:W-:-:S04]  /*10400*/  IADD3 R3, R5, R0, RZ ;  /* 0x0000000005037210 */ /* 0x000fc80007ffe0ff */
[----:B------:R-:W-:Y:S01]  /*10410*/  LEA.HI.X R3, R4, c[0x0][0x1fc], R3, 0x1, P0 ;  /* 0x00007f0004037a11 */ /* 0x000fe200000f0c03 */
[----:B------:R-:W-:Y:S06]  /*10420*/  LDSM.16.M88.4 R8, [R192] ;  /* 0x00000000c008783b */ /* 0x000fec0000000200 */
[----:B------:R-:W-:Y:S01]  /*10430*/  @!P1 MOV R0, c[0x0][0x208] ;  /* 0x0000820000009a02 */ /* 0x000fe20000000f00 */
[----:B------:R-:W1:Y:S01]  /*10440*/  LDSM.16.M88.4 R16, [R165] ;  /* 0x00000000a510783b */ /* 0x000e620000000200 */
[----:B------:R-:W-:Y:S02]  /*10450*/  @!P1 MOV R5, c[0x0][0x20c] ;  /* 0x0000830000059a02 */ /* 0x000fe40000000f00 */
[----:B------:R-:W-:Y:S01]  /*10460*/  @!P1 LEA R12, P0, R0, R2, 0x6 ;  /* 0x00000002000c9211 */ /* 0x000fe200078030ff */
[----:B------:R-:W-:Y:S01]  /*10470*/  LDSM.16.M88.4 R20, [R165+0x400] ;  /* 0x00040000a514783b */ /* 0x000fe20000000200 */
[----:B------:R-:W-:-:S02]  /*10480*/  @P1 LOP3.LUT R203, R203, 0x200, RZ, 0xfc, !PT ;  /* 0x00000200cbcb1812 */ /* 0x000fc400078efcff */
[----:B------:R-:W-:Y:S01]  /*10490*/  @!P1 LEA.HI.X R13, R0, R3, R5, 0x6, P0 ;  /* 0x00000003000d9211 */ /* 0x000fe200000f3405 */
[----:B-----5:R-:W-:Y:S01]  /*104a0*/  LDSM.16.M88.4 R44, [R165+0x800] ;  /* 0x00080000a52c783b */ /* 0x020fe20000000200 */
[----:B------:R-:W-:Y:S02]  /*104b0*/  IADD3 R0, R108, R252, -R140 ;  /* 0x000000fc6c007210 */ /* 0x000fe40007ffe88c */
[----:B------:R-:W-:Y:S01]  /*104c0*/  LOP3.LUT P1, RZ, R103, 0x2, RZ, 0xc0, !PT ;  /* 0x0000000267ff7812 */ /* 0x000fe2000782c0ff */
[----:B------:R-:W4:Y:S01]  /*104d0*/  LDSM.16.M88.4 R4, [R192+0x1000] ;  /* 0x00100000c004783b */ /* 0x000f220000000200 */
[----:B------:R-:W-:-:S03]  /*104e0*/  ISETP.LT.OR P0, PT, R0, 0x1, !P2 ;  /* 0x000000010000780c */ /* 0x000fc60005701670 */
        /* <DEDUP_REMOVED lines=12> */
[----:B------:R-:W-:-:S13]  /*105b0*/  ISETP.LT.OR P3, PT, R0, 0x1, !P0 ;  /* 0x000000010000780c */ /* 0x000fda0004761670 */
[----:B------:R2:W-:Y:S01]  /*105c0*/  LDGSTS.E.BYPASS.LTC128B.128 [R204+0x3080], [R2.64+0x80], !P3 ;  /* 0x0308008002cc7fae */ /* 0x0005e2000d901d46 */
[----:B------:R-:W-:Y:S01]  /*105d0*/  ISETP.GT.AND P3, PT, R14, 0x3f, PT ;  /* 0x0000003f0e00780c */ /* 0x000fe20003f64270 */
[----:B-1----:R-:W-:Y:S11]  /*105e0*/  HMMA.16816.F32 R24, R8, R16, RZ ;  /* 0x000000100818723c */ /* 0x002ff600000018ff */
[----:B------:R-:W-:Y:S01]  /*105f0*/  @!UPT UIADD3 URZ, URZ, URZ, URZ ;  /* 0x0000003f3f3ff290 */ /* 0x000fe2000fffe03f */
[C---:B------:R-:W-:Y:S02]  /*10600*/  @!P3 ISETP.LT.OR P2, PT, R0.reuse, 0x21, !P2 ;  /* 0x000000210000b80c */ /* 0x040fe40005741670 */
[C---:B------:R-:W-:Y:S02]  /*10610*/  @!P3 ISETP.LT.OR P1, PT, R0.reuse, 0x21, !P1 ;  /* 0x000000210000b80c */ /* 0x040fe40004f21670 */
[----:B------:R-:W-:-:S09]  /*10620*/  @!P3 ISETP.LT.OR P0, PT, R0, 0x21, !P0 ;  /* 0x000000210000b80c */ /* 0x000fd20004701670 */
[----:B------:R1:W-:Y:S04]  /*10630*/  @!P3 LDGSTS.E.BYPASS.LTC128B.128 [R204+0x2080], [R12.64], !P2 ;  /* 0x020800000cccbfae */ /* 0x0003e8000d101d46 */
[----:B------:R1:W-:Y:S04]  /*10640*/  @!P3 LDGSTS.E.BYPASS.LTC128B.128 [R204+0x2c80], [R12.64+0x40], !P1 ;  /* 0x02c800400cccbfae */ /* 0x0003e8000c901d46 */
[----:B------:R1:W-:Y:S04]  /*10650*/  @!P3 LDGSTS.E.BYPASS.LTC128B.128 [R204+0x3880], [R12.64+0x80], !P0 ;  /* 0x038800800cccbfae */ /* 0x0003e8000c101d46 */
[----:B------:R-:W-:Y:S04]  /*10660*/  LDSM.16.M88.4 R60, [R165+0xc00] ;  /* 0x000c0000a53c783b */ /* 0x000fe80000000200 */
[----:B------:R-:W3:Y:S01]  /*10670*/  LDSM.16.M88.4 R36, [R192+0x2000] ;  /* 0x00200000c024783b */ /* 0x000ee20000000200 */
[C---:B----4-:R-:W-:Y:S03]  /*10680*/  HMMA.16816.F32 R52, R4.reuse, R16, RZ ;  /* 0x000000100434723c */ /* 0x050fe600000018ff */
[----:B------:R-:W4:Y:S04]  /*10690*/  LDSM.16.M88.4 R28, [R192+0x3000] ;  /* 0x00300000c01c783b */ /* 0x000f280000000200 */
[----:B------:R-:W-:Y:S01]  /*106a0*/  LDSM.16.M88.4 R56, [R200] ;  /* 0x00000000c838783b */ /* 0x000fe20000000200 */
[C---:B------:R-:W-:Y:S03]  /*106b0*/  HMMA.16816.F32 R76, R4.reuse, R20, RZ ;  /* 0x00000014044c723c */ /* 0x040fe600000018ff */
[----:B------:R-:W0:Y:S05]  /*106c0*/  LDGDEPBAR ;  /* 0x00000000000079af */ /* 0x000e2a0000000000 */
[C---:B------:R-:W-:Y:S08]  /*106d0*/  HMMA.16816.F32 R64, R4.reuse, R44, RZ ;  /* 0x0000002c0440723c */ /* 0x040ff000000018ff */
[C---:B-1----:R-:W-:Y:S08]  /*106e0*/  HMMA.16816.F32 R12, R4.reuse, R18, RZ ;  /* 0x00000012040c723c */ /* 0x042ff000000018ff */
[C---:B------:R-:W-:Y:S08]  /*106f0*/  HMMA.16816.F32 R68, R4.reuse, R22, RZ ;  /* 0x000000160444723c */ /* 0x040ff000000018ff */
[----:B------:R-:W-:Y:S08]  /*10700*/  HMMA.16816.F32 R88, R4, R46, RZ ;  /* 0x0000002e0458723c */ /* 0x000ff000000018ff */
[----:B---3--:R-:W-:Y:S01]  /*10710*/  HMMA.16816.F32 R4, R40, R48, R24 ;  /* 0x000000302804723c */ /* 0x008fe20000001818 */
        /* <DEDUP_REMOVED lines=10> */
[----:B------:R-:W1:Y:S07]  /*107c0*/  LDSM.16.M88.4 R52, [R165+0x1800] ;  /* 0x00180000a534783b */ /* 0x000e6e0000000200 */
[----:B------:R-:W-:Y:S08]  /*107d0*/  HMMA.16816.F32 R4, R36, R60, R4 ;  /* 0x0000003c2404723c */ /* 0x000ff00000001804 */
[-C--:B------:R-:W-:Y:S01]  /*107e0*/  HMMA.16816.F32 R96, R32, R50.reuse, R12 ;  /* 0x000000322060723c */ /* 0x080fe2000000180c */
[----:B------:R-:W2:Y:S07]  /*107f0*/  LDSM.16.M88.4 R12, [R192+0x5000] ;  /* 0x00500000c00c783b */ /* 0x000eae0000000200 */
[----:B------:R-:W-:Y:S08]  /*10800*/  HMMA.16816.F32 R72, R40, R50, R72 ;  /* 0x000000322848723c */ /* 0x000ff00000001848 */
[----:B----4-:R-:W-:Y:S01]  /*10810*/  HMMA.16816.F32 R48, R28, R60, R8 ;  /* 0x0000003c1c30723c */ /* 0x010fe20000001808 */
[----:B------:R-:W4:Y:S07]  /*10820*/  LDSM.16.M88.4 R8, [R193+0x4000] ;  /* 0x00400000c108783b */ /* 0x000f2e0000000200 */
        /* <DEDUP_REMOVED lines=11> */
[----:B------:R-:W-:Y:S08]  /*108e0*/  HMMA.16816.F32 R68, R16, R52, R64 ;  /* 0x000000341044723c */ /* 0x000ff00000001840 */
[----:B------:R-:W-:Y:S08]  /*108f0*/  HMMA.16816.F32 R92, R40, R84, R92 ;  /* 0x00000054285c723c */ /* 0x000ff0000000185c */
[----:B--2---:R-:W-:Y:S08]  /*10900*/  HMMA.16816.F32 R32, R12, R52, R32 ;  /* 0x000000340c20723c */ /* 0x004ff00000001820 */
[-C--:B------:R-:W-:Y:S08]  /*10910*/  HMMA.16816.F32 R64, R24, R58.reuse, R72 ;  /* 0x0000003a1840723c */ /* 0x080ff00000001848 */
[----:B------:R-:W-:Y:S08]  /*10920*/  HMMA.16816.F32 R72, R20, R58, R76 ;  /* 0x0000003a1448723c */ /* 0x000ff0000000184c */
[----:B----4-:R-:W-:Y:S08]  /*10930*/  HMMA.16816.F32 R88, R8, R44, R68 ;  /* 0x0000002c0858723c */ /* 0x010ff00000001844 */
[----:B-1----:R-:W-:Y:S08]  /*10940*/  HMMA.16816.F32 R68, R36, R48, R92 ;  /* 0x000000302444723c */ /* 0x002ff0000000185c */
[----:B------:R-:W-:Y:S01]  /*10950*/  HMMA.16816.F32 R76, R4, R44, R32 ;  /* 0x0000002c044c723c */ /* 0x000fe20000001820 */
[----:B------:R-:W1:Y:S07]  /*10960*/  LDSM.16.M88.4 R32, [R165+0x1c00] ;  /* 0x001c0000a520783b */ /* 0x000e6e0000000200 */
[----:B------:R-:W-:Y:S01]  /*10970*/  HMMA.16816.F32 R56, R16, R54, R64 ;  /* 0x000000361038723c */ /* 0x000fe20000001840 */
[----:B------:R-:W-:-:S07]  /*10980*/  FMUL.FTZ R0, R88, c[0x0][0x320] ;  /* 0x0000c80058007a20 */ /* 0x000fce0000410000 */
[C---:B------:R-:W-:Y:S08]  /*10990*/  HMMA.16816.F32 R100, R40.reuse, R80, R100 ;  /* 0x000000502864723c */ /* 0x040ff00000001864 */
[C---:B------:R-:W-:Y:S01]  /*109a0*/  HMMA.16816.F32 R96, R40.reuse, R86, R116 ;  /* 0x000000562860723c */ /* 0x040fe20000001874 */
[----:B------:R2:W4:Y:S07]  /*109b0*/  MUFU.TANH R116, R0 ;  /* 0x0000000000747308 */ /* 0x00052e0000002400 */
[----:B------:R-:W-:Y:S08]  /*109c0*/  HMMA.16816.F32 R112, R40, R82, R112 ;  /* 0x000000522870723c */ /* 0x000ff00000001870 */
[----:B------:R-:W-:Y:S01]  /*109d0*/  HMMA.16816.F32 R52, R12, R54, R72 ;  /* 0x000000360c34723c */ /* 0x000fe20000001848 */
[----:B--2---:R-:W-:-:S07]  /*109e0*/  FMUL.FTZ R0, R89, c[0x0][0x320] ;  /* 0x0000c80059007a20 */ /* 0x004fce0000410000 */
[----:B------:R-:W-:Y:S01]  /*109f0*/  HMMA.16816.F32 R40, R28, R48, R104 ;  /* 0x000000301c28723c */ /* 0x000fe20000001868 */
[----:B------:R2:W1:Y:S07]  /*10a00*/  MUFU.TANH R104, R0 ;  /* 0x0000000000687308 */ /* 0x00046e0000002400 */
[----:B---3--:R-:W-:Y:S01]  /*10a10*/  HMMA.16816.F32 R64, R24, R60, R68 ;  /* 0x0000003c1840723c */ /* 0x008fe20000001844 */
[----:B--2---:R-:W-:-:S07]  /*10a20*/  FMUL.FTZ R0, R90, c[0x0][0x320] ;  /* 0x0000c8005a007a20 */ /* 0x004fce0000410000 */
[-C--:B------:R-:W-:Y:S01]  /*10a30*/  HMMA.16816.F32 R72, R8, R46.reuse, R56 ;  /* 0x0000002e0848723c */ /* 0x080fe20000001838 */
[----:B------:R-:W2:Y:S01]  /*10a40*/  LDSM.16.M88.4 R56, [R196] ;  /* 0x00000000c438783b */ /* 0x000ea20000000200 */
[----:B------:R3:W1:Y:S06]  /*10a50*/  MUFU.TANH R107, R0 ;  /* 0x00000000006b7308 */ /* 0x00066c0000002400 */
[----:B------:R-:W-:Y:S01]  /*10a60*/  HMMA.16816.F32 R84, R4, R46, R52 ;  /* 0x0000002e0454723c */ /* 0x000fe20000001834 */
[----:B------:R-:W2:Y:S01]  /*10a70*/  LDSM.16.M88.4 R52, [R165+0x1400] ;  /* 0x00140000a534783b */ /* 0x000ea20000000200 */
[----:B---3--:R-:W-:-:S04]  /*10a80*/  FMUL.FTZ R0, R91, c[0x0][0x320] ;  /* 0x0000c8005b007a20 */ /* 0x008fc80000410000 */
[----:B------:R3:W1:Y:S02]  /*10a90*/  MUFU.TANH R105, R0 ;  /* 0x0000000000697308 */ /* 0x0006640000002400 */
[----:B------:R-:W-:Y:S08]  /*10aa0*/  HMMA.16816.F32 R40, R20, R60, R40 ;  /* 0x0000003c1428723c */ /* 0x000ff00000001828 */
[----:B------:R-:W-:Y:S01]  /*10ab0*/  HMMA.16816.F32 R44, R36, R50, R96 ;  /* 0x00000032242c723c */ /* 0x000fe20000001860 */
[----:B---3--:R-:W-:-:S04]  /*10ac0*/  FMUL.FTZ R0, R76, c[0x0][0x320] ;  /* 0x0000c8004c007a20 */ /* 0x008fc80000410000 */
[----:B------:R3:W2:Y:S03]  /*10ad0*/  MUFU.TANH R117, R0 ;  /* 0x0000000000757308 */ /* 0x0006a60000002400 */
[----:B-1----:R-:W-:Y:S01]  /*10ae0*/  HMMA.16816.F32 R64, R16, R32, R64 ;  /* 0x000000201040723c */ /* 0x002fe20000001840 */
[----:B---3--:R-:W-:-:S04]  /*10af0*/  FMUL.FTZ R0, R77, c[0x0][0x320] ;  /* 0x0000c8004d007a20 */ /* 0x008fc80000410000 */
[----:B------:R1:W3:Y:S03]  /*10b00*/  MUFU.TANH R106, R0 ;  /* 0x00000000006a7308 */ /* 0x0002e60000002400 */
[----:B------:R-:W-:Y:S01]  /*10b10*/  HMMA.16816.F32 R68, R28, R50, R120 ;  /* 0x000000321c44723c */ /* 0x000fe20000001878 */
[----:B-1----:R-:W-:-:S04]  /*10b20*/  FMUL.FTZ R0, R78, c[0x0][0x320] ;  /* 0x0000c8004e007a20 */ /* 0x002fc80000410000 */
[----:B------:R1:W1:Y:S03]  /*10b30*/  MUFU.TANH R118, R0 ;  /* 0x0000000000767308 */ /* 0x0002660000002400 */
[----:B------:R-:W-:Y:S01]  /*10b40*/  HMMA.16816.F32 R40, R12, R32, R40 ;  /* 0x000000200c28723c */ /* 0x000fe20000001828 */
[----:B-1----:R-:W-:-:S04]  /*10b50*/  FMUL.FTZ R0, R79, c[0x0][0x320] ;  /* 0x0000c8004f007a20 */ /* 0x002fc80000410000 */
[----:B------:R1:W1:Y:S03]  /*10b60*/  MUFU.TANH R97, R0 ;  /* 0x0000000000617308 */ /* 0x0002660000002400 */
[----:B------:R-:W-:Y:S01]  /*10b70*/  HMMA.16816.F32 R48, R24, R62, R44 ;  /* 0x0000003e1830723c */ /* 0x000fe2000000182c */
[----:B------:R-:W3:Y:S01]  /*10b80*/  LDSM.16.M88.4 R44, [R198] ;  /* 0x00000000c62c783b */ /* 0x000ee20000000200 */
[----:B-1----:R-:W-:-:S04]  /*10b90*/  FMUL.FTZ R0, R72, c[0x0][0x320] ;  /* 0x0000c80048007a20 */ /* 0x002fc80000410000 */
[----:B------:R1:W1:Y:S02]  /*10ba0*/  MUFU.TANH R90, R0 ;  /* 0x00000000005a7308 */ /* 0x0002640000002400 */
[----:B--2---:R-:W-:Y:S01]  /*10bb0*/  HMMA.16816.F32 R76, R8, R56, R64 ;  /* 0x00000038084c723c */ /* 0x004fe20000001840 */
[----:B-1----:R-:W-:-:S05]  /*10bc0*/  FMUL.FTZ R0, R73, c[0x0][0x320] ;  /* 0x0000c80049007a20 */ /* 0x002fca0000410000 */
[----:B------:R1:W2:Y:S02]  /*10bd0*/  MUFU.TANH R89, R0 ;  /* 0x0000000000597308 */ /* 0x0002a40000002400 */
[----:B------:R-:W-:Y:S01]  /*10be0*/  HMMA.16816.F32 R64, R20, R62, R68 ;  /* 0x0000003e1440723c */ /* 0x000fe20000001844 */
[----:B-1----:R-:W-:-:S05]  /*10bf0*/  FMUL.FTZ R0, R74, c[0x0][0x320] ;  /* 0x0000c8004a007a20 */ /* 0x002fca0000410000 */
[----:B------:R1:W1:Y:S02]  /*10c00*/  MUFU.TANH R92, R0 ;  /* 0x00000000005c7308 */ /* 0x0002640000002400 */
[----:B------:R-:W-:Y:S01]  /*10c10*/  HMMA.16816.F32 R60, R36, R52, R100 ;  /* 0x00000034243c723c */ /* 0x000fe20000001864 */
[----:B-1----:R-:W-:-:S05]  /*10c20*/  FMUL.FTZ R0, R75, c[0x0][0x320] ;  /* 0x0000c8004b007a20 */ /* 0x002fca0000410000 */
[----:B------:R1:W1:Y:S02]  /*10c30*/  MUFU.TANH R91, R0 ;  /* 0x00000000005b7308 */ /* 0x0002640000002400 */
[----:B------:R-:W-:Y:S01]  /*10c40*/  HMMA.16816.F32 R80, R4, R56, R40 ;  /* 0x000000380450723c */ /* 0x000fe20000001828 */
[----:B------:R-:W2:Y:S01]  /*10c50*/  LDSM.16.M88.4 R40, [R165+0x2000] ;  /* 0x00200000a528783b */ /* 0x000ea20000000200 */
[----:B-1----:R-:W-:-:S04]  /*10c60*/  FMUL.FTZ R0, R84, c[0x0][0x320] ;  /* 0x0000c80054007a20 */ /* 0x002fc80000410000 */
[----:B------:R1:W1:Y:S02]  /*10c70*/  MUFU.TANH R94, R0 ;  /* 0x00000000005e7308 */ /* 0x0002640000002400 */
[----:B------:R-:W-:Y:S01]  /*10c80*/  HMMA.16816.F32 R48, R16, R34, R48 ;  /* 0x000000221030723c */ /* 0x000fe20000001830 */
[----:B-1----:R-:W-:-:S05]  /*10c90*/  FMUL.FTZ R0, R85, c[0x0][0x320] ;  /* 0x0000c80055007a20 */ /* 0x002fca0000410000 */
[----:B------:R1:W1:Y:S02]  /*10ca0*/  MUFU.TANH R93, R0 ;  /* 0x00000000005d7308 */ /* 0x0002640000002400 */
[----:B------:R-:W-:Y:S01]  /*10cb0*/  HMMA.16816.F32 R72, R28, R52, R124 ;  /* 0x000000341c48723c */ /* 0x000fe2000000187c */
[----:B-1----:R-:W-:-:S05]  /*10cc0*/  FMUL.FTZ R0, R86, c[0x0][0x320] ;  /* 0x0000c80056007a20 */ /* 0x002fca0000410000 */
[----:B------:R1:W1:Y:S02]  /*10cd0*/  MUFU.TANH R96, R0 ;  /* 0x0000000000607308 */ /* 0x0002640000002400 */
[----:B---3--:R-:W-:Y:S01]  /*10ce0*/  HMMA.16816.F32 R60, R24, R44, R60 ;  /* 0x0000002c183c723c */ /* 0x008fe2000000183c */
[----:B-1----:R-:W-:-:S05]  /*10cf0*/  FMUL.FTZ R0, R87, c[0x0][0x320] ;  /* 0x0000c80057007a20 */ /* 0x002fca0000410000 */
[----:B------:R1:W3:Y:S02]  /*10d00*/  MUFU.TANH R95, R0 ;  /* 0x00000000005f7308 */ /* 0x0002e40000002400 */
        /* <DEDUP_REMOVED lines=89> */
[----:B------:R-:W-:Y:S02]  /*112a0*/  SHF.R.S32.HI R2, RZ, 0x1f, R0 ;  /* 0x0000001fff027819 */ /* 0x000fe40000011400 */
[----:B------:R-:W-:-:S03]  /*112b0*/  LOP3.LUT P3, RZ, R203, 0x100, RZ, 0xc0, !PT ;  /* 0x00000100cbff7812 */ /* 0x000fc6000786c0ff */
        /* <DEDUP_REMOVED lines=29> */
.L_x_808:
[----:B--234-:R-:W-:Y:S05]  /*11490*/  BSYNC B0 ;  /* 0x0000000000007941 */ /* 0x01cfea0003800000 */
.L_x_807:
[----:B-1----:R-:W2:Y:S04]  /*114a0*/  LDL R0, [R1+0x44] ;  /* 0x0000440001007983 */ /* 0x002ea80000100800 */
[----:B------:R-:W3:Y:S01]  /*114b0*/  LDL R8, [R1] ;  /* 0x0000000001087983 */ /* 0x000ee20000100800 */
[----:B------:R-:W-:Y:S01]  /*114c0*/  IMAD.MOV.U32 R238, RZ, RZ, c[0x0][0x32c] ;  /* 0x0000cb00ffee7624 */ /* 0x000fe200078e00ff */
[----:B------:R-:W-:-:S02]  /*114d0*/  ULDC UR4, c[0x0][0x324] ;  /* 0x0000c90000047ab9 */ /* 0x000fc40000000800 */
[----:B------:R-:W-:Y:S01]  /*114e0*/  ULOP3.LUT UR4, URZ, UR4, URZ, 0x33, !UPT ;  /* 0x000000043f047292 */ /* 0x000fe2000f8e333f */
[----:B------:R-:W0:Y:S01]  /*114f0*/  LDGDEPBAR ;  /* 0x00000000000079af */ /* 0x000e220000000000 */
[----:B------:R-:W-:Y:S01]  /*11500*/  ISETP.GE.AND P0, PT, R238, 0x1, PT ;  /* 0x00000001ee00780c */ /* 0x000fe20003f06270 */
[----:B--2---:R-:W-:-:S04]  /*11510*/  IMAD.IADD R0, R0, 0x1, R239 ;  /* 0x0000000100007824 */ /* 0x004fc800078e02ef */
[----:B------:R-:W-:-:S04]  /*11520*/  @P5 IMAD.HI.U32 R2, R0, c[0x0][0x2c8], RZ ;  /* 0x0000b20000025a27 */ /* 0x000fc800078e00ff */
[----:B------:R-:W-:Y:S01]  /*11530*/  IMAD.MOV.U32 R4, RZ, RZ, R0 ;  /* 0x000000ffff047224 */ /* 0x000fe200078e0000 */
[----:B------:R-:W-:Y:S01]  /*11540*/  @P5 SHF.R.U32.HI R4, RZ, c[0x0][0x2cc], R2 ;  /* 0x0000b300ff045a19 */ /* 0x000fe20000011602 */
[--C-:B---3--:R-:W-:Y:S01]  /*11550*/  IMAD.IADD R6, R133, 0x1, -R8.reuse ;  /* 0x0000000185067824 */ /* 0x108fe200078e0a08 */
[----:B------:R-:W-:Y:S01]  /*11560*/  IADD3 R0, -R8, 0x1, R133 ;  /* 0x0000000108007810 */ /* 0x000fe20007ffe185 */
[----:B------:R-:W-:Y:S02]  /*11570*/  IMAD.IADD R8, R108, 0x1, -R8 ;  /* 0x000000016c087824 */ /* 0x000fe400078e0a08 */
        /* <DEDUP_REMOVED lines=19> */
.L_x_811:
[----:B------:R-:W-:-:S04]  /*116b0*/  MOV R9, c[0x0][0x32c] ;  /* 0x0000cb0000097a02 */ /* 0x000fc80000000f00 */
[----:B------:R-:W-:-:S13]  /*116c0*/  ISETP.NE.AND P0, PT, R9, 0x1, PT ;  /* 0x000000010900780c */ /* 0x000fda0003f05270 */
[----:B------:R-:W-:-:S05]  /*116d0*/  @P0 IMAD.HI.U32 R9, R3, c[0x0][0x330], RZ ;  /* 0x0000cc0003090a27 */ /* 0x000fca00078e00ff */
[----:B------:R-:W-:Y:S02]  /*116e0*/  @P0 SHF.R.U32.HI R3, RZ, c[0x0][0x334], R9 ;  /* 0x0000cd00ff030a19 */ /* 0x000fe40000011609 */
.L_x_812:
[----:B------:R-:W-:Y:S05]  /*116f0*/  BSYNC B0 ;  /* 0x0000000000007941 */ /* 0x000fea0003800000 */
.L_x_810:
[----:B------:R-:W-:-:S05]  /*11700*/  IMAD R3, R3, c[0x0][0x32c], R8 ;  /* 0x0000cb0003037a24 */ /* 0x000fca00078e0208 */
[----:B------:R-:W-:Y:S02]  /*11710*/  IADD3 R9, R3, c[0x0][0x32c], RZ ;  /* 0x0000cb0003097a10 */ /* 0x000fe40007ffe0ff */
[----:B------:R-:W-:Y:S02]  /*11720*/  IMNMX R0, R0, R3, !PT ;  /* 0x0000000300007217 */ /* 0x000fe40007800200 */
[----:B------:R-:W-:Y:S02]  /*11730*/  IMNMX R2, R2, R9, PT ;  /* 0x0000000902027217 */ /* 0x000fe40003800200 */
.L_x_809:
[C---:B------:R-:W-:Y:S01]  /*11740*/  ISETP.GE.AND P0, PT, R108.reuse, 0x2, PT ;  /* 0x000000026c00780c */ /* 0x040fe20003f06270 */
[----:B------:R-:W1:Y:S01]  /*11750*/  SHFL.IDX PT, R3, R4, 0x1, 0x1c1f ;  /* 0x003c1f0004037f89 */ /* 0x000e6200000e0000 */
        /* <DEDUP_REMOVED lines=18> */
[----:B------:R-:W-:Y:S02]  /*11880*/  ISETP.GE.AND P4, PT, R108, 0x1a, PT ;  /* 0x0000001a6c00780c */ /* 0x000fe40003f86270 */
        /* <DEDUP_REMOVED lines=50> */
.L_x_815:
[----:B------:R-:W-:-:S04]  /*11bb0*/  MOV R15, c[0x0][0x32c] ;  /* 0x0000cb00000f7a02 */ /* 0x000fc80000000f00 */
[----:B------:R-:W-:-:S13]  /*11bc0*/  ISETP.NE.AND P0, PT, R15, 0x1, PT ;  /* 0x000000010f00780c */ /* 0x000fda0003f05270 */
[----:B------:R-:W-:-:S05]  /*11bd0*/  @P0 IMAD.HI.U32 R15, R3, c[0x0][0x330], RZ ;  /* 0x0000cc00030f0a27 */ /* 0x000fca00078e00ff */
[----:B------:R-:W-:Y:S02]  /*11be0*/  @P0 SHF.R.U32.HI R3, RZ, c[0x0][0x334], R15 ;  /* 0x0000cd00ff030a19 */ /* 0x000fe4000001160f */
.L_x_816:
[----:B------:R-:W-:Y:S05]  /*11bf0*/  BSYNC B0 ;  /* 0x0000000000007941 */ /* 0x000fea0003800000 */
.L_x_814:
[----:B------:R-:W-:-:S05]  /*11c00*/  IMAD R3, R3, c[0x0][0x32c], R8 ;  /* 0x0000cb0003037a24 */ /* 0x000fca00078e0208 */
[----:B------:R-:W-:Y:S02]  /*11c10*/  IADD3 R15, R3, c[0x0][0x32c], RZ ;  /* 0x0000cb00030f7a10 */ /* 0x000fe40007ffe0ff */
[----:B------:R-:W-:Y:S02]  /*11c20*/  IMNMX R0, R0, R3, !PT ;  /* 0x0000000300007217 */ /* 0x000fe40007800200 */
[----:B------:R-:W-:Y:S02]  /*11c30*/  IMNMX R2, R2, R15, PT ;  /* 0x0000000f02027217 */ /* 0x000fe40003800200 */
.L_x_813:
        /* <DEDUP_REMOVED lines=59> */
.L_x_819:
[----:B------:R-:W-:-:S04]  /*11ff0*/  MOV R15, c[0x0][0x32c] ;  /* 0x0000cb00000f7a02 */ /* 0x000fc80000000f00 */
[----:B------:R-:W-:-:S13]  /*12000*/  ISETP.NE.AND P0, PT, R15, 0x1, PT ;  /* 0x000000010f00780c */ /* 0x000fda0003f05270 */
[----:B------:R-:W-:-:S05]  /*12010*/  @P0 IMAD.HI.U32 R15, R3, c[0x0][0x330], RZ ;  /* 0x0000cc00030f0a27 */ /* 0x000fca00078e00ff */
[----:B------:R-:W-:Y:S02]  /*12020*/  @P0 SHF.R.U32.HI R3, RZ, c[0x0][0x334], R15 ;  /* 0x0000cd00ff030a19 */ /* 0x000fe4000001160f */
.L_x_820:
[----:B------:R-:W-:Y:S05]  /*12030*/  BSYNC B0 ;  /* 0x0000000000007941 */ /* 0x000fea0003800000 */
.L_x_818:
[----:B------:R-:W-:-:S05]  /*12040*/  IMAD R3, R3, c[0x0][0x32c], R8 ;  /* 0x0000cb0003037a24 */ /* 0x000fca00078e0208 */
[----:B------:R-:W-:Y:S02]  /*12050*/  IADD3 R15, R3, c[0x0][0x32c], RZ ;  /* 0x0000cb00030f7a10 */ /* 0x000fe40007ffe0ff */
[----:B------:R-:W-:Y:S02]  /*12060*/  IMNMX R0, R0, R3, !PT ;  /* 0x0000000300007217 */ /* 0x000fe40007800200 */
[----:B------:R-:W-:Y:S02]  /*12070*/  IMNMX R2, R2, R15, PT ;  /* 0x0000000f02027217 */ /* 0x000fe40003800200 */
.L_x_817:
        /* <DEDUP_REMOVED lines=59> */
.L_x_823:
[----:B------:R-:W-:-:S04]  /*12430*/  MOV R4, c[0x0][0x32c] ;  /* 0x0000cb0000047a02 */ /* 0x000fc80000000f00 */
[----:B------:R-:W-:-:S13]  /*12440*/  ISETP.NE.AND P0, PT, R4, 0x1, PT ;  /* 0x000000010400780c */ /* 0x000fda0003f05270 */
[----:B------:R-:W-:-:S05]  /*12450*/  @P0 IMAD.HI.U32 R4, R3, c[0x0][0x330], RZ ;  /* 0x0000cc0003040a27 */ /* 0x000fca00078e00ff */
[----:B------:R-:W-:Y:S02]  /*12460*/  @P0 SHF.R.U32.HI R3, RZ, c[0x0][0x334], R4 ;  /* 0x0000cd00ff030a19 */ /* 0x000fe40000011604 */
.L_x_824:
[----:B------:R-:W-:Y:S05]  /*12470*/  BSYNC B0 ;  /* 0x0000000000007941 */ /* 0x000fea0003800000 */
.L_x_822:
[----:B------:R-:W-:-:S05]  /*12480*/  IMAD R3, R3, c[0x0][0x32c], R8 ;  /* 0x0000cb0003037a24 */ /* 0x000fca00078e0208 */
[----:B------:R-:W-:Y:S02]  /*12490*/  IADD3 R4, R3, c[0x0][0x32c], RZ ;  /* 0x0000cb0003047a10 */ /* 0x000fe40007ffe0ff */
[----:B------:R-:W-:Y:S02]  /*124a0*/  IMNMX R0, R0, R3, !PT ;  /* 0x0000000300007217 */ /* 0x000fe40007800200 */
[----:B------:R-:W-:Y:S02]  /*124b0*/  IMNMX R2, R2, R4, PT ;  /* 0x0000000402027217 */ /* 0x000fe40003800200 */
.L_x_821:
[----:B------:R-:W-:Y:S01]  /*124c0*/  ISETP.NE.AND P0, PT, R13, RZ, PT ;  /* 0x000000ff0d00720c */ /* 0x000fe20003f05270 */
[----:B------:R-:W-:Y:S01]  /*124d0*/  LDSM.16.MT88.4 R48, [R166] ;  /* 0x00000000a630783b */ /* 0x000fe20000004200 */
        /* <DEDUP_REMOVED lines=10> */
[----:B------:R-:W-:Y:S01]  /*12580*/  FMNMX.FTZ R3, R21, R3, !PT ;  /* 0x0000000315037209 */ /* 0x000fe20007810000 */
[----:B------:R-:W-:Y:S01]  /*12590*/  LDSM.16.MT88.4 R156, [R166+0x1400] ;  /* 0x00140000a69c783b */ /* 0x000fe20000004200 */
        /* <DEDUP_REMOVED lines=16> */
[----:B------:R-:W-:-:S03]  /*126a0*/  ISETP.LT.OR P0, PT, R2, 0x11, P0 ;  /* 0x000000110200780c */ /* 0x000fc60000701670 */
[----:B------:R-:W1:Y:S01]  /*126b0*/  SHFL.BFLY PT, R4, R3, 0x2, 0x1f ;  /* 0x0c401f0003047f89 */ /* 0x000e6200000e0000 */
[----:B------:R-:W-:Y:S02]  /*126c0*/  FSEL R10, R73, -INF , !P0 ;  /* 0xff800000490a7808 */ /* 0x000fe40004000000 */
        /* <DEDUP_REMOVED lines=8> */
[----:B------:R-:W-:Y:S01]  /*12750*/  LDSM.16.MT88.4 R56, [R166+0x1800] ;  /* 0x00180000a638783b */ /* 0x000fe20000004200 */
[----:B-1----:R-:W-:Y:S02]  /*12760*/  FMNMX.FTZ R3, R3, R4, !PT ;  /* 0x0000000403037209 */ /* 0x002fe40007810000 */
[----:B------:R-:W-:-:S03]  /*12770*/  ISETP.LT.OR P0, PT, R2, 0x1a, P0 ;  /* 0x0000001a0200780c */ /* 0x000fc60000701670 */
[----:B------:R-:W1:Y:S01]  /*12780*/  SHFL.BFLY PT, R4, R3, 0x1, 0x1f ;  /* 0x0c201f0003047f89 */ /* 0x000e6200000e0000 */
        /* <DEDUP_REMOVED lines=8> */
[----:B------:R-:W-:Y:S02]  /*12810*/  ISETP.GT.AND P0, PT, R0, 0x28, !P1 ;  /* 0x000000280000780c */ /* 0x000fe40004f04270 */
[----:B-1----:R-:W-:Y:S02]  /*12820*/  FMNMX.FTZ R108, R3, R4, !PT ;  /* 0x00000004036c7209 */ /* 0x002fe40007810000 */
[----:B------:R-:W-:-:S03]  /*12830*/  ISETP.LT.OR P0, PT, R2, 0x29, P0 ;  /* 0x000000290200780c */ /* 0x000fc60000701670 */
[----:B------:R-:W-:Y:S01]  /*12840*/  FMUL.FTZ R3, R108, c[0x0][0x2d0] ;  /* 0x0000b4006c037a20 */ /* 0x000fe20000410000 */
[----:B------:R-:W-:Y:S02]  /*12850*/  FSEL R102, R42, -INF , !P0 ;  /* 0xff8000002a667808 */ /* 0x000fe40004000000 */
[----:B------:R-:W-:Y:S02]  /*12860*/  ISETP.GT.AND P0, PT, R0, RZ, !P6 ;  /* 0x000000ff0000720c */ /* 0x000fe40007704270 */
[----:B------:R-:W-:Y:S02]  /*12870*/  ISETP.NE.AND P6, PT, R9, RZ, PT ;  /* 0x000000ff0900720c */ /* 0x000fe40003fc5270 */
[----:B------:R-:W-:-:S04]  /*12880*/  ISETP.LT.OR P0, PT, R2, 0x1, P0 ;  /* 0x000000010200780c */ /* 0x000fc80000701670 */
[----:B------:R-:W-:Y:S02]  /*12890*/  FSEL R8, R118, -INF , !P0 ;  /* 0xff80000076087808 */ /* 0x000fe40004000000 */
[----:B------:R-:W-:Y:S02]  /*128a0*/  FSETP.NEU.FTZ.AND P0, PT, R108, -INF , PT ;  /* 0xff8000006c00780b */ /* 0x000fe40003f1d000 */
[----:B------:R-:W-:Y:S02]  /*128b0*/  FMNMX.FTZ R6, R8, R13, !PT ;  /* 0x0000000d08067209 */ /* 0x000fe40007810000 */
[----:B------:R-:W-:Y:S02]  /*128c0*/  FSEL R20, R3, RZ, P0 ;  /* 0x000000ff03147208 */ /* 0x000fe40000000000 */
[----:B------:R-:W-:-:S03]  /*128d0*/  FMNMX.FTZ R3, R22, R24, !PT ;  /* 0x0000001816037209 */ /* 0x000fc60007810000 */
[----:B------:R-:W-:Y:S01]  /*128e0*/  FFMA.FTZ R5, R16, c[0x0][0x2d0], -R20 ;  /* 0x0000b40010057a23 */ /* 0x000fe20000010814 */
[----:B------:R-:W-:-:S03]  /*128f0*/  FMNMX.FTZ R3, R26, R3, !PT ;  /* 0x000000031a037209 */ /* 0x000fc60007810000 */
[----:B------:R1:W-:Y:S01]  /*12900*/  MUFU.EX2 R205, R5 ;  /* 0x0000000500cd7308 */ /* 0x0003e20000000800 */
[----:B------:R-:W-:-:S04]  /*12910*/  FMNMX.FTZ R3, R29, R3, !PT ;  /* 0x000000031d037209 */ /* 0x000fc80007810000 */
[----:B------:R-:W-:-:S04]  /*12920*/  FMNMX.FTZ R3, R30, R3, !PT ;  /* 0x000000031e037209 */ /* 0x000fc80007810000 */
        /* <DEDUP_REMOVED lines=17> */
[----:B--2---:R-:W-:Y:S01]  /*12a40*/  FFMA.FTZ R5, R21, c[0x0][0x2d0], -R20 ;  /* 0x0000b40015057a23 */ /* 0x004fe20000010814 */
[----:B---3--:R-:W-:-:S03]  /*12a50*/  F2FP.PACK_AB R18, R229, R230 ;  /* 0x000000e6e512723e */ /* 0x008fc600000000ff */
[----:B------:R2:W-:Y:S01]  /*12a60*/  MUFU.EX2 R231, R5 ;  /* 0x0000000500e77308 */ /* 0x0005e20000000800 */
[----:B-1----:R-:W-:Y:S02]  /*12a70*/  FMNMX.FTZ R107, R3, R4, !PT ;  /* 0x00000004036b7209 */ /* 0x002fe40007810000 */
[----:B------:R-:W-:Y:S02]  /*12a80*/  FMNMX.FTZ R4, R15, R28, !PT ;  /* 0x0000001c0f047209 */ /* 0x000fe40007810000 */
[----:B------:R-:W-:Y:S01]  /*12a90*/  FSETP.NEU.FTZ.AND P0, PT, R107, -INF , PT ;  /* 0xff8000006b00780b */ /* 0x000fe20003f1d000 */
[----:B--2---:R-:W-:Y:S01]  /*12aa0*/  FFMA.FTZ R5, R23, c[0x0][0x2d0], -R20 ;  /* 0x0000b40017057a23 */ /* 0x004fe20000010814 */
[----:B------:R-:W-:Y:S01]  /*12ab0*/  FMNMX.FTZ R4, R31, R4, !PT ;  /* 0x000000041f047209 */ /* 0x000fe20007810000 */
[----:B------:R-:W-:Y:S02]  /*12ac0*/  FMUL.FTZ R3, R107, c[0x0][0x2d0] ;  /* 0x0000b4006b037a20 */ /* 0x000fe40000410000 */
[----:B------:R1:W-:Y:S01]  /*12ad0*/  MUFU.EX2 R232, R5 ;  /* 0x0000000500e87308 */ /* 0x0003e20000000800 */
[----:B------:R-:W-:-:S02]  /*12ae0*/  FMNMX.FTZ R4, R32, R4, !PT ;  /* 0x0000000420047209 */ /* 0x000fc40007810000 */
[----:B------:R-:W-:Y:S02]  /*12af0*/  FSEL R3, R3, RZ, P0 ;  /* 0x000000ff03037208 */ /* 0x000fe40000000000 */
[----:B------:R-:W-:Y:S02]  /*12b00*/  FMNMX.FTZ R4, R34, R4, !PT ;  /* 0x0000000422047209 */ /* 0x000fe40007810000 */
[----:B------:R-:W-:Y:S01]  /*12b10*/  ISETP.GT.AND P0, PT, R0, 0x29, !P6 ;  /* 0x000000290000780c */ /* 0x000fe20007704270 */
[--C-:B------:R-:W-:Y:S01]  /*12b20*/  FFMA.FTZ R0, R24, c[0x0][0x2d0], -R3.reuse ;  /* 0x0000b40018007a23 */ /* 0x100fe20000010803 */
[----:B------:R-:W-:Y:S02]  /*12b30*/  FMNMX.FTZ R4, R35, R4, !PT ;  /* 0x0000000423047209 */ /* 0x000fe40007810000 */
[----:B------:R-:W-:Y:S01]  /*12b40*/  ISETP.LT.OR P0, PT, R2, 0x2a, P0 ;  /* 0x0000002a0200780c */ /* 0x000fe20000701670 */
[----:B------:R-:W-:Y:S01]  /*12b50*/  MUFU.EX2 R223, R0 ;  /* 0x0000000000df7308 */ /* 0x000fe20000000800 */
[----:B------:R-:W-:Y:S01]  /*12b60*/  FMNMX.FTZ R4, R37, R4, !PT ;  /* 0x0000000425047209 */ /* 0x000fe20007810000 */
[----:B------:R-:W-:Y:S01]  /*12b70*/  FFMA.FTZ R2, R26, c[0x0][0x2d0], -R3 ;  /* 0x0000b4001a027a23 */ /* 0x000fe20000010803 */
[----:B------:R-:W-:-:S02]  /*12b80*/  FSEL R21, R47, -INF , !P0 ;  /* 0xff8000002f157808 */ /* 0x000fc40004000000 */
[----:B------:R-:W-:Y:S02]  /*12b90*/  FMNMX.FTZ R4, R39, R4, !PT ;  /* 0x0000000427047209 */ /* 0x000fe40007810000 */
[----:B-1----:R-:W-:Y:S01]  /*12ba0*/  FMNMX.FTZ R5, R12, R6, !PT ;  /* 0x000000060c057209 */ /* 0x002fe20007810000 */
[----:B------:R-:W-:Y:S01]  /*12bb0*/  FFMA.FTZ R6, R25, c[0x0][0x2d0], -R20 ;  /* 0x0000b40019067a23 */ /* 0x000fe20000010814 */
[----:B------:R-:W-:Y:S01]  /*12bc0*/  FMNMX.FTZ R4, R121, R4, !PT ;  /* 0x0000000479047209 */ /* 0x000fe20007810000 */
[----:B------:R1:W-:Y:S01]  /*12bd0*/  MUFU.EX2 R221, R2 ;  /* 0x0000000200dd7308 */ /* 0x0003e20000000800 */
[----:B------:R-:W-:Y:S02]  /*12be0*/  FMNMX.FTZ R5, R11, R5, !PT ;  /* 0x000000050b057209 */ /* 0x000fe40007810000 */
[----:B------:R-:W-:Y:S02]  /*12bf0*/  FMNMX.FTZ R4, R120, R4, !PT ;  /* 0x0000000478047209 */ /* 0x000fe40007810000 */
[----:B------:R-:W-:-:S02]  /*12c00*/  ISETP.NE.AND P6, PT, R240, 0x1, PT ;  /* 0x00000001f000780c */ /* 0x000fc40003fc5270 */
[----:B------:R-:W-:Y:S01]  /*12c10*/  FMNMX.FTZ R4, R105, R4, !PT ;  /* 0x0000000469047209 */ /* 0x000fe20007810000 */
[----:B------:R2:W-:Y:S03]  /*12c20*/  MUFU.EX2 R233, R6 ;  /* 0x0000000600e97308 */ /* 0x0005e60000000800 */
[----:B------:R-:W-:-:S05]  /*12c30*/  FMNMX.FTZ R4, R104, R4, !PT ;  /* 0x0000000468047209 */ /* 0x000fca0007810000 */
[----:B------:R-:W3:Y:S01]  /*12c40*/  SHFL.BFLY PT, R7, R4, 0x2, 0x1f ;  /* 0x0c401f0004077f89 */ /* 0x000ee200000e0000 */
[----:B-1----:R-:W-:-:S04]  /*12c50*/  FFMA.FTZ R2, R29, c[0x0][0x2d0], -R3 ;  /* 0x0000b4001d027a23 */ /* 0x002fc80000010803 */
[----:B------:R1:W4:Y:S01]  /*12c60*/  MUFU.EX2 R222, R2 ;  /* 0x0000000200de7308 */ /* 0x0003220000000800 */
[----:B--2---:R-:W-:Y:S01]  /*12c70*/  FMNMX.FTZ R6, R10, R5, !PT ;  /* 0x000000050a067209 */ /* 0x004fe20007810000 */
[----:B------:R-:W-:-:S03]  /*12c80*/  FFMA.FTZ R5, R27, c[0x0][0x2d0], -R20 ;  /* 0x0000b4001b057a23 */ /* 0x000fc60000010814 */
[----:B------:R-:W-:-:S03]  /*12c90*/  FMNMX.FTZ R6, R14, R6, !PT ;  /* 0x000000060e067209 */ /* 0x000fc60007810000 */
[----:B------:R2:W-:Y:S01]  /*12ca0*/  MUFU.EX2 R234, R5 ;  /* 0x0000000500ea7308 */ /* 0x0005e20000000800 */
[----:B------:R-:W-:-:S04]  /*12cb0*/  FMNMX.FTZ R6, R40, R6, !PT ;  /* 0x0000000628067209 */ /* 0x000fc80007810000 */
[----:B------:R-:W-:Y:S01]  /*12cc0*/  FMNMX.FTZ R6, R44, R6, !PT ;  /* 0x000000062c067209 */ /* 0x000fe20007810000 */
[--C-:B-1----:R-:W-:Y:S01]  /*12cd0*/  FFMA.FTZ R2, R30, c[0x0][0x2d0], -R3.reuse ;  /* 0x0000b4001e027a23 */ /* 0x102fe20000010803 */
[----:B----4-:R-:W-:Y:S02]  /*12ce0*/  F2FP.PACK_AB R19, R222, R221 ;  /* 0x000000ddde13723e */ /* 0x010fe400000000ff */
[----:B---3--:R-:W-:Y:S01]  /*12cf0*/  FMNMX.FTZ R4, R4, R7, !PT ;  /* 0x0000000704047209 */ /* 0x008fe20007810000 */
[----:B------:R1:W-:Y:S01]  /*12d00*/  MUFU.EX2 R225, R2 ;  /* 0x0000000200e17308 */ /* 0x0003e20000000800 */
[----:B--2---:R-:W-:-:S07]  /*12d10*/  FFMA.FTZ R5, R22, c[0x0][0x2d0], -R3 ;  /* 0x0000b40016057a23 */ /* 0x004fce0000010803 */
[----:B------:R2:W3:Y:S01]  /*12d20*/  MUFU.EX2 R224, R5 ;  /* 0x0000000500e07308 */ /* 0x0004e20000000800 */
[----:B-1----:R-:W-:-:S07]  /*12d30*/  FFMA.FTZ R2, R33, c[0x0][0x2d0], -R3 ;  /* 0x0000b40021027a23 */ /* 0x002fce0000010803 */
[----:B------:R-:W1:Y:S01]  /*12d40*/  MUFU.EX2 R226, R2 ;  /* 0x0000000200e27308 */ /* 0x000e620000000800 */
[----:B--2---:R-:W-:Y:S02]  /*12d50*/  FMNMX.FTZ R5, R100, R6, !PT ;  /* 0x0000000664057209 */ /* 0x004fe40007810000 */
[----:B------:R-:W2:Y:S01]  /*12d60*/  SHFL.BFLY PT, R6, R4, 0x1, 0x1f ;  /* 0x0c201f0004067f89 */ /* 0x000ea200000e0000 */
[----:B---3--:R-:W-:Y:S02]  /*12d70*/  F2FP.PACK_AB R17, R223, R224 ;  /* 0x000000e0df11723e */ /* 0x008fe400000000ff */
[----:B------:R-:W-:-:S04]  /*12d80*/  FMNMX.FTZ R0, R101, R5, !PT ;  /* 0x0000000565007209 */ /* 0x000fc80007810000 */
[----:B------:R-:W-:Y:S01]  /*12d90*/  FMNMX.FTZ R0, R102, R0, !PT ;  /* 0x0000000066007209 */ /* 0x000fe20007810000 */
[----:B------:R-:W-:Y:S01]  /*12da0*/  HMMA.16816.F32 R76, R16, R50, RZ ;  /* 0x00000032104c723c */ /* 0x000fe200000018ff */
[----:B-1----:R-:W-:Y:S02]  /*12db0*/  F2FP.PACK_AB R9, R226, R225 ;  /* 0x000000e1e209723e */ /* 0x002fe400000000ff */
[----:B------:R-:W-:-:S05]  /*12dc0*/  FMNMX.FTZ R0, R21, R0, !PT ;  /* 0x0000000015007209 */ /* 0x000fca0007810000 */
[----:B------:R-:W-:Y:S01]  /*12dd0*/  HMMA.16816.F32 R116, R16, R64, RZ ;  /* 0x000000401074723c */ /* 0x000fe200000018ff */
[----:B------:R-:W1:Y:S01]  /*12de0*/  SHFL.BFLY PT, R5, R0, 0x2, 0x1f ;  /* 0x0c401f0000057f89 */ /* 0x000e6200000e0000 */
[----:B--2---:R-:W-:Y:S01]  /*12df0*/  FMNMX.FTZ R106, R4, R6, !PT ;  /* 0x00000006046a7209 */ /* 0x004fe20007810000 */
[----:B------:R-:W-:-:S05]  /*12e00*/  FFMA.FTZ R4, R36, c[0x0][0x2d0], -R3 ;  /* 0x0000b40024047a23 */ /* 0x000fca0000010803 */
[C---:B------:R-:W-:Y:S01]  /*12e10*/  HMMA.16816.F32 R112, R16.reuse, R60, RZ ;  /* 0x0000003c1070723c */ /* 0x040fe200000018ff */
[C---:B------:R-:W-:Y:S01]  /*12e20*/  FSETP.NEU.FTZ.AND P0, PT, R106.reuse, -INF , PT ;  /* 0xff8000006a00780b */ /* 0x040fe20003f1d000 */
[----:B------:R-:W-:Y:S01]  /*12e30*/  FMUL.FTZ R2, R106, c[0x0][0x2d0] ;  /* 0x0000b4006a027a20 */ /* 0x000fe20000410000 */
[----:B------:R2:W-:Y:S04]  /*12e40*/  MUFU.EX2 R227, R4 ;  /* 0x0000000400e37308 */ /* 0x0005e80000000800 */
[----:B------:R-:W-:Y:S01]  /*12e50*/  FSEL R2, R2, RZ, P0 ;  /* 0x000000ff02027208 */ /* 0x000fe20000000000 */
[----:B------:R-:W-:Y:S01]  /*12e60*/  HMMA.16816.F32 R96, R16, R56, RZ ;  /* 0x000000381060723c */ /* 0x000fe200000018ff */
[----:B-1----:R-:W-:-:S07]  /*12e70*/  FMNMX.FTZ R0, R0, R5, !PT ;  /* 0x0000000500007209 */ /* 0x002fce0007810000 */
[----:B------:R-:W-:Y:S01]  /*12e80*/  HMMA.16816.F32 R92, R16, R52, RZ ;  /* 0x00000034105c723c */ /* 0x000fe200000018ff */
[----:B--2---:R-:W-:Y:S01]  /*12e90*/  FFMA.FTZ R4, R38, c[0x0][0x2d0], -R3 ;  /* 0x0000b40026047a23 */ /* 0x004fe20000010803 */
[----:B------:R-:W1:Y:S03]  /*12ea0*/  SHFL.BFLY PT, R5, R0, 0x1, 0x1f ;  /* 0x0c201f0000057f89 */ /* 0x000e6600000e0000 */
[----:B------:R2:W-:Y:S02]  /*12eb0*/  MUFU.EX2 R228, R4 ;  /* 0x0000000400e47308 */ /* 0x0005e40000000800 */
[----:B--2---:R-:W-:-:S06]  /*12ec0*/  FFMA.FTZ R4, R15, c[0x0][0x2d0], -R2 ;  /* 0x0000b4000f047a23 */ /* 0x004fcc0000010802 */
[----:B------:R2:W-:Y:S01]  /*12ed0*/  MUFU.EX2 R215, R4 ;  /* 0x0000000400d77308 */ /* 0x0005e20000000800 */
[----:B-1----:R-:W-:Y:S01]  /*12ee0*/  FMNMX.FTZ R103, R0, R5, !PT ;  /* 0x0000000500677209 */ /* 0x002fe20007810000 */
[----:B------:R-:W-:-:S03]  /*12ef0*/  FFMA.FTZ R0, R37, c[0x0][0x2d0], -R2 ;  /* 0x0000b40025007a23 */ /* 0x000fc60000010802 */
[----:B------:R-:W-:-:S03]  /*12f00*/  FSETP.NEU.FTZ.AND P0, PT, R103, -INF , PT ;  /* 0xff8000006700780b */ /* 0x000fc60003f1d000 */
[----:B------:R1:W-:Y:S01]  /*12f10*/  MUFU.EX2 R218, R0 ;  /* 0x0000000000da7308 */ /* 0x0003e20000000800 */
[----:B--2---:R-:W-:-:S07]  /*12f20*/  FFMA.FTZ R4, R28, c[0x0][0x2d0], -R2 ;  /* 0x0000b4001c047a23 */ /* 0x004fce0000010802 */
[----:B------:R2:W-:Y:S01]  /*12f30*/  MUFU.EX2 R213, R4 ;  /* 0x0000000400d57308 */ /* 0x0005e20000000800 */
[----:B-1----:R-:W-:-:S05]  /*12f40*/  FMUL.FTZ R0, R103, c[0x0][0x2d0] ;  /* 0x0000b40067007a20 */ /* 0x002fca0000410000 */
[----:B------:R-:W-:Y:S01]  /*12f50*/  FSEL R0, R0, RZ, P0 ;  /* 0x000000ff00007208 */ /* 0x000fe20000000000 */
[--C-:B--2---:R-:W-:Y:S02]  /*12f60*/  FFMA.FTZ R4, R31, c[0x0][0x2d0], -R2.reuse ;  /* 0x0000b4001f047a23 */ /* 0x104fe40000010802 */
[----:B------:R-:W1:Y:S02]  /*12f70*/  LDSM.16.MT88.4 R28, [R166+0x400] ;  /* 0x00040000a61c783b */ /* 0x000e640000004200 */
[----:B------:R2:W-:Y:S02]  /*12f80*/  MUFU.EX2 R214, R4 ;  /* 0x0000000400d67308 */ /* 0x0005e40000000800 */
[----:B--2---:R-:W-:-:S06]  /*12f90*/  FFMA.FTZ R4, R32, c[0x0][0x2d0], -R2 ;  /* 0x0000b40020047a23 */ /* 0x004fcc0000010802 */
[----:B------:R2:W-:Y:S02]  /*12fa0*/  MUFU.EX2 R216, R4 ;  /* 0x0000000400d87308 */ /* 0x0005e40000000800 */
[----:B--2---:R-:W-:-:S06]  /*12fb0*/  FFMA.FTZ R4, R34, c[0x0][0x2d0], -R2 ;  /* 0x0000b40022047a23 */ /* 0x004fcc0000010802 */
[----:B------:R2:W-:Y:S02]  /*12fc0*/  MUFU.EX2 R217, R4 ;  /* 0x0000000400d97308 */ /* 0x0005e40000000800 */
[--C-:B--2---:R-:W-:Y:S02]  /*12fd0*/  FFMA.FTZ R4, R35, c[0x0][0x2d0], -R2.reuse ;  /* 0x0000b40023047a23 */ /* 0x104fe40000010802 */
[----:B------:R-:W-:Y:S04]  /*12fe0*/  HMMA.16816.F32 R32, R16, R48, RZ ;  /* 0x000000301020723c */ /* 0x000fe800000018ff */
[----:B------:R2:W-:Y:S02]  /*12ff0*/  MUFU.EX2 R219, R4 ;  /* 0x0000000400db7308 */ /* 0x0005e40000000800 */
[----:B--2---:R-:W-:-:S02]  /*13000*/  FFMA.FTZ R4, R39, c[0x0][0x2d0], -R2 ;  /* 0x0000b40027047a23 */ /* 0x004fc40000010802 */
[----:B------:R-:W2:Y:S04]  /*13010*/  LDSM.16.MT88.4 R36, [R167] ;  /* 0x00000000a724783b */ /* 0x000ea80000004200 */
[----:B------:R3:W4:Y:S02]  /*13020*/  MUFU.EX2 R220, R4 ;  /* 0x0000000400dc7308 */ /* 0x0007240000000800 */
[----:B---3--:R-:W-:Y:S01]  /*13030*/  FFMA.FTZ R4, R8, c[0x0][0x2d0], -R0 ;  /* 0x0000b40008047a23 */ /* 0x008fe20000010800 */
[----:B------:R-:W-:Y:S02]  /*13040*/  F2FP.PACK_AB R8, R232, R231 ;  /* 0x000000e7e808723e */ /* 0x000fe400000000ff */
[----:B----4-:R-:W-:-:S03]  /*13050*/  F2FP.PACK_AB R6, R220, R218 ;  /* 0x000000dadc06723e */ /* 0x010fc600000000ff */
[----:B------:R3:W-:Y:S02]  /*13060*/  MUFU.EX2 R22, R4 ;  /* 0x0000000400167308 */ /* 0x0007e40000000800 */
[----:B---3--:R-:W-:-:S06]  /*13070*/  FFMA.FTZ R4, R13, c[0x0][0x2d0], -R0 ;  /* 0x0000b4000d047a23 */ /* 0x008fcc0000010800 */
[----:B------:R3:W4:Y:S02]  /*13080*/  MUFU.EX2 R206, R4 ;  /* 0x0000000400ce7308 */ /* 0x0007240000000800 */
[----:B---3--:R-:W-:Y:S01]  /*13090*/  FFMA.FTZ R4, R12, c[0x0][0x2d0], -R0 ;  /* 0x0000b4000c047a23 */ /* 0x008fe20000010800 */
[----:B------:R-:W-:Y:S02]  /*130a0*/  F2FP.PACK_AB R12, R213, R215 ;  /* 0x000000d7d50c723e */ /* 0x000fe400000000ff */
[----:B----4-:R-:W-:-:S03]  /*130b0*/  F2FP.PACK_AB R13, R206, R22 ;  /* 0x00000016ce0d723e */ /* 0x010fc600000000ff */
[----:B------:R3:W-:Y:S02]  /*130c0*/  MUFU.EX2 R207, R4 ;  /* 0x0000000400cf7308 */ /* 0x0007e40000000800 */
[----:B---3--:R-:W-:Y:S01]  /*130d0*/  FFMA.FTZ R4, R11, c[0x0][0x2d0], -R0 ;  /* 0x0000b4000b047a23 */ /* 0x008fe20000010800 */
[----:B------:R-:W-:-:S05]  /*130e0*/  F2FP.PACK_AB R11, R228, R227 ;  /* 0x000000e3e40b723e */ /* 0x000fca00000000ff */
[----:B------:R3:W4:Y:S02]  /*130f0*/  MUFU.EX2 R212, R4 ;  /* 0x0000000400d47308 */ /* 0x0007240000000800 */
[----:B---3--:R-:W-:Y:S01]  /*13100*/  FFMA.FTZ R4, R10, c[0x0][0x2d0], -R0 ;  /* 0x0000b4000a047a23 */ /* 0x008fe20000010800 */
[----:B----4-:R-:W-:Y:S02]  /*13110*/  F2FP.PACK_AB R15, R212, R207 ;  /* 0x000000cfd40f723e */ /* 0x010fe400000000ff */
[----:B------:R-:W-:-:S03]  /*13120*/  F2FP.PACK_AB R10, R234, R233 ;  /* 0x000000e9ea0a723e */ /* 0x000fc600000000ff */
[----:B------:R3:W-:Y:S04]  /*13130*/  MUFU.EX2 R23, R4 ;  /* 0x0000000400177308 */ /* 0x0007e80000000800 */
[C---:B-1----:R-:W-:Y:S01]  /*13140*/  HMMA.16816.F32 R132, R8.reuse, R28, R32 ;  /* 0x0000001c0884723c */ /* 0x042fe20000001820 */
[----:B------:R-:W1:Y:S07]  /*13150*/  LDSM.16.MT88.4 R32, [R166+0x1c00] ;  /* 0x001c0000a620783b */ /* 0x000e6e0000004200 */
[----:B------:R-:W-:Y:S01]  /*13160*/  HMMA.16816.F32 R124, R8, R30, R76 ;  /* 0x0000001e087c723c */ /* 0x000fe2000000184c */
[----:B---3--:R-:W-:Y:S01]  /*13170*/  FFMA.FTZ R4, R14, c[0x0][0x2d0], -R0 ;  /* 0x0000b4000e047a23 */ /* 0x008fe20000010800 */
[----:B------:R-:W-:-:S03]  /*13180*/  F2FP.PACK_AB R14, R216, R214 ;  /* 0x000000d6d80e723e */ /* 0x000fc600000000ff */
[----:B------:R3:W4:Y:S04]  /*13190*/  MUFU.EX2 R168, R4 ;  /* 0x0000000400a87308 */ /* 0x0007280000000800 */
[C---:B------:R-:W-:Y:S08]  /*131a0*/  HMMA.16816.F32 R24, R12.reuse, R48, RZ ;  /* 0x000000300c18723c */ /* 0x040ff000000018ff */
[----:B--2---:R-:W-:Y:S01]  /*131b0*/  HMMA.16816.F32 R72, R12, R36, RZ ;  /* 0x000000240c48723c */ /* 0x004fe200000018ff */
[----:B---3--:R-:W-:Y:S01]  /*131c0*/  FFMA.FTZ R4, R40, c[0x0][0x2d0], -R0 ;  /* 0x0000b40028047a23 */ /* 0x008fe20000010800 */
[----:B----4-:R-:W-:-:S03]  /*131d0*/  F2FP.PACK_AB R5, R168, R23 ;  /* 0x00000017a805723e */ /* 0x010fc600000000ff */
[----:B------:R2:W-:Y:S03]  /*131e0*/  MUFU.EX2 R170, R4 ;  /* 0x0000000400aa7308 */ /* 0x0005e60000000800 */
[----:B------:R-:W-:Y:S08]  /*131f0*/  HMMA.16816.F32 R40, R16, R36, RZ ;  /* 0x000000241028723c */ /* 0x000ff000000018ff */
[----:B------:R-:W-:Y:S01]  /*13200*/  HMMA.16816.F32 R80, R12, R56, RZ ;  /* 0x000000380c50723c */ /* 0x000fe200000018ff */
[----:B--2---:R-:W-:-:S07]  /*13210*/  FFMA.FTZ R4, R44, c[0x0][0x2d0], -R0 ;  /* 0x0000b4002c047a23 */ /* 0x004fce0000010800 */
[----:B------:R-:W-:Y:S01]  /*13220*/  HMMA.16816.F32 R48, R12, R50, RZ ;  /* 0x000000320c30723c */ /* 0x000fe200000018ff */
[----:B------:R-:W-:Y:S01]  /*13230*/  LDSM.16.MT88.4 R44, [R166+0x1000] ;  /* 0x00100000a62c783b */ /* 0x000fe20000004200 */
[----:B------:R2:W3:Y:S06]  /*13240*/  MUFU.EX2 R169, R4 ;  /* 0x0000000400a97308 */ /* 0x0004ec0000000800 */
[----:B------:R-:W-:Y:S01]  /*13250*/  HMMA.16816.F32 R172, R8, R68, R40 ;  /* 0x0000004408ac723c */ /* 0x000fe20000001828 */
[----:B------:R-:W-:Y:S07]  /*13260*/  LDSM.16.MT88.4 R40, [R167+0x1000] ;  /* 0x00100000a728783b */ /* 0x000fee0000004200 */
[----:B------:R-:W-:Y:S01]  /*13270*/  HMMA.16816.F32 R88, R12, R64, RZ ;  /* 0x000000400c58723c */ /* 0x000fe200000018ff */
[----:B--2---:R-:W-:-:S02]  /*13280*/  F2FP.PACK_AB R4, R219, R217 ;  /* 0x000000d9db04723e */ /* 0x004fc400000000ff */
[----:B---3--:R-:W-:-:S05]  /*13290*/  F2FP.PACK_AB R7, R169, R170 ;  /* 0x000000aaa907723e */ /* 0x008fca00000000ff */
[----:B------:R-:W-:Y:S08]  /*132a0*/  HMMA.16816.F32 R84, R12, R60, RZ ;  /* 0x0000003c0c54723c */ /* 0x000ff000000018ff */
[C---:B------:R-:W-:Y:S01]  /*132b0*/  HMMA.16816.F32 R140, R4.reuse, R28, R24 ;  /* 0x0000001c048c723c */ /* 0x040fe20000001818 */
[----:B------:R-:W2:Y:S07]  /*132c0*/  LDSM.16.MT88.4 R24, [R167+0x1c00] ;  /* 0x001c0000a718783b */ /* 0x000eae0000004200 */
[----:B------:R-:W-:Y:S08]  /*132d0*/  HMMA.16816.F32 R160, R4, R68, R72 ;  /* 0x0000004404a0723c */ /* 0x000ff00000001848 */
[----:B------:R-:W-:Y:S08]  /*132e0*/  HMMA.16816.F32 R72, R12, R52, RZ ;  /* 0x000000340c48723c */ /* 0x000ff000000018ff */
[C---:B-1----:R-:W-:Y:S08]  /*132f0*/  HMMA.16816.F32 R184, R4.reuse, R32, R80 ;  /* 0x0000002004b8723c */ /* 0x042ff00000001850 */
[----:B------:R-:W-:Y:S08]  /*13300*/  HMMA.16816.F32 R80, R4, R30, R48 ;  /* 0x0000001e0450723c */ /* 0x000ff00000001830 */
[----:B------:R-:W-:Y:S08]  /*13310*/  HMMA.16816.F32 R76, R12, R38, RZ ;  /* 0x000000260c4c723c */ /* 0x000ff000000018ff */
[----:B--2---:R-:W-:Y:S08]  /*13320*/  HMMA.16816.F32 R208, R4, R24, R72 ;  /* 0x0000001804d0723c */ /* 0x004ff00000001848 */
[C---:B------:R-:W-:Y:S08]  /*13330*/  HMMA.16816.F32 R72, R12.reuse, R66, RZ ;  /* 0x000000420c48723c */ /* 0x040ff000000018ff */
[C---:B------:R-:W-:Y:S08]  /*13340*/  HMMA.16816.F32 R48, R12.reuse, R62, RZ ;  /* 0x0000003e0c30723c */ /* 0x040ff000000018ff */
[----:B------:R-:W-:Y:S08]  /*13350*/  HMMA.16816.F32 R28, R12, R58, RZ ;  /* 0x0000003a0c1c723c */ /* 0x000ff000000018ff */
[C---:B------:R-:W-:Y:S08]  /*13360*/  HMMA.16816.F32 R36, R16.reuse, R38, RZ ;  /* 0x000000261024723c */ /* 0x040ff000000018ff */
[C---:B------:R-:W-:Y:S08]  /*13370*/  HMMA.16816.F32 R64, R16.reuse, R66, RZ ;  /* 0x000000421040723c */ /* 0x040ff000000018ff */
[C---:B------:R-:W-:Y:S08]  /*13380*/  HMMA.16816.F32 R60, R16.reuse, R62, RZ ;  /* 0x0000003e103c723c */ /* 0x040ff000000018ff */
[C---:B------:R-:W-:Y:S08]  /*13390*/  HMMA.16816.F32 R56, R16.reuse, R58, RZ ;  /* 0x0000003a1038723c */ /* 0x040ff000000018ff */
[-C--:B------:R-:W-:Y:S08]  /*133a0*/  HMMA.16816.F32 R16, R16, R54.reuse, RZ ;  /* 0x000000361010723c */ /* 0x080ff000000018ff */
[----:B------:R-:W-:Y:S08]  /*133b0*/  HMMA.16816.F32 R12, R12, R54, RZ ;  /* 0x000000360c0c723c */ /* 0x000ff000000018ff */
[----:B------:R-:W-:Y:S08]  /*133c0*/  HMMA.16816.F32 R188, R4, R40, R84 ;  /* 0x0000002804bc723c */ /* 0x000ff00000001854 */
[C---:B------:R-:W-:Y:S08]  /*133d0*/  HMMA.16816.F32 R84, R8.reuse, R24, R92 ;  /* 0x000000180854723c */ /* 0x040ff0000000185c */
[----:B------:R-:W-:Y:S08]  /*133e0*/  HMMA.16816.F32 R16, R8, R26, R16 ;  /* 0x0000001a0810723c */ /* 0x000ff00000001810 */
[C---:B------:R-:W-:Y:S08]  /*133f0*/  HMMA.16816.F32 R148, R4.reuse, R44, R88 ;  /* 0x0000002c0494723c */ /* 0x040ff00000001858 */
[C---:B------:R-:W-:Y:S08]  /*13400*/  HMMA.16816.F32 R76, R4.reuse, R70, R76 ;  /* 0x00000046044c723c */ /* 0x040ff0000000184c */
[C---:B------:R-:W-:Y:S08]  /*13410*/  HMMA.16816.F32 R72, R4.reuse, R46, R72 ;  /* 0x0000002e0448723c */ /* 0x040ff00000001848 */
[C---:B------:R-:W-:Y:S08]  /*13420*/  HMMA.16816.F32 R48, R4.reuse, R42, R48 ;  /* 0x0000002a0430723c */ /* 0x040ff00000001830 */
[C---:B------:R-:W-:Y:S08]  /*13430*/  HMMA.16816.F32 R28, R4.reuse, R34, R28 ;  /* 0x00000022041c723c */ /* 0x040ff0000000181c */
[----:B------:R-:W-:Y:S07]  /*13440*/  HMMA.16816.F32 R24, R4, R26, R12 ;  /* 0x0000001a0418723c */ /* 0x000fee000000180c */
[----:B------:R-:W-:Y:S01]  /*13450*/  FFMA.FTZ R4, R137, c[0x0][0x2d0], -R20 ;  /* 0x0000b40089047a23 */ /* 0x000fe20000010814 */
[----:B------:R-:W-:Y:S01]  /*13460*/  HMMA.16816.F32 R56, R8, R34, R56 ;  /* 0x000000220838723c */ /* 0x000fe20000001838 */
[----:B------:R-:W-:-:S02]  /*13470*/  FADD.FTZ R13, R224, R223 ;  /* 0x000000dfe00d7221 */ /* 0x000fc40000010000 */
[----:B------:R1:W-:Y:S01]  /*13480*/  MUFU.EX2 R35, R4 ;  /* 0x0000000400237308 */ /* 0x0003e20000000800 */
[----:B------:R-:W-:Y:S02]  /*13490*/  FADD.FTZ R12, R215, R213 ;  /* 0x000000d5d70c7221 */ /* 0x000fe40000010000 */
[----:B------:R-:W-:Y:S02]  /*134a0*/  FADD.FTZ R13, R221, R13 ;  /* 0x0000000ddd0d7221 */ /* 0x000fe40000010000 */
[----:B------:R-:W-:Y:S01]  /*134b0*/  HMMA.16816.F32 R180, R8, R40, R112 ;  /* 0x0000002808b4723c */ /* 0x000fe20000001870 */
[----:B------:R-:W-:Y:S02]  /*134c0*/  FADD.FTZ R12, R214, R12 ;  /* 0x0000000cd60c7221 */ /* 0x000fe40000010000 */
[----:B------:R-:W-:Y:S02]  /*134d0*/  FADD.FTZ R13, R222, R13 ;  /* 0x0000000dde0d7221 */ /* 0x000fe40000010000 */
[----:B------:R-:W-:-:S02]  /*134e0*/  FADD.FTZ R12, R216, R12 ;  /* 0x0000000cd80c7221 */ /* 0x000fc40000010000 */
[----:B------:R-:W-:Y:S01]  /*134f0*/  FADD.FTZ R13, R225, R13 ;  /* 0x0000000de10d7221 */ /* 0x000fe20000010000 */
[C---:B------:R-:W-:Y:S01]  /*13500*/  HMMA.16816.F32 R176, R8.reuse, R32, R96 ;  /* 0x0000002008b0723c */ /* 0x040fe20000001860 */
[----:B------:R-:W-:Y:S02]  /*13510*/  FADD.FTZ R12, R217, R12 ;  /* 0x0000000cd90c7221 */ /* 0x000fe40000010000 */
[--C-:B-1----:R-:W-:Y:S02]  /*13520*/  FFMA.FTZ R4, R136, c[0x0][0x2d0], -R20.reuse ;  /* 0x0000b40088047a23 */ /* 0x102fe40000010814 */
[----:B------:R-:W1:Y:S02]  /*13530*/  LDSM.16.MT88.4 R136, [R167+0x800] ;  /* 0x00080000a788783b */ /* 0x000e640000004200 */
[----:B------:R2:W3:Y:S01]  /*13540*/  MUFU.EX2 R40, R4 ;  /* 0x0000000400287308 */ /* 0x0004e20000000800 */
[C---:B------:R-:W-:Y:S08]  /*13550*/  HMMA.16816.F32 R144, R8.reuse, R44, R116 ;  /* 0x0000002c0890723c */ /* 0x040ff00000001874 */
[----:B------:R-:W-:Y:S01]  /*13560*/  HMMA.16816.F32 R36, R8, R70, R36 ;  /* 0x000000460824723c */ /* 0x000fe20000001824 */
[----:B--2---:R-:W-:-:S07]  /*13570*/  FFMA.FTZ R4, R131, c[0x0][0x2d0], -R20 ;  /* 0x0000b40083047a23 */ /* 0x004fce0000010814 */
[C---:B------:R-:W-:Y:S01]  /*13580*/  HMMA.16816.F32 R64, R8.reuse, R46, R64 ;  /* 0x0000002e0840723c */ /* 0x040fe20000001840 */
[----:B---3--:R-:W-:Y:S01]  /*13590*/  F2FP.PACK_AB R96, R40, R35 ;  /* 0x000000232860723e */ /* 0x008fe200000000ff */
[----:B------:R2:W-:Y:S06]  /*135a0*/  MUFU.EX2 R41, R4 ;  /* 0x0000000400297308 */ /* 0x0005ec0000000800 */
[----:B------:R-:W-:Y:S01]  /*135b0*/  HMMA.16816.F32 R88, R8, R42, R60 ;  /* 0x0000002a0858723c */ /* 0x000fe2000000183c */
[----:B------:R-:W3:Y:S06]  /*135c0*/  LDSM.16.MT88.4 R60, [R167+0x1400] ;  /* 0x00140000a73c783b */ /* 0x000eec0000004200 */
[----:B------:R-:W-:Y:S01]  /*135d0*/  FADD.FTZ R11, R205, R171 ;  /* 0x000000abcd0b7221 */ /* 0x000fe20000010000 */
[----:B------:R-:W-:Y:S01]  /*135e0*/  IADD3 R205, R235, -0x2, RZ ;  /* 0xfffffffeebcd7810 */ /* 0x000fe20007ffe0ff */
[----:B--2---:R-:W-:-:S02]  /*135f0*/  FFMA.FTZ R4, R130, c[0x0][0x2d0], -R20 ;  /* 0x0000b40082047a23 */ /* 0x004fc40000010814 */
[----:B------:R-:W-:Y:S02]  /*13600*/  FADD.FTZ R11, R230, R11 ;  /* 0x0000000be60b7221 */ /* 0x000fe40000010000 */
[----:B------:R2:W4:Y:S02]  /*13610*/  MUFU.EX2 R243, R4 ;  /* 0x0000000400f37308 */ /* 0x0005240000000800 */
[----:B------:R-:W-:-:S04]  /*13620*/  FADD.FTZ R11, R229, R11 ;  /* 0x0000000be50b7221 */ /* 0x000fc80000010000 */
[----:B------:R-:W-:-:S04]  /*13630*/  FADD.FTZ R11, R231, R11 ;  /* 0x0000000be70b7221 */ /* 0x000fc80000010000 */
[----:B------:R-:W-:Y:S02]  /*13640*/  FADD.FTZ R11, R232, R11 ;  /* 0x0000000be80b7221 */ /* 0x000fe40000010000 */
[----:B--2---:R-:W-:Y:S01]  /*13650*/  FFMA.FTZ R4, R129, c[0x0][0x2d0], -R3 ;  /* 0x0000b40081047a23 */ /* 0x004fe20000010803 */
[----:B----4-:R-:W-:-:S03]  /*13660*/  F2FP.PACK_AB R98, R243, R41 ;  /* 0x00000029f362723e */ /* 0x010fc600000000ff */
[----:B------:R2:W-:Y:S02]  /*13670*/  MUFU.EX2 R32, R4 ;  /* 0x0000000400207308 */ /* 0x0005e40000000800 */
[----:B--2---:R-:W-:-:S06]  /*13680*/  FFMA.FTZ R4, R128, c[0x0][0x2d0], -R3 ;  /* 0x0000b40080047a23 */ /* 0x004fcc0000010803 */
[----:B------:R2:W4:Y:S02]  /*13690*/  MUFU.EX2 R33, R4 ;  /* 0x0000000400217308 */ /* 0x0005240000000800 */
[--C-:B--2---:R-:W-:Y:S01]  /*136a0*/  FFMA.FTZ R4, R123, c[0x0][0x2d0], -R3.reuse ;  /* 0x0000b4007b047a23 */ /* 0x104fe20000010803 */
[----:B----4-:R-:W-:Y:S01]  /*136b0*/  F2FP.PACK_AB R97, R33, R32 ;  /* 0x000000202161723e */ /* 0x010fe200000000ff */
[----:B------:R-:W-:-:S04]  /*136c0*/  FFMA.FTZ R3, R122, c[0x0][0x2d0], -R3 ;  /* 0x0000b4007a037a23 */ /* 0x000fc80000010803 */
[----:B------:R2:W-:Y:S08]  /*136d0*/  MUFU.EX2 R34, R4 ;  /* 0x0000000400227308 */ /* 0x0005f00000000800 */
[----:B------:R4:W5:Y:S01]  /*136e0*/  MUFU.EX2 R245, R3 ;  /* 0x0000000300f57308 */ /* 0x0009620000000800 */
[----:B--2---:R-:W2:Y:S01]  /*136f0*/  LDSM.16.MT88.4 R4, [R167+0x2000] ;  /* 0x00200000a704783b */ /* 0x004ea20000004200 */
[----:B----4-:R-:W-:Y:S01]  /*13700*/  FFMA.FTZ R3, R121, c[0x0][0x2d0], -R2 ;  /* 0x0000b40079037a23 */ /* 0x010fe20000010802 */
[----:B-----5:R-:W-:-:S05]  /*13710*/  F2FP.PACK_AB R99, R245, R34 ;  /* 0x00000022f563723e */ /* 0x020fca00000000ff */
[----:B------:R4:W-:Y:S02]  /*13720*/  MUFU.EX2 R14, R3 ;  /* 0x00000003000e7308 */ /* 0x0009e40000000800 */
[C---:B-1----:R-:W-:Y:S08]  /*13730*/  HMMA.16816.F32 R128, R96.reuse, R136, R172 ;  /* 0x000000886080723c */ /* 0x042ff000000018ac */
[----:B------:R-:W-:Y:S01]  /*13740*/  HMMA.16816.F32 R144, R96, R156, R144 ;  /* 0x0000009c6090723c */ /* 0x000fe20000001890 */
[----:B----4-:R-:W-:-:S02]  /*13750*/  FFMA.FTZ R3, R120, c[0x0][0x2d0], -R2 ;  /* 0x0000b40078037a23 */ /* 0x010fc40000010802 */
[----:B------:R-:W1:Y:S02]  /*13760*/  LDSM.16.MT88.4 R120, [R166+0x800] ;  /* 0x00080000a678783b */ /* 0x000e640000004200 */
[----:B------:R4:W5:Y:S03]  /*13770*/  MUFU.EX2 R15, R3 ;  /* 0x00000003000f7308 */ /* 0x0009660000000800 */
[C---:B---3--:R-:W-:Y:S08]  /*13780*/  HMMA.16816.F32 R52, R96.reuse, R60, R180 ;  /* 0x0000003c6034723c */ /* 0x048ff000000018b4 */
[----:B--2---:R-:W-:Y:S01]  /*13790*/  HMMA.16816.F32 R84, R96, R4, R84 ;  /* 0x000000046054723c */ /* 0x004fe20000001854 */
[--C-:B----4-:R-:W-:Y:S01]  /*137a0*/  FFMA.FTZ R3, R105, c[0x0][0x2d0], -R2.reuse ;  /* 0x0000b40069037a23 */ /* 0x110fe20000010802 */
[----:B-----5:R-:W-:Y:S01]  /*137b0*/  F2FP.PACK_AB R92, R15, R14 ;  /* 0x0000000e0f5c723e */ /* 0x020fe200000000ff */
[----:B------:R-:W-:-:S02]  /*137c0*/  FFMA.FTZ R2, R104, c[0x0][0x2d0], -R2 ;  /* 0x0000b40068027a23 */ /* 0x000fc40000010802 */
[----:B------:R-:W-:Y:S08]  /*137d0*/  MUFU.EX2 R20, R3 ;  /* 0x0000000300147308 */ /* 0x000ff00000000800 */
[----:B------:R2:W3:Y:S01]  /*137e0*/  MUFU.EX2 R249, R2 ;  /* 0x0000000200f97308 */ /* 0x0004e20000000800 */
[----:B-1----:R-:W-:Y:S01]  /*137f0*/  HMMA.16816.F32 R112, R96, R120, R132 ;  /* 0x000000786070723c */ /* 0x002fe20000001884 */
[----:B--2---:R-:W-:Y:S01]  /*13800*/  FFMA.FTZ R2, R100, c[0x0][0x2d0], -R0 ;  /* 0x0000b40064027a23 */ /* 0x004fe20000010800 */
[----:B---3--:R-:W-:-:S06]  /*13810*/  F2FP.PACK_AB R94, R249, R20 ;  /* 0x00000014f95e723e */ /* 0x008fcc00000000ff */
[----:B------:R-:W-:Y:S01]  /*13820*/  HMMA.16816.F32 R124, R96, R122, R124 ;  /* 0x0000007a607c723c */ /* 0x000fe2000000187c */
[----:B------:R1:W-:Y:S02]  /*13830*/  MUFU.EX2 R10, R2 ;  /* 0x00000002000a7308 */ /* 0x0003e40000000800 */
[----:B-1----:R-:W-:-:S06]  /*13840*/  FFMA.FTZ R2, R101, c[0x0][0x2d0], -R0 ;  /* 0x0000b40065027a23 */ /* 0x002fcc0000010800 */
[----:B------:R1:W2:Y:S02]  /*13850*/  MUFU.EX2 R9, R2 ;  /* 0x0000000200097308 */ /* 0x0002a40000000800 */
[--C-:B-1----:R-:W-:Y:S01]  /*13860*/  FFMA.FTZ R2, R102, c[0x0][0x2d0], -R0.reuse ;  /* 0x0000b40066027a23 */ /* 0x102fe20000010800 */
[----:B--2---:R-:W-:Y:S01]  /*13870*/  F2FP.PACK_AB R93, R9, R10 ;  /* 0x0000000a095d723e */ /* 0x004fe200000000ff */
[----:B------:R-:W-:-:S04]  /*13880*/  FFMA.FTZ R0, R21, c[0x0][0x2d0], -R0 ;  /* 0x0000b40015007a23 */ /* 0x000fc80000010800 */
[----:B------:R1:W-:Y:S08]  /*13890*/  MUFU.EX2 R3, R2 ;  /* 0x0000000200037308 */ /* 0x0003f00000000800 */
[----:B------:R-:W2:Y:S01]  /*138a0*/  MUFU.EX2 R8, R0 ;  /* 0x0000000000087308 */ /* 0x000ea20000000800 */
[----:B-1----:R-:W-:Y:S01]  /*138b0*/  @P6 IMAD.HI.U32 R2, R239, c[0x0][0x2c8], RZ ;  /* 0x0000b200ef026a27 */ /* 0x002fe200078e00ff */
[----:B--2---:R-:W-:-:S03]  /*138c0*/  F2FP.PACK_AB R95, R8, R3 ;  /* 0x00000003085f723e */ /* 0x004fc600000000ff */
[----:B------:R-:W-:Y:S01]  /*138d0*/  IMAD.MOV.U32 R0, RZ, RZ, R239 ;  /* 0x000000ffff007224 */ /* 0x000fe200078e00ef */
[----:B------:R-:W-:Y:S02]  /*138e0*/  @P6 SHF.R.U32.HI R0, RZ, c[0x0][0x2cc], R2 ;  /* 0x0000b300ff006a19 */ /* 0x000fe40000011602 */
[----:B------:R-:W-:Y:S01]  /*138f0*/  ISETP.GE.AND P6, PT, R238, 0x1, PT ;  /* 0x00000001ee00780c */ /* 0x000fe20003fc6270 */
[----:B------:R-:W-:Y:S02]  /*13900*/  HMMA.16816.F32 R116, R92, R120, R140 ;  /* 0x000000785c74723c */ /* 0x000fe4000000188c */
[----:B------:R-:W-:Y:S02]  /*13910*/  IMAD.IADD R2, R236, 0x1, R0 ;  /* 0x00000001ec027824 */ /* 0x000fe400078e0200 */
[----:B------:R-:W-:-:S04]  /*13920*/  FADD.FTZ R0, R22, R206 ;  /* 0x000000ce16007221 */ /* 0x000fc80000010000 */
[----:B------:R-:W-:Y:S01]  /*13930*/  FADD.FTZ R0, R207, R0 ;  /* 0x00000000cf007221 */ /* 0x000fe20000010000 */
[----:B------:R-:W-:Y:S03]  /*13940*/  HMMA.16816.F32 R132, R92, R136, R160 ;  /* 0x000000885c84723c */ /* 0x000fe600000018a0 */
[----:B------:R-:W-:-:S05]  /*13950*/  FADD.FTZ R0, R212, R0 ;  /* 0x00000000d4007221 */ /* 0x000fca0000010000 */
[-C--:B------:R-:W-:Y:S08]  /*13960*/  HMMA.16816.F32 R140, R96, R138.reuse, R36 ;  /* 0x0000008a608c723c */ /* 0x080ff00000001824 */
[----:B------:R-:W-:Y:S01]  /*13970*/  HMMA.16816.F32 R136, R92, R138, R76 ;  /* 0x0000008a5c88723c */ /* 0x000fe2000000184c */
[----:B------:R-:W1:Y:S07]  /*13980*/  LDSM.16.MT88.4 R76, [R166+0x2000] ;  /* 0x00200000a64c783b */ /* 0x000e6e0000004200 */
[C---:B------:R-:W-:Y:S08]  /*13990*/  HMMA.16816.F32 R160, R96.reuse, R158, R64 ;  /* 0x0000009e60a0723c */ /* 0x040ff00000001840 */
[----:B------:R-:W-:Y:S08]  /*139a0*/  HMMA.16816.F32 R64, R96, R62, R88 ;  /* 0x0000003e6040723c */ /* 0x000ff00000001858 */
        /* <DEDUP_REMOVED lines=12> */
[----:B------:R-:W-:Y:S01]  /*13a70*/  HMMA.16816.F32 R156, R92, R158, R72 ;  /* 0x0000009e5c9c723c */ /* 0x000fe20000001848 */
[----:B------:R-:W-:Y:S02]  /*13a80*/  FADD.FTZ R0, R169, R0 ;  /* 0x00000000a9007221 */ /* 0x000fe40000010000 */
[----:B------:R-:W-:Y:S02]  /*13a90*/  FADD.FTZ R5, R35, R5 ;  /* 0x0000000523057221 */ /* 0x000fe40000010000 */
[----:B------:R-:W-:Y:S02]  /*13aa0*/  FADD.FTZ R0, R10, R0 ;  /* 0x000000000a007221 */ /* 0x000fe40000010000 */
[----:B------:R-:W-:Y:S01]  /*13ab0*/  FADD.FTZ R5, R40, R5 ;  /* 0x0000000528057221 */ /* 0x000fe20000010000 */
[C---:B-1----:R-:W-:Y:S08]  /*13ac0*/  HMMA.16816.F32 R80, R96.reuse, R78, R56 ;  /* 0x0000004e6050723c */ /* 0x042ff00000001838 */
[----:B------:R-:W-:Y:S08]  /*13ad0*/  HMMA.16816.F32 R68, R96, R76, R176 ;  /* 0x0000004c6044723c */ /* 0x000ff000000018b0 */
        /* <DEDUP_REMOVED lines=17> */
[----:B------:R-:W-:Y:S01]  /*13bf0*/  FADD.FTZ R250, R8, R3 ;  /* 0x0000000308fa7221 */ /* 0x000fe20000010000 */
[----:B------:R-:W-:Y:S01]  /*13c00*/  IADD3 R3, R2, c[0x0][0x328], RZ ;  /* 0x0000ca0002037a10 */ /* 0x000fe20007ffe0ff */
[----:B------:R-:W-:-:S02]  /*13c10*/  FADD.FTZ R243, R243, R0 ;  /* 0x00000000f3f37221 */ /* 0x000fc40000010000 */
[----:B------:R-:W-:Y:S02]  /*13c20*/  FADD.FTZ R245, R245, R5 ;  /* 0x00000005f5f57221 */ /* 0x000fe40000010000 */
[----:B------:R-:W-:Y:S01]  /*13c30*/  FADD.FTZ R249, R249, R6 ;  /* 0x00000006f9f97221 */ /* 0x000fe20000010000 */
        /* <DEDUP_REMOVED lines=12> */
.L_x_827:
[----:B------:R-:W-:-:S13]  /*13d00*/  ISETP.NE.AND P0, PT, R4, 0x1, PT ;  /* 0x000000010400780c */ /* 0x000fda0003f05270 */
[----:B------:R-:W-:-:S05]  /*13d10*/  @P0 IMAD.HI.U32 R2, R0, c[0x0][0x330], RZ ;  /* 0x0000cc0000020a27 */ /* 0x000fca00078e00ff */
[----:B------:R-:W-:Y:S02]  /*13d20*/  @P0 SHF.R.U32.HI R0, RZ, c[0x0][0x334], R2 ;  /* 0x0000cd00ff000a19 */ /* 0x000fe40000011602 */
.L_x_828:
[----:B------:R-:W-:Y:S05]  /*13d30*/  BSYNC B0 ;  /* 0x0000000000007941 */ /* 0x000fea0003800000 */
.L_x_826:
[----:B------:R-:W-:-:S05]  /*13d40*/  IMAD R0, R0, R4, c[0x0][0x32c] ;  /* 0x0000cb0000007624 */ /* 0x000fca00078e0204 */
[----:B------:R-:W-:-:S05]  /*13d50*/  IMNMX R3, R3, R0, PT ;  /* 0x0000000003037217 */ /* 0x000fca0003800200 */
.L_x_825:
[----:B------:R-:W-:-:S05]  /*13d60*/  IMAD.HI R3, R3, 0x2aaaaaab, RZ ;  /* 0x2aaaaaab03037827 */ /* 0x000fca00078e02ff */
[----:B------:R-:W-:-:S04]  /*13d70*/  SHF.R.U32.HI R0, RZ, 0x1f, R3 ;  /* 0x0000001fff007819 */ /* 0x000fc80000011603 */
[----:B------:R-:W-:-:S04]  /*13d80*/  LEA.HI.SX32 R3, R3, R0, 0x1d ;  /* 0x0000000003037211 */ /* 0x000fc800078feaff */
[----:B------:R-:W-:-:S04]  /*13d90*/  IMNMX R244, R237, R3, !PT ;  /* 0x00000003edf47217 */ /* 0x000fc80007800200 */
[----:B------:R-:W-:-:S13]  /*13da0*/  ISETP.GE.AND P0, PT, R205, R244, PT ;  /* 0x000000f4cd00720c */ /* 0x000fda0003f06270 */
[----:B------:R-:W-:Y:S05]  /*13db0*/  @!P0 BRA `(.L_x_829) ;  /* 0x000042d000008947 */ /* 0x000fea0003800000 */
[----:B------:R-:W-:Y:S01]  /*13dc0*/  IMAD.MOV.U32 R101, RZ, RZ, R107 ;  /* 0x000000ffff657224 */ /* 0x000fe200078e006b */
[----:B------:R-:W-:Y:S01]  /*13dd0*/  MOV R104, R103 ;  /* 0x0000006700687202 */ /* 0x000fe20000000f00 */
[----:B------:R-:W-:Y:S01]  /*13de0*/  IMAD.MOV.U32 R100, RZ, RZ, R108 ;  /* 0x000000ffff647224 */ /* 0x000fe200078e006c */
[----:B------:R-:W-:Y:S02]  /*13df0*/  MOV R102, R106 ;  /* 0x0000006a00667202 */ /* 0x000fe40000000f00 */
.L_x_850:
[----:B------:R-:W2:Y:S01]  /*13e00*/  LDL R215, [R1+0x18] ;  /* 0x0000180001d77983 */ /* 0x000ea20000100800 */
[----:B------:R-:W-:Y:S04]  /*13e10*/  DEPBAR.LE SB0, 0x0 ;  /* 0x000080000000791a */ /* 0x000fe80000000000 */
[----:B------:R-:W1:Y:S01]  /*13e20*/  S2R R214, SR_TID.X ;  /* 0x0000000000d67919 */ /* 0x000e620000002100 */
[----:B------:R-:W-:Y:S01]  /*13e30*/  WARPSYNC 0xffffffff ;  /* 0xffffffff00007948 */ /* 0x000fe20003800000 */
[----:B------:R-:W-:Y:S02]  /*13e40*/  BSSY B0, `(.L_x_830) ;  /* 0x0000030000007945 */ /* 0x000fe40003800000 */
[----:B------:R-:W-:Y:S01]  /*13e50*/  BAR.SYNC.DEFER_BLOCKING 0x0 ;  /* 0x0000000000007b1d */ /* 0x000fe20000010000 */
[C---:B------:R-:W-:Y:S02]  /*13e60*/  LOP3.LUT P5, RZ, R203.reuse, 0x100, RZ, 0xc0, !PT ;  /* 0x00000100cbff7812 */ /* 0x040fe400078ac0ff */
[C---:B------:R-:W-:Y:S02]  /*13e70*/  LOP3.LUT P4, RZ, R203.reuse, 0x80, RZ, 0xc0, !PT ;  /* 0x00000080cbff7812 */ /* 0x040fe4000788c0ff */
[----:B------:R-:W-:Y:S01]  /*13e80*/  LOP3.LUT P3, RZ, R203, 0x40, RZ, 0xc0, !PT ;  /* 0x00000040cbff7812 */ /* 0x000fe2000786c0ff */
        /* <DEDUP_REMOVED lines=14> */
[C---:B------:R-:W-:Y:S01]  /*13f70*/  IMAD.WIDE.U32 R2, R205.reuse, c[0x0][0x208], RZ ;  /* 0x00008200cd027a25 */ /* 0x040fe200078e00ff */
        /* <DEDUP_REMOVED lines=28> */
.L_x_831:
[----:B-1-34-:R-:W-:Y:S05]  /*14140*/  BSYNC B0 ;  /* 0x0000000000007941 */ /* 0x01afea0003800000 */
.L_x_830:
        /* <DEDUP_REMOVED lines=196> */
[----:B--234-:R-:W-:Y:S01]  /*14d90*/  SHF.R.S32.HI R215, RZ, 0x1f, R214 ;  /* 0x0000001fffd77819 */ /* 0x01cfe200000114d6 */
[----:B------:R-:W2:Y:S01]  /*14da0*/  LDL.64 R216, [R1+0x8] ;  /* 0x0000080001d87983 */ /* 0x000ea20000100a00 */
[----:B-1----:R-:W-:Y:S02]  /*14db0*/  IADD3 R0, R205, -0x1, RZ ;  /* 0xffffffffcd007810 */ /* 0x002fe40007ffe0ff */
[----:B------:R-:W-:Y:S02]  /*14dc0*/  LEA.HI R215, R215, R214, RZ, 0x2 ;  /* 0x000000d6d7d77211 */ /* 0x000fe400078f10ff */
[----:B------:R-:W3:Y:S01]  /*14dd0*/  LDL R214, [R1+0x4] ;  /* 0x0000040001d67983 */ /* 0x000ee20000100800 */
        /* <DEDUP_REMOVED lines=17> */
[----:B--2---:R-:W-:Y:S05]  /*14ef0*/  @P1 IADD3 R2, P2, R216, R2, RZ ;  /* 0x00000002d8021210 */ /* 0x004fea0007f5e0ff */
[----:B---3--:R-:W-:Y:S01]  /*14f00*/  @P1 IMAD.X R0, R0, 0x1, R214, P2 ;  /* 0x0000000100001824 */ /* 0x008fe200010e06d6 */
        /* <DEDUP_REMOVED lines=15> */
.L_x_833:
[----:B--234-:R-:W-:Y:S05]  /*15000*/  BSYNC B0 ;  /* 0x0000000000007941 */ /* 0x01cfea0003800000 */
.L_x_832:
[----:B-1----:R-:W2:Y:S01]  /*15010*/  LDL R2, [R1+0x20] ;  /* 0x0000200001027983 */ /* 0x002ea20000100800 */
[----:B------:R-:W-:Y:S01]  /*15020*/  IMAD.MOV.U32 R3, RZ, RZ, c[0x0][0x2c4] ;  /* 0x0000b100ff037624 */ /* 0x000fe200078e00ff */
[----:B------:R-:W-:Y:S01]  /*15030*/  ULDC UR4, c[0x0][0x324] ;  /* 0x0000c90000047ab9 */ /* 0x000fe20000000800 */
[----:B------:R-:W-:Y:S01]  /*15040*/  IMAD.MOV.U32 R50, RZ, RZ, c[0x0][0x32c] ;  /* 0x0000cb00ff327624 */ /* 0x000fe200078e00ff */
[----:B------:R-:W2:Y:S01]  /*15050*/  LDL R0, [R1+0x44] ;  /* 0x0000440001007983 */ /* 0x000ea20000100800 */
[----:B------:R-:W-:Y:S01]  /*15060*/  ULOP3.LUT UR4, URZ, UR4, URZ, 0x33, !UPT ;  /* 0x000000043f047292 */ /* 0x000fe2000f8e333f */
[----:B------:R-:W-:Y:S02]  /*15070*/  ISETP.NE.AND P0, PT, R3, 0x1, PT ;  /* 0x000000010300780c */ /* 0x000fe40003f05270 */
[----:B------:R-:W3:Y:S04]  /*15080*/  LDL R49, [R1] ;  /* 0x0000000001317983 */ /* 0x000ee80000100800 */
[----:B------:R-:W0:Y:S01]  /*15090*/  LDGDEPBAR ;  /* 0x00000000000079af */ /* 0x000e220000000000 */
[----:B--2---:R-:W-:Y:S06]  /*150a0*/  IMAD.IADD R5, R0, 0x1, R2 ;  /* 0x0000000100057824 */ /* 0x004fec00078e0202 */
[----:B------:R-:W-:Y:S05]  /*150b0*/  @P0 IMAD.HI.U32 R0, R5, c[0x0][0x2c8], RZ ;  /* 0x0000b20005000a27 */ /* 0x000fea00078e00ff */
[----:B------:R-:W-:Y:S01]  /*150c0*/  @P0 SHF.R.U32.HI R5, RZ, c[0x0][0x2cc], R0 ;  /* 0x0000b300ff050a19 */ /* 0x000fe20000011600 */
[----:B------:R-:W-:Y:S01]  /*150d0*/  IMAD R0, R205, -0x30, RZ ;  /* 0xffffffd0cd007824 */ /* 0x000fe200078e02ff */
[----:B------:R-:W-:Y:S03]  /*150e0*/  ISETP.GE.AND P0, PT, R50, 0x1, PT ;  /* 0x000000013200780c */ /* 0x000fe60003f06270 */
[----:B------:R-:W1:Y:S01]  /*150f0*/  SHFL.IDX PT, R4, R5, RZ, 0x1c1f ;  /* 0x001c1fff05047589 */ /* 0x000e6200000e0000 */
[----:B---3--:R-:W-:Y:S04]  /*15100*/  IADD3 R2, -R49, 0x1, R0 ;  /* 0x0000000131027810 */ /* 0x008fe80007ffe100 */
        /* <DEDUP_REMOVED lines=19> */
.L_x_836:
[----:B------:R-:W-:Y:S04]  /*15240*/  MOV R8, c[0x0][0x32c] ;  /* 0x0000cb0000087a02 */ /* 0x000fe80000000f00 */
[----:B------:R-:W-:Y:S11]  /*15250*/  ISETP.NE.AND P0, PT, R8, 0x1, PT ;  /* 0x000000010800780c */ /* 0x000ff60003f05270 */
[----:B------:R-:W-:Y:S02]  /*15260*/  @!UPT UIADD3 URZ, URZ, URZ, URZ ;  /* 0x0000003f3f3ff290 */ /* 0x000fe4000fffe03f */
[----:B------:R-:W-:Y:S05]  /*15270*/  @P0 IMAD.HI.U32 R8, R4, c[0x0][0x330], RZ ;  /* 0x0000cc0004080a27 */ /* 0x000fea00078e00ff */
[----:B------:R-:W-:Y:S02]  /*15280*/  @P0 SHF.R.U32.HI R4, RZ, c[0x0][0x334], R8 ;  /* 0x0000cd00ff040a19 */ /* 0x000fe40000011608 */
.L_x_837:
[----:B------:R-:W-:Y:S05]  /*15290*/  BSYNC B0 ;  /* 0x0000000000007941 */ /* 0x000fea0003800000 */
.L_x_835:
[----:B------:R-:W-:Y:S04]  /*152a0*/  IMAD.IADD R8, R0, 0x1, -R49 ;  /* 0x0000000100087824 */ /* 0x000fe800078e0a31 */
[----:B------:R-:W-:Y:S05]  /*152b0*/  IMAD R4, R4, c[0x0][0x32c], R8 ;  /* 0x0000cb0004047a24 */ /* 0x000fea00078e0208 */
[----:B------:R-:W-:Y:S02]  /*152c0*/  IADD3 R8, R4, c[0x0][0x32c], RZ ;  /* 0x0000cb0004087a10 */ /* 0x000fe40007ffe0ff */
[----:B------:R-:W-:Y:S02]  /*152d0*/  IMNMX R2, R2, R4, !PT ;  /* 0x0000000402027217 */ /* 0x000fe40007800200 */
[----:B------:R-:W-:Y:S02]  /*152e0*/  IMNMX R3, R3, R8, PT ;  /* 0x0000000803037217 */ /* 0x000fe40003800200 */
.L_x_834:
[C---:B------:R-:W-:Y:S01]  /*152f0*/  ISETP.GE.AND P0, PT, R0.reuse, 0x1, PT ;  /* 0x000000010000780c */ /* 0x040fe20003f06270 */
[----:B------:R-:W1:Y:S01]  /*15300*/  SHFL.IDX PT, R4, R5, 0x1, 0x1c1f ;  /* 0x003c1f0005047f89 */ /* 0x000e6200000e0000 */
[C---:B------:R-:W-:Y:S02]  /*15310*/  ISETP.GE.AND P1, PT, R0.reuse, 0x2, PT ;  /* 0x000000020000780c */ /* 0x040fe40003f26270 */
[----:B------:R-:W-:Y:S02]  /*15320*/  LOP3.LUT R203, R203, 0xffffffef, RZ, 0xc0, !PT ;  /* 0xffffffefcbcb7812 */ /* 0x000fe400078ec0ff */
[C---:B------:R-:W-:Y:S02]  /*15330*/  ISETP.GE.AND P6, PT, R0.reuse, 0x12, PT ;  /* 0x000000120000780c */ /* 0x040fe40003fc6270 */
[C---:B------:R-:W-:Y:S02]  /*15340*/  ISETP.GE.AND P5, PT, R0.reuse, 0x19, PT ;  /* 0x000000190000780c */ /* 0x040fe40003fa6270 */
[C---:B------:R-:W-:Y:S02]  /*15350*/  ISETP.GE.AND P4, PT, R0.reuse, 0x1a, PT ;  /* 0x0000001a0000780c */ /* 0x040fe40003f86270 */
[----:B------:R-:W-:Y:S02]  /*15360*/  ISETP.GE.AND P3, PT, R0, 0x21, PT ;  /* 0x000000210000780c */ /* 0x000fe40003f66270 */
[----:B------:R-:W-:Y:S02]  /*15370*/  @P0 LOP3.LUT R203, R203, 0x10, RZ, 0xfc, !PT ;  /* 0x00000010cbcb0812 */ /* 0x000fe400078efcff */
[C---:B------:R-:W-:Y:S02]  /*15380*/  ISETP.GT.AND P0, PT, R2.reuse, RZ, !P0 ;  /* 0x000000ff0200720c */ /* 0x040fe40004704270 */
[----:B------:R-:W-:Y:S02]  /*15390*/  LOP3.LUT R203, R203, 0xfffffff7, RZ, 0xc0, !PT ;  /* 0xfffffff7cbcb7812 */ /* 0x000fe400078ec0ff */
[----:B------:R-:W-:Y:S02]  /*153a0*/  ISETP.LT.OR P0, PT, R3, 0x1, P0 ;  /* 0x000000010300780c */ /* 0x000fe40000701670 */
        /* <DEDUP_REMOVED lines=8> */
[C---:B------:R-:W-:Y:S02]  /*15430*/  ISETP.GE.AND P2, PT, R0.reuse, 0x22, PT ;  /* 0x000000220000780c */ /* 0x040fe40003f46270 */
[----:B------:R-:W-:Y:S02]  /*15440*/  ISETP.LT.OR P0, PT, R3, 0x9, P0 ;  /* 0x000000090300780c */ /* 0x000fe40000701670 */
        /* <DEDUP_REMOVED lines=11> */
[----:B------:R-:W-:Y:S04]  /*15500*/  ISETP.LT.OR P0, PT, R3, 0x11, P0 ;  /* 0x000000110300780c */ /* 0x000fe80000701670 */
[----:B------:R-:W-:Y:S02]  /*15510*/  FSEL R46, R106, -INF , !P0 ;  /* 0xff8000006a2e7808 */ /* 0x000fe40004000000 */
[----:B------:R-:W-:Y:S02]  /*15520*/  ISETP.GT.AND P0, PT, R2, 0x11, !P6 ;  /* 0x000000110200780c */ /* 0x000fe40007704270 */
[----:B------:R-:W-:Y:S02]  /*15530*/  @P1 LOP3.LUT R203, R203, 0x1, RZ, 0xfc, !PT ;  /* 0x00000001cbcb1812 */ /* 0x000fe400078efcff */
[----:B------:R-:W-:Y:S02]  /*15540*/  ISETP.LT.OR P0, PT, R3, 0x12, P0 ;  /* 0x000000120300780c */ /* 0x000fe40000701670 */
[----:B------:R-:W-:Y:S02]  /*15550*/  ISETP.GE.AND P1, PT, R0, 0x29, PT ;  /* 0x000000290000780c */ /* 0x000fe40003f26270 */
[----:B------:R-:W-:Y:S02]  /*15560*/  FSEL R45, R105, -INF , !P0 ;  /* 0xff800000692d7808 */ /* 0x000fe40004000000 */
[----:B------:R-:W-:Y:S02]  /*15570*/  ISETP.GT.AND P0, PT, R2, 0x18, !P5 ;  /* 0x000000180200780c */ /* 0x000fe40006f04270 */
[----:B------:R-:W-:Y:S02]  /*15580*/  LOP3.LUT R203, R203, 0xffffffdf, RZ, 0xc0, !PT ;  /* 0xffffffdfcbcb7812 */ /* 0x000fe400078ec0ff */
        /* <DEDUP_REMOVED lines=38> */
.L_x_840:
[----:B------:R-:W-:Y:S04]  /*157f0*/  MOV R9, c[0x0][0x32c] ;  /* 0x0000cb0000097a02 */ /* 0x000fe80000000f00 */
[----:B------:R-:W-:Y:S11]  /*15800*/  ISETP.NE.AND P0, PT, R9, 0x1, PT ;  /* 0x000000010900780c */ /* 0x000ff60003f05270 */
[----:B------:R-:W-:Y:S02]  /*15810*/  @!UPT UIADD3 URZ, URZ, URZ, URZ ;  /* 0x0000003f3f3ff290 */ /* 0x000fe4000fffe03f */
[----:B------:R-:W-:Y:S05]  /*15820*/  @P0 IMAD.HI.U32 R9, R4, c[0x0][0x330], RZ ;  /* 0x0000cc0004090a27 */ /* 0x000fea00078e00ff */
[----:B------:R-:W-:Y:S02]  /*15830*/  @P0 SHF.R.U32.HI R4, RZ, c[0x0][0x334], R9 ;  /* 0x0000cd00ff040a19 */ /* 0x000fe40000011609 */
.L_x_841:
[----:B------:R-:W-:Y:S05]  /*15840*/  BSYNC B0 ;  /* 0x0000000000007941 */ /* 0x000fea0003800000 */
.L_x_839:
[----:B------:R-:W-:Y:S04]  /*15850*/  IMAD.IADD R9, R0, 0x1, -R49 ;  /* 0x0000000100097824 */ /* 0x000fe800078e0a31 */
[----:B------:R-:W-:Y:S05]  /*15860*/  IMAD R4, R4, c[0x0][0x32c], R9 ;  /* 0x0000cb0004047a24 */ /* 0x000fea00078e0209 */
[----:B------:R-:W-:Y:S02]  /*15870*/  IADD3 R9, R4, c[0x0][0x32c], RZ ;  /* 0x0000cb0004097a10 */ /* 0x000fe40007ffe0ff */
[----:B------:R-:W-:Y:S02]  /*15880*/  IMNMX R2, R2, R4, !PT ;  /* 0x0000000402027217 */ /* 0x000fe40007800200 */
[----:B------:R-:W-:Y:S02]  /*15890*/  IMNMX R3, R3, R9, PT ;  /* 0x0000000903037217 */ /* 0x000fe40003800200 */
.L_x_838:
[----:B------:R-:W-:Y:S01]  /*158a0*/  LOP3.LUT P0, RZ, R203, 0x8, RZ, 0xc0, !PT ;  /* 0x00000008cbff7812 */ /* 0x000fe2000780c0ff */
[----:B------:R-:W1:Y:S03]  /*158b0*/  SHFL.IDX PT, R4, R5, 0x2, 0x1c1f ;  /* 0x005c1f0005047f89 */ /* 0x000e6600000e0000 */
[----:B------:R-:W-:Y:S04]  /*158c0*/  ISETP.GT.AND P0, PT, R2, 0x1, !P0 ;  /* 0x000000010200780c */ /* 0x000fe80004704270 */
[----:B------:R-:W-:Y:S04]  /*158d0*/  ISETP.LT.OR P0, PT, R3, 0x2, P0 ;  /* 0x000000020300780c */ /* 0x000fe80000701670 */
[----:B------:R-:W-:Y:S02]  /*158e0*/  FSEL R14, R190, -INF , !P0 ;  /* 0xff800000be0e7808 */ /* 0x000fe40004000000 */
[----:B------:R-:W-:Y:S04]  /*158f0*/  LOP3.LUT P0, RZ, R203, 0x4, RZ, 0xc0, !PT ;  /* 0x00000004cbff7812 */ /* 0x000fe8000780c0ff */
[C---:B------:R-:W-:Y:S04]  /*15900*/  ISETP.GT.AND P0, PT, R2.reuse, 0x8, !P0 ;  /* 0x000000080200780c */ /* 0x040fe80004704270 */
[----:B------:R-:W-:Y:S04]  /*15910*/  ISETP.LT.OR P0, PT, R3, 0x9, P0 ;  /* 0x000000090300780c */ /* 0x000fe80000701670 */
[----:B------:R-:W-:Y:S02]  /*15920*/  FSEL R18, R177, -INF , !P0 ;  /* 0xff800000b1127808 */ /* 0x000fe40004000000 */
[----:B------:R-:W-:Y:S04]  /*15930*/  LOP3.LUT P0, RZ, R203, 0x2, RZ, 0xc0, !PT ;  /* 0x00000002cbff7812 */ /* 0x000fe8000780c0ff */
[----:B------:R-:W-:Y:S04]  /*15940*/  ISETP.GT.AND P0, PT, R2, 0x9, !P0 ;  /* 0x000000090200780c */ /* 0x000fe80004704270 */
[----:B------:R-:W-:Y:S04]  /*15950*/  ISETP.LT.OR P0, PT, R3, 0xa, P0 ;  /* 0x0000000a0300780c */ /* 0x000fe80000701670 */
        /* <DEDUP_REMOVED lines=23> */
[----:B------:R-:W-:Y:S04]  /*15ad0*/  LOP3.LUT P0, RZ, R203, 0x10, RZ, 0xc0, !PT ;  /* 0x00000010cbff7812 */ /* 0x000fe8000780c0ff */
[C---:B------:R-:W-:Y:S04]  /*15ae0*/  ISETP.GT.AND P0, PT, R2.reuse, RZ, !P0 ;  /* 0x000000ff0200720c */ /* 0x040fe80004704270 */
        /* <DEDUP_REMOVED lines=24> */
.L_x_844:
[----:B------:R-:W-:Y:S04]  /*15c70*/  MOV R9, c[0x0][0x32c] ;  /* 0x0000cb0000097a02 */ /* 0x000fe80000000f00 */
[----:B------:R-:W-:Y:S11]  /*15c80*/  ISETP.NE.AND P0, PT, R9, 0x1, PT ;  /* 0x000000010900780c */ /* 0x000ff60003f05270 */
[----:B------:R-:W-:Y:S02]  /*15c90*/  @!UPT UIADD3 URZ, URZ, URZ, URZ ;  /* 0x0000003f3f3ff290 */ /* 0x000fe4000fffe03f */
[----:B------:R-:W-:Y:S05]  /*15ca0*/  @P0 IMAD.HI.U32 R9, R4, c[0x0][0x330], RZ ;  /* 0x0000cc0004090a27 */ /* 0x000fea00078e00ff */
[----:B------:R-:W-:Y:S02]  /*15cb0*/  @P0 SHF.R.U32.HI R4, RZ, c[0x0][0x334], R9 ;  /* 0x0000cd00ff040a19 */ /* 0x000fe40000011609 */
.L_x_845:
[----:B------:R-:W-:Y:S05]  /*15cc0*/  BSYNC B0 ;  /* 0x0000000000007941 */ /* 0x000fea0003800000 */
.L_x_843:
[----:B------:R-:W-:Y:S04]  /*15cd0*/  IMAD.IADD R9, R0, 0x1, -R49 ;  /* 0x0000000100097824 */ /* 0x000fe800078e0a31 */
[----:B------:R-:W-:Y:S05]  /*15ce0*/  IMAD R4, R4, c[0x0][0x32c], R9 ;  /* 0x0000cb0004047a24 */ /* 0x000fea00078e0209 */
[----:B------:R-:W-:Y:S02]  /*15cf0*/  IADD3 R9, R4, c[0x0][0x32c], RZ ;  /* 0x0000cb0004097a10 */ /* 0x000fe40007ffe0ff */
[----:B------:R-:W-:Y:S02]  /*15d00*/  IMNMX R2, R2, R4, !PT ;  /* 0x0000000402027217 */ /* 0x000fe40007800200 */
[----:B------:R-:W-:Y:S02]  /*15d10*/  IMNMX R3, R3, R9, PT ;  /* 0x0000000903037217 */ /* 0x000fe40003800200 */
.L_x_842:
        /* <DEDUP_REMOVED lines=61> */
.L_x_848:
[----:B------:R-:W-:Y:S04]  /*160f0*/  MOV R5, c[0x0][0x32c] ;  /* 0x0000cb0000057a02 */ /* 0x000fe80000000f00 */
[----:B------:R-:W-:Y:S11]  /*16100*/  ISETP.NE.AND P0, PT, R5, 0x1, PT ;  /* 0x000000010500780c */ /* 0x000ff60003f05270 */
[----:B------:R-:W-:Y:S02]  /*16110*/  @!UPT UIADD3 URZ, URZ, URZ, URZ ;  /* 0x0000003f3f3ff290 */ /* 0x000fe4000fffe03f */
[----:B------:R-:W-:Y:S05]  /*16120*/  @P0 IMAD.HI.U32 R5, R4, c[0x0][0x330], RZ ;  /* 0x0000cc0004050a27 */ /* 0x000fea00078e00ff */
[----:B------:R-:W-:Y:S02]  /*16130*/  @P0 SHF.R.U32.HI R4, RZ, c[0x0][0x334], R5 ;  /* 0x0000cd00ff040a19 */ /* 0x000fe40000011605 */
.L_x_849:
[----:B------:R-:W-:Y:S05]  /*16140*/  BSYNC B0 ;  /* 0x0000000000007941 */ /* 0x000fea0003800000 */
.L_x_847:
[----:B------:R-:W-:Y:S04]  /*16150*/  IMAD.IADD R0, R0, 0x1, -R49 ;  /* 0x0000000100007824 */ /* 0x000fe800078e0a31 */
[----:B------:R-:W-:Y:S05]  /*16160*/  IMAD R0, R4, c[0x0][0x32c], R0 ;  /* 0x0000cb0004007a24 */ /* 0x000fea00078e0200 */
[----:B------:R-:W-:Y:S02]  /*16170*/  IADD3 R4, R0, c[0x0][0x32c], RZ ;  /* 0x0000cb0000047a10 */ /* 0x000fe40007ffe0ff */
[----:B------:R-:W-:Y:S02]  /*16180*/  IMNMX R2, R2, R0, !PT ;  /* 0x0000000002027217 */ /* 0x000fe40007800200 */
[----:B------:R-:W-:Y:S02]  /*16190*/  IMNMX R3, R3, R4, PT ;  /* 0x0000000403037217 */ /* 0x000fe40003800200 */
.L_x_846:
[----:B------:R-:W-:Y:S02]  /*161a0*/  LOP3.LUT P0, RZ, R203, 0x10, RZ, 0xc0, !PT ;  /* 0x00000010cbff7812 */ /* 0x000fe4000780c0ff */
        /* <DEDUP_REMOVED lines=58> */
[C---:B------:R-:W-:Y:S01]  /*16550*/  ISETP.GT.AND P0, PT, R2.reuse, 0x21, !P2 ;  /* 0x000000210200780c */ /* 0x040fe20005704270 */
[----:B------:R-:W2:Y:S01]  /*16560*/  SHFL.BFLY PT, R7, R4, 0x2, 0x1f ;  /* 0x0c401f0004077f89 */ /* 0x000ea200000e0000 */
[----:B------:R-:W-:Y:S02]  /*16570*/  LOP3.LUT P6, RZ, R203, 0x20, RZ, 0xc0, !PT ;  /* 0x00000020cbff7812 */ /* 0x000fe400078cc0ff */
        /* <DEDUP_REMOVED lines=8> */
[----:B------:R-:W-:Y:S02]  /*16600*/  ISETP.GT.AND P0, PT, R2, 0x29, !P6 ;  /* 0x000000290200780c */ /* 0x000fe40007704270 */
[----:B------:R-:W-:Y:S02]  /*16610*/  FMNMX.FTZ R5, R17, R5, !PT ;  /* 0x0000000511057209 */ /* 0x000fe40007810000 */
[----:B------:R-:W-:Y:S01]  /*16620*/  ISETP.LT.OR P0, PT, R3, 0x2a, P0 ;  /* 0x0000002a0300780c */ /* 0x000fe20000701670 */
[----:B------:R-:W-:Y:S01]  /*16630*/  FMUL.FTZ R3, R108, c[0x0][0x2d0] ;  /* 0x0000b4006c037a20 */ /* 0x000fe20000410000 */
[----:B------:R-:W-:Y:S02]  /*16640*/  FMNMX.FTZ R5, R20, R5, !PT ;  /* 0x0000000514057209 */ /* 0x000fe40007810000 */
[----:B------:R-:W-:Y:S02]  /*16650*/  FSEL R105, R169, -INF , !P0 ;  /* 0xff800000a9697808 */ /* 0x000fe40004000000 */
[----:B------:R-:W-:Y:S02]  /*16660*/  FSETP.NEU.FTZ.AND P0, PT, R108, -INF , PT ;  /* 0xff8000006c00780b */ /* 0x000fe40003f1d000 */
[----:B--2---:R-:W-:Y:S02]  /*16670*/  FMNMX.FTZ R0, R4, R7, !PT ;  /* 0x0000000704007209 */ /* 0x004fe40007810000 */
[----:B------:R-:W-:Y:S02]  /*16680*/  FSEL R7, R3, RZ, P0 ;  /* 0x000000ff03077208 */ /* 0x000fe40000000000 */
[----:B------:R-:W-:Y:S03]  /*16690*/  FMNMX.FTZ R5, R30, R5, !PT ;  /* 0x000000051e057209 */ /* 0x000fe60007810000 */
[--C-:B------:R-:W-:Y:S01]  /*166a0*/  FFMA.FTZ R4, R12, c[0x0][0x2d0], -R7.reuse ;  /* 0x0000b4000c047a23 */ /* 0x100fe20000010807 */
[----:B------:R-:W-:Y:S01]  /*166b0*/  FMNMX.FTZ R5, R29, R5, !PT ;  /* 0x000000051d057209 */ /* 0x000fe20007810000 */
[--C-:B------:R-:W-:Y:S02]  /*166c0*/  FFMA.FTZ R3, R8, c[0x0][0x2d0], -R7.reuse ;  /* 0x0000b40008037a23 */ /* 0x100fe40000010807 */
[----:B------:R1:W-:Y:S01]  /*166d0*/  MUFU.EX2 R240, R4 ;  /* 0x0000000400f07308 */ /* 0x0003e20000000800 */
[----:B------:R-:W-:Y:S01]  /*166e0*/  FMNMX.FTZ R5, R28, R5, !PT ;  /* 0x000000051c057209 */ /* 0x000fe20007810000 */
[--C-:B------:R-:W-:Y:S02]  /*166f0*/  FFMA.FTZ R213, R48, c[0x0][0x2d0], -R7.reuse ;  /* 0x0000b40030d57a23 */ /* 0x100fe40000010807 */
[--C-:B------:R-:W-:Y:S01]  /*16700*/  FFMA.FTZ R185, R46, c[0x0][0x2d0], -R7.reuse ;  /* 0x0000b4002eb97a23 */ /* 0x100fe20000010807 */
[----:B------:R-:W-:Y:S01]  /*16710*/  FMNMX.FTZ R5, R27, R5, !PT ;  /* 0x000000051b057209 */ /* 0x000fe20007810000 */
[--C-:B------:R-:W-:Y:S02]  /*16720*/  FFMA.FTZ R184, R45, c[0x0][0x2d0], -R7.reuse ;  /* 0x0000b4002db87a23 */ /* 0x100fe40000010807 */
[--C-:B------:R-:W-:Y:S01]  /*16730*/  FFMA.FTZ R183, R44, c[0x0][0x2d0], -R7.reuse ;  /* 0x0000b4002cb77a23 */ /* 0x100fe20000010807 */
[----:B------:R-:W-:Y:S01]  /*16740*/  FMNMX.FTZ R5, R26, R5, !PT ;  /* 0x000000051a057209 */ /* 0x000fe20007810000 */
[----:B------:R2:W3:Y:S01]  /*16750*/  MUFU.EX2 R228, R3 ;  /* 0x0000000300e47308 */ /* 0x0004e20000000800 */
[--C-:B------:R-:W-:Y:S02]  /*16760*/  FFMA.FTZ R182, R43, c[0x0][0x2d0], -R7.reuse ;  /* 0x0000b4002bb67a23 */ /* 0x100fe40000010807 */
[----:B------:R-:W-:Y:S01]  /*16770*/  FMNMX.FTZ R2, R25, R5, !PT ;  /* 0x0000000519027209 */ /* 0x000fe20007810000 */
[--C-:B------:R-:W-:Y:S01]  /*16780*/  FFMA.FTZ R214, R42, c[0x0][0x2d0], -R7.reuse ;  /* 0x0000b4002ad67a23 */ /* 0x100fe20000010807 */
[----:B------:R-:W4:Y:S01]  /*16790*/  SHFL.BFLY PT, R5, R0, 0x1, 0x1f ;  /* 0x0c201f0000057f89 */ /* 0x000f2200000e0000 */
[--C-:B------:R-:W-:Y:S01]  /*167a0*/  FFMA.FTZ R212, R47, c[0x0][0x2d0], -R7.reuse ;  /* 0x0000b4002fd47a23 */ /* 0x100fe20000010807 */
[----:B------:R-:W-:Y:S01]  /*167b0*/  FMNMX.FTZ R2, R33, R2, !PT ;  /* 0x0000000221027209 */ /* 0x000fe20007810000 */
[--C-:B------:R-:W-:Y:S02]  /*167c0*/  FFMA.FTZ R211, R41, c[0x0][0x2d0], -R7.reuse ;  /* 0x0000b40029d37a23 */ /* 0x100fe40000010807 */
[----:B------:R-:W-:Y:S01]  /*167d0*/  MUFU.EX2 R220, R185 ;  /* 0x000000b900dc7308 */ /* 0x000fe20000000800 */
[----:B------:R-:W-:Y:S01]  /*167e0*/  FMNMX.FTZ R2, R31, R2, !PT ;  /* 0x000000021f027209 */ /* 0x000fe20007810000 */
[--C-:B-1----:R-:W-:Y:S04]  /*167f0*/  FFMA.FTZ R4, R13, c[0x0][0x2d0], -R7.reuse ;  /* 0x0000b4000d047a23 */ /* 0x102fe80000010807 */
[----:B------:R-:W1:Y:S04]  /*16800*/  SHFL.BFLY PT, R6, R2, 0x2, 0x1f ;  /* 0x0c401f0002067f89 */ /* 0x000e6800000e0000 */
[----:B------:R5:W-:Y:S01]  /*16810*/  MUFU.EX2 R241, R4 ;  /* 0x0000000400f17308 */ /* 0x000be20000000800 */
[----:B--2---:R-:W-:Y:S02]  /*16820*/  FMNMX.FTZ R3, R15, R104, !PT ;  /* 0x000000680f037209 */ /* 0x004fe40007810000 */
[----:B---3--:R-:W-:Y:S02]  /*16830*/  F2FP.PACK_AB R168, R240, R228 ;  /* 0x000000e4f0a8723e */ /* 0x008fe400000000ff */
[----:B------:R-:W-:Y:S02]  /*16840*/  FMNMX.FTZ R3, R21, R3, !PT ;  /* 0x0000000315037209 */ /* 0x000fe40007810000 */
[----:B----4-:R-:W-:Y:S03]  /*16850*/  FMNMX.FTZ R107, R0, R5, !PT ;  /* 0x00000005006b7209 */ /* 0x010fe60007810000 */
[----:B------:R-:W-:Y:S01]  /*16860*/  MUFU.EX2 R223, R184 ;  /* 0x000000b800df7308 */ /* 0x000fe20000000800 */
[----:B------:R-:W-:Y:S04]  /*16870*/  FMNMX.FTZ R3, R22, R3, !PT ;  /* 0x0000000316037209 */ /* 0x000fe80007810000 */
[----:B------:R-:W-:Y:S02]  /*16880*/  FMNMX.FTZ R0, R24, R3, !PT ;  /* 0x0000000318007209 */ /* 0x000fe40007810000 */
[----:B------:R-:W-:Y:S02]  /*16890*/  FSEL R3, R108, RZ, P0 ;  /* 0x000000ff6c037208 */ /* 0x000fe40000000000 */
[----:B-1----:R-:W-:Y:S01]  /*168a0*/  FMNMX.FTZ R2, R2, R6, !PT ;  /* 0x0000000602027209 */ /* 0x002fe20007810000 */
[----:B------:R-:W-:Y:S01]  /*168b0*/  MUFU.EX2 R225, R183 ;  /* 0x000000b700e17308 */ /* 0x000fe20000000800 */
[----:B------:R-:W-:Y:S01]  /*168c0*/  FMNMX.FTZ R6, R172, R0, !PT ;  /* 0x00000000ac067209 */ /* 0x000fe20007810000 */
[C---:B------:R-:W-:Y:S01]  /*168d0*/  FMUL.FTZ R0, R107.reuse, c[0x0][0x2d0] ;  /* 0x0000b4006b007a20 */ /* 0x040fe20000410000 */
[----:B------:R-:W-:Y:S01]  /*168e0*/  FSETP.NEU.FTZ.AND P0, PT, R107, -INF , PT ;  /* 0xff8000006b00780b */ /* 0x000fe20003f1d000 */
[----:B-----5:R-:W-:Y:S01]  /*168f0*/  FFMA.FTZ R4, R19, c[0x0][0x2d0], -R7 ;  /* 0x0000b40013047a23 */ /* 0x020fe20000010807 */
[----:B------:R-:W-:Y:S01]  /*16900*/  FMNMX.FTZ R6, R173, R6, !PT ;  /* 0x00000006ad067209 */ /* 0x000fe20007810000 */
[----:B------:R-:W1:Y:S01]  /*16910*/  SHFL.BFLY PT, R5, R2, 0x1, 0x1f ;  /* 0x0c201f0002057f89 */ /* 0x000e6200000e0000 */
[----:B------:R-:W-:Y:S03]  /*16920*/  FSEL R8, R0, RZ, P0 ;  /* 0x000000ff00087208 */ /* 0x000fe60000000000 */
[----:B------:R2:W3:Y:S02]  /*16930*/  MUFU.EX2 R239, R4 ;  /* 0x0000000400ef7308 */ /* 0x0004e40000000800 */
[--C-:B------:R-:W-:Y:S02]  /*16940*/  FFMA.FTZ R0, R10, c[0x0][0x2d0], -R8.reuse ;  /* 0x0000b4000a007a23 */ /* 0x100fe40000010808 */
[--C-:B------:R-:W-:Y:S02]  /*16950*/  FFMA.FTZ R180, R39, c[0x0][0x2d0], -R8.reuse ;  /* 0x0000b40027b47a23 */ /* 0x100fe40000010808 */
[--C-:B------:R-:W-:Y:S02]  /*16960*/  FFMA.FTZ R179, R38, c[0x0][0x2d0], -R8.reuse ;  /* 0x0000b40026b37a23 */ /* 0x100fe40000010808 */
[--C-:B------:R-:W-:Y:S02]  /*16970*/  FFMA.FTZ R178, R37, c[0x0][0x2d0], -R8.reuse ;  /* 0x0000b40025b27a23 */ /* 0x100fe40000010808 */
[----:B------:R4:W-:Y:S01]  /*16980*/  MUFU.EX2 R215, R0 ;  /* 0x0000000000d77308 */ /* 0x0009e20000000800 */
[--C-:B------:R-:W-:Y:S02]  /*16990*/  FFMA.FTZ R177, R36, c[0x0][0x2d0], -R8.reuse ;  /* 0x0000b40024b17a23 */ /* 0x100fe40000010808 */
[----:B------:R-:W-:Y:S01]  /*169a0*/  LDSM.16.MT88.4 R36, [R167] ;  /* 0x00000000a724783b */ /* 0x000fe20000004200 */
[--C-:B------:R-:W-:Y:S02]  /*169b0*/  FFMA.FTZ R210, R35, c[0x0][0x2d0], -R8.reuse ;  /* 0x0000b40023d27a23 */ /* 0x100fe40000010808 */
[--C-:B------:R-:W-:Y:S02]  /*169c0*/  FFMA.FTZ R209, R40, c[0x0][0x2d0], -R8.reuse ;  /* 0x0000b40028d17a23 */ /* 0x100fe40000010808 */
[--C-:B------:R-:W-:Y:S01]  /*169d0*/  FFMA.FTZ R208, R34, c[0x0][0x2d0], -R8.reuse ;  /* 0x0000b40022d07a23 */ /* 0x100fe20000010808 */
[----:B-1----:R-:W-:Y:S01]  /*169e0*/  FMNMX.FTZ R106, R2, R5, !PT ;  /* 0x00000005026a7209 */ /* 0x002fe20007810000 */
[--C-:B------:R-:W-:Y:S01]  /*169f0*/  FFMA.FTZ R207, R32, c[0x0][0x2d0], -R8.reuse ;  /* 0x0000b40020cf7a23 */ /* 0x100fe20000010808 */
[----:B------:R-:W-:Y:S01]  /*16a00*/  FSEL R5, R107, RZ, P0 ;  /* 0x000000ff6b057208 */ /* 0x000fe20000000000 */
[----:B------:R-:W-:Y:S01]  /*16a10*/  MUFU.EX2 R222, R179 ;  /* 0x000000b300de7308 */ /* 0x000fe20000000800 */
[----:B--2---:R-:W-:Y:S01]  /*16a20*/  FMNMX.FTZ R4, R174, R6, !PT ;  /* 0x00000006ae047209 */ /* 0x004fe20007810000 */
[--C-:B------:R-:W-:Y:S01]  /*16a30*/  FFMA.FTZ R6, R23, c[0x0][0x2d0], -R8.reuse ;  /* 0x0000b40017067a23 */ /* 0x100fe20000010808 */
[----:B------:R-:W-:Y:S02]  /*16a40*/  FSETP.NEU.FTZ.AND P0, PT, R106, -INF , PT ;  /* 0xff8000006a00780b */ /* 0x000fe40003f1d000 */
[----:B------:R-:W-:Y:S02]  /*16a50*/  FMNMX.FTZ R4, R175, R4, !PT ;  /* 0x00000004af047209 */ /* 0x000fe40007810000 */
[----:B---3--:R-:W-:Y:S03]  /*16a60*/  F2FP.PACK_AB R170, R239, R241 ;  /* 0x000000f1efaa723e */ /* 0x008fe600000000ff */
[----:B------:R-:W-:Y:S01]  /*16a70*/  MUFU.EX2 R237, R6 ;  /* 0x0000000600ed7308 */ /* 0x000fe20000000800 */
[----:B----4-:R-:W-:Y:S01]  /*16a80*/  FMNMX.FTZ R0, R186, R4, !PT ;  /* 0x00000004ba007209 */ /* 0x010fe20007810000 */
[--C-:B------:R-:W-:Y:S03]  /*16a90*/  FFMA.FTZ R4, R14, c[0x0][0x2d0], -R8.reuse ;  /* 0x0000b4000e047a23 */ /* 0x100fe60000010808 */
[----:B------:R-:W-:Y:S04]  /*16aa0*/  FMNMX.FTZ R0, R187, R0, !PT ;  /* 0x00000000bb007209 */ /* 0x000fe80007810000 */
[----:B------:R-:W-:Y:S01]  /*16ab0*/  FMNMX.FTZ R0, R188, R0, !PT ;  /* 0x00000000bc007209 */ /* 0x000fe20007810000 */
[----:B------:R1:W2:Y:S03]  /*16ac0*/  MUFU.EX2 R235, R4 ;  /* 0x0000000400eb7308 */ /* 0x0002a60000000800 */
[----:B------:R-:W-:Y:S05]  /*16ad0*/  FMNMX.FTZ R0, R105, R0, !PT ;  /* 0x0000000069007209 */ /* 0x000fea0007810000 */
[----:B------:R-:W3:Y:S02]  /*16ae0*/  SHFL.BFLY PT, R2, R0, 0x2, 0x1f ;  /* 0x0c401f0000027f89 */ /* 0x000ee400000e0000 */
[----:B------:R-:W-:Y:S10]  /*16af0*/  MUFU.EX2 R224, R178 ;  /* 0x000000b200e07308 */ /* 0x000ff40000000800 */
[----:B------:R-:W-:Y:S01]  /*16b00*/  MUFU.EX2 R219, R180 ;  /* 0x000000b400db7308 */ /* 0x000fe20000000800 */
[----:B-1----:R-:W-:Y:S01]  /*16b10*/  FFMA.FTZ R4, R18, c[0x0][0x2d0], -R8 ;  /* 0x0000b40012047a23 */ /* 0x002fe20000010808 */
[----:B--2---:R-:W-:Y:S08]  /*16b20*/  F2FP.PACK_AB R169, R235, R215 ;  /* 0x000000d7eba9723e */ /* 0x004ff000000000ff */
[----:B------:R1:W2:Y:S10]  /*16b30*/  MUFU.EX2 R236, R4 ;  /* 0x0000000400ec7308 */ /* 0x0002b40000000800 */
[----:B------:R-:W-:Y:S10]  /*16b40*/  MUFU.EX2 R227, R182 ;  /* 0x000000b600e37308 */ /* 0x000ff40000000800 */
[----:B------:R-:W-:Y:S01]  /*16b50*/  MUFU.EX2 R226, R177 ;  /* 0x000000b100e27308 */ /* 0x000fe20000000800 */
[----:B-1----:R-:W-:Y:S01]  /*16b60*/  FMUL.FTZ R4, R106, c[0x0][0x2d0] ;  /* 0x0000b4006a047a20 */ /* 0x002fe20000410000 */
[----:B--2---:R-:W-:Y:S04]  /*16b70*/  F2FP.PACK_AB R171, R237, R236 ;  /* 0x000000ecedab723e */ /* 0x004fe800000000ff */
[----:B------:R-:W-:Y:S04]  /*16b80*/  FSEL R9, R4, RZ, P0 ;  /* 0x000000ff04097208 */ /* 0x000fe80000000000 */
[----:B------:R-:W-:Y:S01]  /*16b90*/  MUFU.EX2 R183, R214 ;  /* 0x000000d600b77308 */ /* 0x000fe20000000800 */
[--C-:B------:R-:W-:Y:S02]  /*16ba0*/  FFMA.FTZ R4, R11, c[0x0][0x2d0], -R9.reuse ;  /* 0x0000b4000b047a23 */ /* 0x100fe40000010809 */
[--C-:B------:R-:W-:Y:S02]  /*16bb0*/  FFMA.FTZ R176, R28, c[0x0][0x2d0], -R9.reuse ;  /* 0x0000b4001cb07a23 */ /* 0x100fe40000010809 */
[--C-:B------:R-:W-:Y:S05]  /*16bc0*/  FFMA.FTZ R181, R27, c[0x0][0x2d0], -R9.reuse ;  /* 0x0000b4001bb57a23 */ /* 0x100fea0000010809 */
[----:B------:R1:W-:Y:S01]  /*16bd0*/  MUFU.EX2 R231, R4 ;  /* 0x0000000400e77308 */ /* 0x0003e20000000800 */
[--C-:B------:R-:W-:Y:S02]  /*16be0*/  FFMA.FTZ R206, R26, c[0x0][0x2d0], -R9.reuse ;  /* 0x0000b4001ace7a23 */ /* 0x100fe40000010809 */
[--C-:B------:R-:W-:Y:S02]  /*16bf0*/  FFMA.FTZ R190, R25, c[0x0][0x2d0], -R9.reuse ;  /* 0x0000b40019be7a23 */ /* 0x100fe40000010809 */
[--C-:B------:R-:W-:Y:S02]  /*16c00*/  FFMA.FTZ R189, R33, c[0x0][0x2d0], -R9.reuse ;  /* 0x0000b40021bd7a23 */ /* 0x100fe40000010809 */
[--C-:B------:R-:W-:Y:S03]  /*16c10*/  FFMA.FTZ R191, R31, c[0x0][0x2d0], -R9.reuse ;  /* 0x0000b4001fbf7a23 */ /* 0x100fe60000010809 */
[----:B------:R-:W-:Y:S10]  /*16c20*/  MUFU.EX2 R221, R176 ;  /* 0x000000b000dd7308 */ /* 0x000ff40000000800 */
[----:B------:R-:W-:Y:S01]  /*16c30*/  MUFU.EX2 R216, R181 ;  /* 0x000000b500d87308 */ /* 0x000fe20000000800 */
[--C-:B-1----:R-:W-:Y:S09]  /*16c40*/  FFMA.FTZ R4, R16, c[0x0][0x2d0], -R9.reuse ;  /* 0x0000b40010047a23 */ /* 0x102ff20000010809 */
[----:B------:R3:W-:Y:S10]  /*16c50*/  MUFU.EX2 R232, R4 ;  /* 0x0000000400e87308 */ /* 0x0007f40000000800 */
[----:B------:R-:W-:Y:S10]  /*16c60*/  MUFU.EX2 R213, R213 ;  /* 0x000000d500d57308 */ /* 0x000ff40000000800 */
[----:B------:R-:W-:Y:S01]  /*16c70*/  MUFU.EX2 R210, R210 ;  /* 0x000000d200d27308 */ /* 0x000fe20000000800 */
[----:B---3--:R-:W-:Y:S01]  /*16c80*/  FMNMX.FTZ R4, R0, R2, !PT ;  /* 0x0000000200047209 */ /* 0x008fe20007810000 */
[----:B------:R-:W-:Y:S02]  /*16c90*/  FFMA.FTZ R0, R17, c[0x0][0x2d0], -R9 ;  /* 0x0000b40011007a23 */ /* 0x000fe40000010809 */
[----:B------:R-:W-:Y:S02]  /*16ca0*/  FADD.FTZ R2, -R5, R101 ;  /* 0x0000006505027221 */ /* 0x000fe40000010100 */
[----:B------:R-:W1:Y:S04]  /*16cb0*/  SHFL.BFLY PT, R6, R4, 0x1, 0x1f ;  /* 0x0c201f0004067f89 */ /* 0x000e6800000e0000 */
[----:B------:R2:W-:Y:S01]  /*16cc0*/  MUFU.EX2 R233, R0 ;  /* 0x0000000000e97308 */ /* 0x0005e20000000800 */
[----:B------:R-:W-:Y:S09]  /*16cd0*/  FMUL.FTZ R2, R2, c[0x0][0x2d0] ;  /* 0x0000b40002027a20 */ /* 0x000ff20000410000 */
[----:B------:R-:W3:Y:S10]  /*16ce0*/  MUFU.EX2 R2, R2 ;  /* 0x0000000200027308 */ /* 0x000ef40000000800 */
[----:B------:R-:W-:Y:S01]  /*16cf0*/  MUFU.EX2 R209, R209 ;  /* 0x000000d100d17308 */ /* 0x000fe20000000800 */
[----:B-1----:R-:W-:Y:S01]  /*16d00*/  FMNMX.FTZ R103, R4, R6, !PT ;  /* 0x0000000604677209 */ /* 0x002fe20007810000 */
[--C-:B--2---:R-:W-:Y:S04]  /*16d10*/  FFMA.FTZ R0, R20, c[0x0][0x2d0], -R9.reuse ;  /* 0x0000b40014007a23 */ /* 0x104fe80000010809 */
[----:B------:R-:W-:Y:S04]  /*16d20*/  FMUL.FTZ R4, R103, c[0x0][0x2d0] ;  /* 0x0000b40067047a20 */ /* 0x000fe80000410000 */
[----:B------:R1:W2:Y:S01]  /*16d30*/  MUFU.EX2 R242, R0 ;  /* 0x0000000000f27308 */ /* 0x0002a20000000800 */
[C---:B---3--:R-:W-:Y:S02]  /*16d40*/  FMUL.FTZ R6, R2.reuse, R114 ;  /* 0x0000007202067220 */ /* 0x048fe40000410000 */
[C---:B------:R-:W-:Y:S02]  /*16d50*/  FMUL.FTZ R7, R2.reuse, R115 ;  /* 0x0000007302077220 */ /* 0x040fe40000410000 */
[C---:B------:R-:W-:Y:S02]  /*16d60*/  FMUL.FTZ R18, R2.reuse, R126 ;  /* 0x0000007e02127220 */ /* 0x040fe40000410000 */
[C---:B------:R-:W-:Y:S03]  /*16d70*/  FMUL.FTZ R19, R2.reuse, R127 ;  /* 0x0000007f02137220 */ /* 0x040fe60000410000 */
[----:B------:R-:W-:Y:S01]  /*16d80*/  MUFU.EX2 R212, R212 ;  /* 0x000000d400d47308 */ /* 0x000fe20000000800 */
[C---:B------:R-:W-:Y:S02]  /*16d90*/  FMUL.FTZ R34, R2.reuse, R142 ;  /* 0x0000008e02227220 */ /* 0x040fe40000410000 */
[C---:B------:R-:W-:Y:S02]  /*16da0*/  FMUL.FTZ R35, R2.reuse, R143 ;  /* 0x0000008f02237220 */ /* 0x040fe40000410000 */
[C---:B------:R-:W-:Y:S02]  /*16db0*/  FMUL.FTZ R50, R2.reuse, R162 ;  /* 0x000000a202327220 */ /* 0x040fe40000410000 */
[C---:B------:R-:W-:Y:S02]  /*16dc0*/  FMUL.FTZ R51, R2.reuse, R163 ;  /* 0x000000a302337220 */ /* 0x040fe40000410000 */
[C---:B------:R-:W-:Y:S01]  /*16dd0*/  FMUL.FTZ R54, R2.reuse, R54 ;  /* 0x0000003602367220 */ /* 0x040fe20000410000 */
[----:B------:R-:W-:Y:S01]  /*16de0*/  MUFU.EX2 R211, R211 ;  /* 0x000000d300d37308 */ /* 0x000fe20000000800 */
[----:B------:R-:W-:Y:S02]  /*16df0*/  FMUL.FTZ R55, R2, R55 ;  /* 0x0000003702377220 */ /* 0x000fe40000410000 */
[----:B-1----:R-:W-:Y:S01]  /*16e00*/  FADD.FTZ R0, -R3, R100 ;  /* 0x0000006403007221 */ /* 0x002fe20000010100 */
[----:B--2---:R-:W-:Y:S01]  /*16e10*/  F2FP.PACK_AB R114, R242, R233 ;  /* 0x000000e9f272723e */ /* 0x004fe200000000ff */
[----:B------:R-:W-:Y:S02]  /*16e20*/  FMUL.FTZ R66, R2, R66 ;  /* 0x0000004202427220 */ /* 0x000fe40000410000 */
[----:B------:R-:W-:Y:S02]  /*16e30*/  FMUL.FTZ R0, R0, c[0x0][0x2d0] ;  /* 0x0000b40000007a20 */ /* 0x000fe40000410000 */
[C---:B------:R-:W-:Y:S01]  /*16e40*/  FMUL.FTZ R67, R2.reuse, R67 ;  /* 0x0000004302437220 */ /* 0x040fe20000410000 */
[----:B------:R-:W-:Y:S01]  /*16e50*/  MUFU.EX2 R208, R208 ;  /* 0x000000d000d07308 */ /* 0x000fe20000000800 */
[C---:B------:R-:W-:Y:S02]  /*16e60*/  FMUL.FTZ R70, R2.reuse, R70 ;  /* 0x0000004602467220 */ /* 0x040fe40000410000 */
[C---:B------:R-:W-:Y:S02]  /*16e70*/  FMUL.FTZ R71, R2.reuse, R71 ;  /* 0x0000004702477220 */ /* 0x040fe40000410000 */
[C---:B------:R-:W-:Y:S02]  /*16e80*/  FMUL.FTZ R82, R2.reuse, R82 ;  /* 0x0000005202527220 */ /* 0x040fe40000410000 */
[C---:B------:R-:W-:Y:S02]  /*16e90*/  FMUL.FTZ R83, R2.reuse, R83 ;  /* 0x0000005302537220 */ /* 0x040fe40000410000 */
[C---:B------:R-:W-:Y:S01]  /*16ea0*/  FMUL.FTZ R98, R2.reuse, R98 ;  /* 0x0000006202627220 */ /* 0x040fe20000410000 */
[----:B------:R1:W2:Y:S01]  /*16eb0*/  MUFU.EX2 R3, R0 ;  /* 0x0000000000037308 */ /* 0x0002a20000000800 */
[C---:B------:R-:W-:Y:S02]  /*16ec0*/  FMUL.FTZ R99, R2.reuse, R99 ;  /* 0x0000006302637220 */ /* 0x040fe40000410000 */
[C---:B------:R-:W-:Y:S02]  /*16ed0*/  FMUL.FTZ R86, R2.reuse, R86 ;  /* 0x0000005602567220 */ /* 0x040fe40000410000 */
[----:B------:R-:W-:Y:S05]  /*16ee0*/  FMUL.FTZ R87, R2, R87 ;  /* 0x0000005702577220 */ /* 0x000fea0000410000 */
[----:B------:R-:W-:Y:S10]  /*16ef0*/  MUFU.EX2 R207, R207 ;  /* 0x000000cf00cf7308 */ /* 0x000ff40000000800 */
[----:B------:R-:W-:Y:S01]  /*16f00*/  MUFU.EX2 R182, R206 ;  /* 0x000000ce00b67308 */ /* 0x000fe20000000800 */
[----:B-1----:R-:W-:Y:S01]  /*16f10*/  FSEL R0, R106, RZ, P0 ;  /* 0x000000ff6a007208 */ /* 0x002fe20000000000 */
[----:B--2---:R-:W-:Y:S01]  /*16f20*/  FMUL.FTZ R5, R3, R113 ;  /* 0x0000007103057220 */ /* 0x004fe20000410000 */
[----:B------:R-:W-:Y:S01]  /*16f30*/  FSETP.NEU.FTZ.AND P0, PT, R103, -INF , PT ;  /* 0xff8000006700780b */ /* 0x000fe20003f1d000 */
[----:B------:R-:W-:Y:S02]  /*16f40*/  FMUL.FTZ R16, R3, R124 ;  /* 0x0000007c03107220 */ /* 0x000fe40000410000 */
[----:B------:R-:W-:Y:S01]  /*16f50*/  FADD.FTZ R0, -R0, R102 ;  /* 0x0000006600007221 */ /* 0x000fe20000010100 */
[----:B------:R-:W-:Y:S01]  /*16f60*/  FSEL R101, R4, RZ, P0 ;  /* 0x000000ff04657208 */ /* 0x000fe20000000000 */
[----:B------:R-:W-:Y:S02]  /*16f70*/  FFMA.FTZ R102, R29, c[0x0][0x2d0], -R9 ;  /* 0x0000b4001d667a23 */ /* 0x000fe40000010809 */
[----:B------:R-:W-:Y:S01]  /*16f80*/  MUFU.EX2 R185, R190 ;  /* 0x000000be00b97308 */ /* 0x000fe20000000800 */
[----:B------:R-:W-:Y:S02]  /*16f90*/  FMUL.FTZ R0, R0, c[0x0][0x2d0] ;  /* 0x0000b40000007a20 */ /* 0x000fe40000410000 */
[--C-:B------:R-:W-:Y:S02]  /*16fa0*/  FFMA.FTZ R4, R24, c[0x0][0x2d0], -R101.reuse ;  /* 0x0000b40018047a23 */ /* 0x100fe40000010865 */
[C---:B------:R-:W-:Y:S02]  /*16fb0*/  FMUL.FTZ R17, R3.reuse, R125 ;  /* 0x0000007d03117220 */ /* 0x040fe40000410000 */
[C---:B------:R-:W-:Y:S01]  /*16fc0*/  FMUL.FTZ R32, R3.reuse, R140 ;  /* 0x0000008c03207220 */ /* 0x040fe20000410000 */
[----:B------:R-:W-:Y:S01]  /*16fd0*/  LDSM.16.MT88.4 R124, [R167+0x400] ;  /* 0x00040000a77c783b */ /* 0x000fe20000004200 */
[C---:B------:R-:W-:Y:S01]  /*16fe0*/  FMUL.FTZ R33, R3.reuse, R141 ;  /* 0x0000008d03217220 */ /* 0x040fe20000410000 */
[----:B------:R1:W2:Y:S01]  /*16ff0*/  MUFU.EX2 R100, R0 ;  /* 0x0000000000647308 */ /* 0x0002a20000000800 */
[C---:B------:R-:W-:Y:S02]  /*17000*/  FMUL.FTZ R48, R3.reuse, R160 ;  /* 0x000000a003307220 */ /* 0x040fe40000410000 */
[C---:B------:R-:W-:Y:S02]  /*17010*/  FMUL.FTZ R49, R3.reuse, R161 ;  /* 0x000000a103317220 */ /* 0x040fe40000410000 */
[C---:B------:R-:W-:Y:S01]  /*17020*/  FMUL.FTZ R52, R3.reuse, R52 ;  /* 0x0000003403347220 */ /* 0x040fe20000410000 */
[----:B------:R-:W-:Y:S01]  /*17030*/  LDSM.16.MT88.4 R140, [R167+0x800] ;  /* 0x00080000a78c783b */ /* 0x000fe20000004200 */
[C---:B------:R-:W-:Y:S02]  /*17040*/  FMUL.FTZ R53, R3.reuse, R53 ;  /* 0x0000003503357220 */ /* 0x040fe40000410000 */
[C---:B------:R-:W-:Y:S01]  /*17050*/  FMUL.FTZ R64, R3.reuse, R64 ;  /* 0x0000004003407220 */ /* 0x040fe20000410000 */
[----:B------:R3:W-:Y:S01]  /*17060*/  MUFU.EX2 R234, R4 ;  /* 0x0000000400ea7308 */ /* 0x0007e20000000800 */
[C---:B------:R-:W-:Y:S02]  /*17070*/  FMUL.FTZ R65, R3.reuse, R65 ;  /* 0x0000004103417220 */ /* 0x040fe40000410000 */
[C---:B------:R-:W-:Y:S01]  /*17080*/  FMUL.FTZ R68, R3.reuse, R68 ;  /* 0x0000004403447220 */ /* 0x040fe20000410000 */
[----:B------:R-:W-:Y:S01]  /*17090*/  LDSM.16.MT88.4 R160, [R166+0x1400] ;  /* 0x00140000a6a0783b */ /* 0x000fe20000004200 */
[C---:B------:R-:W-:Y:S02]  /*170a0*/  FMUL.FTZ R69, R3.reuse, R69 ;  /* 0x0000004503457220 */ /* 0x040fe40000410000 */
[C---:B------:R-:W-:Y:S02]  /*170b0*/  FMUL.FTZ R80, R3.reuse, R80 ;  /* 0x0000005003507220 */ /* 0x040fe40000410000 */
[C---:B------:R-:W-:Y:S01]  /*170c0*/  FMUL.FTZ R81, R3.reuse, R81 ;  /* 0x0000005103517220 */ /* 0x040fe20000410000 */
[----:B------:R-:W-:Y:S01]  /*170d0*/  MUFU.EX2 R218, R102 ;  /* 0x0000006600da7308 */ /* 0x000fe20000000800 */
[C---:B------:R-:W-:Y:S02]  /*170e0*/  FMUL.FTZ R96, R3.reuse, R96 ;  /* 0x0000006003607220 */ /* 0x040fe40000410000 */
[----:B------:R-:W-:Y:S02]  /*170f0*/  FMUL.FTZ R97, R3, R97 ;  /* 0x0000006103617220 */ /* 0x000fe40000410000 */
[--C-:B-1----:R-:W-:Y:S02]  /*17100*/  FFMA.FTZ R0, R15, c[0x0][0x2d0], -R101.reuse ;  /* 0x0000b4000f007a23 */ /* 0x102fe40000010865 */
[C---:B--2---:R-:W-:Y:S02]  /*17110*/  FMUL.FTZ R8, R100.reuse, R116 ;  /* 0x0000007464087220 */ /* 0x044fe40000410000 */
[C---:B------:R-:W-:Y:S01]  /*17120*/  FMUL.FTZ R12, R100.reuse, R120 ;  /* 0x00000078640c7220 */ /* 0x040fe20000410000 */
[----:B------:R1:W-:Y:S01]  /*17130*/  MUFU.EX2 R229, R0 ;  /* 0x0000000000e57308 */ /* 0x0003e20000000800 */
[C---:B------:R-:W-:Y:S02]  /*17140*/  FMUL.FTZ R13, R100.reuse, R121 ;  /* 0x00000079640d7220 */ /* 0x040fe40000410000 */
[----:B------:R-:W-:Y:S02]  /*17150*/  FMUL.FTZ R24, R100, R132 ;  /* 0x0000008464187220 */ /* 0x000fe40000410000 */
[----:B---3--:R-:W-:Y:S01]  /*17160*/  FMUL.FTZ R4, R3, R112 ;  /* 0x0000007003047220 */ /* 0x008fe20000410000 */
[----:B------:R-:W-:Y:S01]  /*17170*/  F2FP.PACK_AB R112, R232, R231 ;  /* 0x000000e7e870723e */ /* 0x000fe200000000ff */
        /* <DEDUP_REMOVED lines=10> */
[C---:B------:R-:W-:Y:S02]  /*17220*/  FMUL.FTZ R57, R100.reuse, R57 ;  /* 0x0000003964397220 */ /* 0x040fe40000410000 */
[--C-:B-1----:R-:W-:Y:S02]  /*17230*/  FFMA.FTZ R0, R21, c[0x0][0x2d0], -R101.reuse ;  /* 0x0000b40015007a23 */ /* 0x102fe40000010865 */
[C---:B------:R-:W-:Y:S02]  /*17240*/  FMUL.FTZ R60, R100.reuse, R60 ;  /* 0x0000003c643c7220 */ /* 0x040fe40000410000 */
[C---:B------:R-:W-:Y:S01]  /*17250*/  FMUL.FTZ R61, R100.reuse, R61 ;  /* 0x0000003d643d7220 */ /* 0x040fe20000410000 */
[----:B------:R1:W2:Y:S01]  /*17260*/  MUFU.EX2 R230, R0 ;  /* 0x0000000000e67308 */ /* 0x0002a20000000800 */
[C---:B------:R-:W-:Y:S02]  /*17270*/  FMUL.FTZ R72, R100.reuse, R72 ;  /* 0x0000004864487220 */ /* 0x040fe40000410000 */
[C---:B------:R-:W-:Y:S02]  /*17280*/  FMUL.FTZ R73, R100.reuse, R73 ;  /* 0x0000004964497220 */ /* 0x040fe40000410000 */
[C---:B------:R-:W-:Y:S02]  /*17290*/  FMUL.FTZ R76, R100.reuse, R76 ;  /* 0x0000004c644c7220 */ /* 0x040fe40000410000 */
[----:B------:R-:W-:Y:S02]  /*172a0*/  FMUL.FTZ R77, R100, R77 ;  /* 0x0000004d644d7220 */ /* 0x000fe40000410000 */
[--C-:B------:R-:W-:Y:S01]  /*172b0*/  FFMA.FTZ R102, R172, c[0x0][0x2d0], -R101.reuse ;  /* 0x0000b400ac667a23 */ /* 0x100fe20000010865 */
[----:B------:R-:W-:Y:S01]  /*172c0*/  F2FP.PACK_AB R172, R185, R182 ;  /* 0x000000b6b9ac723e */ /* 0x000fe200000000ff */
[C---:B------:R-:W-:Y:S02]  /*172d0*/  FMUL.FTZ R84, R3.reuse, R84 ;  /* 0x0000005403547220 */ /* 0x040fe40000410000 */
[----:B------:R3:W-:Y:S01]  /*172e0*/  MUFU.EX2 R179, R102 ;  /* 0x0000006600b37308 */ /* 0x0007e20000000800 */
[----:B------:R-:W-:Y:S02]  /*172f0*/  FMUL.FTZ R85, R3, R85 ;  /* 0x0000005503557220 */ /* 0x000fe40000410000 */
[C---:B------:R-:W-:Y:S02]  /*17300*/  FMUL.FTZ R88, R100.reuse, R88 ;  /* 0x0000005864587220 */ /* 0x040fe40000410000 */
[C---:B------:R-:W-:Y:S02]  /*17310*/  FMUL.FTZ R89, R100.reuse, R89 ;  /* 0x0000005964597220 */ /* 0x040fe40000410000 */
[C---:B------:R-:W-:Y:S02]  /*17320*/  FMUL.FTZ R92, R100.reuse, R92 ;  /* 0x0000005c645c7220 */ /* 0x040fe40000410000 */
[----:B------:R-:W-:Y:S02]  /*17330*/  FMUL.FTZ R93, R100, R93 ;  /* 0x0000005d645d7220 */ /* 0x000fe40000410000 */
[----:B-1----:R-:W-:Y:S01]  /*17340*/  FFMA.FTZ R0, R22, c[0x0][0x2d0], -R101 ;  /* 0x0000b40016007a23 */ /* 0x002fe20000010865 */
[----:B--2---:R-:W-:Y:S01]  /*17350*/  F2FP.PACK_AB R113, R230, R229 ;  /* 0x000000e5e671723e */ /* 0x004fe200000000ff */
[----:B------:R-:W1:Y:S01]  /*17360*/  LDSM.16.MT88.4 R20, [R166] ;  /* 0x00000000a614783b */ /* 0x000e620000004200 */
[----:B------:R-:W-:Y:S01]  /*17370*/  FFMA.FTZ R132, R2, R245, R215 ;  /* 0x000000f502847223 */ /* 0x000fe200000100d7 */
[----:B------:R2:W4:Y:S01]  /*17380*/  MUFU.EX2 R238, R0 ;  /* 0x0000000000ee7308 */ /* 0x0005220000000800 */
[----:B---3--:R-:W-:Y:S09]  /*17390*/  FFMA.FTZ R102, R173, c[0x0][0x2d0], -R101 ;  /* 0x0000b400ad667a23 */ /* 0x008ff20000010865 */
[----:B------:R3:W-:Y:S01]  /*173a0*/  MUFU.EX2 R178, R102 ;  /* 0x0000006600b27308 */ /* 0x0007e20000000800 */
[----:B--2---:R-:W-:Y:S02]  /*173b0*/  FSEL R0, R103, RZ, P0 ;  /* 0x000000ff67007208 */ /* 0x004fe40000000000 */
[----:B----4-:R-:W-:Y:S02]  /*173c0*/  F2FP.PACK_AB R115, R234, R238 ;  /* 0x000000eeea73723e */ /* 0x010fe400000000ff */
[C---:B------:R-:W-:Y:S01]  /*173d0*/  ISETP.GT.AND P0, PT, R205.reuse, R244, PT ;  /* 0x000000f4cd00720c */ /* 0x040fe20003f04270 */
[----:B------:R-:W-:Y:S01]  /*173e0*/  FADD.FTZ R0, -R0, R104 ;  /* 0x0000006800007221 */ /* 0x000fe20000010100 */
[----:B------:R-:W-:Y:S01]  /*173f0*/  IADD3 R205, R205, -0x1, RZ ;  /* 0xffffffffcdcd7810 */ /* 0x000fe20007ffe0ff */
[----:B------:R-:W-:Y:S02]  /*17400*/  FFMA.FTZ R104, R30, c[0x0][0x2d0], -R9 ;  /* 0x0000b4001e687a23 */ /* 0x000fe40000010809 */
[----:B------:R-:W-:Y:S02]  /*17410*/  FMUL.FTZ R0, R0, c[0x0][0x2d0] ;  /* 0x0000b40000007a20 */ /* 0x000fe40000410000 */
[----:B------:R-:W-:Y:S01]  /*17420*/  FMUL.FTZ R9, R100, R117 ;  /* 0x0000007564097220 */ /* 0x000fe20000410000 */
[----:B------:R-:W-:Y:S01]  /*17430*/  MUFU.EX2 R217, R104 ;  /* 0x0000006800d97308 */ /* 0x000fe20000000800 */
[--C-:B---3--:R-:W-:Y:S01]  /*17440*/  FFMA.FTZ R102, R174, c[0x0][0x2d0], -R101.reuse ;  /* 0x0000b400ae667a23 */ /* 0x108fe20000010865 */
[-C--:B-1----:R-:W-:Y:S01]  /*17450*/  HMMA.16816.F32 R4, R168, R20.reuse, R4 ;  /* 0x00000014a804723c */ /* 0x082fe20000001804 */
[----:B------:R-:W-:Y:S07]  /*17460*/  F2FP.PACK_AB R174, R184, R189 ;  /* 0x000000bdb8ae723e */ /* 0x000fee00000000ff */
[----:B------:R-:W1:Y:S10]  /*17470*/  MUFU.EX2 R0, R0 ;  /* 0x0000000000007308 */ /* 0x000e740000000800 */
[----:B------:R2:W-:Y:S01]  /*17480*/  MUFU.EX2 R180, R102 ;  /* 0x0000006600b47308 */ /* 0x0005e20000000800 */
[C---:B-1----:R-:W-:Y:S02]  /*17490*/  FMUL.FTZ R10, R0.reuse, R118 ;  /* 0x00000076000a7220 */ /* 0x042fe40000410000 */
[C---:B------:R-:W-:Y:S02]  /*174a0*/  FMUL.FTZ R11, R0.reuse, R119 ;  /* 0x00000077000b7220 */ /* 0x040fe40000410000 */
[----:B------:R-:W1:Y:S01]  /*174b0*/  LDSM.16.MT88.4 R116, [R166+0xc00] ;  /* 0x000c0000a674783b */ /* 0x000e620000004200 */
[C---:B------:R-:W-:Y:S02]  /*174c0*/  FMUL.FTZ R14, R0.reuse, R122 ;  /* 0x0000007a000e7220 */ /* 0x040fe40000410000 */
[C---:B------:R-:W-:Y:S02]  /*174d0*/  FMUL.FTZ R15, R0.reuse, R123 ;  /* 0x0000007b000f7220 */ /* 0x040fe40000410000 */
[C---:B------:R-:W-:Y:S01]  /*174e0*/  HMMA.16816.F32 R8, R112.reuse, R20, R8 ;  /* 0x000000147008723c */ /* 0x040fe20000001808 */
[C---:B------:R-:W-:Y:S02]  /*174f0*/  FMUL.FTZ R42, R0.reuse, R150 ;  /* 0x00000096002a7220 */ /* 0x040fe40000410000 */
[----:B------:R-:W-:Y:S01]  /*17500*/  LDSM.16.MT88.4 R120, [R166+0x400] ;  /* 0x00040000a678783b */ /* 0x000fe20000004200 */
[C---:B------:R-:W-:Y:S02]  /*17510*/  FMUL.FTZ R43, R0.reuse, R151 ;  /* 0x00000097002b7220 */ /* 0x040fe40000410000 */
[C---:B------:R-:W-:Y:S02]  /*17520*/  FMUL.FTZ R46, R0.reuse, R158 ;  /* 0x0000009e002e7220 */ /* 0x040fe40000410000 */
[-C--:B------:R-:W-:Y:S01]  /*17530*/  HMMA.16816.F32 R12, R112, R22.reuse, R12 ;  /* 0x00000016700c723c */ /* 0x080fe2000000180c */
[C---:B------:R-:W-:Y:S03]  /*17540*/  FMUL.FTZ R20, R3.reuse, R128 ;  /* 0x0000008003147220 */ /* 0x040fe60000410000 */
[C---:B------:R-:W-:Y:S02]  /*17550*/  FMUL.FTZ R21, R3.reuse, R129 ;  /* 0x0000008103157220 */ /* 0x040fe40000410000 */
[C---:B------:R-:W-:Y:S02]  /*17560*/  FMUL.FTZ R47, R0.reuse, R159 ;  /* 0x0000009f002f7220 */ /* 0x040fe40000410000 */
[C---:B------:R-:W-:Y:S01]  /*17570*/  HMMA.16816.F32 R16, R168.reuse, R22, R16 ;  /* 0x00000016a810723c */ /* 0x040fe20000001810 */
[C---:B------:R-:W-:Y:S03]  /*17580*/  FMUL.FTZ R26, R0.reuse, R134 ;  /* 0x00000086001a7220 */ /* 0x040fe60000410000 */
[C---:B------:R-:W-:Y:S02]  /*17590*/  FMUL.FTZ R27, R0.reuse, R135 ;  /* 0x00000087001b7220 */ /* 0x040fe40000410000 */
[----:B------:R-:W-:Y:S02]  /*175a0*/  FMUL.FTZ R30, R0, R138 ;  /* 0x0000008a001e7220 */ /* 0x000fe40000410000 */
[C---:B------:R-:W-:Y:S04]  /*175b0*/  FMUL.FTZ R22, R2.reuse, R130 ;  /* 0x0000008202167220 */ /* 0x040fe80000410000 */
[----:B------:R-:W-:Y:S02]  /*175c0*/  FMUL.FTZ R23, R2, R131 ;  /* 0x0000008302177220 */ /* 0x000fe40000410000 */
[----:B------:R-:W-:Y:S01]  /*175d0*/  LDSM.16.MT88.4 R128, [R166+0x800] ;  /* 0x00080000a680783b */ /* 0x000fe20000004200 */
[C---:B------:R-:W-:Y:S02]  /*175e0*/  FMUL.FTZ R58, R0.reuse, R58 ;  /* 0x0000003a003a7220 */ /* 0x040fe40000410000 */
[C---:B------:R-:W-:Y:S02]  /*175f0*/  FMUL.FTZ R59, R0.reuse, R59 ;  /* 0x0000003b003b7220 */ /* 0x040fe40000410000 */
[-C--:B------:R-:W-:Y:S01]  /*17600*/  HMMA.16816.F32 R20, R168, R36.reuse, R20 ;  /* 0x00000024a814723c */ /* 0x080fe20000001814 */
[C---:B------:R-:W-:Y:S02]  /*17610*/  FMUL.FTZ R62, R0.reuse, R62 ;  /* 0x0000003e003e7220 */ /* 0x040fe40000410000 */
[C---:B------:R-:W-:Y:S02]  /*17620*/  FMUL.FTZ R63, R0.reuse, R63 ;  /* 0x0000003f003f7220 */ /* 0x040fe40000410000 */
[C---:B------:R-:W-:Y:S02]  /*17630*/  FMUL.FTZ R74, R0.reuse, R74 ;  /* 0x0000004a004a7220 */ /* 0x040fe40000410000 */
[C---:B------:R-:W-:Y:S01]  /*17640*/  FMUL.FTZ R75, R0.reuse, R75 ;  /* 0x0000004b004b7220 */ /* 0x040fe20000410000 */
[C---:B------:R-:W-:Y:S01]  /*17650*/  HMMA.16816.F32 R24, R112.reuse, R36, R24 ;  /* 0x000000247018723c */ /* 0x040fe20000001818 */
[C---:B------:R-:W-:Y:S03]  /*17660*/  FMUL.FTZ R31, R0.reuse, R139 ;  /* 0x0000008b001f7220 */ /* 0x040fe60000410000 */
[C---:B------:R-:W-:Y:S02]  /*17670*/  FMUL.FTZ R78, R0.reuse, R78 ;  /* 0x0000004e004e7220 */ /* 0x040fe40000410000 */
[C---:B------:R-:W-:Y:S02]  /*17680*/  FMUL.FTZ R79, R0.reuse, R79 ;  /* 0x0000004f004f7220 */ /* 0x040fe40000410000 */
[-C--:B------:R-:W-:Y:S01]  /*17690*/  HMMA.16816.F32 R28, R112, R38.reuse, R28 ;  /* 0x00000026701c723c */ /* 0x080fe2000000181c */
[C---:B------:R-:W-:Y:S03]  /*176a0*/  FMUL.FTZ R36, R3.reuse, R144 ;  /* 0x0000009003247220 */ /* 0x040fe60000410000 */
[----:B------:R-:W-:Y:S02]  /*176b0*/  FMUL.FTZ R37, R3, R145 ;  /* 0x0000009103257220 */ /* 0x000fe40000410000 */
[--C-:B--2---:R-:W-:Y:S02]  /*176c0*/  FFMA.FTZ R102, R175, c[0x0][0x2d0], -R101.reuse ;  /* 0x0000b400af667a23 */ /* 0x104fe40000010865 */
[C---:B------:R-:W-:Y:S01]  /*176d0*/  HMMA.16816.F32 R32, R168.reuse, R38, R32 ;  /* 0x00000026a820723c */ /* 0x040fe20000001820 */
[C---:B------:R-:W-:Y:S01]  /*176e0*/  FMUL.FTZ R90, R0.reuse, R90 ;  /* 0x0000005a005a7220 */ /* 0x040fe20000410000 */
[----:B------:R-:W-:Y:S02]  /*176f0*/  MUFU.EX2 R181, R102 ;  /* 0x0000006600b57308 */ /* 0x000fe40000000800 */
[C---:B------:R-:W-:Y:S02]  /*17700*/  FMUL.FTZ R91, R0.reuse, R91 ;  /* 0x0000005b005b7220 */ /* 0x040fe40000410000 */
[----:B------:R-:W-:Y:S02]  /*17710*/  FMUL.FTZ R94, R0, R94 ;  /* 0x0000005e005e7220 */ /* 0x000fe40000410000 */
[C---:B------:R-:W-:Y:S04]  /*17720*/  FMUL.FTZ R38, R2.reuse, R146 ;  /* 0x0000009202267220 */ /* 0x040fe80000410000 */
[----:B------:R-:W-:Y:S02]  /*17730*/  FMUL.FTZ R39, R2, R147 ;  /* 0x0000009302277220 */ /* 0x000fe40000410000 */
[----:B------:R-:W-:Y:S02]  /*17740*/  FMUL.FTZ R95, R0, R95 ;  /* 0x0000005f005f7220 */ /* 0x000fe40000410000 */
[----:B------:R-:W-:Y:S02]  /*17750*/  FFMA.FTZ R2, R186, c[0x0][0x2d0], -R101 ;  /* 0x0000b400ba027a23 */ /* 0x000fe40000010865 */
[----:B------:R-:W-:Y:S01]  /*17760*/  FFMA.FTZ R3, R3, R243, R228 ;  /* 0x000000f303037223 */ /* 0x000fe200000100e4 */
[-C--:B-1----:R-:W-:Y:S01]  /*17770*/  HMMA.16816.F32 R36, R168, R116.reuse, R36 ;  /* 0x00000074a824723c */ /* 0x082fe20000001824 */
[----:B------:R1:W-:Y:S01]  /*17780*/  MUFU.EX2 R176, R2 ;  /* 0x0000000200b07308 */ /* 0x0003e20000000800 */
[----:B------:R-:W-:Y:S02]  /*17790*/  FFMA.FTZ R0, R0, R250, R229 ;  /* 0x000000fa00007223 */ /* 0x000fe400000100e5 */
[----:B------:R-:W-:Y:S04]  /*177a0*/  FADD.FTZ R3, R240, R3 ;  /* 0x00000003f0037221 */ /* 0x000fe80000010000 */
[C---:B------:R-:W-:Y:S01]  /*177b0*/  HMMA.16816.F32 R40, R112.reuse, R116, R40 ;  /* 0x000000747028723c */ /* 0x040fe20000001828 */
[----:B------:R-:W-:Y:S07]  /*177c0*/  FADD.FTZ R3, R241, R3 ;  /* 0x00000003f1037221 */ /* 0x000fee0000010000 */
[-C--:B------:R-:W-:Y:S08]  /*177d0*/  HMMA.16816.F32 R44, R112, R118.reuse, R44 ;  /* 0x00000076702c723c */ /* 0x080ff0000000182c */
[C---:B------:R-:W-:Y:S01]  /*177e0*/  HMMA.16816.F32 R48, R168.reuse, R118, R48 ;  /* 0x00000076a830723c */ /* 0x040fe20000001830 */
[----:B------:R-:W2:Y:S03]  /*177f0*/  LDSM.16.MT88.4 R116, [R167+0xc00] ;  /* 0x000c0000a774783b */ /* 0x000ea60000004200 */
[--C-:B-1----:R-:W-:Y:S04]  /*17800*/  FFMA.FTZ R2, R187, c[0x0][0x2d0], -R101.reuse ;  /* 0x0000b400bb027a23 */ /* 0x102fe80000010865 */
[----:B------:R-:W1:Y:S04]  /*17810*/  MUFU.EX2 R104, R2 ;  /* 0x0000000200687308 */ /* 0x000e680000000800 */
[----:B-1----:R-:W-:Y:S01]  /*17820*/  F2FP.PACK_AB R173, R104, R176 ;  /* 0x000000b068ad723e */ /* 0x002fe200000000ff */
[--C-:B------:R-:W-:Y:S02]  /*17830*/  FFMA.FTZ R2, R188, c[0x0][0x2d0], -R101.reuse ;  /* 0x0000b400bc027a23 */ /* 0x100fe40000010865 */
[----:B------:R-:W-:Y:S03]  /*17840*/  FFMA.FTZ R101, R105, c[0x0][0x2d0], -R101 ;  /* 0x0000b40069657a23 */ /* 0x000fe60000010865 */
[----:B------:R1:W-:Y:S01]  /*17850*/  MUFU.EX2 R177, R2 ;  /* 0x0000000200b17308 */ /* 0x0003e20000000800 */
[-C--:B--2---:R-:W-:Y:S09]  /*17860*/  HMMA.16816.F32 R52, R168, R116.reuse, R52 ;  /* 0x00000074a834723c */ /* 0x084ff20000001834 */
[----:B------:R-:W2:Y:S01]  /*17870*/  MUFU.EX2 R102, R101 ;  /* 0x0000006500667308 */ /* 0x000ea20000000800 */
[C---:B------:R-:W-:Y:S08]  /*17880*/  HMMA.16816.F32 R56, R112.reuse, R116, R56 ;  /* 0x000000747038723c */ /* 0x040ff00000001838 */
[-C--:B------:R-:W-:Y:S01]  /*17890*/  HMMA.16816.F32 R60, R112, R118.reuse, R60 ;  /* 0x00000076703c723c */ /* 0x080fe2000000183c */
[----:B-1----:R-:W-:Y:S07]  /*178a0*/  FFMA.FTZ R2, R100, R249, R231 ;  /* 0x000000f964027223 */ /* 0x002fee00000100e7 */
[C---:B------:R-:W-:Y:S01]  /*178b0*/  HMMA.16816.F32 R64, R168.reuse, R118, R64 ;  /* 0x00000076a840723c */ /* 0x040fe20000001840 */
[----:B------:R-:W1:Y:S03]  /*178c0*/  LDSM.16.MT88.4 R116, [R166+0x1800] ;  /* 0x00180000a674783b */ /* 0x000e660000004200 */
[----:B------:R-:W-:Y:S01]  /*178d0*/  FADD.FTZ R100, R232, R2 ;  /* 0x00000002e8647221 */ /* 0x000fe20000010000 */
[----:B--2---:R-:W-:Y:S01]  /*178e0*/  F2FP.PACK_AB R175, R102, R177 ;  /* 0x000000b166af723e */ /* 0x004fe200000000ff */
        /* <DEDUP_REMOVED lines=10> */
[----:B------:R-:W-:Y:S02]  /*17990*/  FADD.FTZ R3, R234, R3 ;  /* 0x00000003ea037221 */ /* 0x000fe40000010000 */
[----:B------:R-:W-:Y:S02]  /*179a0*/  FADD.FTZ R2, R223, R2 ;  /* 0x00000002df027221 */ /* 0x000fe40000010000 */
[----:B------:R-:W-:Y:S04]  /*179b0*/  FADD.FTZ R3, R179, R3 ;  /* 0x00000003b3037221 */ /* 0x000fe80000010000 */
[----:B------:R-:W-:Y:S04]  /*179c0*/  FADD.FTZ R3, R178, R3 ;  /* 0x00000003b2037221 */ /* 0x000fe80000010000 */
[----:B------:R-:W-:Y:S01]  /*179d0*/  FADD.FTZ R3, R180, R3 ;  /* 0x00000003b4037221 */ /* 0x000fe20000010000 */
[-C--:B-1----:R-:W-:Y:S03]  /*179e0*/  HMMA.16816.F32 R68, R168, R116.reuse, R68 ;  /* 0x00000074a844723c */ /* 0x082fe60000001844 */
[----:B------:R-:W-:Y:S05]  /*179f0*/  FADD.FTZ R3, R181, R3 ;  /* 0x00000003b5037221 */ /* 0x000fea0000010000 */
[C---:B------:R-:W-:Y:S08]  /*17a00*/  HMMA.16816.F32 R72, R112.reuse, R116, R72 ;  /* 0x000000747048723c */ /* 0x040ff00000001848 */
[-C--:B------:R-:W-:Y:S08]  /*17a10*/  HMMA.16816.F32 R76, R112, R118.reuse, R76 ;  /* 0x00000076704c723c */ /* 0x080ff0000000184c */
[C---:B------:R-:W-:Y:S01]  /*17a20*/  HMMA.16816.F32 R80, R168.reuse, R118, R80 ;  /* 0x00000076a850723c */ /* 0x040fe20000001850 */
[----:B------:R-:W1:Y:S07]  /*17a30*/  LDSM.16.MT88.4 R116, [R167+0x1800] ;  /* 0x00180000a774783b */ /* 0x000e6e0000004200 */
[-C--:B-1----:R-:W-:Y:S08]  /*17a40*/  HMMA.16816.F32 R84, R168, R116.reuse, R84 ;  /* 0x00000074a854723c */ /* 0x082ff00000001854 */
[C---:B------:R-:W-:Y:S07]  /*17a50*/  HMMA.16816.F32 R88, R112.reuse, R116, R88 ;  /* 0x000000747058723c */ /* 0x040fee0000001858 */
        /* <DEDUP_REMOVED lines=8> */
[----:B------:R-:W-:Y:S04]  /*17ae0*/  F2FP.PACK_AB R118, R216, R221 ;  /* 0x000000ddd876723e */ /* 0x000fe800000000ff */
[----:B------:R-:W-:Y:S01]  /*17af0*/  F2FP.PACK_AB R119, R181, R180 ;  /* 0x000000b4b577723e */ /* 0x000fe200000000ff */
[-C--:B------:R-:W-:Y:S01]  /*17b00*/  HMMA.16816.F32 R4, R112, R120.reuse, R4 ;  /* 0x000000787004723c */ /* 0x080fe20000001804 */
[----:B------:R-:W-:Y:S02]  /*17b10*/  F2FP.PACK_AB R168, R213, R183 ;  /* 0x000000b7d5a8723e */ /* 0x000fe400000000ff */
[----:B------:R-:W-:Y:S02]  /*17b20*/  F2FP.PACK_AB R169, R209, R210 ;  /* 0x000000d2d1a9723e */ /* 0x000fe400000000ff */
[----:B------:R-:W-:Y:S02]  /*17b30*/  F2FP.PACK_AB R170, R211, R212 ;  /* 0x000000d4d3aa723e */ /* 0x000fe400000000ff */
[----:B------:R-:W-:Y:S01]  /*17b40*/  F2FP.PACK_AB R171, R207, R208 ;  /* 0x000000d0cfab723e */ /* 0x000fe200000000ff */
        /* <DEDUP_REMOVED lines=23> */
[-C--:B--2---:R-:W-:Y:S08]  /*17cc0*/  HMMA.16816.F32 R84, R112, R124.reuse, R84 ;  /* 0x0000007c7054723c */ /* 0x084ff00000001854 */
[C---:B------:R-:W-:Y:S08]  /*17cd0*/  HMMA.16816.F32 R88, R116.reuse, R124, R88 ;  /* 0x0000007c7458723c */ /* 0x040ff00000001858 */
[-C--:B------:R-:W-:Y:S08]  /*17ce0*/  HMMA.16816.F32 R92, R116, R126.reuse, R92 ;  /* 0x0000007e745c723c */ /* 0x080ff0000000185c */
[----:B------:R-:W-:Y:S08]  /*17cf0*/  HMMA.16816.F32 R96, R112, R126, R96 ;  /* 0x0000007e7060723c */ /* 0x000ff00000001860 */
[-C--:B------:R-:W-:Y:S01]  /*17d00*/  HMMA.16816.F32 R112, R168, R128.reuse, R4 ;  /* 0x00000080a870723c */ /* 0x080fe20000001804 */
        /* <DEDUP_REMOVED lines=18> */
[----:B------:R-:W-:Y:S03]  /*17e30*/  MOV R100, R108 ;  /* 0x0000006c00647202 */ /* 0x000fe60000000f00 */
[----:B------:R-:W-:Y:S02]  /*17e40*/  FADD.FTZ R4, R217, R0 ;  /* 0x00000000d9047221 */ /* 0x000fe40000010000 */
[----:B------:R-:W-:Y:S02]  /*17e50*/  FADD.FTZ R0, R222, R5 ;  /* 0x00000005de007221 */ /* 0x000fe40000010000 */
[C---:B------:R-:W-:Y:S01]  /*17e60*/  HMMA.16816.F32 R64, R168.reuse, R6, R64 ;  /* 0x00000006a840723c */ /* 0x040fe20000001840 */
[----:B------:R-:W-:Y:S03]  /*17e70*/  FADD.FTZ R4, R218, R4 ;  /* 0x00000004da047221 */ /* 0x000fe60000010000 */
[----:B------:R-:W-:Y:S03]  /*17e80*/  FADD.FTZ R5, R224, R0 ;  /* 0x00000000e0057221 */ /* 0x000fe60000010000 */
[----:B------:R-:W-:Y:S01]  /*17e90*/  FADD.FTZ R6, R225, R2 ;  /* 0x00000002e1067221 */ /* 0x000fe20000010000 */
[-C--:B--2---:R-:W-:Y:S01]  /*17ea0*/  HMMA.16816.F32 R68, R168, R8.reuse, R68 ;  /* 0x00000008a844723c */ /* 0x084fe20000001844 */
[----:B------:R-:W-:Y:S03]  /*17eb0*/  FADD.FTZ R2, R221, R4 ;  /* 0x00000004dd027221 */ /* 0x000fe60000010000 */
[----:B------:R-:W-:Y:S02]  /*17ec0*/  FADD.FTZ R0, R227, R6 ;  /* 0x00000006e3007221 */ /* 0x000fe40000010000 */
        /* <DEDUP_REMOVED lines=11> */
[----:B------:R-:W-:Y:S02]  /*17f80*/  FADD.FTZ R3, R185, R0 ;  /* 0x00000000b9037221 */ /* 0x000fe40000010000 */
[----:B------:R-:W-:Y:S02]  /*17f90*/  FADD.FTZ R0, R212, R4 ;  /* 0x00000004d4007221 */ /* 0x000fe40000010000 */
[-C--:B---3--:R-:W-:Y:S01]  /*17fa0*/  HMMA.16816.F32 R84, R168, R12.reuse, R84 ;  /* 0x0000000ca854723c */ /* 0x088fe20000001854 */
        /* <DEDUP_REMOVED lines=10> */
[----:B------:R-:W-:Y:S01]  /*18050*/  FADD.FTZ R250, R102, R0 ;  /* 0x0000000066fa7221 */ /* 0x000fe20000010000 */
[----:B------:R-:W-:Y:S03]  /*18060*/  MOV R102, R106 ;  /* 0x0000006a00667202 */ /* 0x000fe60000000f00 */
[----:B------:R-:W-:Y:S01]  /*18070*/  HMMA.16816.F32 R96, R168, R14, R96 ;  /* 0x0000000ea860723c */ /* 0x000fe20000001860 */
[----:B------:R-:W-:-:S07]  /*18080*/  @P0 BRA `(.L_x_850) ;  /* 0xffffbd7000000947 */ /* 0x000fce000383ffff */
.L_x_829:
[----:B------:R-:W2:Y:S01]  /*18090*/  LDL R0, [R1+0x20] ;  /* 0x0000200001007983 */ /* 0x000ea20000100800 */
[----:B------:R-:W-:-:S02]  /*180a0*/  IMAD.MOV.U32 R2, RZ, RZ, c[0x0][0x2c4] ;  /* 0x0000b100ff027624 */ /* 0x000fc400078e00ff */
        /* <DEDUP_REMOVED lines=20> */
.L_x_853:
[----:B------:R-:W-:-:S04]  /*181f0*/  MOV R3, c[0x0][0x32c] ;  /* 0x0000cb0000037a02 */ /* 0x000fc80000000f00 */
[----:B------:R-:W-:-:S13]  /*18200*/  ISETP.NE.AND P0, PT, R3, 0x1, PT ;  /* 0x000000010300780c */ /* 0x000fda0003f05270 */
[----:B------:R-:W-:-:S05]  /*18210*/  @P0 IMAD.HI.U32 R3, R0, c[0x0][0x330], RZ ;  /* 0x0000cc0000030a27 */ /* 0x000fca00078e00ff */
[----:B------:R-:W-:Y:S02]  /*18220*/  @P0 SHF.R.U32.HI R0, RZ, c[0x0][0x334], R3 ;  /* 0x0000cd00ff000a19 */ /* 0x000fe40000011603 */
.L_x_854:
[----:B------:R-:W-:Y:S05]  /*18230*/  BSYNC B0 ;  /* 0x0000000000007941 */ /* 0x000fea0003800000 */
.L_x_852:
[----:B------:R-:W-:-:S05]  /*18240*/  IMAD R0, R0, c[0x0][0x32c], RZ ;  /* 0x0000cb0000007a24 */ /* 0x000fca00078e02ff */
[----:B------:R-:W-:-:S03]  /*18250*/  IMNMX R2, R2, R0, !PT ;  /* 0x0000000002027217 */ /* 0x000fc60007800200 */
.L_x_851:
        /* <DEDUP_REMOVED lines=8> */
.L_x_860:
[----:B------:R-:W2:Y:S01]  /*182e0*/  LDL R102, [R1+0x18] ;  /* 0x0000180001667983 */ /* 0x000ea20000100800 */
[----:B------:R-:W-:Y:S04]  /*182f0*/  DEPBAR.LE SB0, 0x0 ;  /* 0x000080000000791a */ /* 0x000fe80000000000 */
[----:B------:R-:W1:Y:S01]  /*18300*/  S2R R101, SR_TID.X ;  /* 0x0000000000657919 */ /* 0x000e620000002100 */
        /* <DEDUP_REMOVED lines=68> */
.L_x_857:
[----:B-1-34-:R-:W-:Y:S05]  /*18750*/  BSYNC B0 ;  /* 0x0000000000007941 */ /* 0x01afea0003800000 */
.L_x_856:
        /* <DEDUP_REMOVED lines=134> */
[----:B------:R-:W-:Y:S02]  /*18fc0*/  FMUL.FTZ R4, R48, c[0x0][0x320] ;  /* 0x0000c80030047a20 */ /* 0x000fe40000410000 */
[----:B-1----:R-:W-:Y:S04]  /*18fd0*/  FMUL.FTZ R0, R16, c[0x0][0x320] ;  /* 0x0000c80010007a20 */ /* 0x002fe80000410000 */
        /* <DEDUP_REMOVED lines=59> */
[----:B------:R1:W1:Y:S01]  /*19390*/  MUFU.TANH R18, R0 ;  /* 0x0000000000127308 */ /* 0x0002620000002400 */
[----:B------:R-:W-:-:S05]  /*193a0*/  @!P0 BRA `(.L_x_859) ;  /* 0x0000040000008947 */ /* 0x000fca0003800000 */
[----:B--234-:R-:W-:Y:S01]  /*193b0*/  SHF.R.S32.HI R102, RZ, 0x1f, R101 ;  /* 0x0000001fff667819 */ /* 0x01cfe20000011465 */
[----:B------:R-:W2:Y:S03]  /*193c0*/  LDL.64 R222, [R1+0x8] ;  /* 0x0000080001de7983 */ /* 0x000ea60000100a00 */
[----:B------:R-:W-:Y:S03]  /*193d0*/  LEA.HI R102, R102, R101, RZ, 0x2 ;  /* 0x0000006566667211 */ /* 0x000fe600078f10ff */
[----:B------:R-:W3:Y:S01]  /*193e0*/  LDL R101, [R1+0x4] ;  /* 0x0000040001657983 */ /* 0x000ee20000100800 */
        /* <DEDUP_REMOVED lines=15> */
[----:B------:R-:W-:Y:S04]  /*194e0*/  @P0 IMAD R6, R7, 0x30, RZ ;  /* 0x0000003007060824 */ /* 0x000fe800078e02ff */
[----:B------:R-:W-:Y:S01]  /*194f0*/  @P0 IMAD.IADD R8, R6, 0x1, R5 ;  /* 0x0000000106080824 */ /* 0x000fe200078e0205 */
[--C-:B--2---:R-:W-:Y:S04]  /*19500*/  @P0 IADD3 R15, P2, P1, R4, 0x20, R222.reuse ;  /* 0x00000020040f0810 */ /* 0x104fe8000795e0de */
[--C-:B---3--:R-:W-:Y:S02]  /*19510*/  @P0 IADD3.X R17, R8, RZ, R101.reuse, P2, P1 ;  /* 0x000000ff08110210 */ /* 0x108fe400017e2465 */
[----:B------:R-:W-:Y:S02]  /*19520*/  ISETP.GE.AND P1, PT, R0, 0x1, PT ;  /* 0x000000010000780c */ /* 0x000fe40003f26270 */
[--C-:B------:R-:W-:Y:S04]  /*19530*/  @P0 IADD3 R14, P3, P2, R4, 0x40, R222.reuse ;  /* 0x00000040040e0810 */ /* 0x100fe80007a7e0de */
[--C-:B------:R-:W-:Y:S07]  /*19540*/  @P0 IADD3.X R16, R8, RZ, R101.reuse, P3, P2 ;  /* 0x000000ff08100210 */ /* 0x100fee0001fe4465 */
        /* <DEDUP_REMOVED lines=13> */
[C---:B------:R-:W-:Y:S04]  /*19620*/  @P1 IADD3 R6, P2, R5.reuse, c[0x0][0x1c8], RZ ;  /* 0x0000720005061a10 */ /* 0x040fe80007f5e0ff */
[----:B------:R-:W-:Y:S05]  /*19630*/  @P1 IADD3.X R7, R0, c[0x0][0x1cc], RZ, P2, !PT ;  /* 0x0000730000071a10 */ /* 0x000fea00017fe4ff */
[----:B------:R-:W-:Y:S01]  /*19640*/  @!PT LDS RZ, [RZ] ;  /* 0x00000000fffff984 */ /* 0x000fe20000000800 */
[----:B------:R-:W-:Y:S01]  /*19650*/  @!PT LDS RZ, [RZ] ;  /* 0x00000000fffff984 */ /* 0x000fe20000000800 */
[----:B------:R-:W-:Y:S01]  /*19660*/  @!PT LDS RZ, [RZ] ;  /* 0x00000000fffff984 */ /* 0x000fe20000000800 */
[----:B------:R1:W-:Y:S02]  /*19670*/  @P1 LDGSTS.E.BYPASS.LTC128B.128 [R204+0x3c80], [R6.64], !P6 ;  /* 0x03c8000006cc1fae */ /* 0x0003e4000f101d46 */
[C---:B-1----:R-:W-:Y:S04]  /*19680*/  @P1 IADD3 R6, P3, R5.reuse, 0x40, RZ ;  /* 0x0000004005061810 */ /* 0x042fe80007f7e0ff */
[----:B------:R-:W-:Y:S04]  /*19690*/  @P1 IADD3 R12, P2, R6, c[0x0][0x1c8], RZ ;  /* 0x00007200060c1a10 */ /* 0x000fe80007f5e0ff */
[--C-:B------:R-:W-:Y:S02]  /*196a0*/  @P1 IADD3.X R13, RZ, c[0x0][0x1cc], R0.reuse, P2, P3 ;  /* 0x00007300ff0d1a10 */ /* 0x100fe400017e6400 */
[----:B------:R-:W-:Y:S03]  /*196b0*/  @P1 IADD3 R5, P3, R5, 0x80, RZ ;  /* 0x0000008005051810 */ /* 0x000fe60007f7e0ff */
[----:B------:R1:W-:Y:S01]  /*196c0*/  @P1 LDGSTS.E.BYPASS.LTC128B.128 [R204+0x4880], [R12.64], !P5 ;  /* 0x048800000ccc1fae */ /* 0x0003e2000e901d46 */
[----:B------:R-:W-:Y:S04]  /*196d0*/  @P1 IADD3 R10, P2, R5, c[0x0][0x1c8], RZ ;  /* 0x00007200050a1a10 */ /* 0x000fe80007f5e0ff */
[----:B------:R-:W-:Y:S02]  /*196e0*/  @P1 IADD3.X R11, RZ, c[0x0][0x1cc], R0, P2, P3 ;  /* 0x00007300ff0b1a10 */ /* 0x000fe400017e6400 */
[----:B------:R-:W-:Y:S03]  /*196f0*/  @P0 IADD3 R0, P2, R222, R4, RZ ;  /* 0x00000004de000210 */ /* 0x000fe60007f5e0ff */
[----:B------:R1:W-:Y:S02]  /*19700*/  @P1 LDGSTS.E.BYPASS.LTC128B.128 [R204+0x5480], [R10.64], !P4 ;  /* 0x054800000acc1fae */ /* 0x0003e4000e101d46 */
[----:B------:R-:W-:Y:S01]  /*19710*/  @P0 IMAD.X R4, R8, 0x1, R101, P2 ;  /* 0x0000000108040824 */ /* 0x000fe200010e0665 */
[C---:B------:R-:W-:Y:S04]  /*19720*/  @P0 LEA R8, P2, R0.reuse, c[0x0][0x1c8], 0x1 ;  /* 0x0000720000080a11 */ /* 0x040fe800078408ff */
[----:B------:R-:W-:Y:S02]  /*19730*/  @P0 LEA.HI.X R9, R0, c[0x0][0x1cc], R4, 0x1, P2 ;  /* 0x0000730000090a11 */ /* 0x000fe400010f0c04 */
[C---:B------:R-:W-:Y:S03]  /*19740*/  @P0 LEA R6, P2, R15.reuse, c[0x0][0x1c8], 0x1 ;  /* 0x000072000f060a11 */ /* 0x040fe600078408ff */
[----:B------:R1:W-:Y:S01]  /*19750*/  @P0 LDGSTS.E.BYPASS.LTC128B.128 [R204+0x4480], [R8.64], !P6 ;  /* 0x0448000008cc0fae */ /* 0x0003e2000f101d46 */
[----:B------:R-:W-:Y:S02]  /*19760*/  @P0 LEA.HI.X R7, R15, c[0x0][0x1cc], R17, 0x1, P2 ;  /* 0x000073000f070a11 */ /* 0x000fe400010f0c11 */
[C---:B------:R-:W-:Y:S03]  /*19770*/  @P0 LEA R4, P2, R14.reuse, c[0x0][0x1c8], 0x1 ;  /* 0x000072000e040a11 */ /* 0x040fe600078408ff */
[----:B------:R1:W-:Y:S01]  /*19780*/  @P0 LDGSTS.E.BYPASS.LTC128B.128 [R204+0x5080], [R6.64], !P5 ;  /* 0x0508000006cc0fae */ /* 0x0003e2000e901d46 */
[----:B------:R-:W-:Y:S05]  /*19790*/  @P0 LEA.HI.X R5, R14, c[0x0][0x1cc], R16, 0x1, P2 ;  /* 0x000073000e050a11 */ /* 0x000fea00010f0c10 */
[----:B------:R1:W-:Y:S04]  /*197a0*/  @P0 LDGSTS.E.BYPASS.LTC128B.128 [R204+0x5c80], [R4.64], !P4 ;  /* 0x05c8000004cc0fae */ /* 0x0003e8000e101d46 */
.L_x_859:
[----:B--234-:R-:W-:Y:S05]  /*197b0*/  BSYNC B0 ;  /* 0x0000000000007941 */ /* 0x01cfea0003800000 */
.L_x_858:
        /* <DEDUP_REMOVED lines=55> */
[----:B------:R-:W-:Y:S04]  /*19b30*/  FMNMX.FTZ R0, R220, R6, !PT ;  /* 0x00000006dc007209 */ /* 0x000fe80007810000 */
[----:B------:R-:W-:Y:S01]  /*19b40*/  FMNMX.FTZ R6, R219, R0, !PT ;  /* 0x00000000db067209 */ /* 0x000fe20007810000 */
[----:B------:R-:W-:Y:S01]  /*19b50*/  FADD.FTZ R0, -R108, R2 ;  /* 0x000000026c007221 */ /* 0x000fe20000010100 */
[----:B--2---:R-:W-:Y:S02]  /*19b60*/  FMNMX.FTZ R107, R4, R7, !PT ;  /* 0x00000007046b7209 */ /* 0x004fe40007810000 */
[----:B------:R-:W-:Y:S01]  /*19b70*/  FMNMX.FTZ R4, R212, R6, !PT ;  /* 0x00000006d4047209 */ /* 0x000fe20007810000 */
[----:B------:R-:W-:Y:S03]  /*19b80*/  FMUL.FTZ R2, R0, c[0x0][0x2d0] ;  /* 0x0000b40000027a20 */ /* 0x000fe60000410000 */
[----:B------:R-:W-:Y:S01]  /*19b90*/  FMNMX.FTZ R0, R211, R4, !PT ;  /* 0x00000004d3007209 */ /* 0x000fe20007810000 */
[----:B------:R1:W2:Y:S01]  /*19ba0*/  MUFU.EX2 R102, R2 ;  /* 0x0000000200667308 */ /* 0x0002a20000000800 */
[----:B---3--:R-:W-:Y:S01]  /*19bb0*/  FMNMX.FTZ R5, R5, R8, !PT ;  /* 0x0000000805057209 */ /* 0x008fe20007810000 */
[----:B------:R-:W-:Y:S01]  /*19bc0*/  FMUL.FTZ R4, R107, c[0x0][0x2d0] ;  /* 0x0000b4006b047a20 */ /* 0x000fe20000410000 */
[----:B------:R-:W-:Y:S03]  /*19bd0*/  FMNMX.FTZ R0, R105, R0, !PT ;  /* 0x0000000069007209 */ /* 0x000fe60007810000 */
[----:B------:R-:W3:Y:S01]  /*19be0*/  SHFL.BFLY PT, R8, R5, 0x1, 0x1f ;  /* 0x0c201f0005087f89 */ /* 0x000ee200000e0000 */
[----:B------:R-:W-:Y:S01]  /*19bf0*/  FMNMX.FTZ R0, R104, R0, !PT ;  /* 0x0000000068007209 */ /* 0x000fe20007810000 */
[----:B-1----:R-:W-:Y:S06]  /*19c00*/  FADD.FTZ R2, -R107, R3 ;  /* 0x000000036b027221 */ /* 0x002fec0000010100 */
[----:B------:R-:W1:Y:S01]  /*19c10*/  SHFL.BFLY PT, R3, R0, 0x2, 0x1f ;  /* 0x0c401f0000037f89 */ /* 0x000e6200000e0000 */
[----:B--2---:R-:W-:Y:S02]  /*19c20*/  FMUL.FTZ R16, R102, R124 ;  /* 0x0000007c66107220 */ /* 0x004fe40000410000 */
[----:B------:R-:W-:Y:S01]  /*19c30*/  FMUL.FTZ R2, R2, c[0x0][0x2d0] ;  /* 0x0000b40002027a20 */ /* 0x000fe20000410000 */
[----:B---3--:R-:W-:Y:S01]  /*19c40*/  FMNMX.FTZ R106, R5, R8, !PT ;  /* 0x00000008056a7209 */ /* 0x008fe20007810000 */
[----:B------:R-:W-:Y:S02]  /*19c50*/  FMUL.FTZ R5, R108, c[0x0][0x2d0] ;  /* 0x0000b4006c057a20 */ /* 0x000fe40000410000 */
[----:B------:R2:W3:Y:S01]  /*19c60*/  MUFU.EX2 R101, R2 ;  /* 0x0000000200657308 */ /* 0x0004e20000000800 */
[----:B------:R-:W-:Y:S02]  /*19c70*/  FMUL.FTZ R17, R102, R125 ;  /* 0x0000007d66117220 */ /* 0x000fe40000410000 */
[--C-:B------:R-:W-:Y:S02]  /*19c80*/  FFMA.FTZ R6, R188, c[0x0][0x2d0], -R5.reuse ;  /* 0x0000b400bc067a23 */ /* 0x100fe40000010805 */
[--C-:B------:R-:W-:Y:S02]  /*19c90*/  FFMA.FTZ R172, R32, c[0x0][0x2d0], -R5.reuse ;  /* 0x0000b40020ac7a23 */ /* 0x100fe40000010805 */
[--C-:B------:R-:W-:Y:S02]  /*19ca0*/  FFMA.FTZ R175, R184, c[0x0][0x2d0], -R5.reuse ;  /* 0x0000b400b8af7a23 */ /* 0x100fe40000010805 */
[--C-:B------:R-:W-:Y:S01]  /*19cb0*/  FFMA.FTZ R174, R179, c[0x0][0x2d0], -R5.reuse ;  /* 0x0000b400b3ae7a23 */ /* 0x100fe20000010805 */
[----:B------:R-:W-:Y:S01]  /*19cc0*/  MUFU.EX2 R222, R6 ;  /* 0x0000000600de7308 */ /* 0x000fe20000000800 */
[--C-:B------:R-:W-:Y:S02]  /*19cd0*/  FFMA.FTZ R179, R27, c[0x0][0x2d0], -R4.reuse ;  /* 0x0000b4001bb37a23 */ /* 0x100fe40000010804 */
[--C-:B------:R-:W-:Y:S02]  /*19ce0*/  FFMA.FTZ R173, R168, c[0x0][0x2d0], -R5.reuse ;  /* 0x0000b400a8ad7a23 */ /* 0x100fe40000010805 */
[--C-:B------:R-:W-:Y:S01]  /*19cf0*/  FFMA.FTZ R184, R24, c[0x0][0x2d0], -R5.reuse ;  /* 0x0000b40018b87a23 */ /* 0x100fe20000010805 */
[----:B-1----:R-:W-:Y:S01]  /*19d00*/  FMNMX.FTZ R0, R0, R3, !PT ;  /* 0x0000000300007209 */ /* 0x002fe20007810000 */
[--C-:B------:R-:W-:Y:S02]  /*19d10*/  FFMA.FTZ R3, R191, c[0x0][0x2d0], -R4.reuse ;  /* 0x0000b400bf037a23 */ /* 0x100fe40000010804 */
[----:B------:R-:W-:Y:S01]  /*19d20*/  FFMA.FTZ R168, R31, c[0x0][0x2d0], -R4 ;  /* 0x0000b4001fa87a23 */ /* 0x000fe20000010804 */
[----:B------:R-:W-:Y:S01]  /*19d30*/  MUFU.EX2 R226, R175 ;  /* 0x000000af00e27308 */ /* 0x000fe20000000800 */
[----:B------:R-:W-:Y:S02]  /*19d40*/  FMUL.FTZ R32, R102, R140 ;  /* 0x0000008c66207220 */ /* 0x000fe40000410000 */
[----:B--2---:R-:W-:Y:S02]  /*19d50*/  FADD.FTZ R2, -R106, R100 ;  /* 0x000000646a027221 */ /* 0x004fe40000010100 */
[----:B------:R-:W-:Y:S02]  /*19d60*/  FMUL.FTZ R33, R102, R141 ;  /* 0x0000008d66217220 */ /* 0x000fe40000410000 */
[----:B------:R-:W-:Y:S02]  /*19d70*/  FMUL.FTZ R2, R2, c[0x0][0x2d0] ;  /* 0x0000b40002027a20 */ /* 0x000fe40000410000 */
[C---:B---3--:R-:W-:Y:S01]  /*19d80*/  FMUL.FTZ R34, R101.reuse, R142 ;  /* 0x0000008e65227220 */ /* 0x048fe20000410000 */
[----:B------:R1:W-:Y:S01]  /*19d90*/  MUFU.EX2 R223, R3 ;  /* 0x0000000300df7308 */ /* 0x0003e20000000800 */
[C---:B------:R-:W-:Y:S02]  /*19da0*/  FMUL.FTZ R35, R101.reuse, R143 ;  /* 0x0000008f65237220 */ /* 0x040fe40000410000 */
[C---:B------:R-:W-:Y:S01]  /*19db0*/  FMUL.FTZ R48, R102.reuse, R160 ;  /* 0x000000a066307220 */ /* 0x040fe20000410000 */
[----:B------:R-:W-:Y:S01]  /*19dc0*/  LDSM.16.MT88.4 R140, [R167+0x800] ;  /* 0x00080000a78c783b */ /* 0x000fe20000004200 */
        /* <DEDUP_REMOVED lines=10> */
[----:B------:R-:W-:Y:S01]  /*19e70*/  MUFU.EX2 R229, R174 ;  /* 0x000000ae00e57308 */ /* 0x000fe20000000800 */
[----:B------:R-:W-:Y:S02]  /*19e80*/  FMUL.FTZ R65, R102, R65 ;  /* 0x0000004166417220 */ /* 0x000fe40000410000 */
[C---:B------:R-:W-:Y:S02]  /*19e90*/  FMUL.FTZ R66, R101.reuse, R66 ;  /* 0x0000004265427220 */ /* 0x040fe40000410000 */
[--C-:B-1----:R-:W-:Y:S02]  /*19ea0*/  FFMA.FTZ R3, R176, c[0x0][0x2d0], -R5.reuse ;  /* 0x0000b400b0037a23 */ /* 0x102fe40000010805 */
[--C-:B------:R-:W-:Y:S02]  /*19eb0*/  FFMA.FTZ R176, R18, c[0x0][0x2d0], -R4.reuse ;  /* 0x0000b40012b07a23 */ /* 0x100fe40000010804 */
[C---:B------:R-:W-:Y:S01]  /*19ec0*/  FMUL.FTZ R18, R101.reuse, R126 ;  /* 0x0000007e65127220 */ /* 0x040fe20000410000 */
[----:B------:R1:W-:Y:S01]  /*19ed0*/  MUFU.EX2 R238, R3 ;  /* 0x0000000300ee7308 */ /* 0x0003e20000000800 */
[----:B------:R-:W-:Y:S02]  /*19ee0*/  FMUL.FTZ R67, R101, R67 ;  /* 0x0000004365437220 */ /* 0x000fe40000410000 */
[----:B------:R-:W-:Y:S02]  /*19ef0*/  FMUL.FTZ R68, R102, R68 ;  /* 0x0000004466447220 */ /* 0x000fe40000410000 */
[--C-:B--2---:R-:W-:Y:S02]  /*19f00*/  FFMA.FTZ R2, R187, c[0x0][0x2d0], -R5.reuse ;  /* 0x0000b400bb027a23 */ /* 0x104fe40000010805 */
[--C-:B------:R-:W-:Y:S02]  /*19f10*/  FFMA.FTZ R187, R29, c[0x0][0x2d0], -R5.reuse ;  /* 0x0000b4001dbb7a23 */ /* 0x100fe40000010805 */
[C---:B---3--:R-:W-:Y:S01]  /*19f20*/  FMUL.FTZ R8, R100.reuse, R116 ;  /* 0x0000007464087220 */ /* 0x048fe20000410000 */
        /* <DEDUP_REMOVED lines=8> */
[----:B------:R-:W-:Y:S02]  /*19fb0*/  FMUL.FTZ R41, R100, R149 ;  /* 0x0000009564297220 */ /* 0x000fe40000410000 */
[----:B-1----:R-:W-:Y:S02]  /*19fc0*/  FFMA.FTZ R3, R170, c[0x0][0x2d0], -R5 ;  /* 0x0000b400aa037a23 */ /* 0x002fe40000010805 */
[--C-:B------:R-:W-:Y:S02]  /*19fd0*/  FFMA.FTZ R170, R177, c[0x0][0x2d0], -R4.reuse ;  /* 0x0000b400b1aa7a23 */ /* 0x100fe40000010804 */
[--C-:B------:R-:W-:Y:S01]  /*19fe0*/  FFMA.FTZ R177, R19, c[0x0][0x2d0], -R4.reuse ;  /* 0x0000b40013b17a23 */ /* 0x100fe20000010804 */
[----:B------:R1:W-:Y:S01]  /*19ff0*/  MUFU.EX2 R241, R3 ;  /* 0x0000000300f17308 */ /* 0x0003e20000000800 */
[C---:B------:R-:W-:Y:S02]  /*1a000*/  FMUL.FTZ R19, R101.reuse, R127 ;  /* 0x0000007f65137220 */ /* 0x040fe40000410000 */
[----:B------:R-:W-:Y:S01]  /*1a010*/  FMUL.FTZ R44, R100, R156 ;  /* 0x0000009c642c7220 */ /* 0x000fe20000410000 */
[----:B------:R-:W-:Y:S01]  /*1a020*/  LDSM.16.MT88.4 R124, [R166+0x1000] ;  /* 0x00100000a67c783b */ /* 0x000fe20000004200 */
[--C-:B--2---:R-:W-:Y:S02]  /*1a030*/  FFMA.FTZ R2, R190, c[0x0][0x2d0], -R4.reuse ;  /* 0x0000b400be027a23 */ /* 0x104fe40000010804 */
[C---:B------:R-:W-:Y:S02]  /*1a040*/  FMUL.FTZ R45, R100.reuse, R157 ;  /* 0x0000009d642d7220 */ /* 0x040fe40000410000 */
[C---:B------:R-:W-:Y:S01]  /*1a050*/  FMUL.FTZ R56, R100.reuse, R56 ;  /* 0x0000003864387220 */ /* 0x040fe20000410000 */
[----:B------:R2:W-:Y:S01]  /*1a060*/  MUFU.EX2 R221, R2 ;  /* 0x0000000200dd7308 */ /* 0x0005e20000000800 */
[C---:B------:R-:W-:Y:S02]  /*1a070*/  FMUL.FTZ R57, R100.reuse, R57 ;  /* 0x0000003964397220 */ /* 0x040fe40000410000 */
[C---:B------:R-:W-:Y:S02]  /*1a080*/  FMUL.FTZ R60, R100.reuse, R60 ;  /* 0x0000003c643c7220 */ /* 0x040fe40000410000 */
[----:B------:R-:W-:Y:S02]  /*1a090*/  FMUL.FTZ R61, R100, R61 ;  /* 0x0000003d643d7220 */ /* 0x000fe40000410000 */
[----:B------:R-:W-:Y:S02]  /*1a0a0*/  FMUL.FTZ R69, R102, R69 ;  /* 0x0000004566457220 */ /* 0x000fe40000410000 */
[C---:B------:R-:W-:Y:S01]  /*1a0b0*/  FMUL.FTZ R70, R101.reuse, R70 ;  /* 0x0000004665467220 */ /* 0x040fe20000410000 */
[----:B------:R-:W-:Y:S01]  /*1a0c0*/  MUFU.EX2 R227, R170 ;  /* 0x000000aa00e37308 */ /* 0x000fe20000000800 */
[----:B------:R-:W-:Y:S02]  /*1a0d0*/  FMUL.FTZ R71, R101, R71 ;  /* 0x0000004765477220 */ /* 0x000fe40000410000 */
[----:B------:R-:W-:Y:S02]  /*1a0e0*/  FMUL.FTZ R72, R100, R72 ;  /* 0x0000004864487220 */ /* 0x000fe40000410000 */
[--C-:B-1----:R-:W-:Y:S02]  /*1a0f0*/  FFMA.FTZ R3, R169, c[0x0][0x2d0], -R4.reuse ;  /* 0x0000b400a9037a23 */ /* 0x102fe40000010804 */
[----:B------:R-:W-:Y:S02]  /*1a100*/  FMUL.FTZ R169, R106, c[0x0][0x2d0] ;  /* 0x0000b4006aa97a20 */ /* 0x000fe40000410000 */
[C---:B------:R-:W-:Y:S01]  /*1a110*/  FMUL.FTZ R73, R100.reuse, R73 ;  /* 0x0000004964497220 */ /* 0x040fe20000410000 */
[----:B------:R1:W-:Y:S01]  /*1a120*/  MUFU.EX2 R237, R3 ;  /* 0x0000000300ed7308 */ /* 0x0003e20000000800 */
[C---:B------:R-:W-:Y:S02]  /*1a130*/  FMUL.FTZ R76, R100.reuse, R76 ;  /* 0x0000004c644c7220 */ /* 0x040fe40000410000 */
[----:B------:R-:W-:Y:S01]  /*1a140*/  FMUL.FTZ R77, R100, R77 ;  /* 0x0000004d644d7220 */ /* 0x000fe20000410000 */
[----:B--2---:R-:W2:Y:S01]  /*1a150*/  SHFL.BFLY PT, R2, R0, 0x1, 0x1f ;  /* 0x0c201f0000027f89 */ /* 0x004ea200000e0000 */
[C---:B------:R-:W-:Y:S02]  /*1a160*/  FMUL.FTZ R80, R102.reuse, R80 ;  /* 0x0000005066507220 */ /* 0x040fe40000410000 */
[C---:B------:R-:W-:Y:S02]  /*1a170*/  FMUL.FTZ R81, R102.reuse, R81 ;  /* 0x0000005166517220 */ /* 0x040fe40000410000 */
[C---:B------:R-:W-:Y:S01]  /*1a180*/  FMUL.FTZ R82, R101.reuse, R82 ;  /* 0x0000005265527220 */ /* 0x040fe20000410000 */
[----:B------:R-:W-:Y:S01]  /*1a190*/  MUFU.EX2 R232, R172 ;  /* 0x000000ac00e87308 */ /* 0x000fe20000000800 */
[C---:B------:R-:W-:Y:S02]  /*1a1a0*/  FMUL.FTZ R83, R101.reuse, R83 ;  /* 0x0000005365537220 */ /* 0x040fe40000410000 */
[C---:B------:R-:W-:Y:S02]  /*1a1b0*/  FMUL.FTZ R84, R102.reuse, R84 ;  /* 0x0000005466547220 */ /* 0x040fe40000410000 */
[----:B------:R-:W-:Y:S02]  /*1a1c0*/  FMUL.FTZ R85, R102, R85 ;  /* 0x0000005566557220 */ /* 0x000fe40000410000 */
[C---:B------:R-:W-:Y:S02]  /*1a1d0*/  FMUL.FTZ R86, R101.reuse, R86 ;  /* 0x0000005665567220 */ /* 0x040fe40000410000 */
[----:B------:R-:W-:Y:S01]  /*1a1e0*/  FMUL.FTZ R87, R101, R87 ;  /* 0x0000005765577220 */ /* 0x000fe20000410000 */
[----:B------:R-:W-:Y:S01]  /*1a1f0*/  MUFU.EX2 R228, R168 ;  /* 0x000000a800e47308 */ /* 0x000fe20000000800 */
[C---:B------:R-:W-:Y:S02]  /*1a200*/  FMUL.FTZ R88, R100.reuse, R88 ;  /* 0x0000005864587220 */ /* 0x040fe40000410000 */
[----:B------:R-:W-:Y:S02]  /*1a210*/  FMUL.FTZ R89, R100, R89 ;  /* 0x0000005964597220 */ /* 0x000fe40000410000 */
[--C-:B-1----:R-:W-:Y:S02]  /*1a220*/  FFMA.FTZ R3, R210, c[0x0][0x2d0], -R169.reuse ;  /* 0x0000b400d2037a23 */ /* 0x102fe400000108a9 */
[----:B------:R-:W-:Y:S01]  /*1a230*/  FMUL.FTZ R92, R100, R92 ;  /* 0x0000005c645c7220 */ /* 0x000fe20000410000 */
[----:B--2---:R-:W-:Y:S01]  /*1a240*/  FMNMX.FTZ R2, R0, R2, !PT ;  /* 0x0000000200027209 */ /* 0x004fe20007810000 */
[--C-:B------:R-:W-:Y:S01]  /*1a250*/  FFMA.FTZ R0, R171, c[0x0][0x2d0], -R4.reuse ;  /* 0x0000b400ab007a23 */ /* 0x100fe20000010804 */
[----:B------:R1:W-:Y:S01]  /*1a260*/  MUFU.EX2 R190, R3 ;  /* 0x0000000300be7308 */ /* 0x0003e20000000800 */
[--C-:B------:R-:W-:Y:S02]  /*1a270*/  FFMA.FTZ R171, R178, c[0x0][0x2d0], -R4.reuse ;  /* 0x0000b400b2ab7a23 */ /* 0x100fe40000010804 */
[--C-:B------:R-:W-:Y:S02]  /*1a280*/  FFMA.FTZ R178, R26, c[0x0][0x2d0], -R4.reuse ;  /* 0x0000b4001ab27a23 */ /* 0x100fe40000010804 */
[----:B------:R-:W-:Y:S02]  /*1a290*/  FMUL.FTZ R93, R100, R93 ;  /* 0x0000005d645d7220 */ /* 0x000fe40000410000 */
[C---:B------:R-:W-:Y:S02]  /*1a2a0*/  FMUL.FTZ R96, R102.reuse, R96 ;  /* 0x0000006066607220 */ /* 0x040fe40000410000 */
[----:B------:R-:W-:Y:S01]  /*1a2b0*/  FMUL.FTZ R97, R102, R97 ;  /* 0x0000006166617220 */ /* 0x000fe20000410000 */
[----:B------:R2:W-:Y:S01]  /*1a2c0*/  MUFU.EX2 R240, R0 ;  /* 0x0000000000f07308 */ /* 0x0005e20000000800 */
[C---:B------:R-:W-:Y:S02]  /*1a2d0*/  FMUL.FTZ R98, R101.reuse, R98 ;  /* 0x0000006265627220 */ /* 0x040fe40000410000 */
[----:B------:R-:W-:Y:S02]  /*1a2e0*/  FMUL.FTZ R99, R101, R99 ;  /* 0x0000006365637220 */ /* 0x000fe40000410000 */
[--C-:B------:R-:W-:Y:S05]  /*1a2f0*/  FFMA.FTZ R132, R181, c[0x0][0x2d0], -R169.reuse ;  /* 0x0000b400b5847a23 */ /* 0x100fea00000108a9 */
[----:B------:R-:W-:Y:S01]  /*1a300*/  MUFU.EX2 R225, R171 ;  /* 0x000000ab00e17308 */ /* 0x000fe20000000800 */
[----:B-1----:R-:W-:Y:S09]  /*1a310*/  FFMA.FTZ R3, R208, c[0x0][0x2d0], -R169 ;  /* 0x0000b400d0037a23 */ /* 0x002ff200000108a9 */
[----:B------:R1:W4:Y:S01]  /*1a320*/  MUFU.EX2 R234, R3 ;  /* 0x0000000300ea7308 */ /* 0x0003220000000800 */
[----:B--2---:R-:W-:Y:S02]  /*1a330*/  FADD.FTZ R0, -R2, R103 ;  /* 0x0000006702007221 */ /* 0x004fe40000010100 */
[----:B------:R-:W-:Y:S02]  /*1a340*/  FFMA.FTZ R103, R30, c[0x0][0x2d0], -R4 ;  /* 0x0000b4001e677a23 */ /* 0x000fe40000010804 */
[----:B------:R-:W-:Y:S02]  /*1a350*/  FMUL.FTZ R0, R0, c[0x0][0x2d0] ;  /* 0x0000b40000007a20 */ /* 0x000fe40000410000 */
[----:B------:R-:W-:Y:S01]  /*1a360*/  FMUL.FTZ R4, R102, R112 ;  /* 0x0000007066047220 */ /* 0x000fe20000410000 */
[----:B---3--:R-:W-:Y:S02]  /*1a370*/  F2FP.PACK_AB R112, R224, R222 ;  /* 0x000000dee070723e */ /* 0x008fe400000000ff */
[----:B------:R2:W-:Y:S10]  /*1a380*/  MUFU.EX2 R231, R103 ;  /* 0x0000006700e77308 */ /* 0x0005f40000000800 */
[----:B------:R-:W3:Y:S01]  /*1a390*/  MUFU.EX2 R0, R0 ;  /* 0x0000000000007308 */ /* 0x000ee20000000800 */
[----:B-1----:R-:W-:Y:S01]  /*1a3a0*/  FFMA.FTZ R3, R186, c[0x0][0x2d0], -R169 ;  /* 0x0000b400ba037a23 */ /* 0x002fe200000108a9 */
[----:B----4-:R-:W-:Y:S01]  /*1a3b0*/  F2FP.PACK_AB R116, R234, R190 ;  /* 0x000000beea74723e */ /* 0x010fe200000000ff */
[----:B------:R-:W-:Y:S02]  /*1a3c0*/  FFMA.FTZ R186, R28, c[0x0][0x2d0], -R5 ;  /* 0x0000b4001cba7a23 */ /* 0x000fe40000010805 */
[----:B------:R-:W-:Y:S05]  /*1a3d0*/  FMUL.FTZ R28, R100, R136 ;  /* 0x00000088641c7220 */ /* 0x000fea0000410000 */
[----:B------:R1:W-:Y:S01]  /*1a3e0*/  MUFU.EX2 R236, R3 ;  /* 0x0000000300ec7308 */ /* 0x0003e20000000800 */
[--C-:B--2---:R-:W-:Y:S09]  /*1a3f0*/  FFMA.FTZ R103, R218, c[0x0][0x2d0], -R169.reuse ;  /* 0x0000b400da677a23 */ /* 0x104ff200000108a9 */
[----:B------:R2:W-:Y:S01]  /*1a400*/  MUFU.EX2 R208, R103 ;  /* 0x0000006700d07308 */ /* 0x0005e20000000800 */
[C---:B---3--:R-:W-:Y:S02]  /*1a410*/  FMUL.FTZ R10, R0.reuse, R118 ;  /* 0x00000076000a7220 */ /* 0x048fe40000410000 */
[C---:B------:R-:W-:Y:S02]  /*1a420*/  FMUL.FTZ R11, R0.reuse, R119 ;  /* 0x00000077000b7220 */ /* 0x040fe40000410000 */
[C---:B------:R-:W-:Y:S02]  /*1a430*/  FMUL.FTZ R14, R0.reuse, R122 ;  /* 0x0000007a000e7220 */ /* 0x040fe40000410000 */
[C---:B------:R-:W-:Y:S03]  /*1a440*/  FMUL.FTZ R15, R0.reuse, R123 ;  /* 0x0000007b000f7220 */ /* 0x040fe60000410000 */
[----:B------:R-:W-:Y:S01]  /*1a450*/  MUFU.EX2 R186, R186 ;  /* 0x000000ba00ba7308 */ /* 0x000fe20000000800 */
[----:B------:R-:W3:Y:S01]  /*1a460*/  LDSM.16.MT88.4 R120, [R166+0xc00] ;  /* 0x000c0000a678783b */ /* 0x000ee20000004200 */
[----:B------:R-:W-:Y:S02]  /*1a470*/  FMUL.FTZ R26, R0, R134 ;  /* 0x00000086001a7220 */ /* 0x000fe40000410000 */
[----:B-1----:R-:W-:Y:S02]  /*1a480*/  FFMA.FTZ R3, R185, c[0x0][0x2d0], -R169 ;  /* 0x0000b400b9037a23 */ /* 0x002fe400000108a9 */
[----:B------:R-:W-:Y:S02]  /*1a490*/  FFMA.FTZ R185, R25, c[0x0][0x2d0], -R5 ;  /* 0x0000b40019b97a23 */ /* 0x000fe40000010805 */
[----:B------:R-:W-:Y:S01]  /*1a4a0*/  FMUL.FTZ R5, R102, R113 ;  /* 0x0000007166057220 */ /* 0x000fe20000410000 */
[----:B------:R-:W-:Y:S01]  /*1a4b0*/  F2FP.PACK_AB R113, R223, R221 ;  /* 0x000000dddf71723e */ /* 0x000fe200000000ff */
[----:B------:R1:W4:Y:S01]  /*1a4c0*/  MUFU.EX2 R242, R3 ;  /* 0x0000000300f27308 */ /* 0x0003220000000800 */
[----:B------:R-:W-:Y:S02]  /*1a4d0*/  FMUL.FTZ R25, R100, R133 ;  /* 0x0000008564197220 */ /* 0x000fe40000410000 */
[C---:B------:R-:W-:Y:S02]  /*1a4e0*/  FMUL.FTZ R27, R0.reuse, R135 ;  /* 0x00000087001b7220 */ /* 0x040fe40000410000 */
[C---:B------:R-:W-:Y:S02]  /*1a4f0*/  FMUL.FTZ R30, R0.reuse, R138 ;  /* 0x0000008a001e7220 */ /* 0x040fe40000410000 */
[C---:B------:R-:W-:Y:S02]  /*1a500*/  FMUL.FTZ R31, R0.reuse, R139 ;  /* 0x0000008b001f7220 */ /* 0x040fe40000410000 */
[C---:B------:R-:W-:Y:S01]  /*1a510*/  FMUL.FTZ R42, R0.reuse, R150 ;  /* 0x00000096002a7220 */ /* 0x040fe20000410000 */
[----:B------:R-:W-:Y:S01]  /*1a520*/  MUFU.EX2 R185, R185 ;  /* 0x000000b900b97308 */ /* 0x000fe20000000800 */
[C---:B------:R-:W-:Y:S02]  /*1a530*/  FMUL.FTZ R43, R0.reuse, R151 ;  /* 0x00000097002b7220 */ /* 0x040fe40000410000 */
[C---:B------:R-:W-:Y:S02]  /*1a540*/  FMUL.FTZ R46, R0.reuse, R158 ;  /* 0x0000009e002e7220 */ /* 0x040fe40000410000 */
[C---:B------:R-:W-:Y:S02]  /*1a550*/  FMUL.FTZ R47, R0.reuse, R159 ;  /* 0x0000009f002f7220 */ /* 0x040fe40000410000 */
[----:B--2---:R-:W-:Y:S02]  /*1a560*/  FFMA.FTZ R103, R215, c[0x0][0x2d0], -R169 ;  /* 0x0000b400d7677a23 */ /* 0x004fe400000108a9 */
[C---:B------:R-:W-:Y:S02]  /*1a570*/  FMUL.FTZ R58, R0.reuse, R58 ;  /* 0x0000003a003a7220 */ /* 0x040fe40000410000 */
[----:B------:R2:W-:Y:S01]  /*1a580*/  MUFU.EX2 R215, R103 ;  /* 0x0000006700d77308 */ /* 0x0005e20000000800 */
[----:B------:R-:W-:Y:S02]  /*1a590*/  FMUL.FTZ R59, R0, R59 ;  /* 0x0000003b003b7220 */ /* 0x000fe40000410000 */
[----:B-1----:R-:W-:Y:S01]  /*1a5a0*/  FMUL.FTZ R3, R2, c[0x0][0x2d0] ;  /* 0x0000b40002037a20 */ /* 0x002fe20000410000 */
[----:B----4-:R-:W-:Y:S01]  /*1a5b0*/  F2FP.PACK_AB R118, R242, R236 ;  /* 0x000000ecf276723e */ /* 0x010fe200000000ff */
[C---:B------:R-:W-:Y:S02]  /*1a5c0*/  FMUL.FTZ R62, R0.reuse, R62 ;  /* 0x0000003e003e7220 */ /* 0x040fe40000410000 */
[--C-:B------:R-:W-:Y:S02]  /*1a5d0*/  FFMA.FTZ R6, R189, c[0x0][0x2d0], -R3.reuse ;  /* 0x0000b400bd067a23 */ /* 0x100fe40000010803 */
[--C-:B------:R-:W-:Y:S02]  /*1a5e0*/  FFMA.FTZ R7, R207, c[0x0][0x2d0], -R3.reuse ;  /* 0x0000b400cf077a23 */ /* 0x100fe40000010803 */
[----:B------:R1:W4:Y:S01]  /*1a5f0*/  MUFU.EX2 R188, R6 ;  /* 0x0000000600bc7308 */ /* 0x0003220000000800 */
[C---:B------:R-:W-:Y:S02]  /*1a600*/  FMUL.FTZ R63, R0.reuse, R63 ;  /* 0x0000003f003f7220 */ /* 0x040fe40000410000 */
[C---:B------:R-:W-:Y:S02]  /*1a610*/  FMUL.FTZ R74, R0.reuse, R74 ;  /* 0x0000004a004a7220 */ /* 0x040fe40000410000 */
[C---:B------:R-:W-:Y:S02]  /*1a620*/  FMUL.FTZ R75, R0.reuse, R75 ;  /* 0x0000004b004b7220 */ /* 0x040fe40000410000 */
[C---:B------:R-:W-:Y:S02]  /*1a630*/  FMUL.FTZ R78, R0.reuse, R78 ;  /* 0x0000004e004e7220 */ /* 0x040fe40000410000 */
[C---:B------:R-:W-:Y:S01]  /*1a640*/  FMUL.FTZ R79, R0.reuse, R79 ;  /* 0x0000004f004f7220 */ /* 0x040fe20000410000 */
[----:B------:R5:W-:Y:S01]  /*1a650*/  MUFU.EX2 R235, R7 ;  /* 0x0000000700eb7308 */ /* 0x000be20000000800 */
[----:B------:R-:W-:Y:S02]  /*1a660*/  FMUL.FTZ R90, R0, R90 ;  /* 0x0000005a005a7220 */ /* 0x000fe40000410000 */
[----:B--2---:R-:W-:Y:S02]  /*1a670*/  FFMA.FTZ R103, R214, c[0x0][0x2d0], -R3 ;  /* 0x0000b400d6677a23 */ /* 0x004fe40000010803 */
[C---:B------:R-:W-:Y:S02]  /*1a680*/  FMUL.FTZ R91, R0.reuse, R91 ;  /* 0x0000005b005b7220 */ /* 0x040fe40000410000 */
[C---:B------:R-:W-:Y:S02]  /*1a690*/  FMUL.FTZ R94, R0.reuse, R94 ;  /* 0x0000005e005e7220 */ /* 0x040fe40000410000 */
[----:B------:R-:W-:Y:S02]  /*1a6a0*/  FMUL.FTZ R95, R0, R95 ;  /* 0x0000005f005f7220 */ /* 0x000fe40000410000 */
[----:B------:R-:W-:Y:S01]  /*1a6b0*/  FFMA.FTZ R135, R100, R249, R190 ;  /* 0x000000f964877223 */ /* 0x000fe200000100be */
[----:B------:R-:W-:Y:S01]  /*1a6c0*/  F2FP.PACK_AB R100, R229, R226 ;  /* 0x000000e2e564723e */ /* 0x000fe200000000ff */
[----:B------:R-:W-:Y:S02]  /*1a6d0*/  FFMA.FTZ R133, R180, c[0x0][0x2d0], -R169 ;  /* 0x0000b400b4857a23 */ /* 0x000fe400000108a9 */
[--C-:B-1----:R-:W-:Y:S01]  /*1a6e0*/  FFMA.FTZ R6, R209, c[0x0][0x2d0], -R3.reuse ;  /* 0x0000b400d1067a23 */ /* 0x102fe20000010803 */
[----:B------:R-:W-:Y:S01]  /*1a6f0*/  MUFU.EX2 R180, R187 ;  /* 0x000000bb00b47308 */ /* 0x000fe20000000800 */
[----:B------:R-:W-:Y:S02]  /*1a700*/  FFMA.FTZ R134, R105, c[0x0][0x2d0], -R3 ;  /* 0x0000b40069867a23 */ /* 0x000fe40000010803 */
[----:B------:R-:W-:Y:S02]  /*1a710*/  FFMA.FTZ R105, R102, R243, R222 ;  /* 0x000000f366697223 */ /* 0x000fe400000100de */
[----:B----4-:R-:W-:Y:S02]  /*1a720*/  FFMA.FTZ R0, R0, R250, R188 ;  /* 0x000000fa00007223 */ /* 0x010fe400000100bc */
[----:B------:R-:W-:Y:S02]  /*1a730*/  FADD.FTZ R137, R224, R105 ;  /* 0x00000069e0897221 */ /* 0x000fe40000010000 */
[----:B-----5:R-:W-:Y:S01]  /*1a740*/  FMUL.FTZ R7, R101, R115 ;  /* 0x0000007365077220 */ /* 0x020fe20000410000 */
[----:B------:R1:W2:Y:S01]  /*1a750*/  MUFU.EX2 R233, R6 ;  /* 0x0000000600e97308 */ /* 0x0002a20000000800 */
[----:B------:R-:W-:Y:S01]  /*1a760*/  F2FP.PACK_AB R115, R240, R237 ;  /* 0x000000edf073723e */ /* 0x000fe200000000ff */
[----:B------:R-:W-:Y:S04]  /*1a770*/  FADD.FTZ R105, R234, R135 ;  /* 0x00000087ea697221 */ /* 0x000fe80000010000 */
[----:B------:R-:W-:Y:S04]  /*1a780*/  FADD.FTZ R172, R236, R105 ;  /* 0x00000069ecac7221 */ /* 0x000fe80000010000 */
[----:B------:R4:W-:Y:S10]  /*1a790*/  MUFU.EX2 R209, R103 ;  /* 0x0000006700d17308 */ /* 0x0009f40000000800 */
[----:B------:R-:W-:Y:S01]  /*1a7a0*/  MUFU.EX2 R187, R176 ;  /* 0x000000b000bb7308 */ /* 0x000fe20000000800 */
[--C-:B-1----:R-:W-:Y:S01]  /*1a7b0*/  FFMA.FTZ R6, R206, c[0x0][0x2d0], -R3.reuse ;  /* 0x0000b400ce067a23 */ /* 0x102fe20000010803 */
[C---:B--2---:R-:W-:Y:S01]  /*1a7c0*/  F2FP.PACK_AB R117, R233.reuse, R188 ;  /* 0x000000bce975723e */ /* 0x044fe200000000ff */
[----:B------:R-:W-:Y:S07]  /*1a7d0*/  FADD.FTZ R0, R233, R0 ;  /* 0x00000000e9007221 */ /* 0x000fee0000010000 */
[----:B------:R1:W2:Y:S01]  /*1a7e0*/  MUFU.EX2 R239, R6 ;  /* 0x0000000600ef7308 */ /* 0x0002a20000000800 */
[----:B------:R-:W-:Y:S02]  /*1a7f0*/  FADD.FTZ R0, R235, R0 ;  /* 0x00000000eb007221 */ /* 0x000fe40000010000 */
[----:B----4-:R-:W-:Y:S07]  /*1a800*/  FFMA.FTZ R103, R213, c[0x0][0x2d0], -R3 ;  /* 0x0000b400d5677a23 */ /* 0x010fee0000010803 */
[----:B------:R4:W-:Y:S10]  /*1a810*/  MUFU.EX2 R210, R103 ;  /* 0x0000006700d27308 */ /* 0x0009f40000000800 */
[----:B------:R-:W-:Y:S01]  /*1a820*/  MUFU.EX2 R188, R184 ;  /* 0x000000b800bc7308 */ /* 0x000fe20000000800 */
[----:B-1----:R-:W-:Y:S01]  /*1a830*/  FMUL.FTZ R6, R101, R114 ;  /* 0x0000007265067220 */ /* 0x002fe20000410000 */
[----:B------:R-:W-:Y:S01]  /*1a840*/  F2FP.PACK_AB R114, R241, R238 ;  /* 0x000000eef172723e */ /* 0x000fe200000000ff */
[C---:B--2---:R-:W-:Y:S01]  /*1a850*/  FADD.FTZ R0, R239.reuse, R0 ;  /* 0x00000000ef007221 */ /* 0x044fe20000010000 */
[----:B------:R-:W-:Y:S06]  /*1a860*/  F2FP.PACK_AB R119, R239, R235 ;  /* 0x000000ebef77723e */ /* 0x000fec00000000ff */
[----:B------:R-:W-:Y:S01]  /*1a870*/  MUFU.EX2 R184, R177 ;  /* 0x000000b100b87308 */ /* 0x000fe20000000800 */
[-C--:B------:R-:W-:Y:S05]  /*1a880*/  HMMA.16816.F32 R4, R112, R20.reuse, R4 ;  /* 0x000000147004723c */ /* 0x080fea0000001804 */
[----:B----4-:R-:W-:Y:S03]  /*1a890*/  FFMA.FTZ R103, R216, c[0x0][0x2d0], -R169 ;  /* 0x0000b400d8677a23 */ /* 0x010fe600000108a9 */
[C---:B------:R-:W-:Y:S01]  /*1a8a0*/  HMMA.16816.F32 R8, R116.reuse, R20, R8 ;  /* 0x000000147408723c */ /* 0x040fe20000001808 */
[----:B------:R1:W-:Y:S06]  /*1a8b0*/  MUFU.EX2 R207, R103 ;  /* 0x0000006700cf7308 */ /* 0x0003ec0000000800 */
[----:B------:R-:W-:Y:S01]  /*1a8c0*/  FMUL.FTZ R20, R102, R128 ;  /* 0x0000008066147220 */ /* 0x000fe20000410000 */
[-C--:B------:R-:W-:Y:S03]  /*1a8d0*/  HMMA.16816.F32 R12, R116, R22.reuse, R12 ;  /* 0x00000016740c723c */ /* 0x080fe6000000180c */
[----:B------:R-:W-:Y:S01]  /*1a8e0*/  MUFU.EX2 R176, R132 ;  /* 0x0000008400b07308 */ /* 0x000fe20000000800 */
[----:B------:R-:W-:Y:S02]  /*1a8f0*/  FFMA.FTZ R128, R212, c[0x0][0x2d0], -R3 ;  /* 0x0000b400d4807a23 */ /* 0x000fe40000010803 */
[----:B------:R-:W-:Y:S02]  /*1a900*/  FMUL.FTZ R21, R102, R129 ;  /* 0x0000008166157220 */ /* 0x000fe40000410000 */
[C---:B------:R-:W-:Y:S04]  /*1a910*/  HMMA.16816.F32 R16, R112.reuse, R22, R16 ;  /* 0x000000167010723c */ /* 0x040fe80000001810 */
[----:B------:R-:W-:Y:S01]  /*1a920*/  FFMA.FTZ R129, R182, c[0x0][0x2d0], -R169 ;  /* 0x0000b400b6817a23 */ /* 0x000fe200000108a9 */
[----:B------:R-:W2:Y:S02]  /*1a930*/  MUFU.EX2 R175, R133 ;  /* 0x0000008500af7308 */ /* 0x000ea40000000800 */
[C---:B------:R-:W-:Y:S02]  /*1a940*/  FMUL.FTZ R22, R101.reuse, R130 ;  /* 0x0000008265167220 */ /* 0x040fe40000410000 */
[----:B------:R-:W-:Y:S03]  /*1a950*/  FMUL.FTZ R23, R101, R131 ;  /* 0x0000008365177220 */ /* 0x000fe60000410000 */
[----:B------:R-:W-:Y:S02]  /*1a960*/  FFMA.FTZ R131, R211, c[0x0][0x2d0], -R3 ;  /* 0x0000b400d3837a23 */ /* 0x000fe40000010803 */
[--C-:B------:R-:W-:Y:S01]  /*1a970*/  FFMA.FTZ R130, R183, c[0x0][0x2d0], -R169.reuse ;  /* 0x0000b400b7827a23 */ /* 0x100fe200000108a9 */
[----:B------:R-:W-:Y:S01]  /*1a980*/  MUFU.EX2 R181, R129 ;  /* 0x0000008100b57308 */ /* 0x000fe20000000800 */
[-C--:B------:R-:W-:Y:S03]  /*1a990*/  HMMA.16816.F32 R20, R112, R36.reuse, R20 ;  /* 0x000000247014723c */ /* 0x080fe60000001814 */
[----:B-1----:R-:W-:Y:S05]  /*1a9a0*/  FFMA.FTZ R103, R217, c[0x0][0x2d0], -R169 ;  /* 0x0000b400d9677a23 */ /* 0x002fea00000108a9 */
[C---:B------:R-:W-:Y:S01]  /*1a9b0*/  HMMA.16816.F32 R24, R116.reuse, R36, R24 ;  /* 0x000000247418723c */ /* 0x040fe20000001818 */
[----:B------:R-:W-:Y:S03]  /*1a9c0*/  MUFU.EX2 R177, R131 ;  /* 0x0000008300b17308 */ /* 0x000fe60000000800 */
[----:B--2---:R-:W-:Y:S03]  /*1a9d0*/  F2FP.PACK_AB R170, R175, R176 ;  /* 0x000000b0afaa723e */ /* 0x004fe600000000ff */
[C---:B------:R-:W-:Y:S01]  /*1a9e0*/  FMUL.FTZ R36, R102.reuse, R144 ;  /* 0x0000009066247220 */ /* 0x040fe20000410000 */
[-C--:B------:R-:W-:Y:S03]  /*1a9f0*/  HMMA.16816.F32 R28, R116, R38.reuse, R28 ;  /* 0x00000026741c723c */ /* 0x080fe6000000181c */
[----:B------:R-:W-:Y:S01]  /*1aa00*/  MUFU.EX2 R182, R179 ;  /* 0x000000b300b67308 */ /* 0x000fe20000000800 */
[----:B------:R-:W-:Y:S01]  /*1aa10*/  FMUL.FTZ R37, R102, R145 ;  /* 0x0000009166257220 */ /* 0x000fe20000410000 */
[----:B------:R-:W-:Y:S03]  /*1aa20*/  F2FP.PACK_AB R102, R232, R230 ;  /* 0x000000e6e866723e */ /* 0x000fe600000000ff */
[C---:B------:R-:W-:Y:S05]  /*1aa30*/  HMMA.16816.F32 R32, R112.reuse, R38, R32 ;  /* 0x000000267020723c */ /* 0x040fea0000001820 */
[----:B------:R-:W1:Y:S02]  /*1aa40*/  MUFU.EX2 R179, R130 ;  /* 0x0000008200b37308 */ /* 0x000e640000000800 */
[C---:B------:R-:W-:Y:S02]  /*1aa50*/  FMUL.FTZ R38, R101.reuse, R146 ;  /* 0x0000009265267220 */ /* 0x040fe40000410000 */
[----:B------:R-:W-:Y:S06]  /*1aa60*/  FMUL.FTZ R39, R101, R147 ;  /* 0x0000009365277220 */ /* 0x000fec0000410000 */
[----:B------:R-:W-:Y:S01]  /*1aa70*/  MUFU.EX2 R183, R178 ;  /* 0x000000b200b77308 */ /* 0x000fe20000000800 */
[-C--:B---3--:R-:W-:Y:S08]  /*1aa80*/  HMMA.16816.F32 R36, R112, R120.reuse, R36 ;  /* 0x000000787024723c */ /* 0x088ff00000001824 */
[C---:B------:R-:W-:Y:S01]  /*1aa90*/  HMMA.16816.F32 R40, R116.reuse, R120, R40 ;  /* 0x000000787428723c */ /* 0x040fe20000001828 */
[----:B------:R2:W3:Y:S03]  /*1aaa0*/  MUFU.EX2 R178, R128 ;  /* 0x0000008000b27308 */ /* 0x0004e60000000800 */
[----:B-1----:R-:W-:Y:S04]  /*1aab0*/  F2FP.PACK_AB R168, R181, R179 ;  /* 0x000000b3b5a8723e */ /* 0x002fe800000000ff */
[-C--:B------:R-:W-:Y:S03]  /*1aac0*/  HMMA.16816.F32 R44, R116, R122.reuse, R44 ;  /* 0x0000007a742c723c */ /* 0x080fe6000000182c */
[----:B------:R1:W-:Y:S05]  /*1aad0*/  MUFU.EX2 R206, R103 ;  /* 0x0000006700ce7308 */ /* 0x0003ea0000000800 */
[C---:B------:R-:W-:Y:S01]  /*1aae0*/  HMMA.16816.F32 R48, R112.reuse, R122, R48 ;  /* 0x0000007a7030723c */ /* 0x040fe20000001830 */
[----:B------:R-:W4:Y:S04]  /*1aaf0*/  LDSM.16.MT88.4 R120, [R167+0xc00] ;  /* 0x000c0000a778783b */ /* 0x000f280000004200 */
[----:B------:R-:W-:Y:S04]  /*1ab00*/  MUFU.EX2 R174, R134 ;  /* 0x0000008600ae7308 */ /* 0x000fe80000000800 */
[----:B--2---:R-:W-:Y:S03]  /*1ab10*/  LDSM.16.MT88.4 R128, [R166+0x800] ;  /* 0x00080000a680783b */ /* 0x004fe60000004200 */
[----:B---3--:R-:W-:Y:S01]  /*1ab20*/  F2FP.PACK_AB R169, R177, R178 ;  /* 0x000000b2b1a9723e */ /* 0x008fe200000000ff */
[--C-:B-1----:R-:W-:Y:S04]  /*1ab30*/  FFMA.FTZ R103, R220, c[0x0][0x2d0], -R3.reuse ;  /* 0x0000b400dc677a23 */ /* 0x102fe80000010803 */
[----:B------:R1:W-:Y:S01]  /*1ab40*/  MUFU.EX2 R191, R103 ;  /* 0x0000006700bf7308 */ /* 0x0003e20000000800 */
[-C--:B----4-:R-:W-:Y:S03]  /*1ab50*/  HMMA.16816.F32 R52, R112, R120.reuse, R52 ;  /* 0x000000787034723c */ /* 0x090fe60000001834 */
[--C-:B-1----:R-:W-:Y:S05]  /*1ab60*/  FFMA.FTZ R103, R219, c[0x0][0x2d0], -R3.reuse ;  /* 0x0000b400db677a23 */ /* 0x102fea0000010803 */
[C---:B------:R-:W-:Y:S01]  /*1ab70*/  HMMA.16816.F32 R56, R116.reuse, R120, R56 ;  /* 0x000000787438723c */ /* 0x040fe20000001838 */
[----:B------:R1:W-:Y:S03]  /*1ab80*/  MUFU.EX2 R189, R103 ;  /* 0x0000006700bd7308 */ /* 0x0003e60000000800 */
[----:B------:R-:W-:Y:S02]  /*1ab90*/  FFMA.FTZ R3, R104, c[0x0][0x2d0], -R3 ;  /* 0x0000b40068037a23 */ /* 0x000fe40000010803 */
[----:B------:R-:W-:Y:S01]  /*1aba0*/  FFMA.FTZ R104, R101, R245, R221 ;  /* 0x000000f565687223 */ /* 0x000fe200000100dd */
[----:B------:R-:W-:Y:S01]  /*1abb0*/  F2FP.PACK_AB R101, R227, R225 ;  /* 0x000000e1e365723e */ /* 0x000fe200000000ff */
[-C--:B------:R-:W-:Y:S03]  /*1abc0*/  HMMA.16816.F32 R60, R116, R122.reuse, R60 ;  /* 0x0000007a743c723c */ /* 0x080fe6000000183c */
[----:B------:R-:W2:Y:S01]  /*1abd0*/  MUFU.EX2 R173, R3 ;  /* 0x0000000300ad7308 */ /* 0x000ea20000000800 */
[----:B------:R-:W-:Y:S02]  /*1abe0*/  FADD.FTZ R136, R223, R104 ;  /* 0x00000068df887221 */ /* 0x000fe40000010000 */
[----:B------:R-:W-:Y:S02]  /*1abf0*/  FADD.FTZ R104, R238, R137 ;  /* 0x00000089ee687221 */ /* 0x000fe40000010000 */
[C---:B------:R-:W-:Y:S01]  /*1ac00*/  HMMA.16816.F32 R64, R112.reuse, R122, R64 ;  /* 0x0000007a7040723c */ /* 0x040fe20000001840 */
[----:B------:R-:W3:Y:S03]  /*1ac10*/  LDSM.16.MT88.4 R120, [R166+0x1800] ;  /* 0x00180000a678783b */ /* 0x000ee60000004200 */
[----:B------:R-:W-:Y:S01]  /*1ac20*/  FADD.FTZ R105, R241, R104 ;  /* 0x00000068f1697221 */ /* 0x000fe20000010000 */
[----:B-1----:R-:W-:Y:S02]  /*1ac30*/  F2FP.PACK_AB R103, R231, R228 ;  /* 0x000000e4e767723e */ /* 0x002fe400000000ff */
[----:B--2---:R-:W-:Y:S01]  /*1ac40*/  F2FP.PACK_AB R171, R173, R174 ;  /* 0x000000aeadab723e */ /* 0x004fe200000000ff */
[----:B------:R-:W-:Y:S04]  /*1ac50*/  FADD.FTZ R3, R237, R136 ;  /* 0x00000088ed037221 */ /* 0x000fe80000010000 */
[----:B------:R-:W-:Y:S02]  /*1ac60*/  FADD.FTZ R104, R240, R3 ;  /* 0x00000003f0687221 */ /* 0x000fe40000010000 */
[----:B------:R-:W-:Y:S04]  /*1ac70*/  FADD.FTZ R3, R226, R105 ;  /* 0x00000069e2037221 */ /* 0x000fe80000010000 */
[----:B------:R-:W-:Y:S01]  /*1ac80*/  FADD.FTZ R3, R229, R3 ;  /* 0x00000003e5037221 */ /* 0x000fe20000010000 */
[-C--:B---3--:R-:W-:Y:S08]  /*1ac90*/  HMMA.16816.F32 R68, R112, R120.reuse, R68 ;  /* 0x000000787044723c */ /* 0x088ff00000001844 */
[C---:B------:R-:W-:Y:S08]  /*1aca0*/  HMMA.16816.F32 R72, R116.reuse, R120, R72 ;  /* 0x000000787448723c */ /* 0x040ff00000001848 */
[-C--:B------:R-:W-:Y:S08]  /*1acb0*/  HMMA.16816.F32 R76, R116, R122.reuse, R76 ;  /* 0x0000007a744c723c */ /* 0x080ff0000000184c */
[C---:B------:R-:W-:Y:S01]  /*1acc0*/  HMMA.16816.F32 R80, R112.reuse, R122, R80 ;  /* 0x0000007a7050723c */ /* 0x040fe20000001850 */
[----:B------:R-:W1:Y:S07]  /*1acd0*/  LDSM.16.MT88.4 R120, [R167+0x1800] ;  /* 0x00180000a778783b */ /* 0x000e6e0000004200 */
[-C--:B-1----:R-:W-:Y:S08]  /*1ace0*/  HMMA.16816.F32 R84, R112, R120.reuse, R84 ;  /* 0x000000787054723c */ /* 0x082ff00000001854 */
[C---:B------:R-:W-:Y:S08]  /*1acf0*/  HMMA.16816.F32 R88, R116.reuse, R120, R88 ;  /* 0x000000787458723c */ /* 0x040ff00000001858 */
[-C--:B------:R-:W-:Y:S07]  /*1ad00*/  HMMA.16816.F32 R92, R116, R122.reuse, R92 ;  /* 0x0000007a745c723c */ /* 0x080fee000000185c */
[----:B------:R-:W-:Y:S01]  /*1ad10*/  F2FP.PACK_AB R116, R215, R208 ;  /* 0x000000d0d774723e */ /* 0x000fe200000000ff */
[----:B------:R-:W-:Y:S01]  /*1ad20*/  HMMA.16816.F32 R96, R112, R122, R96 ;  /* 0x0000007a7060723c */ /* 0x000fe20000001860 */
[----:B------:R-:W1:Y:S03]  /*1ad30*/  LDSM.16.MT88.4 R112, [R166+0x400] ;  /* 0x00040000a670783b */ /* 0x000e660000004200 */
[----:B------:R-:W-:Y:S02]  /*1ad40*/  F2FP.PACK_AB R117, R210, R209 ;  /* 0x000000d1d275723e */ /* 0x000fe400000000ff */
[----:B------:R-:W-:Y:S02]  /*1ad50*/  F2FP.PACK_AB R118, R206, R207 ;  /* 0x000000cfce76723e */ /* 0x000fe400000000ff */
[----:B------:R-:W-:Y:S01]  /*1ad60*/  F2FP.PACK_AB R119, R189, R191 ;  /* 0x000000bfbd77723e */ /* 0x000fe200000000ff */
[----:B------:R-:W2:Y:S01]  /*1ad70*/  LDSM.16.MT88.4 R120, [R167+0x400] ;  /* 0x00040000a778783b */ /* 0x000ea20000004200 */
        /* <DEDUP_REMOVED lines=23> */
[-C--:B---3--:R-:W-:Y:S08]  /*1aef0*/  HMMA.16816.F32 R84, R100, R124.reuse, R84 ;  /* 0x0000007c6454723c */ /* 0x088ff00000001854 */
[C---:B------:R-:W-:Y:S08]  /*1af00*/  HMMA.16816.F32 R88, R116.reuse, R124, R88 ;  /* 0x0000007c7458723c */ /* 0x040ff00000001858 */
[-C--:B------:R-:W-:Y:S08]  /*1af10*/  HMMA.16816.F32 R92, R116, R126.reuse, R92 ;  /* 0x0000007e745c723c */ /* 0x080ff0000000185c */
[----:B------:R-:W-:Y:S07]  /*1af20*/  HMMA.16816.F32 R96, R100, R126, R96 ;  /* 0x0000007e6460723c */ /* 0x000fee0000001860 */
[----:B------:R-:W-:Y:S02]  /*1af30*/  F2FP.PACK_AB R100, R186, R180 ;  /* 0x000000b4ba64723e */ /* 0x000fe400000000ff */
[----:B------:R-:W-:Y:S03]  /*1af40*/  F2FP.PACK_AB R101, R183, R182 ;  /* 0x000000b6b765723e */ /* 0x000fe600000000ff */
[----:B------:R-:W-:Y:S02]  /*1af50*/  F2FP.PACK_AB R102, R188, R185 ;  /* 0x000000b9bc66723e */ /* 0x000fe400000000ff */
[----:B------:R-:W-:Y:S07]  /*1af60*/  F2FP.PACK_AB R103, R187, R184 ;  /* 0x000000b8bb67723e */ /* 0x000fee00000000ff */
        /* <DEDUP_REMOVED lines=59> */
[----:B------:R-:W-:-:S05]  /*1b320*/  @P0 BRA `(.L_x_860) ;  /* 0xffffcfb000000947 */ /* 0x000fca000383ffff */
.L_x_855:
[----:B------:R-:W2:Y:S02]  /*1b330*/  LDL R0, [R1+0x18] ;  /* 0x0000180001007983 */ /* 0x000ea40000100800 */
[----:B--2---:R-:W-:-:S13]  /*1b340*/  ISETP.GE.AND P0, PT, R205, R0, PT ;  /* 0x00000000cd00720c */ /* 0x004fda0003f06270 */
[----:B------:R-:W-:Y:S05]  /*1b350*/  @!P0 BRA `(.L_x_861) ;  /* 0x000042b000008947 */ /* 0x000fea0003800000 */
[----:B------:R-:W-:Y:S01]  /*1b360*/  IMAD.MOV.U32 R101, RZ, RZ, R107 ;  /* 0x000000ffff657224 */ /* 0x000fe200078e006b */
[----:B------:R-:W-:Y:S01]  /*1b370*/  MOV R104, R103 ;  /* 0x0000006700687202 */ /* 0x000fe20000000f00 */
[----:B------:R-:W-:Y:S01]  /*1b380*/  IMAD.MOV.U32 R100, RZ, RZ, R108 ;  /* 0x000000ffff647224 */ /* 0x000fe200078e006c */
[----:B------:R-:W-:Y:S02]  /*1b390*/  MOV R102, R106 ;  /* 0x0000006a00667202 */ /* 0x000fe40000000f00 */
.L_x_880:
[----:B------:R-:W-:Y:S04]  /*1b3a0*/  DEPBAR.LE SB0, 0x0 ;  /* 0x000080000000791a */ /* 0x000fe80000000000 */
[----:B------:R-:W-:Y:S01]  /*1b3b0*/  WARPSYNC 0xffffffff ;  /* 0xffffffff00007948 */ /* 0x000fe20003800000 */
[----:B------:R-:W-:Y:S01]  /*1b3c0*/  BAR.SYNC.DEFER_BLOCKING 0x0 ;  /* 0x0000000000007b1d */ /* 0x000fe20000010000 */
[----:B------:R-:W-:Y:S01]  /*1b3d0*/  SHF.R.S32.HI R0, RZ, 0x1f, R205 ;  /* 0x0000001fff007819 */ /* 0x000fe200000114cd */
[----:B------:R-:W-:Y:S01]  /*1b3e0*/  IMAD.WIDE.U32 R2, R205, c[0x0][0x208], RZ ;  /* 0x00008200cd027a25 */ /* 0x000fe200078e00ff */
[C---:B------:R-:W-:Y:S02]  /*1b3f0*/  LOP3.LUT P5, RZ, R203.reuse, 0x100, RZ, 0xc0, !PT ;  /* 0x00000100cbff7812 */ /* 0x040fe400078ac0ff */
[C---:B------:R-:W-:Y:S01]  /*1b400*/  LOP3.LUT P4, RZ, R203.reuse, 0x80, RZ, 0xc0, !PT ;  /* 0x00000080cbff7812 */ /* 0x040fe2000788c0ff */
[----:B------:R-:W-:Y:S01]  /*1b410*/  IMAD R0, R0, c[0x0][0x208], RZ ;  /* 0x0000820000007a24 */ /* 0x000fe200078e02ff */
[----:B------:R-:W-:Y:S03]  /*1b420*/  LOP3.LUT P3, RZ, R203, 0x40, RZ, 0xc0, !PT ;  /* 0x00000040cbff7812 */ /* 0x000fe6000786c0ff */
[----:B------:R-:W-:Y:S05]  /*1b430*/  IMAD R0, R205, c[0x0][0x20c], R0 ;  /* 0x00008300cd007a24 */ /* 0x000fea00078e0200 */
[----:B------:R-:W-:Y:S01]  /*1b440*/  IADD3 R12, R3, R0, RZ ;  /* 0x00000000030c7210 */ /* 0x000fe20007ffe0ff */
[----:B------:R-:W-:Y:S01]  /*1b450*/  IMAD.WIDE.U32 R2, R2, 0x30, RZ ;  /* 0x0000003002027825 */ /* 0x000fe200078e00ff */
[----:B------:R-:W-:Y:S01]  /*1b460*/  LDSM.16.M88.4 R48, [R192] ;  /* 0x00000000c030783b */ /* 0x000fe20000000200 */
[----:B------:R-:W-:Y:S07]  /*1b470*/  BSSY B0, `(.L_x_862) ;  /* 0x000010e000007945 */ /* 0x000fee0003800000 */
        /* <DEDUP_REMOVED lines=11> */
[----:B------:R-:W-:Y:S01]  /*1b530*/  IMAD R16, R12, 0x30, RZ ;  /* 0x000000300c107824 */ /* 0x000fe200078e02ff */
[----:B------:R-:W-:Y:S01]  /*1b540*/  @!P1 MOV R0, c[0x0][0x208] ;  /* 0x0000820000009a02 */ /* 0x000fe20000000f00 */
[-C--:B------:R-:W-:Y:S03]  /*1b550*/  HMMA.16816.F32 R12, R44, R18.reuse, RZ ;  /* 0x000000122c0c723c */ /* 0x080fe600000018ff */
[C---:B------:R-:W-:Y:S02]  /*1b560*/  @!P1 LEA R24, P0, R0.reuse, R2, 0x5 ;  /* 0x0000000200189211 */ /* 0x040fe400078028ff */
[----:B------:R-:W2:Y:S01]  /*1b570*/  LDSM.16.M88.4 R180, [R193+0x1000] ;  /* 0x00100000c1b4783b */ /* 0x000ea20000000200 */
[----:B------:R-:W-:Y:S02]  /*1b580*/  @!P1 MOV R17, c[0x0][0x20c] ;  /* 0x0000830000119a02 */ /* 0x000fe40000000f00 */
[----:B------:R-:W-:Y:S04]  /*1b590*/  IADD3 R3, R3, R16, RZ ;  /* 0x0000001003037210 */ /* 0x000fe80007ffe0ff */
[----:B------:R-:W-:Y:S01]  /*1b5a0*/  @!P1 LEA.HI.X R28, R0, R3, R17, 0x5, P0 ;  /* 0x00000003001c9211 */ /* 0x000fe200000f2c11 */
        /* <DEDUP_REMOVED lines=13> */
[----:B------:R4:W-:Y:S06]  /*1b680*/  LDGSTS.E.BYPASS.LTC128B.128 [R204+0x1880], [R2.64], !P5 ;  /* 0x0188000002cc7fae */ /* 0x0009ec000e901d46 */
[----:B------:R-:W-:Y:S02]  /*1b690*/  @!P1 IADD3.X R32, R28, R248, RZ, P0, !PT ;  /* 0x000000f81c209210 */ /* 0x000fe400007fe4ff */
[-C--:B------:R-:W-:Y:S01]  /*1b6a0*/  HMMA.16816.F32 R28, R44, R34.reuse, RZ ;  /* 0x000000222c1c723c */ /* 0x080fe200000018ff */
[----:B------:R4:W-:Y:S02]  /*1b6b0*/  LDGSTS.E.BYPASS.LTC128B.128 [R204+0x2480], [R2.64+0x40], !P4 ;  /* 0x0248004002cc7fae */ /* 0x0009e4000e101d46 */
[C---:B------:R-:W-:Y:S04]  /*1b6c0*/  @!P1 LEA R36, P0, R0.reuse, c[0x0][0x1f8], 0x1 ;  /* 0x00007e0000249a11 */ /* 0x040fe800078008ff */
[----:B------:R-:W-:Y:S02]  /*1b6d0*/  @!P1 LEA.HI.X R37, R0, c[0x0][0x1fc], R32, 0x1, P0 ;  /* 0x00007f0000259a11 */ /* 0x000fe400000f0c20 */
[C---:B------:R-:W-:Y:S01]  /*1b6e0*/  HMMA.16816.F32 R32, R48.reuse, R34, RZ ;  /* 0x000000223020723c */ /* 0x040fe200000018ff */
[----:B------:R4:W-:Y:S08]  /*1b6f0*/  LDGSTS.E.BYPASS.LTC128B.128 [R204+0x3080], [R2.64+0x80], !P3 ;  /* 0x0308008002cc7fae */ /* 0x0009f0000d901d46 */
[----:B------:R1:W-:Y:S08]  /*1b700*/  @!P1 LDGSTS.E.BYPASS.LTC128B.128 [R204+0x2080], [R36.64], !P5 ;  /* 0x0208000024cc9fae */ /* 0x0003f0000e901d46 */
[----:B------:R1:W-:Y:S08]  /*1b710*/  @!P1 LDGSTS.E.BYPASS.LTC128B.128 [R204+0x2c80], [R36.64+0x40], !P4 ;  /* 0x02c8004024cc9fae */ /* 0x0003f0000e101d46 */
[----:B------:R1:W-:Y:S08]  /*1b720*/  @!P1 LDGSTS.E.BYPASS.LTC128B.128 [R204+0x3880], [R36.64+0x80], !P3 ;  /* 0x0388008024cc9fae */ /* 0x0003f0000d901d46 */
[----:B------:R-:W0:Y:S01]  /*1b730*/  LDGDEPBAR ;  /* 0x00000000000079af */ /* 0x000e220000000000 */
[-C--:B-1----:R-:W-:Y:S08]  /*1b740*/  HMMA.16816.F32 R36, R48, R168.reuse, RZ ;  /* 0x000000a83024723c */ /* 0x082ff000000018ff */
[C---:B------:R-:W-:Y:S08]  /*1b750*/  HMMA.16816.F32 R40, R44.reuse, R168, RZ ;  /* 0x000000a82c28723c */ /* 0x040ff000000018ff */
[-C--:B------:R-:W-:Y:S08]  /*1b760*/  HMMA.16816.F32 R44, R44, R170.reuse, RZ ;  /* 0x000000aa2c2c723c */ /* 0x080ff000000018ff */
[----:B------:R-:W-:Y:S01]  /*1b770*/  HMMA.16816.F32 R48, R48, R170, RZ ;  /* 0x000000aa3030723c */ /* 0x000fe200000018ff */
[----:B------:R-:W-:Y:S07]  /*1b780*/  LDSM.16.M88.4 R168, [R192+0x2000] ;  /* 0x00200000c0a8783b */ /* 0x000fee0000000200 */
[-C--:B------:R-:W-:Y:S08]  /*1b790*/  HMMA.16816.F32 R4, R172, R176.reuse, R4 ;  /* 0x000000b0ac04723c */ /* 0x080ff00000001804 */
        /* <DEDUP_REMOVED lines=19> */
[----:B------:R-:W-:Y:S03]  /*1b8d0*/  LDSM.16.M88.4 R176, [R200] ;  /* 0x00000000c8b0783b */ /* 0x000fe60000000200 */
[----:B-----5:R-:W-:Y:S04]  /*1b8e0*/  ISETP.GT.AND P0, PT, R205, R216, PT ;  /* 0x000000d8cd00720c */ /* 0x020fe80003f04270 */
        /* <DEDUP_REMOVED lines=52> */
[----:B----4-:R-:W-:Y:S04]  /*1bc30*/  FMUL.FTZ R3, R10, c[0x0][0x320] ;  /* 0x0000c8000a037a20 */ /* 0x010fe80000410000 */
        /* <DEDUP_REMOVED lines=129> */
[--C-:B---3--:R-:W-:Y:S01]  /*1c450*/  @P1 IMAD.X R0, R0, 0x1, R215.reuse, P2 ;  /* 0x0000000100001824 */ /* 0x108fe200010e06d7 */
        /* <DEDUP_REMOVED lines=15> */
.L_x_863:
[----:B--234-:R-:W-:Y:S05]  /*1c550*/  BSYNC B0 ;  /* 0x0000000000007941 */ /* 0x01cfea0003800000 */
.L_x_862:
        /* <DEDUP_REMOVED lines=35> */
.L_x_866:
[----:B------:R-:W-:Y:S04]  /*1c790*/  MOV R8, c[0x0][0x32c] ;  /* 0x0000cb0000087a02 */ /* 0x000fe80000000f00 */
[----:B------:R-:W-:Y:S11]  /*1c7a0*/  ISETP.NE.AND P0, PT, R8, 0x1, PT ;  /* 0x000000010800780c */ /* 0x000ff60003f05270 */
[----:B------:R-:W-:Y:S02]  /*1c7b0*/  @!UPT UIADD3 URZ, URZ, URZ, URZ ;  /* 0x0000003f3f3ff290 */ /* 0x000fe4000fffe03f */
[----:B------:R-:W-:Y:S05]  /*1c7c0*/  @P0 IMAD.HI.U32 R8, R4, c[0x0][0x330], RZ ;  /* 0x0000cc0004080a27 */ /* 0x000fea00078e00ff */
[----:B------:R-:W-:Y:S02]  /*1c7d0*/  @P0 SHF.R.U32.HI R4, RZ, c[0x0][0x334], R8 ;  /* 0x0000cd00ff040a19 */ /* 0x000fe40000011608 */
.L_x_867:
[----:B------:R-:W-:Y:S05]  /*1c7e0*/  BSYNC B0 ;  /* 0x0000000000007941 */ /* 0x000fea0003800000 */
.L_x_865:
[----:B------:R-:W-:Y:S04]  /*1c7f0*/  IMAD.IADD R8, R0, 0x1, -R44 ;  /* 0x0000000100087824 */ /* 0x000fe800078e0a2c */
[----:B------:R-:W-:Y:S05]  /*1c800*/  IMAD R4, R4, c[0x0][0x32c], R8 ;  /* 0x0000cb0004047a24 */ /* 0x000fea00078e0208 */
[----:B------:R-:W-:Y:S02]  /*1c810*/  IADD3 R8, R4, c[0x0][0x32c], RZ ;  /* 0x0000cb0004087a10 */ /* 0x000fe40007ffe0ff */
[----:B------:R-:W-:Y:S02]  /*1c820*/  IMNMX R2, R2, R4, !PT ;  /* 0x0000000402027217 */ /* 0x000fe40007800200 */
[----:B------:R-:W-:Y:S02]  /*1c830*/  IMNMX R3, R3, R8, PT ;  /* 0x0000000803037217 */ /* 0x000fe40003800200 */
.L_x_864:
        /* <DEDUP_REMOVED lines=31> */
[C---:B------:R-:W-:Y:S02]  /*1ca30*/  ISETP.GT.AND P0, PT, R2.reuse, 0x10, !P1 ;  /* 0x000000100200780c */ /* 0x040fe40004f04270 */
        /* <DEDUP_REMOVED lines=8> */
[C---:B------:R-:W-:Y:S02]  /*1cac0*/  ISETP.GT.AND P0, PT, R2.reuse, 0x18, !P5 ;  /* 0x000000180200780c */ /* 0x040fe40006f04270 */
[----:B------:R-:W-:Y:S02]  /*1cad0*/  LOP3.LUT R203, R203, 0xffffffdf, RZ, 0xc0, !PT ;  /* 0xffffffdfcbcb7812 */ /* 0x000fe400078ec0ff */
        /* <DEDUP_REMOVED lines=38> */
.L_x_870:
[----:B------:R-:W-:Y:S04]  /*1cd40*/  MOV R9, c[0x0][0x32c] ;  /* 0x0000cb0000097a02 */ /* 0x000fe80000000f00 */
[----:B------:R-:W-:Y:S11]  /*1cd50*/  ISETP.NE.AND P0, PT, R9, 0x1, PT ;  /* 0x000000010900780c */ /* 0x000ff60003f05270 */
[----:B------:R-:W-:Y:S02]  /*1cd60*/  @!UPT UIADD3 URZ, URZ, URZ, URZ ;  /* 0x0000003f3f3ff290 */ /* 0x000fe4000fffe03f */
[----:B------:R-:W-:Y:S05]  /*1cd70*/  @P0 IMAD.HI.U32 R9, R4, c[0x0][0x330], RZ ;  /* 0x0000cc0004090a27 */ /* 0x000fea00078e00ff */
[----:B------:R-:W-:Y:S02]  /*1cd80*/  @P0 SHF.R.U32.HI R4, RZ, c[0x0][0x334], R9 ;  /* 0x0000cd00ff040a19 */ /* 0x000fe40000011609 */
.L_x_871:
[----:B------:R-:W-:Y:S05]  /*1cd90*/  BSYNC B0 ;  /* 0x0000000000007941 */ /* 0x000fea0003800000 */
.L_x_869:
[----:B------:R-:W-:Y:S04]  /*1cda0*/  IMAD.IADD R9, R0, 0x1, -R44 ;  /* 0x0000000100097824 */ /* 0x000fe800078e0a2c */
[----:B------:R-:W-:Y:S05]  /*1cdb0*/  IMAD R4, R4, c[0x0][0x32c], R9 ;  /* 0x0000cb0004047a24 */ /* 0x000fea00078e0209 */
[----:B------:R-:W-:Y:S02]  /*1cdc0*/  IADD3 R9, R4, c[0x0][0x32c], RZ ;  /* 0x0000cb0004097a10 */ /* 0x000fe40007ffe0ff */
[----:B------:R-:W-:Y:S02]  /*1cdd0*/  IMNMX R2, R2, R4, !PT ;  /* 0x0000000402027217 */ /* 0x000fe40007800200 */
[----:B------:R-:W-:Y:S02]  /*1cde0*/  IMNMX R3, R3, R9, PT ;  /* 0x0000000903037217 */ /* 0x000fe40003800200 */
.L_x_868:
[----:B------:R-:W-:Y:S01]  /*1cdf0*/  LOP3.LUT P0, RZ, R203, 0x8, RZ, 0xc0, !PT ;  /* 0x00000008cbff7812 */ /* 0x000fe2000780c0ff */
[----:B------:R-:W1:Y:S03]  /*1ce00*/  SHFL.IDX PT, R4, R5, 0x2, 0x1c1f ;  /* 0x005c1f0005047f89 */ /* 0x000e6600000e0000 */
        /* <DEDUP_REMOVED lines=59> */
.L_x_874:
[----:B------:R-:W-:Y:S04]  /*1d1c0*/  MOV R9, c[0x0][0x32c] ;  /* 0x0000cb0000097a02 */ /* 0x000fe80000000f00 */
[----:B------:R-:W-:Y:S11]  /*1d1d0*/  ISETP.NE.AND P0, PT, R9, 0x1, PT ;  /* 0x000000010900780c */ /* 0x000ff60003f05270 */
[----:B------:R-:W-:Y:S02]  /*1d1e0*/  @!UPT UIADD3 URZ, URZ, URZ, URZ ;  /* 0x0000003f3f3ff290 */ /* 0x000fe4000fffe03f */
[----:B------:R-:W-:Y:S05]  /*1d1f0*/  @P0 IMAD.HI.U32 R9, R4, c[0x0][0x330], RZ ;  /* 0x0000cc0004090a27 */ /* 0x000fea00078e00ff */
[----:B------:R-:W-:Y:S02]  /*1d200*/  @P0 SHF.R.U32.HI R4, RZ, c[0x0][0x334], R9 ;  /* 0x0000cd00ff040a19 */ /* 0x000fe40000011609 */
.L_x_875:
[----:B------:R-:W-:Y:S05]  /*1d210*/  BSYNC B0 ;  /* 0x0000000000007941 */ /* 0x000fea0003800000 */
.L_x_873:
[----:B------:R-:W-:Y:S04]  /*1d220*/  IMAD.IADD R9, R0, 0x1, -R44 ;  /* 0x0000000100097824 */ /* 0x000fe800078e0a2c */
[----:B------:R-:W-:Y:S05]  /*1d230*/  IMAD R4, R4, c[0x0][0x32c], R9 ;  /* 0x0000cb0004047a24 */ /* 0x000fea00078e0209 */
[----:B------:R-:W-:Y:S02]  /*1d240*/  IADD3 R9, R4, c[0x0][0x32c], RZ ;  /* 0x0000cb0004097a10 */ /* 0x000fe40007ffe0ff */
[----:B------:R-:W-:Y:S02]  /*1d250*/  IMNMX R2, R2, R4, !PT ;  /* 0x0000000402027217 */ /* 0x000fe40007800200 */
[----:B------:R-:W-:Y:S02]  /*1d260*/  IMNMX R3, R3, R9, PT ;  /* 0x0000000903037217 */ /* 0x000fe40003800200 */
.L_x_872:
[----:B------:R-:W-:Y:S01]  /*1d270*/  LOP3.LUT P0, RZ, R203, 0x8, RZ, 0xc0, !PT ;  /* 0x00000008cbff7812 */ /* 0x000fe2000780c0ff */
[----:B------:R-:W1:Y:S03]  /*1d280*/  SHFL.IDX PT, R4, R5, 0x3, 0x1c1f ;  /* 0x007c1f0005047f89 */ /* 0x000e6600000e0000 */
[C---:B------:R-:W-:Y:S04]  /*1d290*/  ISETP.GT.AND P0, PT, R2.reuse, 0x1, !P0 ;  /* 0x000000010200780c */ /* 0x040fe80004704270 */
        /* <DEDUP_REMOVED lines=58> */
.L_x_878:
[----:B------:R-:W-:Y:S04]  /*1d640*/  MOV R5, c[0x0][0x32c] ;  /* 0x0000cb0000057a02 */ /* 0x000fe80000000f00 */
[----:B------:R-:W-:Y:S11]  /*1d650*/  ISETP.NE.AND P0, PT, R5, 0x1, PT ;  /* 0x000000010500780c */ /* 0x000ff60003f05270 */
[----:B------:R-:W-:Y:S02]  /*1d660*/  @!UPT UIADD3 URZ, URZ, URZ, URZ ;  /* 0x0000003f3f3ff290 */ /* 0x000fe4000fffe03f */
[----:B------:R-:W-:Y:S05]  /*1d670*/  @P0 IMAD.HI.U32 R5, R4, c[0x0][0x330], RZ ;  /* 0x0000cc0004050a27 */ /* 0x000fea00078e00ff */
[----:B------:R-:W-:Y:S02]  /*1d680*/  @P0 SHF.R.U32.HI R4, RZ, c[0x0][0x334], R5 ;  /* 0x0000cd00ff040a19 */ /* 0x000fe40000011605 */
.L_x_879:
[----:B------:R-:W-:Y:S05]  /*1d690*/  BSYNC B0 ;  /* 0x0000000000007941 */ /* 0x000fea0003800000 */
.L_x_877:
[----:B------:R-:W-:Y:S04]  /*1d6a0*/  IMAD.IADD R0, R0, 0x1, -R44 ;  /* 0x0000000100007824 */ /* 0x000fe800078e0a2c */
[----:B------:R-:W-:Y:S05]  /*1d6b0*/  IMAD R0, R4, c[0x0][0x32c], R0 ;  /* 0x0000cb0004007a24 */ /* 0x000fea00078e0200 */
[----:B------:R-:W-:Y:S02]  /*1d6c0*/  IADD3 R4, R0, c[0x0][0x32c], RZ ;  /* 0x0000cb0000047a10 */ /* 0x000fe40007ffe0ff */
[----:B------:R-:W-:Y:S02]  /*1d6d0*/  IMNMX R2, R2, R0, !PT ;  /* 0x0000000002027217 */ /* 0x000fe40007800200 */
[----:B------:R-:W-:Y:S02]  /*1d6e0*/  IMNMX R3, R3, R4, PT ;  /* 0x0000000403037217 */ /* 0x000fe40003800200 */
.L_x_876:
        /* <DEDUP_REMOVED lines=34> */
[C---:B------:R-:W-:Y:S02]  /*1d910*/  ISETP.LT.OR P0, PT, R3.reuse, 0x11, P0 ;  /* 0x000000110300780c */ /* 0x040fe40000701670 */
        /* <DEDUP_REMOVED lines=24> */
[----:B------:R-:W-:Y:S01]  /*1daa0*/  ISETP.GT.AND P0, PT, R2, 0x21, !P2 ;  /* 0x000000210200780c */ /* 0x000fe20005704270 */
        /* <DEDUP_REMOVED lines=13> */
[C---:B------:R-:W-:Y:S01]  /*1db80*/  FMUL.FTZ R3, R108.reuse, c[0x0][0x2d0] ;  /* 0x0000b4006c037a20 */ /* 0x040fe20000410000 */
        /* <DEDUP_REMOVED lines=18> */
[--C-:B------:R-:W-:Y:S01]  /*1dcb0*/  FFMA.FTZ R215, R35, c[0x0][0x2d0], -R7.reuse ;  /* 0x0000b40023d77a23 */ /* 0x100fe20000010807 */
[----:B------:R-:W-:Y:S01]  /*1dcc0*/  LDSM.16.MT88.4 R36, [R167] ;  /* 0x00000000a724783b */ /* 0x000fe20000004200 */
[----:B------:R-:W-:Y:S01]  /*1dcd0*/  FMNMX.FTZ R2, R189, R5, !PT ;  /* 0x00000005bd027209 */ /* 0x000fe20007810000 */
[--C-:B------:R-:W-:Y:S02]  /*1dce0*/  FFMA.FTZ R213, R34, c[0x0][0x2d0], -R7.reuse ;  /* 0x0000b40022d57a23 */ /* 0x100fe40000010807 */
[--C-:B------:R-:W-:Y:S01]  /*1dcf0*/  FFMA.FTZ R212, R33, c[0x0][0x2d0], -R7.reuse ;  /* 0x0000b40021d47a23 */ /* 0x100fe20000010807 */
[----:B------:R-:W-:Y:S01]  /*1dd00*/  FMNMX.FTZ R2, R206, R2, !PT ;  /* 0x00000002ce027209 */ /* 0x000fe20007810000 */
[--C-:B------:R-:W-:Y:S02]  /*1dd10*/  FFMA.FTZ R214, R40, c[0x0][0x2d0], -R7.reuse ;  /* 0x0000b40028d67a23 */ /* 0x100fe40000010807 */
[----:B------:R-:W4:Y:S01]  /*1dd20*/  SHFL.BFLY PT, R5, R0, 0x1, 0x1f ;  /* 0x0c201f0000057f89 */ /* 0x000f2200000e0000 */
[----:B------:R-:W-:Y:S01]  /*1dd30*/  FMNMX.FTZ R2, R191, R2, !PT ;  /* 0x00000002bf027209 */ /* 0x000fe20007810000 */
[----:B------:R-:W-:Y:S01]  /*1dd40*/  MUFU.EX2 R221, R186 ;  /* 0x000000ba00dd7308 */ /* 0x000fe20000000800 */
[--C-:B-1----:R-:W-:Y:S05]  /*1dd50*/  FFMA.FTZ R4, R12, c[0x0][0x2d0], -R7.reuse ;  /* 0x0000b4000c047a23 */ /* 0x102fea0000010807 */
[----:B------:R-:W1:Y:S04]  /*1dd60*/  SHFL.BFLY PT, R6, R2, 0x2, 0x1f ;  /* 0x0c401f0002067f89 */ /* 0x000e6800000e0000 */
[----:B------:R5:W-:Y:S01]  /*1dd70*/  MUFU.EX2 R242, R4 ;  /* 0x0000000400f27308 */ /* 0x000be20000000800 */
[----:B--2---:R-:W-:Y:S02]  /*1dd80*/  FMNMX.FTZ R3, R14, R104, !PT ;  /* 0x000000680e037209 */ /* 0x004fe40007810000 */
[----:B---3--:R-:W-:Y:S02]  /*1dd90*/  F2FP.PACK_AB R168, R241, R224 ;  /* 0x000000e0f1a8723e */ /* 0x008fe400000000ff */
[----:B------:R-:W-:Y:S04]  /*1dda0*/  FMNMX.FTZ R3, R20, R3, !PT ;  /* 0x0000000314037209 */ /* 0x000fe80007810000 */
[----:B------:R-:W-:Y:S01]  /*1ddb0*/  FMNMX.FTZ R3, R21, R3, !PT ;  /* 0x0000000315037209 */ /* 0x000fe20007810000 */
[----:B------:R-:W-:Y:S01]  /*1ddc0*/  MUFU.EX2 R223, R185 ;  /* 0x000000b900df7308 */ /* 0x000fe20000000800 */
[----:B----4-:R-:W-:Y:S02]  /*1ddd0*/  FMNMX.FTZ R107, R0, R5, !PT ;  /* 0x00000005006b7209 */ /* 0x010fe40007810000 */
[----:B------:R-:W-:Y:S02]  /*1dde0*/  FMNMX.FTZ R0, R24, R3, !PT ;  /* 0x0000000318007209 */ /* 0x000fe40007810000 */
[----:B------:R-:W-:Y:S02]  /*1ddf0*/  FSEL R3, R108, RZ, P0 ;  /* 0x000000ff6c037208 */ /* 0x000fe40000000000 */
[C---:B------:R-:W-:Y:S02]  /*1de00*/  FSETP.NEU.FTZ.AND P0, PT, R107.reuse, -INF , PT ;  /* 0xff8000006b00780b */ /* 0x040fe40003f1d000 */
[----:B-1----:R-:W-:Y:S01]  /*1de10*/  FMNMX.FTZ R2, R2, R6, !PT ;  /* 0x0000000602027209 */ /* 0x002fe20007810000 */
[----:B------:R-:W-:Y:S01]  /*1de20*/  MUFU.EX2 R226, R184 ;  /* 0x000000b800e27308 */ /* 0x000fe20000000800 */
[----:B------:R-:W-:Y:S01]  /*1de30*/  FMNMX.FTZ R6, R176, R0, !PT ;  /* 0x00000000b0067209 */ /* 0x000fe20007810000 */
[----:B------:R-:W-:Y:S02]  /*1de40*/  FMUL.FTZ R0, R107, c[0x0][0x2d0] ;  /* 0x0000b4006b007a20 */ /* 0x000fe40000410000 */
        /* <DEDUP_REMOVED lines=11> */
[--C-:B------:R-:W-:Y:S02]  /*1df00*/  FFMA.FTZ R208, R32, c[0x0][0x2d0], -R8.reuse ;  /* 0x0000b40020d07a23 */ /* 0x100fe40000010808 */
[--C-:B------:R-:W-:Y:S01]  /*1df10*/  FFMA.FTZ R211, R31, c[0x0][0x2d0], -R8.reuse ;  /* 0x0000b4001fd37a23 */ /* 0x100fe20000010808 */
[----:B-1----:R-:W-:Y:S04]  /*1df20*/  FMNMX.FTZ R106, R2, R5, !PT ;  /* 0x00000005026a7209 */ /* 0x002fe80007810000 */
[----:B------:R-:W-:Y:S01]  /*1df30*/  MUFU.EX2 R222, R178 ;  /* 0x000000b200de7308 */ /* 0x000fe20000000800 */
[----:B------:R-:W-:Y:S02]  /*1df40*/  FSEL R5, R107, RZ, P0 ;  /* 0x000000ff6b057208 */ /* 0x000fe40000000000 */
[----:B--2---:R-:W-:Y:S01]  /*1df50*/  FMNMX.FTZ R4, R180, R6, !PT ;  /* 0x00000006b4047209 */ /* 0x004fe20007810000 */
[--C-:B------:R-:W-:Y:S01]  /*1df60*/  FFMA.FTZ R6, R22, c[0x0][0x2d0], -R8.reuse ;  /* 0x0000b40016067a23 */ /* 0x100fe20000010808 */
[----:B------:R-:W-:Y:S02]  /*1df70*/  FSETP.NEU.FTZ.AND P0, PT, R106, -INF , PT ;  /* 0xff8000006a00780b */ /* 0x000fe40003f1d000 */
[----:B------:R-:W-:Y:S02]  /*1df80*/  FMNMX.FTZ R4, R181, R4, !PT ;  /* 0x00000004b5047209 */ /* 0x000fe40007810000 */
[----:B---3--:R-:W-:Y:S01]  /*1df90*/  F2FP.PACK_AB R170, R240, R242 ;  /* 0x000000f2f0aa723e */ /* 0x008fe200000000ff */
[----:B------:R-:W-:Y:S01]  /*1dfa0*/  MUFU.EX2 R239, R6 ;  /* 0x0000000600ef7308 */ /* 0x000fe20000000800 */
[----:B----4-:R-:W-:Y:S01]  /*1dfb0*/  FMNMX.FTZ R0, R207, R4, !PT ;  /* 0x00000004cf007209 */ /* 0x010fe20007810000 */
[--C-:B------:R-:W-:Y:S03]  /*1dfc0*/  FFMA.FTZ R4, R13, c[0x0][0x2d0], -R8.reuse ;  /* 0x0000b4000d047a23 */ /* 0x100fe60000010808 */
[----:B------:R-:W-:Y:S05]  /*1dfd0*/  FMNMX.FTZ R0, R188, R0, !PT ;  /* 0x00000000bc007209 */ /* 0x000fea0007810000 */
[----:B------:R1:W2:Y:S01]  /*1dfe0*/  MUFU.EX2 R233, R4 ;  /* 0x0000000400e97308 */ /* 0x0002a20000000800 */
[----:B------:R-:W-:Y:S04]  /*1dff0*/  FMNMX.FTZ R0, R187, R0, !PT ;  /* 0x00000000bb007209 */ /* 0x000fe80007810000 */
[----:B------:R-:W-:Y:S05]  /*1e000*/  FMNMX.FTZ R0, R105, R0, !PT ;  /* 0x0000000069007209 */ /* 0x000fea0007810000 */
[----:B------:R-:W3:Y:S01]  /*1e010*/  SHFL.BFLY PT, R2, R0, 0x2, 0x1f ;  /* 0x0c401f0000027f89 */ /* 0x000ee200000e0000 */
        /* <DEDUP_REMOVED lines=42> */
[--C-:B------:R-:W-:Y:S01]  /*1e2c0*/  FFMA.FTZ R4, R24, c[0x0][0x2d0], -R101.reuse ;  /* 0x0000b40018047a23 */ /* 0x100fe20000010865 */
[----:B------:R1:W-:Y:S01]  /*1e2d0*/  MUFU.EX2 R227, R102 ;  /* 0x0000006600e37308 */ /* 0x0003e20000000800 */
[C---:B------:R-:W-:Y:S01]  /*1e2e0*/  FMUL.FTZ R16, R3.reuse, R124 ;  /* 0x0000007c03107220 */ /* 0x040fe20000410000 */
[----:B------:R-:W-:Y:S01]  /*1e2f0*/  MOV R124, R216 ;  /* 0x000000d8007c7202 */ /* 0x000fe20000000f00 */
[C---:B------:R-:W-:Y:S02]  /*1e300*/  FMUL.FTZ R32, R3.reuse, R140 ;  /* 0x0000008c03207220 */ /* 0x040fe40000410000 */
        /* <DEDUP_REMOVED lines=9> */
[----:B------:R-:W-:Y:S01]  /*1e3a0*/  FMUL.FTZ R53, R3, R53 ;  /* 0x0000003503357220 */ /* 0x000fe20000410000 */
[----:B------:R4:W-:Y:S01]  /*1e3b0*/  MUFU.EX2 R237, R4 ;  /* 0x0000000400ed7308 */ /* 0x0009e20000000800 */
[C---:B------:R-:W-:Y:S01]  /*1e3c0*/  FMUL.FTZ R54, R100.reuse, R54 ;  /* 0x0000003664367220 */ /* 0x040fe20000410000 */
[----:B------:R-:W-:Y:S01]  /*1e3d0*/  LDSM.16.MT88.4 R160, [R166+0x1400] ;  /* 0x00140000a6a0783b */ /* 0x000fe20000004200 */
[C---:B------:R-:W-:Y:S02]  /*1e3e0*/  FMUL.FTZ R55, R100.reuse, R55 ;  /* 0x0000003764377220 */ /* 0x040fe40000410000 */
[--C-:B-1----:R-:W-:Y:S02]  /*1e3f0*/  FFMA.FTZ R102, R173, c[0x0][0x2d0], -R172.reuse ;  /* 0x0000b400ad667a23 */ /* 0x102fe400000108ac */
[C---:B------:R-:W-:Y:S02]  /*1e400*/  FMUL.FTZ R64, R3.reuse, R64 ;  /* 0x0000004003407220 */ /* 0x040fe40000410000 */
[C---:B------:R-:W-:Y:S01]  /*1e410*/  FMUL.FTZ R65, R3.reuse, R65 ;  /* 0x0000004103417220 */ /* 0x040fe20000410000 */
        /* <DEDUP_REMOVED lines=8> */
[----:B------:R-:W-:Y:S02]  /*1e4a0*/  FMUL.FTZ R24, R2, R132 ;  /* 0x0000008402187220 */ /* 0x000fe40000410000 */
[C---:B----4-:R-:W-:Y:S01]  /*1e4b0*/  FMUL.FTZ R4, R3.reuse, R112 ;  /* 0x0000007003047220 */ /* 0x050fe20000410000 */
[----:B------:R-:W-:Y:S01]  /*1e4c0*/  F2FP.PACK_AB R112, R232, R230 ;  /* 0x000000e6e870723e */ /* 0x000fe200000000ff */
[C---:B------:R-:W-:Y:S02]  /*1e4d0*/  FMUL.FTZ R25, R2.reuse, R133 ;  /* 0x0000008502197220 */ /* 0x040fe40000410000 */
[C---:B------:R-:W-:Y:S02]  /*1e4e0*/  FMUL.FTZ R29, R2.reuse, R137 ;  /* 0x00000089021d7220 */ /* 0x040fe40000410000 */
[C---:B------:R-:W-:Y:S02]  /*1e4f0*/  FMUL.FTZ R40, R2.reuse, R148 ;  /* 0x0000009402287220 */ /* 0x040fe40000410000 */
[C---:B------:R-:W-:Y:S02]  /*1e500*/  FMUL.FTZ R41, R2.reuse, R149 ;  /* 0x0000009502297220 */ /* 0x040fe40000410000 */
[C---:B------:R-:W-:Y:S02]  /*1e510*/  FMUL.FTZ R44, R2.reuse, R156 ;  /* 0x0000009c022c7220 */ /* 0x040fe40000410000 */
[----:B------:R-:W-:Y:S02]  /*1e520*/  FMUL.FTZ R45, R2, R157 ;  /* 0x0000009d022d7220 */ /* 0x000fe40000410000 */
[--C-:B-1----:R-:W-:Y:S02]  /*1e530*/  FFMA.FTZ R102, R174, c[0x0][0x2d0], -R172.reuse ;  /* 0x0000b400ae667a23 */ /* 0x102fe400000108ac */
[----:B------:R-:W-:Y:S02]  /*1e540*/  FMUL.FTZ R56, R2, R56 ;  /* 0x0000003802387220 */ /* 0x000fe40000410000 */
[----:B------:R1:W-:Y:S01]  /*1e550*/  MUFU.EX2 R218, R102 ;  /* 0x0000006600da7308 */ /* 0x0003e20000000800 */
[--C-:B--2---:R-:W-:Y:S02]  /*1e560*/  FFMA.FTZ R0, R20, c[0x0][0x2d0], -R101.reuse ;  /* 0x0000b40014007a23 */ /* 0x104fe40000010865 */
[C---:B------:R-:W-:Y:S02]  /*1e570*/  FMUL.FTZ R57, R2.reuse, R57 ;  /* 0x0000003902397220 */ /* 0x040fe40000410000 */
[C---:B------:R-:W-:Y:S02]  /*1e580*/  FMUL.FTZ R60, R2.reuse, R60 ;  /* 0x0000003c023c7220 */ /* 0x040fe40000410000 */
[----:B------:R-:W-:Y:S02]  /*1e590*/  FMUL.FTZ R61, R2, R61 ;  /* 0x0000003d023d7220 */ /* 0x000fe40000410000 */
[C---:B------:R-:W-:Y:S01]  /*1e5a0*/  FMUL.FTZ R68, R3.reuse, R68 ;  /* 0x0000004403447220 */ /* 0x040fe20000410000 */
[----:B------:R2:W3:Y:S01]  /*1e5b0*/  MUFU.EX2 R236, R0 ;  /* 0x0000000000ec7308 */ /* 0x0004e20000000800 */
[----:B------:R-:W-:Y:S02]  /*1e5c0*/  FMUL.FTZ R69, R3, R69 ;  /* 0x0000004503457220 */ /* 0x000fe40000410000 */
[C---:B------:R-:W-:Y:S02]  /*1e5d0*/  FMUL.FTZ R70, R100.reuse, R70 ;  /* 0x0000004664467220 */ /* 0x040fe40000410000 */
[----:B------:R-:W-:Y:S02]  /*1e5e0*/  FMUL.FTZ R71, R100, R71 ;  /* 0x0000004764477220 */ /* 0x000fe40000410000 */
[C---:B------:R-:W-:Y:S02]  /*1e5f0*/  FMUL.FTZ R72, R2.reuse, R72 ;  /* 0x0000004802487220 */ /* 0x040fe40000410000 */
[C---:B------:R-:W-:Y:S02]  /*1e600*/  FMUL.FTZ R73, R2.reuse, R73 ;  /* 0x0000004902497220 */ /* 0x040fe40000410000 */
[C---:B------:R-:W-:Y:S02]  /*1e610*/  FMUL.FTZ R76, R2.reuse, R76 ;  /* 0x0000004c024c7220 */ /* 0x040fe40000410000 */
[----:B------:R-:W-:Y:S02]  /*1e620*/  FMUL.FTZ R77, R2, R77 ;  /* 0x0000004d024d7220 */ /* 0x000fe40000410000 */
[--C-:B-1----:R-:W-:Y:S02]  /*1e630*/  FFMA.FTZ R102, R175, c[0x0][0x2d0], -R172.reuse ;  /* 0x0000b400af667a23 */ /* 0x102fe400000108ac */
[C---:B------:R-:W-:Y:S02]  /*1e640*/  FMUL.FTZ R80, R3.reuse, R80 ;  /* 0x0000005003507220 */ /* 0x040fe40000410000 */
[----:B------:R1:W-:Y:S01]  /*1e650*/  MUFU.EX2 R219, R102 ;  /* 0x0000006600db7308 */ /* 0x0003e20000000800 */
[----:B------:R-:W-:Y:S02]  /*1e660*/  FMUL.FTZ R81, R3, R81 ;  /* 0x0000005103517220 */ /* 0x000fe40000410000 */
[----:B------:R-:W-:Y:S02]  /*1e670*/  FMUL.FTZ R82, R100, R82 ;  /* 0x0000005264527220 */ /* 0x000fe40000410000 */
[--C-:B--2---:R-:W-:Y:S01]  /*1e680*/  FFMA.FTZ R0, R21, c[0x0][0x2d0], -R101.reuse ;  /* 0x0000b40015007a23 */ /* 0x104fe20000010865 */
[----:B---3--:R-:W-:Y:S01]  /*1e690*/  F2FP.PACK_AB R113, R236, R229 ;  /* 0x000000e5ec71723e */ /* 0x008fe200000000ff */
[----:B------:R-:W2:Y:S01]  /*1e6a0*/  LDSM.16.MT88.4 R20, [R166] ;  /* 0x00000000a614783b */ /* 0x000ea20000004200 */
[C---:B------:R-:W-:Y:S02]  /*1e6b0*/  FMUL.FTZ R83, R100.reuse, R83 ;  /* 0x0000005364537220 */ /* 0x040fe40000410000 */
[----:B------:R3:W4:Y:S01]  /*1e6c0*/  MUFU.EX2 R238, R0 ;  /* 0x0000000000ee7308 */ /* 0x0007220000000800 */
[C---:B------:R-:W-:Y:S02]  /*1e6d0*/  FMUL.FTZ R96, R3.reuse, R96 ;  /* 0x0000006003607220 */ /* 0x040fe40000410000 */
[C---:B------:R-:W-:Y:S02]  /*1e6e0*/  FMUL.FTZ R97, R3.reuse, R97 ;  /* 0x0000006103617220 */ /* 0x040fe40000410000 */
[C---:B------:R-:W-:Y:S02]  /*1e6f0*/  FMUL.FTZ R98, R100.reuse, R98 ;  /* 0x0000006264627220 */ /* 0x040fe40000410000 */
[C---:B------:R-:W-:Y:S02]  /*1e700*/  FMUL.FTZ R99, R100.reuse, R99 ;  /* 0x0000006364637220 */ /* 0x040fe40000410000 */
[C---:B------:R-:W-:Y:S02]  /*1e710*/  FMUL.FTZ R84, R3.reuse, R84 ;  /* 0x0000005403547220 */ /* 0x040fe40000410000 */
[----:B------:R-:W-:Y:S02]  /*1e720*/  FMUL.FTZ R85, R3, R85 ;  /* 0x0000005503557220 */ /* 0x000fe40000410000 */
[C---:B------:R-:W-:Y:S02]  /*1e730*/  FMUL.FTZ R86, R100.reuse, R86 ;  /* 0x0000005664567220 */ /* 0x040fe40000410000 */
[----:B-1----:R-:W-:Y:S02]  /*1e740*/  FFMA.FTZ R102, R177, c[0x0][0x2d0], -R172 ;  /* 0x0000b400b1667a23 */ /* 0x002fe400000108ac */
[----:B------:R-:W-:Y:S02]  /*1e750*/  FMUL.FTZ R87, R100, R87 ;  /* 0x0000005764577220 */ /* 0x000fe40000410000 */
[----:B------:R1:W-:Y:S01]  /*1e760*/  MUFU.EX2 R216, R102 ;  /* 0x0000006600d87308 */ /* 0x0003e20000000800 */
[C---:B------:R-:W-:Y:S02]  /*1e770*/  FMUL.FTZ R88, R2.reuse, R88 ;  /* 0x0000005802587220 */ /* 0x040fe40000410000 */
[C---:B------:R-:W-:Y:S01]  /*1e780*/  FMUL.FTZ R89, R2.reuse, R89 ;  /* 0x0000005902597220 */ /* 0x040fe20000410000 */
[----:B---3--:R-:W-:Y:S01]  /*1e790*/  FSEL R0, R103, RZ, P0 ;  /* 0x000000ff67007208 */ /* 0x008fe20000000000 */
[C---:B------:R-:W-:Y:S01]  /*1e7a0*/  FMUL.FTZ R92, R2.reuse, R92 ;  /* 0x0000005c025c7220 */ /* 0x040fe20000410000 */
[----:B----4-:R-:W-:Y:S01]  /*1e7b0*/  F2FP.PACK_AB R115, R237, R238 ;  /* 0x000000eeed73723e */ /* 0x010fe200000000ff */
[----:B------:R-:W-:Y:S02]  /*1e7c0*/  FMUL.FTZ R93, R2, R93 ;  /* 0x0000005d025d7220 */ /* 0x000fe40000410000 */
[----:B------:R-:W-:Y:S02]  /*1e7d0*/  FADD.FTZ R0, -R0, R104 ;  /* 0x0000006800007221 */ /* 0x000fe40000010100 */
[----:B------:R-:W-:Y:S02]  /*1e7e0*/  FFMA.FTZ R104, R28, c[0x0][0x2d0], -R8 ;  /* 0x0000b4001c687a23 */ /* 0x000fe40000010808 */
[----:B------:R-:W-:Y:S02]  /*1e7f0*/  FMUL.FTZ R0, R0, c[0x0][0x2d0] ;  /* 0x0000b40000007a20 */ /* 0x000fe40000410000 */
[C---:B------:R-:W-:Y:S01]  /*1e800*/  FMUL.FTZ R8, R2.reuse, R116 ;  /* 0x0000007402087220 */ /* 0x040fe20000410000 */
[----:B------:R3:W-:Y:S01]  /*1e810*/  MUFU.EX2 R225, R104 ;  /* 0x0000006800e17308 */ /* 0x0007e20000000800 */
[-C--:B--2---:R-:W-:Y:S01]  /*1e820*/  HMMA.16816.F32 R4, R168, R20.reuse, R4 ;  /* 0x00000014a804723c */ /* 0x084fe20000001804 */
[C---:B------:R-:W-:Y:S02]  /*1e830*/  FMUL.FTZ R28, R2.reuse, R136 ;  /* 0x00000088021c7220 */ /* 0x040fe40000410000 */
[----:B------:R-:W-:Y:S02]  /*1e840*/  FFMA.FTZ R2, R2, R249, R230 ;  /* 0x000000f902027223 */ /* 0x000fe400000100e6 */
[--C-:B-1----:R-:W-:Y:S04]  /*1e850*/  FFMA.FTZ R102, R176, c[0x0][0x2d0], -R101.reuse ;  /* 0x0000b400b0667a23 */ /* 0x102fe80000010865 */
[----:B------:R-:W1:Y:S10]  /*1e860*/  MUFU.EX2 R0, R0 ;  /* 0x0000000000007308 */ /* 0x000e740000000800 */
[----:B------:R2:W-:Y:S01]  /*1e870*/  MUFU.EX2 R178, R102 ;  /* 0x0000006600b27308 */ /* 0x0005e20000000800 */
[--C-:B---3--:R-:W-:Y:S09]  /*1e880*/  FFMA.FTZ R104, R207, c[0x0][0x2d0], -R101.reuse ;  /* 0x0000b400cf687a23 */ /* 0x108ff20000010865 */
[----:B------:R-:W-:Y:S01]  /*1e890*/  MUFU.EX2 R104, R104 ;  /* 0x0000006800687308 */ /* 0x000fe20000000800 */
        /* <DEDUP_REMOVED lines=20> */
[C---:B------:R-:W-:Y:S02]  /*1e9e0*/  FMUL.FTZ R62, R0.reuse, R62 ;  /* 0x0000003e003e7220 */ /* 0x040fe40000410000 */
[C---:B------:R-:W-:Y:S02]  /*1e9f0*/  FMUL.FTZ R63, R0.reuse, R63 ;  /* 0x0000003f003f7220 */ /* 0x040fe40000410000 */
[C---:B------:R-:W-:Y:S01]  /*1ea00*/  FMUL.FTZ R74, R0.reuse, R74 ;  /* 0x0000004a004a7220 */ /* 0x040fe20000410000 */
        /* <DEDUP_REMOVED lines=8> */
[C---:B------:R-:W-:Y:S01]  /*1ea90*/  FFMA.FTZ R131, R3.reuse, R243, R224 ;  /* 0x000000f303837223 */ /* 0x040fe200000100e0 */
[----:B------:R-:W-:Y:S01]  /*1eaa0*/  MOV R224, R124 ;  /* 0x0000007c00e07202 */ /* 0x000fe20000000f00 */
[C---:B------:R-:W-:Y:S01]  /*1eab0*/  FMUL.FTZ R36, R3.reuse, R144 ;  /* 0x0000009003247220 */ /* 0x040fe20000410000 */
[----:B------:R-:W-:Y:S02]  /*1eac0*/  LDSM.16.MT88.4 R124, [R166+0x800] ;  /* 0x00080000a67c783b */ /* 0x000fe40000004200 */
[-C--:B------:R-:W-:Y:S01]  /*1ead0*/  HMMA.16816.F32 R28, R112, R38.reuse, R28 ;  /* 0x00000026701c723c */ /* 0x080fe2000000181c */
[----:B------:R-:W-:Y:S01]  /*1eae0*/  FMUL.FTZ R37, R3, R145 ;  /* 0x0000009103257220 */ /* 0x000fe20000410000 */
[----:B------:R-:W-:Y:S01]  /*1eaf0*/  ISETP.GT.AND P0, PT, R205, R224, PT ;  /* 0x000000e0cd00720c */ /* 0x000fe20003f04270 */
[--C-:B--2---:R-:W-:Y:S02]  /*1eb00*/  FFMA.FTZ R102, R179, c[0x0][0x2d0], -R101.reuse ;  /* 0x0000b400b3667a23 */ /* 0x104fe40000010865 */
[C---:B------:R-:W-:Y:S02]  /*1eb10*/  FMUL.FTZ R90, R0.reuse, R90 ;  /* 0x0000005a005a7220 */ /* 0x040fe40000410000 */
[----:B------:R2:W-:Y:S01]  /*1eb20*/  MUFU.EX2 R177, R102 ;  /* 0x0000006600b17308 */ /* 0x0005e20000000800 */
[C---:B------:R-:W-:Y:S01]  /*1eb30*/  HMMA.16816.F32 R32, R168.reuse, R38, R32 ;  /* 0x00000026a820723c */ /* 0x040fe20000001820 */
[C---:B------:R-:W-:Y:S03]  /*1eb40*/  FMUL.FTZ R91, R0.reuse, R91 ;  /* 0x0000005b005b7220 */ /* 0x040fe60000410000 */
[C---:B------:R-:W-:Y:S02]  /*1eb50*/  FMUL.FTZ R94, R0.reuse, R94 ;  /* 0x0000005e005e7220 */ /* 0x040fe40000410000 */
[----:B------:R-:W-:Y:S02]  /*1eb60*/  FMUL.FTZ R95, R0, R95 ;  /* 0x0000005f005f7220 */ /* 0x000fe40000410000 */
[C---:B------:R-:W-:Y:S04]  /*1eb70*/  FMUL.FTZ R38, R100.reuse, R146 ;  /* 0x0000009264267220 */ /* 0x040fe80000410000 */
[----:B------:R-:W-:Y:S02]  /*1eb80*/  FMUL.FTZ R39, R100, R147 ;  /* 0x0000009364277220 */ /* 0x000fe40000410000 */
[--C-:B------:R-:W-:Y:S02]  /*1eb90*/  FFMA.FTZ R130, R190, c[0x0][0x2d0], -R172.reuse ;  /* 0x0000b400be827a23 */ /* 0x100fe400000108ac */
[----:B------:R-:W-:Y:S01]  /*1eba0*/  MUFU.EX2 R190, R209 ;  /* 0x000000d100be7308 */ /* 0x000fe20000000800 */
[--C-:B------:R-:W-:Y:S02]  /*1ebb0*/  FFMA.FTZ R129, R189, c[0x0][0x2d0], -R172.reuse ;  /* 0x0000b400bd817a23 */ /* 0x100fe400000108ac */
[-C--:B-1----:R-:W-:Y:S01]  /*1ebc0*/  HMMA.16816.F32 R36, R168, R116.reuse, R36 ;  /* 0x00000074a824723c */ /* 0x082fe20000001824 */
[--C-:B------:R-:W-:Y:S02]  /*1ebd0*/  FFMA.FTZ R128, R206, c[0x0][0x2d0], -R172.reuse ;  /* 0x0000b400ce807a23 */ /* 0x100fe400000108ac */
[----:B------:R-:W-:Y:S02]  /*1ebe0*/  FFMA.FTZ R172, R191, c[0x0][0x2d0], -R172 ;  /* 0x0000b400bfac7a23 */ /* 0x000fe400000108ac */
[--C-:B--2---:R-:W-:Y:S02]  /*1ebf0*/  FFMA.FTZ R102, R180, c[0x0][0x2d0], -R101.reuse ;  /* 0x0000b400b4667a23 */ /* 0x104fe40000010865 */
[----:B------:R-:W-:Y:S01]  /*1ec00*/  MUFU.EX2 R191, R214 ;  /* 0x000000d600bf7308 */ /* 0x000fe20000000800 */
[C---:B------:R-:W-:Y:S01]  /*1ec10*/  HMMA.16816.F32 R40, R112.reuse, R116, R40 ;  /* 0x000000747028723c */ /* 0x040fe20000001828 */
[----:B------:R-:W-:Y:S03]  /*1ec20*/  FFMA.FTZ R3, R187, c[0x0][0x2d0], -R101 ;  /* 0x0000b400bb037a23 */ /* 0x000fe60000010865 */
[----:B------:R-:W-:Y:S04]  /*1ec30*/  FFMA.FTZ R0, R0, R250, R229 ;  /* 0x000000fa00007223 */ /* 0x000fe800000100e5 */
[-C--:B------:R-:W-:Y:S01]  /*1ec40*/  HMMA.16816.F32 R44, R112, R118.reuse, R44 ;  /* 0x00000076702c723c */ /* 0x080fe2000000182c */
[----:B------:R1:W-:Y:S07]  /*1ec50*/  MUFU.EX2 R179, R102 ;  /* 0x0000006600b37308 */ /* 0x0003ee0000000800 */
[C---:B------:R-:W-:Y:S01]  /*1ec60*/  HMMA.16816.F32 R48, R168.reuse, R118, R48 ;  /* 0x00000076a830723c */ /* 0x040fe20000001830 */
[----:B------:R-:W2:Y:S02]  /*1ec70*/  LDSM.16.MT88.4 R116, [R167+0xc00] ;  /* 0x000c0000a774783b */ /* 0x000ea40000004200 */
[----:B------:R-:W-:Y:S10]  /*1ec80*/  MUFU.EX2 R189, R210 ;  /* 0x000000d200bd7308 */ /* 0x000ff40000000800 */
[----:B------:R-:W-:Y:S01]  /*1ec90*/  MUFU.EX2 R209, R213 ;  /* 0x000000d500d17308 */ /* 0x000fe20000000800 */
[--C-:B-1----:R-:W-:Y:S09]  /*1eca0*/  FFMA.FTZ R102, R181, c[0x0][0x2d0], -R101.reuse ;  /* 0x0000b400b5667a23 */ /* 0x102ff20000010865 */
[----:B------:R1:W-:Y:S10]  /*1ecb0*/  MUFU.EX2 R180, R102 ;  /* 0x0000006600b47308 */ /* 0x0003f40000000800 */
[----:B------:R-:W-:Y:S01]  /*1ecc0*/  MUFU.EX2 R210, R212 ;  /* 0x000000d400d27308 */ /* 0x000fe20000000800 */
[-C--:B--2---:R-:W-:Y:S09]  /*1ecd0*/  HMMA.16816.F32 R52, R168, R116.reuse, R52 ;  /* 0x00000074a834723c */ /* 0x084ff20000001834 */
[----:B------:R-:W-:Y:S03]  /*1ece0*/  MUFU.EX2 R206, R208 ;  /* 0x000000d000ce7308 */ /* 0x000fe60000000800 */
[--C-:B-1----:R-:W-:Y:S01]  /*1ecf0*/  FFMA.FTZ R102, R188, c[0x0][0x2d0], -R101.reuse ;  /* 0x0000b400bc667a23 */ /* 0x102fe20000010865 */
[C---:B------:R-:W-:Y:S01]  /*1ed00*/  HMMA.16816.F32 R56, R112.reuse, R116, R56 ;  /* 0x000000747038723c */ /* 0x040fe20000001838 */
[----:B------:R-:W-:Y:S05]  /*1ed10*/  FFMA.FTZ R101, R105, c[0x0][0x2d0], -R101 ;  /* 0x0000b40069657a23 */ /* 0x000fea0000010865 */
[----:B------:R-:W-:Y:S02]  /*1ed20*/  MUFU.EX2 R181, R130 ;  /* 0x0000008200b57308 */ /* 0x000fe40000000800 */
[-C--:B------:R-:W-:Y:S08]  /*1ed30*/  HMMA.16816.F32 R60, R112, R118.reuse, R60 ;  /* 0x00000076703c723c */ /* 0x080ff0000000183c */
[----:B------:R-:W1:Y:S01]  /*1ed40*/  MUFU.EX2 R182, R129 ;  /* 0x0000008100b67308 */ /* 0x000e620000000800 */
[C---:B------:R-:W-:Y:S01]  /*1ed50*/  HMMA.16816.F32 R64, R168.reuse, R118, R64 ;  /* 0x00000076a840723c */ /* 0x040fe20000001840 */
[----:B------:R-:W2:Y:S08]  /*1ed60*/  LDSM.16.MT88.4 R116, [R166+0x1800] ;  /* 0x00180000a674783b */ /* 0x000eb00000004200 */
[----:B------:R-:W-:Y:S10]  /*1ed70*/  MUFU.EX2 R183, R128 ;  /* 0x0000008000b77308 */ /* 0x000ff40000000800 */
[----:B------:R1:W3:Y:S10]  /*1ed80*/  MUFU.EX2 R184, R172 ;  /* 0x000000ac00b87308 */ /* 0x0002f40000000800 */
[----:B------:R-:W4:Y:S10]  /*1ed90*/  MUFU.EX2 R102, R102 ;  /* 0x0000006600667308 */ /* 0x000f340000000800 */
[----:B------:R5:W-:Y:S01]  /*1eda0*/  MUFU.EX2 R176, R3 ;  /* 0x0000000300b07308 */ /* 0x000be20000000800 */
[-C--:B--2---:R-:W-:Y:S01]  /*1edb0*/  HMMA.16816.F32 R68, R168, R116.reuse, R68 ;  /* 0x00000074a844723c */ /* 0x084fe20000001844 */
[----:B-1----:R-:W-:Y:S02]  /*1edc0*/  F2FP.PACK_AB R172, R182, R181 ;  /* 0x000000b5b6ac723e */ /* 0x002fe400000000ff */
[----:B---3--:R-:W-:Y:S06]  /*1edd0*/  F2FP.PACK_AB R174, R184, R183 ;  /* 0x000000b7b8ae723e */ /* 0x008fec00000000ff */
[----:B------:R-:W1:Y:S01]  /*1ede0*/  MUFU.EX2 R105, R101 ;  /* 0x0000006500697308 */ /* 0x000e620000000800 */
[C---:B------:R-:W-:Y:S02]  /*1edf0*/  HMMA.16816.F32 R72, R112.reuse, R116, R72 ;  /* 0x000000747048723c */ /* 0x040fe40000001848 */
[----:B----4-:R-:W-:Y:S06]  /*1ee00*/  F2FP.PACK_AB R173, R102, R104 ;  /* 0x0000006866ad723e */ /* 0x010fec00000000ff */
[-C--:B------:R-:W-:Y:S01]  /*1ee10*/  HMMA.16816.F32 R76, R112, R118.reuse, R76 ;  /* 0x00000076704c723c */ /* 0x080fe2000000184c */
[----:B-----5:R-:W-:Y:S07]  /*1ee20*/  FFMA.FTZ R3, R100, R245, R234 ;  /* 0x000000f564037223 */ /* 0x020fee00000100ea */
[C---:B------:R-:W-:Y:S01]  /*1ee30*/  HMMA.16816.F32 R80, R168.reuse, R118, R80 ;  /* 0x00000076a850723c */ /* 0x040fe20000001850 */
[----:B------:R-:W2:Y:S03]  /*1ee40*/  LDSM.16.MT88.4 R116, [R167+0x1800] ;  /* 0x00180000a774783b */ /* 0x000ea60000004200 */
[----:B------:R-:W-:Y:S02]  /*1ee50*/  FADD.FTZ R100, R233, R3 ;  /* 0x00000003e9647221 */ /* 0x000fe40000010000 */
[----:B------:R-:W-:Y:S01]  /*1ee60*/  FADD.FTZ R3, R232, R2 ;  /* 0x00000002e8037221 */ /* 0x000fe20000010000 */
[----:B-1----:R-:W-:Y:S01]  /*1ee70*/  F2FP.PACK_AB R175, R105, R176 ;  /* 0x000000b069af723e */ /* 0x002fe200000000ff */
        /* <DEDUP_REMOVED lines=10> */
[-C--:B--2---:R-:W-:Y:S08]  /*1ef20*/  HMMA.16816.F32 R84, R168, R116.reuse, R84 ;  /* 0x00000074a854723c */ /* 0x084ff00000001854 */
        /* <DEDUP_REMOVED lines=20> */
[-C--:B-1----:R-:W-:Y:S08]  /*1f070*/  HMMA.16816.F32 R20, R112, R120.reuse, R20 ;  /* 0x000000787014723c */ /* 0x082ff00000001814 */
        /* <DEDUP_REMOVED lines=49> */
[-C--:B--2---:R-:W-:Y:S01]  /*1f390*/  HMMA.16816.F32 R68, R168, R8.reuse, R68 ;  /* 0x00000008a844723c */ /* 0x084fe20000001844 */
[----:B------:R-:W-:Y:S03]  /*1f3a0*/  FADD.FTZ R6, R220, R100 ;  /* 0x00000064dc067221 */ /* 0x000fe60000010000 */
[----:B------:R-:W-:Y:S01]  /*1f3b0*/  MOV R100, R108 ;  /* 0x0000006c00647202 */ /* 0x000fe20000000f00 */
[----:B------:R-:W-:Y:S02]  /*1f3c0*/  FADD.FTZ R0, R222, R6 ;  /* 0x00000006de007221 */ /* 0x000fe40000010000 */
[----:B------:R-:W-:Y:S01]  /*1f3d0*/  FADD.FTZ R6, R226, R2 ;  /* 0x00000002e2067221 */ /* 0x000fe20000010000 */
        /* <DEDUP_REMOVED lines=14> */
[----:B------:R-:W-:Y:S02]  /*1f4c0*/  FADD.FTZ R4, R191, R4 ;  /* 0x00000004bf047221 */ /* 0x000fe40000010000 */
[----:B------:R-:W-:Y:S02]  /*1f4d0*/  FADD.FTZ R5, R190, R2 ;  /* 0x00000002be057221 */ /* 0x000fe40000010000 */
[C---:B------:R-:W-:Y:S01]  /*1f4e0*/  HMMA.16816.F32 R88, R172.reuse, R12, R88 ;  /* 0x0000000cac58723c */ /* 0x040fe20000001858 */
[----:B------:R-:W-:Y:S03]  /*1f4f0*/  FADD.FTZ R2, R104, R3 ;  /* 0x0000000368027221 */ /* 0x000fe60000010000 */
[----:B------:R-:W-:Y:S01]  /*1f500*/  FADD.FTZ R3, R182, R0 ;  /* 0x00000000b6037221 */ /* 0x000fe20000010000 */
[----:B------:R-:W-:Y:S01]  /*1f510*/  MOV R104, R103 ;  /* 0x0000006700687202 */ /* 0x000fe20000000f00 */
[----:B------:R-:W-:Y:S02]  /*1f520*/  FADD.FTZ R0, R209, R4 ;  /* 0x00000004d1007221 */ /* 0x000fe40000010000 */
[-C--:B------:R-:W-:Y:S01]  /*1f530*/  HMMA.16816.F32 R92, R172, R14.reuse, R92 ;  /* 0x0000000eac5c723c */ /* 0x080fe2000000185c */
[----:B------:R-:W-:Y:S03]  /*1f540*/  FADD.FTZ R2, R102, R2 ;  /* 0x0000000266027221 */ /* 0x000fe60000010000 */
[----:B------:R-:W-:Y:S01]  /*1f550*/  FADD.FTZ R4, R206, R5 ;  /* 0x00000005ce047221 */ /* 0x000fe20000010000 */
[----:B------:R-:W-:Y:S01]  /*1f560*/  MOV R102, R106 ;  /* 0x0000006a00667202 */ /* 0x000fe20000000f00 */
[----:B------:R-:W-:Y:S02]  /*1f570*/  FADD.FTZ R3, R183, R3 ;  /* 0x00000003b7037221 */ /* 0x000fe40000010000 */
[----:B------:R-:W-:Y:S01]  /*1f580*/  FADD.FTZ R243, R210, R0 ;  /* 0x00000000d2f37221 */ /* 0x000fe20000010000 */
[----:B------:R-:W-:Y:S03]  /*1f590*/  HMMA.16816.F32 R96, R168, R14, R96 ;  /* 0x0000000ea860723c */ /* 0x000fe60000001860 */
[----:B------:R-:W-:Y:S01]  /*1f5a0*/  FADD.FTZ R2, R176, R2 ;  /* 0x00000002b0027221 */ /* 0x000fe20000010000 */
[----:B------:R-:W-:Y:S01]  /*1f5b0*/  IADD3 R0, R205, -0x1, RZ ;  /* 0xffffffffcd007810 */ /* 0x000fe20007ffe0ff */
[----:B------:R-:W-:Y:S02]  /*1f5c0*/  FADD.FTZ R245, R185, R4 ;  /* 0x00000004b9f57221 */ /* 0x000fe40000010000 */
[----:B------:R-:W-:Y:S01]  /*1f5d0*/  FADD.FTZ R249, R184, R3 ;  /* 0x00000003b8f97221 */ /* 0x000fe20000010000 */
[----:B------:R-:W-:Y:S01]  /*1f5e0*/  MOV R205, R0 ;  /* 0x0000000000cd7202 */ /* 0x000fe20000000f00 */
[----:B------:R-:W-:Y:S01]  /*1f5f0*/  FADD.FTZ R250, R105, R2 ;  /* 0x0000000269fa7221 */ /* 0x000fe20000010000 */
[----:B------:R-:W-:-:S05]  /*1f600*/  @P0 BRA `(.L_x_880) ;  /* 0xffffbd9000000947 */ /* 0x000fca000383ffff */
.L_x_861:
[----:B------:R-:W-:Y:S02]  /*1f610*/  MOV R9, 0x1f ;  /* 0x0000001f00097802 */ /* 0x000fe40000000f00 */
[----:B------:R-:W-:Y:S01]  /*1f620*/  MOV R8, 0xffffffff ;  /* 0xffffffff00087802 */ /* 0x000fe20000000f00 */
[----:B------:R-:W-:Y:S06]  /*1f630*/  BRA.DIV ~URZ, `(.L_x_881) ;  /* 0x000059a27f007947 */ /* 0x000fec000b800000 */
[----:B------:R1:W2:Y:S02]  /*1f640*/  SHFL.BFLY PT, R0, R243, 0x2, 0x1f ;  /* 0x0c401f00f3007f89 */ /* 0x0002a400000e0000 */
.L_x_961:
[----:B--2---:R-:W-:Y:S01]  /*1f650*/  FADD.FTZ R5, R0, R243 ;  /* 0x000000f300057221 */ /* 0x004fe20000010000 */
[----:B------:R-:W-:Y:S05]  /*1f660*/  BRA.DIV ~URZ, `(.L_x_882) ;  /* 0x000059c27f007947 */ /* 0x000fea000b800000 */
[----:B------:R-:W2:Y:S04]  /*1f670*/  SHFL.BFLY PT, R2, R245, 0x2, 0x1f ;  /* 0x0c401f00f5027f89 */ /* 0x000ea800000e0000 */
[----:B------:R-:W3:Y:S04]  /*1f680*/  SHFL.BFLY PT, R0, R249, 0x2, 0x1f ;  /* 0x0c401f00f9007f89 */ /* 0x000ee800000e0000 */
[----:B------:R-:W4:Y:S04]  /*1f690*/  SHFL.BFLY PT, R6, R250, 0x2, 0x1f ;  /* 0x0c401f00fa067f89 */ /* 0x000f2800000e0000 */
[----:B------:R-:W5:Y:S01]  /*1f6a0*/  SHFL.BFLY PT, R3, R5, 0x1, 0x1f ;  /* 0x0c201f0005037f89 */ /* 0x000f6200000e0000 */
[----:B--2---:R-:W-:-:S02]  /*1f6b0*/  FADD.FTZ R2, R2, R245 ;  /* 0x000000f502027221 */ /* 0x004fc40000010000 */
[----:B---3--:R-:W-:-:S03]  /*1f6c0*/  FADD.FTZ R0, R0, R249 ;  /* 0x000000f900007221 */ /* 0x008fc60000010000 */
[----:B------:R-:W2:Y:S01]  /*1f6d0*/  SHFL.BFLY PT, R4, R2, 0x1, 0x1f ;  /* 0x0c201f0002047f89 */ /* 0x000ea200000e0000 */
[----:B----4-:R-:W-:-:S03]  /*1f6e0*/  FADD.FTZ R6, R6, R250 ;  /* 0x000000fa06067221 */ /* 0x010fc60000010000 */
[----:B------:R-:W3:Y:S01]  /*1f6f0*/  SHFL.BFLY PT, R7, R0, 0x1, 0x1f ;  /* 0x0c201f0000077f89 */ /* 0x000ee200000e0000 */
[----:B-----5:R-:W-:-:S03]  /*1f700*/  FADD.FTZ R5, R5, R3 ;  /* 0x0000000305057221 */ /* 0x020fc60000010000 */
[----:B------:R4:W1:Y:S01]  /*1f710*/  SHFL.BFLY PT, R8, R6, 0x1, 0x1f ;  /* 0x0c201f0006087f89 */ /* 0x00086200000e0000 */
[----:B--2---:R-:W-:Y:S02]  /*1f720*/  FADD.FTZ R4, R2, R4 ;  /* 0x0000000402047221 */ /* 0x004fe40000010000 */
[----:B---3--:R-:W-:Y:S02]  /*1f730*/  FADD.FTZ R7, R0, R7 ;  /* 0x0000000700077221 */ /* 0x008fe40000010000 */
.L_x_962:
[----:B------:R-:W-:Y:S01]  /*1f740*/  FSETP.NE.FTZ.AND P3, PT, R5, RZ, PT ;  /* 0x000000ff0500720b */ /* 0x000fe20003f75000 */
[----:B------:R-:W-:Y:S01]  /*1f750*/  CS2R R2, SRZ ;  /* 0x0000000000027805 */ /* 0x000fe2000001ff00 */
[----:B------:R-:W-:Y:S01]  /*1f760*/  MOV R0, RZ ;  /* 0x000000ff00007202 */ /* 0x000fe20000000f00 */
[----:B-1--4-:R-:W-:Y:S01]  /*1f770*/  FADD.FTZ R6, R8, R6 ;  /* 0x0000000608067221 */ /* 0x012fe20000010000 */
[----:B------:R-:W-:Y:S02]  /*1f780*/  FSETP.NE.FTZ.AND P2, PT, R4, RZ, PT ;  /* 0x000000ff0400720b */ /* 0x000fe40003f55000 */
[----:B------:R-:W-:Y:S02]  /*1f790*/  FSETP.NE.FTZ.AND P1, PT, R7, RZ, PT ;  /* 0x000000ff0700720b */ /* 0x000fe40003f35000 */
[----:B------:R-:W-:-:S02]  /*1f7a0*/  FSETP.NE.FTZ.AND P0, PT, R6, RZ, PT ;  /* 0x000000ff0600720b */ /* 0x000fc40003f15000 */
[----:B------:R-:W-:Y:S02]  /*1f7b0*/  MOV R23, 0xff800000 ;  /* 0xff80000000177802 */ /* 0x000fe40000000f00 */
[----:B------:R-:W-:Y:S01]  /*1f7c0*/  MOV R22, 0xff800000 ;  /* 0xff80000000167802 */ /* 0x000fe20000000f00 */
[----:B------:R-:W1:Y:S01]  /*1f7d0*/  @P3 MUFU.RCP R0, R5 ;  /* 0x0000000500003308 */ /* 0x000e620000001000 */
[----:B------:R-:W-:Y:S02]  /*1f7e0*/  MOV R21, 0xff800000 ;  /* 0xff80000000157802 */ /* 0x000fe40000000f00 */
[----:B------:R-:W-:-:S03]  /*1f7f0*/  MOV R20, 0xff800000 ;  /* 0xff80000000147802 */ /* 0x000fc60000000f00 */
[----:B------:R-:W-:Y:S02]  /*1f800*/  @P1 MOV R10, 0x3f317218 ;  /* 0x3f317218000a1802 */ /* 0x000fe40000000f00 */
[----:B------:R-:W-:Y:S08]  /*1f810*/  @P2 MUFU.RCP R3, R4 ;  /* 0x0000000400032308 */ /* 0x000ff00000001000 */
[----:B------:R-:W2:Y:S01]  /*1f820*/  @P2 MUFU.LG2 R4, R4 ;  /* 0x0000000400042308 */ /* 0x000ea20000000c00 */
[----:B-1----:R-:W-:-:S02]  /*1f830*/  FMUL.FTZ R168, R0, R112 ;  /* 0x0000007000a87220 */ /* 0x002fc40000410000 */
[C---:B------:R-:W-:Y:S02]  /*1f840*/  FMUL.FTZ R169, R0.reuse, R113 ;  /* 0x0000007100a97220 */ /* 0x040fe40000410000 */
[C---:B------:R-:W-:Y:S02]  /*1f850*/  FMUL.FTZ R170, R0.reuse, R124 ;  /* 0x0000007c00aa7220 */ /* 0x040fe40000410000 */
[C---:B------:R-:W-:Y:S01]  /*1f860*/  FMUL.FTZ R171, R0.reuse, R125 ;  /* 0x0000007d00ab7220 */ /* 0x040fe20000410000 */
[----:B------:R-:W1:Y:S01]  /*1f870*/  @P1 MUFU.RCP R2, R7 ;  /* 0x0000000700021308 */ /* 0x000e620000001000 */
[C---:B------:R-:W-:Y:S02]  /*1f880*/  FMUL.FTZ R172, R0.reuse, R128 ;  /* 0x0000008000ac7220 */ /* 0x040fe40000410000 */
[C---:B------:R-:W-:Y:S02]  /*1f890*/  FMUL.FTZ R173, R0.reuse, R129 ;  /* 0x0000008100ad7220 */ /* 0x040fe40000410000 */
[----:B------:R-:W-:-:S02]  /*1f8a0*/  FMUL.FTZ R174, R0, R140 ;  /* 0x0000008c00ae7220 */ /* 0x000fc40000410000 */
[C---:B------:R-:W-:Y:S01]  /*1f8b0*/  FMUL.FTZ R175, R0.reuse, R141 ;  /* 0x0000008d00af7220 */ /* 0x040fe20000410000 */
[----:B------:R-:W-:Y:S01]  /*1f8c0*/  @P3 MUFU.LG2 R5, R5 ;  /* 0x0000000500053308 */ /* 0x000fe20000000c00 */
        /* <DEDUP_REMOVED lines=17> */
[----:B--2---:R-:W-:-:S02]  /*1f9e0*/  @P2 FMUL.FTZ R8, R4, 0.69314718246459960938 ;  /* 0x3f31721804082820 */ /* 0x004fc40000410000 */
[C---:B------:R-:W-:Y:S02]  /*1f9f0*/  FMUL.FTZ R144, R3.reuse, R126 ;  /* 0x0000007e03907220 */ /* 0x040fe40000410000 */
[C---:B------:R-:W-:Y:S02]  /*1fa00*/  FMUL.FTZ R145, R3.reuse, R127 ;  /* 0x0000007f03917220 */ /* 0x040fe40000410000 */
[C---:B------:R-:W-:Y:S02]  /*1fa10*/  FMUL.FTZ R126, R3.reuse, R54 ;  /* 0x00000036037e7220 */ /* 0x040fe40000410000 */
[C---:B------:R-:W-:Y:S02]  /*1fa20*/  FMUL.FTZ R127, R3.reuse, R55 ;  /* 0x00000037037f7220 */ /* 0x040fe40000410000 */
[C---:B------:R-:W-:Y:S02]  /*1fa30*/  FMUL.FTZ R140, R3.reuse, R114 ;  /* 0x00000072038c7220 */ /* 0x040fe40000410000 */
[----:B------:R-:W-:-:S02]  /*1fa40*/  FMUL.FTZ R141, R3, R115 ;  /* 0x00000073038d7220 */ /* 0x000fc40000410000 */
[C---:B-1----:R-:W-:Y:S01]  /*1fa50*/  FMUL.FTZ R54, R2.reuse, R56 ;  /* 0x0000003802367220 */ /* 0x042fe20000410000 */
[----:B---3--:R-:W-:Y:S01]  /*1fa60*/  @P2 MOV R7, 0x3f317218 ;  /* 0x3f31721800072802 */ /* 0x008fe20000000f00 */
[----:B------:R-:W-:Y:S02]  /*1fa70*/  FMUL.FTZ R55, R2, R57 ;  /* 0x0000003902377220 */ /* 0x000fe40000410000 */
[----:B------:R-:W-:Y:S02]  /*1fa80*/  FMUL.FTZ R112, R3, R142 ;  /* 0x0000008e03707220 */ /* 0x000fe40000410000 */
        /* <DEDUP_REMOVED lines=8> */
[----:B------:R-:W-:Y:S02]  /*1fb10*/  FMUL.FTZ R129, R3, R67 ;  /* 0x0000004303817220 */ /* 0x000fe40000410000 */
        /* <DEDUP_REMOVED lines=72> */
.L_x_750:
        /* <DEDUP_REMOVED lines=19> */
.L_x_884:
[----:B--2---:R-:W-:Y:S05]  /*200d0*/  BSYNC B0 ;  /* 0x0000000000007941 */ /* 0x004fea0003800000 */
.L_x_883:
        /* <DEDUP_REMOVED lines=115> */
[----:B------:R-:W-:Y:S02]  /*20810*/  STS [R11+0x5000], R3 ;  /* 0x005000030b007388 */ /* 0x000fe40000000800 */
        /* <DEDUP_REMOVED lines=9> */
[----:B-----5:R1:W2:Y:S04]  /*208b0*/  LDG.E R10, [R4.64] ;  /* 0x00000006040a7981 */ /* 0x0202a8000c1e1900 */
[----:B-1----:R-:W2:Y:S02]  /*208c0*/  LDG.E R4, [R4.64+0x4] ;  /* 0x0000040604047981 */ /* 0x002ea4000c1e1900 */
[----:B--2---:R-:W-:Y:S02]  /*208d0*/  IADD3 R10, -R10, R4, RZ ;  /* 0x000000040a0a7210 */ /* 0x004fe40007ffe1ff */
.L_x_887:
[----:B--2---:R-:W2:Y:S04]  /*208e0*/  LDL R3, [R1+0x44] ;  /* 0x0000440001037983 */ /* 0x004ea80000100800 */
[----:B------:R-:W2:Y:S04]  /*208f0*/  LDL R78, [R1+0x20] ;  /* 0x00002000014e7983 */ /* 0x000ea80000100800 */
[----:B------:R-:W3:Y:S04]  /*20900*/  LDL R24, [R1+0x48] ;  /* 0x0000480001187983 */ /* 0x000ee80000100800 */
[----:B------:R-:W4:Y:S04]  /*20910*/  LDL R13, [R1+0x30] ;  /* 0x00003000010d7983 */ /* 0x000f280000100800 */
[----:B------:R-:W4:Y:S01]  /*20920*/  LDL R25, [R1+0xa8] ;  /* 0x0000a80001197983 */ /* 0x000f220000100800 */
[----:B------:R-:W-:Y:S01]  /*20930*/  IMAD.MOV.U32 R11, RZ, RZ, 0x368 ;  /* 0x00000368ff0b7424 */ /* 0x000fe200078e00ff */
[----:B------:R-:W-:-:S04]  /*20940*/  ISETP.GT.AND P2, PT, R0, 0x1, PT ;  /* 0x000000010000780c */ /* 0x000fc80003f44270 */
[----:B------:R-:W-:-:S04]  /*20950*/  SEL R11, R11, 0x328, P2 ;  /* 0x000003280b0b7807 */ /* 0x000fc80001000000 */
[----:B------:R-:W1:Y:S08]  /*20960*/  LDC.64 R6, c[0x0][R11+0x170] ;  /* 0x00005c000b067b82 */ /* 0x000e700000000a00 */
[----:B------:R-:W3:Y:S08]  /*20970*/  LDC.64 R14, c[0x0][R11+0x168] ;  /* 0x00005a000b0e7b82 */ /* 0x000ef00000000a00 */
[----:B------:R1:W2:Y:S08]  /*20980*/  LDC.64 R18, c[0x0][R11+0x178] ;  /* 0x00005e000b127b82 */ /* 0x0002b00000000a00 */
[----:B------:R1:W2:Y:S01]  /*20990*/  LDC.64 R16, c[0x0][R11+0x160] ;  /* 0x000058000b107b82 */ /* 0x0002a20000000a00 */
[----:B------:R-:W-:Y:S01]  /*209a0*/  ISETP.NE.U32.AND P0, PT, RZ, c[0x0][0x500], PT ;  /* 0x00014000ff007a0c */ /* 0x000fe20003f05070 */
[----:B------:R-:W-:-:S03]  /*209b0*/  IMAD.MOV.U32 R0, RZ, RZ, c[0x0][0x4e8] ;  /* 0x00013a00ff007624 */ /* 0x000fc600078e00ff */
[----:B------:R-:W-:Y:S02]  /*209c0*/  ISETP.NE.AND.EX P0, PT, RZ, c[0x0][0x504], PT, P0 ;  /* 0x00014100ff007a0c */ /* 0x000fe40003f05300 */
[----:B------:R-:W-:Y:S02]  /*209d0*/  ISETP.NE.AND P5, PT, R0, 0x1, PT ;  /* 0x000000010000780c */ /* 0x000fe40003fa5270 */
[----:B------:R-:W-:Y:S02]  /*209e0*/  SHF.R.S32.HI R4, RZ, 0x1f, R8 ;  /* 0x0000001fff047819 */ /* 0x000fe40000011408 */
[----:B------:R-:W-:Y:S02]  /*209f0*/  SEL R0, R8, RZ, !P0 ;  /* 0x000000ff08007207 */ /* 0x000fe40004000000 */
[----:B------:R-:W-:Y:S01]  /*20a00*/  SEL R5, R4, RZ, !P0 ;  /* 0x000000ff04057207 */ /* 0x000fe20004000000 */
[----:B------:R-:W2:Y:S02]  /*20a10*/  S2R R26, SR_TID.X ;  /* 0x00000000001a7919 */ /* 0x000ea40000002100 */
[----:B-1----:R-:W-:-:S04]  /*20a20*/  IMAD R4, R7, R0, RZ ;  /* 0x0000000007047224 */ /* 0x002fc800078e02ff */
[C---:B------:R-:W-:Y:S02]  /*20a30*/  IMAD R12, R6.reuse, R5, R4 ;  /* 0x00000005060c7224 */ /* 0x040fe400078e0204 */
[----:B------:R-:W-:-:S04]  /*20a40*/  IMAD.WIDE.U32 R6, R6, R0, RZ ;  /* 0x0000000006067225 */ /* 0x000fc800078e00ff */
[----:B------:R-:W-:Y:S01]  /*20a50*/  IMAD.IADD R12, R7, 0x1, R12 ;  /* 0x00000001070c7824 */ /* 0x000fe200078e020c */
[----:B------:R-:W-:-:S04]  /*20a60*/  LOP3.LUT R203, R203, 0xfffffffd, RZ, 0xc0, !PT ;  /* 0xfffffffdcbcb7812 */ /* 0x000fc800078ec0ff */
[----:B------:R-:W-:Y:S01]  /*20a70*/  LOP3.LUT R203, R203, 0xfffffffe, RZ, 0xc0, !PT ;  /* 0xfffffffecbcb7812 */ /* 0x000fe200078ec0ff */
[----:B--2---:R-:W-:-:S04]  /*20a80*/  IMAD.IADD R3, R3, 0x1, R78 ;  /* 0x0000000103037824 */ /* 0x004fc800078e024e */
[----:B------:R-:W-:-:S04]  /*20a90*/  @P5 IMAD.HI.U32 R5, R3, c[0x0][0x4ec], RZ ;  /* 0x00013b0003055a27 */ /* 0x000fc800078e00ff */
[----:B---3--:R-:W-:-:S04]  /*20aa0*/  IMAD.WIDE.U32 R8, R14, R24, RZ ;  /* 0x000000180e087225 */ /* 0x008fc800078e00ff */
[----:B------:R-:W-:Y:S01]  /*20ab0*/  IMAD.MOV.U32 R4, RZ, RZ, R3 ;  /* 0x000000ffff047224 */ /* 0x000fe200078e0003 */
[----:B------:R-:W-:Y:S01]  /*20ac0*/  @P5 SHF.R.U32.HI R4, RZ, c[0x0][0x4f0], R5 ;  /* 0x00013c00ff045a19 */ /* 0x000fe20000011605 */
[----:B------:R-:W-:Y:S01]  /*20ad0*/  IMAD R11, R15, R24, RZ ;  /* 0x000000180f0b7224 */ /* 0x000fe200078e02ff */
[----:B----4-:R-:W-:Y:S02]  /*20ae0*/  SEL R5, R13, RZ, P2 ;  /* 0x000000ff0d057207 */ /* 0x010fe40001000000 */
        /* <DEDUP_REMOVED lines=35> */
[----:B------:R-:W4:Y:S04]  /*20d20*/  SHFL.IDX PT, R8, R6, 0x2, 0x1c1f ;  /* 0x005c1f0006087f89 */ /* 0x000f2800000e0000 */
[----:B------:R-:W1:Y:S01]  /*20d30*/  SHFL.IDX PT, R6, R6, 0x3, 0x1c1f ;  /* 0x007c1f0006067f89 */ /* 0x000e6200000e0000 */
[----:B---3--:R-:W-:-:S05]  /*20d40*/  IMAD.IADD R5, R25, 0x1, R78 ;  /* 0x0000000119057824 */ /* 0x008fca00078e024e */
[C---:B------:R-:W-:Y:S02]  /*20d50*/  IADD3 R17, R5.reuse, 0x8, RZ ;  /* 0x0000000805117810 */ /* 0x040fe40007ffe0ff */
[CC--:B------:R-:W-:Y:S02]  /*20d60*/  ISETP.GE.OR P4, PT, R5.reuse, R4.reuse, P0 ;  /* 0x000000040500720c */ /* 0x0c0fe40000786670 */
[----:B------:R-:W-:Y:S02]  /*20d70*/  IADD3 R16, R5, 0x40, RZ ;  /* 0x0000004005107810 */ /* 0x000fe40007ffe0ff */
[-C--:B------:R-:W-:Y:S02]  /*20d80*/  ISETP.GE.OR P3, PT, R17, R4.reuse, P0 ;  /* 0x000000041100720c */ /* 0x080fe40000766670 */
[----:B------:R-:W-:Y:S02]  /*20d90*/  ISETP.GE.OR P1, PT, R16, R4, P0 ;  /* 0x000000041000720c */ /* 0x000fe40000726670 */
[----:B------:R-:W-:-:S05]  /*20da0*/  IADD3 R15, R5, 0x48, RZ ;  /* 0x00000048050f7810 */ /* 0x000fca0007ffe0ff */
[----:B-1----:R1:W-:Y:S04]  /*20db0*/  @!P4 ST.E [R12.64], R21 ;  /* 0x000000150c00c985 */ /* 0x0023e8000c101906 */
        /* <DEDUP_REMOVED lines=67> */
.L_x_963:
[----:B------:R-:W-:Y:S05]  /*211f0*/  BRA.DIV ~URZ, `(.L_x_890) ;  /* 0x000040e27f007947 */ /* 0x000fea000b800000 */
[----:B------:R3:W4:Y:S02]  /*21200*/  SHFL.IDX PT, R0, R13, RZ, 0x1c1f ;  /* 0x001c1fff0d007589 */ /* 0x00072400000e0000 */
.L_x_964:
        /* <DEDUP_REMOVED lines=20> */
.L_x_892:
[----:B------:R-:W-:Y:S05]  /*21350*/  BSYNC B0 ;  /* 0x0000000000007941 */ /* 0x000fea0003800000 */
.L_x_891:
[----:B------:R-:W-:Y:S05]  /*21360*/  BRA.DIV ~URZ, `(.L_x_893) ;  /* 0x00003fd27f007947 */ /* 0x000fea000b800000 */
[----:B--2---:R2:W1:Y:S04]  /*21370*/  SHFL.IDX PT, R10, R12, 0x1, 0x1c1f ;  /* 0x003c1f000c0a7f89 */ /* 0x00446800000e0000 */
[----:B----4-:R2:W4:Y:S02]  /*21380*/  SHFL.IDX PT, R0, R13, 0x1, 0x1c1f ;  /* 0x003c1f000d007f89 */ /* 0x01052400000e0000 */
.L_x_965:
        /* <DEDUP_REMOVED lines=21> */
.L_x_895:
[----:B------:R-:W-:Y:S05]  /*214e0*/  BSYNC B0 ;  /* 0x0000000000007941 */ /* 0x000fea0003800000 */
.L_x_894:
[----:B------:R-:W-:Y:S05]  /*214f0*/  BRA.DIV ~URZ, `(.L_x_896) ;  /* 0x00003f027f007947 */ /* 0x000fea000b800000 */
[----:B-1----:R1:W2:Y:S02]  /*21500*/  SHFL.IDX PT, R10, R12, 0x2, 0x1c1f ;  /* 0x005c1f000c0a7f89 */ /* 0x0022a400000e0000 */
.L_x_966:
[----:B------:R-:W-:Y:S05]  /*21510*/  BRA.DIV ~URZ, `(.L_x_897) ;  /* 0x00003f527f007947 */ /* 0x000fea000b800000 */
[----:B----4-:R4:W1:Y:S02]  /*21520*/  SHFL.IDX PT, R0, R13, 0x2, 0x1c1f ;  /* 0x005c1f000d007f89 */ /* 0x01086400000e0000 */
.L_x_967:
        /* <DEDUP_REMOVED lines=21> */
.L_x_899:
[----:B------:R-:W-:Y:S05]  /*21680*/  BSYNC B0 ;  /* 0x0000000000007941 */ /* 0x000fea0003800000 */
.L_x_898:
[----:B------:R-:W-:Y:S05]  /*21690*/  BRA.DIV ~URZ, `(.L_x_900) ;  /* 0x00003e327f007947 */ /* 0x000fea000b800000 */
[----:B-1----:R1:W3:Y:S04]  /*216a0*/  SHFL.IDX PT, R6, R12, 0x3, 0x1c1f ;  /* 0x007c1f000c067f89 */ /* 0x0022e800000e0000 */
[----:B------:R1:W4:Y:S02]  /*216b0*/  SHFL.IDX PT, R0, R13, 0x3, 0x1c1f ;  /* 0x007c1f000d007f89 */ /* 0x00032400000e0000 */
.L_x_968:
        /* <DEDUP_REMOVED lines=22> */
.L_x_888:
[----:B-1----:R-:W2:Y:S04]  /*21820*/  LDL.LU R6, [R1+0x48] ;  /* 0x0000480001067983 */ /* 0x002ea80000300800 */
        /* <DEDUP_REMOVED lines=33> */
.L_x_969:
[----:B------:R-:W-:Y:S05]  /*21a40*/  BRA.DIV ~URZ, `(.L_x_903) ;  /* 0x00003bb27f007947 */ /* 0x000fea000b800000 */
[----:B------:R3:W4:Y:S02]  /*21a50*/  SHFL.IDX PT, R0, R24, RZ, 0x1c1f ;  /* 0x001c1fff18007589 */ /* 0x00072400000e0000 */
.L_x_970:
[----:B------:R-:W5:Y:S01]  /*21a60*/  LDL R5, [R1] ;  /* 0x0000000001057983 */ /* 0x000f620000100800 */
        /* <DEDUP_REMOVED lines=10> */
[----:B------:R-:W-:Y:S02]  /*21b10*/  IADD3 R6, R5, 0x50, RZ ;  /* 0x0000005005067810 */ /* 0x000fe40007ffe0ff */
[----:B------:R-:W-:-:S02]  /*21b20*/  SHF.R.S32.HI R26, RZ, 0x1f, R5 ;  /* 0x0000001fff1a7819 */ /* 0x000fc40000011405 */
        /* <DEDUP_REMOVED lines=9> */
[----:B------:R-:W-:Y:S01]  /*21bc0*/  SHF.R.S32.HI R34, RZ, 0x1f, R6 ;  /* 0x0000001fff227819 */ /* 0x000fe20000011406 */
[----:B------:R-:W-:Y:S05]  /*21bd0*/  @P0 BRA `(.L_x_905) ;  /* 0x0000032000000947 */ /* 0x000fea0003800000 */
[----:B------:R-:W-:Y:S01]  /*21be0*/  ISETP.GE.AND P1, PT, R5, c[0x0][0x3c8], PT ;  /* 0x0000f20005007a0c */ /* 0x000fe20003f26270 */
[----:B------:R-:W5:Y:S01]  /*21bf0*/  LDL R20, [R1+0x7c] ;  /* 0x00007c0001147983 */ /* 0x000f620000100800 */
[----:B------:R-:W-:Y:S02]  /*21c00*/  ISETP.GE.AND P2, PT, R15, c[0x0][0x3c8], PT ;  /* 0x0000f2000f007a0c */ /* 0x000fe40003f46270 */
[----:B------:R-:W-:-:S09]  /*21c10*/  ISETP.GE.AND P4, PT, R14, c[0x0][0x3c8], PT ;  /* 0x0000f2000e007a0c */ /* 0x000fd20003f86270 */
[----:B----4-:R-:W-:-:S04]  /*21c20*/  @!P1 LEA R2, P0, R5, R0, 0x2 ;  /* 0x0000000005029211 */ /* 0x010fc800078010ff */
[----:B--2---:R-:W-:Y:S02]  /*21c30*/  @!P1 LEA.HI.X R3, R5, R4, R26, 0x2, P0 ;  /* 0x0000000405039211 */ /* 0x004fe400000f141a */
[----:B------:R-:W2:Y:S01]  /*21c40*/  LDL R5, [R1+0x54] ;  /* 0x0000540001057983 */ /* 0x000ea20000100800 */
[----:B------:R-:W-:Y:S02]  /*21c50*/  @!P2 LEA R16, P0, R15, R0, 0x2 ;  /* 0x000000000f10a211 */ /* 0x000fe400078010ff */
[----:B------:R-:W-:Y:S01]  /*21c60*/  ISETP.GE.AND P3, PT, R13, c[0x0][0x3c8], PT ;  /* 0x0000f2000d007a0c */ /* 0x000fe20003f66270 */
[----:B------:R4:W-:Y:S01]  /*21c70*/  @!P1 ST.E.64 [R2.64], R168 ;  /* 0x000000a802009985 */ /* 0x0009e2000c101b06 */
[----:B------:R-:W-:Y:S02]  /*21c80*/  @!P2 LEA.HI.X R17, R15, R4, R23, 0x2, P0 ;  /* 0x000000040f11a211 */ /* 0x000fe400000f1417 */
[----:B------:R-:W-:-:S03]  /*21c90*/  ISETP.GE.AND P1, PT, R12, c[0x0][0x3c8], PT ;  /* 0x0000f2000c007a0c */ /* 0x000fc60003f26270 */
[----:B------:R1:W-:Y:S01]  /*21ca0*/  @!P2 ST.E.64 [R16.64], R170 ;  /* 0x000000aa1000a985 */ /* 0x0003e2000c101b06 */
[----:B------:R-:W-:Y:S02]  /*21cb0*/  ISETP.GE.AND P2, PT, R10, c[0x0][0x3c8], PT ;  /* 0x0000f2000a007a0c */ /* 0x000fe40003f46270 */
[----:B----4-:R-:W-:-:S04]  /*21cc0*/  @!P4 LEA R2, P0, R14, R0, 0x2 ;  /* 0x000000000e02c211 */ /* 0x010fc800078010ff */
[----:B------:R-:W-:Y:S02]  /*21cd0*/  @!P4 LEA.HI.X R3, R14, R4, R25, 0x2, P0 ;  /* 0x000000040e03c211 */ /* 0x000fe400000f1419 */
[----:B-1----:R-:W-:-:S03]  /*21ce0*/  @!P3 LEA R16, P0, R13, R0, 0x2 ;  /* 0x000000000d10b211 */ /* 0x002fc600078010ff */
[----:B------:R1:W-:Y:S01]  /*21cf0*/  @!P4 ST.E.64 [R2.64], R172 ;  /* 0x000000ac0200c985 */ /* 0x0003e2000c101b06 */
[----:B------:R-:W-:Y:S02]  /*21d00*/  ISETP.GE.AND P4, PT, R11, c[0x0][0x3c8], PT ;  /* 0x0000f2000b007a0c */ /* 0x000fe40003f86270 */
[----:B------:R-:W-:-:S05]  /*21d10*/  @!P3 LEA.HI.X R17, R13, R4, R28, 0x2, P0 ;  /* 0x000000040d11b211 */ /* 0x000fca00000f141c */
[----:B------:R4:W-:Y:S01]  /*21d20*/  @!P3 ST.E.64 [R16.64], R174 ;  /* 0x000000ae1000b985 */ /* 0x0009e2000c101b06 */
[----:B-1----:R-:W-:-:S04]  /*21d30*/  @!P1 LEA R2, P0, R12, R0, 0x2 ;  /* 0x000000000c029211 */ /* 0x002fc800078010ff */
[----:B------:R-:W-:Y:S02]  /*21d40*/  @!P1 LEA.HI.X R3, R12, R4, R27, 0x2, P0 ;  /* 0x000000040c039211 */ /* 0x000fe400000f141b */
[----:B----4-:R-:W-:-:S03]  /*21d50*/  @!P4 LEA R16, P0, R11, R0, 0x2 ;  /* 0x000000000b10c211 */ /* 0x010fc600078010ff */
        /* <DEDUP_REMOVED lines=8> */
[----:B----4-:R-:W-:-:S03]  /*21de0*/  @!P1 LEA R16, P0, R9, R0, 0x2 ;  /* 0x0000000009109211 */ /* 0x010fc600078010ff */
[----:B------:R1:W-:Y:S01]  /*21df0*/  @!P2 ST.E.64 [R2.64], R178 ;  /* 0x000000b20200a985 */ /* 0x0003e2000c101b06 */
[----:B------:R-:W-:Y:S02]  /*21e00*/  ISETP.GE.AND P2, PT, R6, c[0x0][0x3c8], PT ;  /* 0x0000f20006007a0c */ /* 0x000fe40003f46270 */
[----:B------:R-:W-:-:S05]  /*21e10*/  @!P1 LEA.HI.X R17, R9, R4, R30, 0x2, P0 ;  /* 0x0000000409119211 */ /* 0x000fca00000f141e */
[----:B------:R4:W-:Y:S01]  /*21e20*/  @!P1 ST.E.64 [R16.64], R180 ;  /* 0x000000b410009985 */ /* 0x0009e2000c101b06 */
[----:B-1----:R-:W-:-:S04]  /*21e30*/  @!P4 LEA R2, P0, R8, R0, 0x2 ;  /* 0x000000000802c211 */ /* 0x002fc800078010ff */
[----:B------:R-:W-:Y:S02]  /*21e40*/  @!P4 LEA.HI.X R3, R8, R4, R32, 0x2, P0 ;  /* 0x000000040803c211 */ /* 0x000fe400000f1420 */
[----:B------:R-:W-:-:S04]  /*21e50*/  @!P3 LEA R18, P0, R7, R0, 0x2 ;  /* 0x000000000712b211 */ /* 0x000fc800078010ff */
[----:B------:R-:W-:Y:S02]  /*21e60*/  @!P3 LEA.HI.X R19, R7, R4, R33, 0x2, P0 ;  /* 0x000000040713b211 */ /* 0x000fe400000f1421 */
[C---:B----4-:R-:W-:Y:S01]  /*21e70*/  @!P2 LEA R16, P0, R6.reuse, R0, 0x2 ;  /* 0x000000000610a211 */ /* 0x050fe200078010ff */
[----:B------:R1:W-:Y:S03]  /*21e80*/  @!P4 ST.E.64 [R2.64], R100 ;  /* 0x000000640200c985 */ /* 0x0003e6000c101b06 */
[----:B------:R-:W-:Y:S01]  /*21e90*/  @!P2 LEA.HI.X R17, R6, R4, R34, 0x2, P0 ;  /* 0x000000040611a211 */ /* 0x000fe200000f1422 */
[----:B------:R4:W-:Y:S04]  /*21ea0*/  @!P3 ST.E.64 [R18.64], R184 ;  /* 0x000000b81200b985 */ /* 0x0009e8000c101b06 */
[----:B------:R4:W-:Y:S01]  /*21eb0*/  @!P2 ST.E.64 [R16.64], R182 ;  /* 0x000000b61000a985 */ /* 0x0009e2000c101b06 */
[----:B--2---:R-:W-:-:S13]  /*21ec0*/  ISETP.GE.AND P1, PT, R5, c[0x0][0x3c8], PT ;  /* 0x0000f20005007a0c */ /* 0x004fda0003f26270 */
[----:B-1----:R-:W-:-:S04]  /*21ed0*/  @!P1 LEA R2, P0, R5, R0, 0x2 ;  /* 0x0000000005029211 */ /* 0x002fc800078010ff */
[----:B-----5:R-:W-:-:S05]  /*21ee0*/  @!P1 LEA.HI.X R3, R5, R4, R20, 0x2, P0 ;  /* 0x0000000405039211 */ /* 0x020fca00000f1414 */
[----:B------:R4:W-:Y:S04]  /*21ef0*/  @!P1 ST.E.64 [R2.64], R96 ;  /* 0x0000006002009985 */ /* 0x0009e8000c101b06 */
.L_x_905:
[----:B------:R-:W-:Y:S05]  /*21f00*/  BSYNC B0 ;  /* 0x0000000000007941 */ /* 0x000fea0003800000 */
.L_x_904:
[----:B------:R-:W-:Y:S05]  /*21f10*/  BRA.DIV ~URZ, `(.L_x_906) ;  /* 0x000037427f007947 */ /* 0x000fea000b800000 */
[----:B--2---:R2:W1:Y:S04]  /*21f20*/  SHFL.IDX PT, R4, R22, 0x1, 0x1c1f ;  /* 0x003c1f0016047f89 */ /* 0x00446800000e0000 */
[----:B----4-:R2:W4:Y:S02]  /*21f30*/  SHFL.IDX PT, R0, R24, 0x1, 0x1c1f ;  /* 0x003c1f0018007f89 */ /* 0x01052400000e0000 */
.L_x_971:
[----:B------:R-:W-:Y:S01]  /*21f40*/  BSSY B0, `(.L_x_907) ;  /* 0x0000035000007945 */ /* 0x000fe20003800000 */
[----:B------:R-:W-:Y:S05]  /*21f50*/  @P6 BRA `(.L_x_908) ;  /* 0x0000033000006947 */ /* 0x000fea0003800000 */
[----:B------:R-:W5:Y:S01]  /*21f60*/  LDL R5, [R1] ;  /* 0x0000000001057983 */ /* 0x000f620000100800 */
[----:B------:R-:W-:Y:S02]  /*21f70*/  ISETP.GE.AND P0, PT, R15, c[0x0][0x3c8], PT ;  /* 0x0000f2000f007a0c */ /* 0x000fe40003f06270 */
[----:B------:R-:W-:Y:S01]  /*21f80*/  ISETP.GE.AND P3, PT, R14, c[0x0][0x3c8], PT ;  /* 0x0000f2000e007a0c */ /* 0x000fe20003f66270 */
[----:B--2---:R-:W2:Y:S01]  /*21f90*/  LDL R35, [R1+0x7c] ;  /* 0x00007c0001237983 */ /* 0x004ea20000100800 */
[----:B------:R-:W-:-:S02]  /*21fa0*/  ISETP.GE.AND P5, PT, R13, c[0x0][0x3c8], PT ;  /* 0x0000f2000d007a0c */ /* 0x000fc40003fa6270 */
[----:B-----5:R-:W-:-:S13]  /*21fb0*/  ISETP.GE.AND P1, PT, R5, c[0x0][0x3c8], PT ;  /* 0x0000f20005007a0c */ /* 0x020fda0003f26270 */
[----:B----4-:R-:W-:-:S04]  /*21fc0*/  @!P1 LEA R2, P2, R5, R0, 0x2 ;  /* 0x0000000005029211 */ /* 0x010fc800078410ff */
[----:B-1----:R-:W-:Y:S02]  /*21fd0*/  @!P1 LEA.HI.X R3, R5, R4, R26, 0x2, P2 ;  /* 0x0000000405039211 */ /* 0x002fe400010f141a */
[----:B------:R-:W4:Y:S01]  /*21fe0*/  LDL R5, [R1+0x54] ;  /* 0x0000540001057983 */ /* 0x000f220000100800 */
[----:B------:R-:W-:-:S04]  /*21ff0*/  @!P0 LEA R16, P2, R15, R0, 0x2 ;  /* 0x000000000f108211 */ /* 0x000fc800078410ff */
[----:B------:R-:W-:Y:S02]  /*22000*/  @!P0 LEA.HI.X R17, R15, R4, R23, 0x2, P2 ;  /* 0x000000040f118211 */ /* 0x000fe400010f1417 */
[----:B------:R-:W-:Y:S01]  /*22010*/  ISETP.GE.AND P2, PT, R12, c[0x0][0x3c8], PT ;  /* 0x0000f2000c007a0c */ /* 0x000fe20003f46270 */
[----:B------:R1:W-:Y:S01]  /*22020*/  @!P1 ST.E.64 [R2.64], R140 ;  /* 0x0000008c02009985 */ /* 0x0003e2000c101b06 */
[----:B------:R-:W-:-:S03]  /*22030*/  ISETP.GE.AND P1, PT, R11, c[0x0][0x3c8], PT ;  /* 0x0000f2000b007a0c */ /* 0x000fc60003f26270 */
[----:B------:R5:W-:Y:S01]  /*22040*/  @!P0 ST.E.64 [R16.64], R144 ;  /* 0x0000009010008985 */ /* 0x000be2000c101b06 */
[CC--:B-1----:R-:W-:Y:S02]  /*22050*/  @!P3 LEA R2, P4, R14.reuse, R0.reuse, 0x2 ;  /* 0x000000000e02b211 */ /* 0x0c2fe400078810ff */
[C---:B-----5:R-:W-:Y:S02]  /*22060*/  @!P5 LEA R16, P0, R13.reuse, R0, 0x2 ;  /* 0x000000000d10d211 */ /* 0x060fe400078010ff */
        /* <DEDUP_REMOVED lines=9> */
[----:B------:R-:W-:-:S03]  /*22100*/  @!P1 LEA R18, P3, R11, R0, 0x2 ;  /* 0x000000000b129211 */ /* 0x000fc600078610ff */
[----:B------:R1:W-:Y:S01]  /*22110*/  @!P2 ST.E.64 [R2.64], R114 ;  /* 0x000000720200a985 */ /* 0x0003e2000c101b06 */
[C---:B-----5:R-:W-:Y:S02]  /*22120*/  @!P0 LEA R16, P2, R10.reuse, R0, 0x2 ;  /* 0x000000000a108211 */ /* 0x060fe400078410ff */
[-C--:B------:R-:W-:Y:S02]  /*22130*/  @!P1 LEA.HI.X R19, R11, R4.reuse, R29, 0x2, P3 ;  /* 0x000000040b139211 */ /* 0x080fe400018f141d */
[----:B------:R-:W-:Y:S02]  /*22140*/  ISETP.GE.AND P3, PT, R7, c[0x0][0x3c8], PT ;  /* 0x0000f20007007a0c */ /* 0x000fe40003f66270 */
[----:B------:R-:W-:Y:S01]  /*22150*/  @!P0 LEA.HI.X R17, R10, R4, R31, 0x2, P2 ;  /* 0x000000040a118211 */ /* 0x000fe200010f141f */
[----:B------:R5:W-:Y:S01]  /*22160*/  @!P1 ST.E.64 [R18.64], R124 ;  /* 0x0000007c12009985 */ /* 0x000be2000c101b06 */
[----:B------:R-:W-:-:S03]  /*22170*/  ISETP.GE.AND P2, PT, R6, c[0x0][0x3c8], PT ;  /* 0x0000f20006007a0c */ /* 0x000fc60003f46270 */
[----:B------:R3:W-:Y:S01]  /*22180*/  @!P0 ST.E.64 [R16.64], R126 ;  /* 0x0000007e10008985 */ /* 0x0007e2000c101b06 */
[----:B------:R-:W-:-:S04]  /*22190*/  @!P5 LEA R20, P0, R8, R0, 0x2 ;  /* 0x000000000814d211 */ /* 0x000fc800078010ff */
[----:B------:R-:W-:Y:S02]  /*221a0*/  @!P5 LEA.HI.X R21, R8, R4, R32, 0x2, P0 ;  /* 0x000000040815d211 */ /* 0x000fe400000f1420 */
[----:B-1----:R-:W-:-:S04]  /*221b0*/  @!P4 LEA R2, P1, R9, R0, 0x2 ;  /* 0x000000000902c211 */ /* 0x002fc800078210ff */
[----:B------:R-:W-:Y:S02]  /*221c0*/  @!P4 LEA.HI.X R3, R9, R4, R30, 0x2, P1 ;  /* 0x000000040903c211 */ /* 0x000fe400008f141e */
[----:B-----5:R-:W-:-:S04]  /*221d0*/  @!P3 LEA R18, P0, R7, R0, 0x2 ;  /* 0x000000000712b211 */ /* 0x020fc800078010ff */
[----:B------:R-:W-:Y:S02]  /*221e0*/  @!P3 LEA.HI.X R19, R7, R4, R33, 0x2, P0 ;  /* 0x000000040713b211 */ /* 0x000fe400000f1421 */
[C---:B---3--:R-:W-:Y:S01]  /*221f0*/  @!P2 LEA R16, P0, R6.reuse, R0, 0x2 ;  /* 0x000000000610a211 */ /* 0x048fe200078010ff */
[----:B------:R1:W-:Y:S03]  /*22200*/  @!P4 ST.E.64 [R2.64], R128 ;  /* 0x000000800200c985 */ /* 0x0003e6000c101b06 */
[----:B------:R-:W-:Y:S01]  /*22210*/  @!P2 LEA.HI.X R17, R6, R4, R34, 0x2, P0 ;  /* 0x000000040611a211 */ /* 0x000fe200000f1422 */
[----:B------:R3:W-:Y:S04]  /*22220*/  @!P5 ST.E.64 [R20.64], R146 ;  /* 0x000000921400d985 */ /* 0x0007e8000c101b06 */
[----:B------:R3:W-:Y:S04]  /*22230*/  @!P3 ST.E.64 [R18.64], R142 ;  /* 0x0000008e1200b985 */ /* 0x0007e8000c101b06 */
[----:B------:R3:W-:Y:S01]  /*22240*/  @!P2 ST.E.64 [R16.64], R104 ;  /* 0x000000681000a985 */ /* 0x0007e2000c101b06 */
[----:B----4-:R-:W-:-:S13]  /*22250*/  ISETP.GE.AND P1, PT, R5, c[0x0][0x3c8], PT ;  /* 0x0000f20005007a0c */ /* 0x010fda0003f26270 */
[----:B-1----:R-:W-:-:S04]  /*22260*/  @!P1 LEA R2, P0, R5, R0, 0x2 ;  /* 0x0000000005029211 */ /* 0x002fc800078010ff */
[----:B--2---:R-:W-:-:S05]  /*22270*/  @!P1 LEA.HI.X R3, R5, R4, R35, 0x2, P0 ;  /* 0x0000000405039211 */ /* 0x004fca00000f1423 */
[----:B------:R3:W-:Y:S04]  /*22280*/  @!P1 ST.E.64 [R2.64], R98 ;  /* 0x0000006202009985 */ /* 0x0007e8000c101b06 */
.L_x_908:
[----:B------:R-:W-:Y:S05]  /*22290*/  BSYNC B0 ;  /* 0x0000000000007941 */ /* 0x000fea0003800000 */
.L_x_907:
[----:B------:R-:W-:Y:S05]  /*222a0*/  BRA.DIV ~URZ, `(.L_x_909) ;  /* 0x000034727f007947 */ /* 0x000fea000b800000 */
[----:B-1----:R1:W2:Y:S02]  /*222b0*/  SHFL.IDX PT, R4, R22, 0x2, 0x1c1f ;  /* 0x005c1f0016047f89 */ /* 0x0022a400000e0000 */
.L_x_972:
[----:B------:R-:W-:Y:S05]  /*222c0*/  BRA.DIV ~URZ, `(.L_x_910) ;  /* 0x000034c27f007947 */ /* 0x000fea000b800000 */
[----:B----4-:R4:W1:Y:S02]  /*222d0*/  SHFL.IDX PT, R0, R24, 0x2, 0x1c1f ;  /* 0x005c1f0018007f89 */ /* 0x01086400000e0000 */
.L_x_973:
[----:B------:R-:W-:Y:S01]  /*222e0*/  LOP3.LUT P0, RZ, R203, 0x1, RZ, 0xc0, !PT ;  /* 0x00000001cbff7812 */ /* 0x000fe2000780c0ff */
[----:B------:R-:W-:-:S12]  /*222f0*/  BSSY B0, `(.L_x_911) ;  /* 0x0000035000007945 */ /* 0x000fd80003800000 */
[----:B------:R-:W-:Y:S05]  /*22300*/  @P0 BRA `(.L_x_912) ;  /* 0x0000033000000947 */ /* 0x000fea0003800000 */
[----:B---3--:R-:W3:Y:S04]  /*22310*/  LDL R16, [R1] ;  /* 0x0000000001107983 */ /* 0x008ee80000100800 */
[----:B------:R-:W5:Y:S01]  /*22320*/  LDL R5, [R1+0x54] ;  /* 0x0000540001057983 */ /* 0x000f620000100800 */
[----:B------:R-:W-:Y:S02]  /*22330*/  ISETP.GE.AND P2, PT, R15, c[0x0][0x3c8], PT ;  /* 0x0000f2000f007a0c */ /* 0x000fe40003f46270 */
[----:B------:R-:W-:Y:S01]  /*22340*/  ISETP.GE.AND P4, PT, R14, c[0x0][0x3c8], PT ;  /* 0x0000f2000e007a0c */ /* 0x000fe20003f86270 */
[----:B----4-:R-:W4:Y:S01]  /*22350*/  LDL R35, [R1+0x7c] ;  /* 0x00007c0001237983 */ /* 0x010f220000100800 */
[----:B------:R-:W-:-:S09]  /*22360*/  ISETP.GE.AND P3, PT, R13, c[0x0][0x3c8], PT ;  /* 0x0000f2000d007a0c */ /* 0x000fd20003f66270 */
[----:B-1----:R-:W-:-:S04]  /*22370*/  @!P2 LEA R18, P1, R15, R0, 0x2 ;  /* 0x000000000f12a211 */ /* 0x002fc800078210ff */
[----:B--2---:R-:W-:Y:S02]  /*22380*/  @!P2 LEA.HI.X R19, R15, R4, R23, 0x2, P1 ;  /* 0x000000040f13a211 */ /* 0x004fe400008f1417 */
[----:B------:R-:W-:Y:S02]  /*22390*/  ISETP.GE.AND P1, PT, R12, c[0x0][0x3c8], PT ;  /* 0x0000f2000c007a0c */ /* 0x000fe40003f26270 */
[----:B------:R-:W-:Y:S02]  /*223a0*/  ISETP.GE.AND P6, PT, R10, c[0x0][0x3c8], PT ;  /* 0x0000f2000a007a0c */ /* 0x000fe40003fc6270 */
[----:B---3--:R-:W-:-:S13]  /*223b0*/  ISETP.GE.AND P0, PT, R16, c[0x0][0x3c8], PT ;  /* 0x0000f20010007a0c */ /* 0x008fda0003f06270 */
[----:B------:R-:W-:-:S04]  /*223c0*/  @!P0 LEA R2, P5, R16, R0, 0x2 ;  /* 0x0000000010028211 */ /* 0x000fc800078a10ff */
[----:B------:R-:W-:Y:S02]  /*223d0*/  @!P0 LEA.HI.X R3, R16, R4, R26, 0x2, P5 ;  /* 0x0000000410038211 */ /* 0x000fe400028f141a */
[----:B------:R-:W-:-:S03]  /*223e0*/  @!P4 LEA R16, P5, R14, R0, 0x2 ;  /* 0x000000000e10c211 */ /* 0x000fc600078a10ff */
[----:B------:R1:W-:Y:S01]  /*223f0*/  @!P0 ST.E.64 [R2.64], R44 ;  /* 0x0000002c02008985 */ /* 0x0003e2000c101b06 */
[----:B------:R-:W-:-:S03]  /*22400*/  ISETP.GE.AND P0, PT, R11, c[0x0][0x3c8], PT ;  /* 0x0000f2000b007a0c */ /* 0x000fc60003f06270 */
[----:B------:R2:W-:Y:S01]  /*22410*/  @!P2 ST.E.64 [R18.64], R46 ;  /* 0x0000002e1200a985 */ /* 0x0005e2000c101b06 */
[----:B------:R-:W-:-:S05]  /*22420*/  @!P4 LEA.HI.X R17, R14, R4, R25, 0x2, P5 ;  /* 0x000000040e11c211 */ /* 0x000fca00028f1419 */
[----:B------:R3:W-:Y:S01]  /*22430*/  @!P4 ST.E.64 [R16.64], R48 ;  /* 0x000000301000c985 */ /* 0x0007e2000c101b06 */
[----:B------:R-:W-:Y:S02]  /*22440*/  ISETP.GE.AND P4, PT, R9, c[0x0][0x3c8], PT ;  /* 0x0000f20009007a0c */ /* 0x000fe40003f86270 */
[----:B-1----:R-:W-:-:S04]  /*22450*/  @!P3 LEA R2, P2, R13, R0, 0x2 ;  /* 0x000000000d02b211 */ /* 0x002fc800078410ff */
[----:B------:R-:W-:Y:S02]  /*22460*/  @!P3 LEA.HI.X R3, R13, R4, R28, 0x2, P2 ;  /* 0x000000040d03b211 */ /* 0x000fe400010f141c */
[----:B--2---:R-:W-:-:S03]  /*22470*/  @!P1 LEA R18, P5, R12, R0, 0x2 ;  /* 0x000000000c129211 */ /* 0x004fc600078a10ff */
[----:B------:R1:W-:Y:S01]  /*22480*/  @!P3 ST.E.64 [R2.64], R50 ;  /* 0x000000320200b985 */ /* 0x0003e2000c101b06 */
[----:B------:R-:W-:Y:S02]  /*22490*/  @!P1 LEA.HI.X R19, R12, R4, R27, 0x2, P5 ;  /* 0x000000040c139211 */ /* 0x000fe400028f141b */
[----:B---3--:R-:W-:Y:S02]  /*224a0*/  @!P6 LEA R16, P5, R10, R0, 0x2 ;  /* 0x000000000a10e211 */ /* 0x008fe400078a10ff */
[----:B------:R-:W-:Y:S01]  /*224b0*/  ISETP.GE.AND P3, PT, R8, c[0x0][0x3c8], PT ;  /* 0x0000f20008007a0c */ /* 0x000fe20003f66270 */
[----:B------:R-:W-:Y:S01]  /*224c0*/  @!P1 ST.E.64 [R18.64], R66 ;  /* 0x0000004212009985 */ /* 0x000fe2000c101b06 */
[----:B------:R-:W-:Y:S02]  /*224d0*/  @!P6 LEA.HI.X R17, R10, R4, R31, 0x2, P5 ;  /* 0x000000040a11e211 */ /* 0x000fe400028f141f */
[----:B------:R-:W-:Y:S02]  /*224e0*/  ISETP.GE.AND P1, PT, R6, c[0x0][0x3c8], PT ;  /* 0x0000f20006007a0c */ /* 0x000fe40003f26270 */
[----:B-1----:R-:W-:-:S04]  /*224f0*/  @!P0 LEA R2, P2, R11, R0, 0x2 ;  /* 0x000000000b028211 */ /* 0x002fc800078410ff */
[----:B------:R-:W-:Y:S02]  /*22500*/  @!P0 LEA.HI.X R3, R11, R4, R29, 0x2, P2 ;  /* 0x000000040b038211 */ /* 0x000fe400010f141d */
[----:B------:R-:W-:-:S03]  /*22510*/  ISETP.GE.AND P2, PT, R7, c[0x0][0x3c8], PT ;  /* 0x0000f20007007a0c */ /* 0x000fc60003f46270 */
[----:B------:R1:W-:Y:S01]  /*22520*/  @!P0 ST.E.64 [R2.64], R52 ;  /* 0x0000003402008985 */ /* 0x0003e2000c101b06 */
[----:B-----5:R-:W-:-:S03]  /*22530*/  ISETP.GE.AND P0, PT, R5, c[0x0][0x3c8], PT ;  /* 0x0000f20005007a0c */ /* 0x020fc60003f06270 */
        /* <DEDUP_REMOVED lines=8> */
[-C--:B------:R-:W-:Y:S02]  /*225c0*/  @!P2 LEA.HI.X R19, R7, R4.reuse, R33, 0x2, P4 ;  /* 0x000000040713a211 */ /* 0x080fe400020f1421 */
[----:B------:R-:W-:Y:S01]  /*225d0*/  @!P1 LEA.HI.X R17, R6, R4, R34, 0x2, P5 ;  /* 0x0000000406119211 */ /* 0x000fe200028f1422 */
[----:B------:R2:W-:Y:S04]  /*225e0*/  @!P3 ST.E.64 [R20.64], R80 ;  /* 0x000000501400b985 */ /* 0x0005e8000c101b06 */
[----:B------:R2:W-:Y:S04]  /*225f0*/  @!P2 ST.E.64 [R18.64], R68 ;  /* 0x000000441200a985 */ /* 0x0005e8000c101b06 */
[----:B------:R2:W-:Y:S01]  /*22600*/  @!P1 ST.E.64 [R16.64], R60 ;  /* 0x0000003c10009985 */ /* 0x0005e2000c101b06 */
[----:B-1----:R-:W-:-:S04]  /*22610*/  @!P0 LEA R2, P4, R5, R0, 0x2 ;  /* 0x0000000005028211 */ /* 0x002fc800078810ff */
[----:B----4-:R-:W-:-:S05]  /*22620*/  @!P0 LEA.HI.X R3, R5, R4, R35, 0x2, P4 ;  /* 0x0000000405038211 */ /* 0x010fca00020f1423 */
[----:B------:R2:W-:Y:S04]  /*22630*/  @!P0 ST.E.64 [R2.64], R38 ;  /* 0x0000002602008985 */ /* 0x0005e8000c101b06 */
.L_x_912:
[----:B------:R-:W-:Y:S05]  /*22640*/  BSYNC B0 ;  /* 0x0000000000007941 */ /* 0x000fea0003800000 */
.L_x_911:
[----:B------:R-:W-:Y:S05]  /*22650*/  BRA.DIV ~URZ, `(.L_x_913) ;  /* 0x000031927f007947 */ /* 0x000fea000b800000 */
[----:B--2---:R2:W3:Y:S04]  /*22660*/  SHFL.IDX PT, R4, R22, 0x3, 0x1c1f ;  /* 0x007c1f0016047f89 */ /* 0x0044e800000e0000 */
[----:B-1----:R2:W1:Y:S02]  /*22670*/  SHFL.IDX PT, R0, R24, 0x3, 0x1c1f ;  /* 0x007c1f0018007f89 */ /* 0x00246400000e0000 */
.L_x_974:
[----:B------:R-:W-:-:S13]  /*22680*/  LOP3.LUT P0, RZ, R203, 0x2, RZ, 0xc0, !PT ;  /* 0x00000002cbff7812 */ /* 0x000fda000780c0ff */
[----:B------:R-:W-:Y:S05]  /*22690*/  @P0 BRA `(.L_x_901) ;  /* 0x0000115000000947 */ /* 0x000fea0003800000 */
[----:B---3--:R-:W3:Y:S01]  /*226a0*/  LDL R2, [R1] ;  /* 0x0000000001027983 */ /* 0x008ee20000100800 */
[----:B------:R-:W-:Y:S02]  /*226b0*/  ISETP.GE.AND P3, PT, R15, c[0x0][0x3c8], PT ;  /* 0x0000f2000f007a0c */ /* 0x000fe40003f66270 */
[----:B------:R-:W-:Y:S01]  /*226c0*/  ISETP.GE.AND P2, PT, R14, c[0x0][0x3c8], PT ;  /* 0x0000f2000e007a0c */ /* 0x000fe20003f46270 */
[----:B------:R-:W5:Y:S01]  /*226d0*/  LDL R5, [R1+0x54] ;  /* 0x0000540001057983 */ /* 0x000f620000100800 */
[----:B------:R-:W-:Y:S02]  /*226e0*/  ISETP.GE.AND P1, PT, R13, c[0x0][0x3c8], PT ;  /* 0x0000f2000d007a0c */ /* 0x000fe40003f26270 */
[----:B------:R-:W-:-:S07]  /*226f0*/  ISETP.GE.AND P0, PT, R12, c[0x0][0x3c8], PT ;  /* 0x0000f2000c007a0c */ /* 0x000fce0003f06270 */
[----:B-1----:R-:W-:-:S04]  /*22700*/  @!P3 LEA R20, P5, R15, R0, 0x2 ;  /* 0x000000000f14b211 */ /* 0x002fc800078a10ff */
[----:B------:R-:W-:Y:S02]  /*22710*/  @!P3 LEA.HI.X R21, R15, R4, R23, 0x2, P5 ;  /* 0x000000040f15b211 */ /* 0x000fe400028f1417 */
[----:B------:R-:W-:-:S04]  /*22720*/  @!P2 LEA R16, P5, R14, R0, 0x2 ;  /* 0x000000000e10a211 */ /* 0x000fc800078a10ff */
[----:B------:R-:W-:Y:S02]  /*22730*/  @!P2 LEA.HI.X R17, R14, R4, R25, 0x2, P5 ;  /* 0x000000040e11a211 */ /* 0x000fe400028f1419 */
[----:B---3--:R-:W-:-:S13]  /*22740*/  ISETP.GE.AND P4, PT, R2, c[0x0][0x3c8], PT ;  /* 0x0000f20002007a0c */ /* 0x008fda0003f86270 */
[----:B------:R-:W-:-:S04]  /*22750*/  @!P4 LEA R18, P6, R2, R0, 0x2 ;  /* 0x000000000212c211 */ /* 0x000fc800078c10ff */
[----:B------:R-:W-:Y:S02]  /*22760*/  @!P4 LEA.HI.X R19, R2, R4, R26, 0x2, P6 ;  /* 0x000000040213c211 */ /* 0x000fe400030f141a */
[CC--:B------:R-:W-:Y:S02]  /*22770*/  @!P1 LEA R14, P6, R13.reuse, R0.reuse, 0x2 ;  /* 0x000000000d0e9211 */ /* 0x0c0fe400078c10ff */
[C---:B------:R-:W-:Y:S02]  /*22780*/  @!P0 LEA R2, P5, R12.reuse, R0, 0x2 ;  /* 0x000000000c028211 */ /* 0x040fe400078a10ff */
[-C--:B------:R-:W-:Y:S02]  /*22790*/  @!P1 LEA.HI.X R15, R13, R4.reuse, R28, 0x2, P6 ;  /* 0x000000040d0f9211 */ /* 0x080fe400030f141c */
[----:B------:R-:W-:Y:S02]  /*227a0*/  ISETP.GE.AND P6, PT, R11, c[0x0][0x3c8], PT ;  /* 0x0000f2000b007a0c */ /* 0x000fe40003fc6270 */
[----:B------:R-:W-:-:S02]  /*227b0*/  @!P0 LEA.HI.X R3, R12, R4, R27, 0x2, P5 ;  /* 0x000000040c038211 */ /* 0x000fc400028f141b */
[----:B------:R-:W-:Y:S01]  /*227c0*/  ISETP.GE.AND P5, PT, R10, c[0x0][0x3c8], PT ;  /* 0x0000f2000a007a0c */ /* 0x000fe20003fa6270 */
[----:B------:R-:W-:Y:S01]  /*227d0*/  @!P4 ST.E.64 [R18.64], R84 ;  /* 0x000000541200c985 */ /* 0x000fe2000c101b06 */
[----:B------:R-:W-:-:S03]  /*227e0*/  ISETP.GE.AND P4, PT, R9, c[0x0][0x3c8], PT ;  /* 0x0000f20009007a0c */ /* 0x000fc60003f86270 */
[----:B------:R-:W-:Y:S01]  /*227f0*/  @!P3 ST.E.64 [R20.64], R76 ;  /* 0x0000004c1400b985 */ /* 0x000fe2000c101b06 */
[----:B------:R-:W-:-:S03]  /*22800*/  ISETP.GE.AND P3, PT, R8, c[0x0][0x3c8], PT ;  /* 0x0000f20008007a0c */ /* 0x000fc60003f66270 */
[----:B------:R1:W-:Y:S04]  /*22810*/  @!P2 ST.E.64 [R16.64], R70 ;  /* 0x000000461000a985 */ /* 0x0003e8000c101b06 */
[----:B------:R3:W-:Y:S01]  /*22820*/  @!P1 ST.E.64 [R14.64], R64 ;  /* 0x000000400e009985 */ /* 0x0007e2000c101b06 */
[----:B------:R-:W-:-:S03]  /*22830*/  ISETP.GE.AND P2, PT, R7, c[0x0][0x3c8], PT ;  /* 0x0000f20007007a0c */ /* 0x000fc60003f46270 */
[----:B------:R2:W-:Y:S01]  /*22840*/  @!P0 ST.E.64 [R2.64], R40 ;  /* 0x0000002802008985 */ /* 0x0005e2000c101b06 */
[CC--:B-1----:R-:W-:Y:S02]  /*22850*/  @!P6 LEA R16, P0, R11.reuse, R0.reuse, 0x2 ;  /* 0x000000000b10e211 */ /* 0x0c2fe400078010ff */
[C---:B---3--:R-:W-:Y:S02]  /*22860*/  @!P5 LEA R14, P1, R10.reuse, R0, 0x2 ;  /* 0x000000000a0ed211 */ /* 0x048fe400078210ff */
[----:B------:R-:W-:Y:S02]  /*22870*/  @!P6 LEA.HI.X R17, R11, R4, R29, 0x2, P0 ;  /* 0x000000040b11e211 */ /* 0x000fe400000f141d */
[----:B------:R-:W-:Y:S02]  /*22880*/  @!P4 LEA R12, P0, R9, R0, 0x2 ;  /* 0x00000000090cc211 */ /* 0x000fe400078010ff */
[----:B------:R-:W-:Y:S02]  /*22890*/  @!P5 LEA.HI.X R15, R10, R4, R31, 0x2, P1 ;  /* 0x000000040a0fd211 */ /* 0x000fe400008f141f */
[----:B------:R-:W-:-:S02]  /*228a0*/  ISETP.GE.AND P1, PT, R6, c[0x0][0x3c8], PT ;  /* 0x0000f20006007a0c */ /* 0x000fc40003f26270 */
[----:B------:R-:W-:Y:S02]  /*228b0*/  @!P4 LEA.HI.X R13, R9, R4, R30, 0x2, P0 ;  /* 0x00000004090dc211 */ /* 0x000fe400000f141e */
[----:B------:R-:W-:-:S04]  /*228c0*/  @!P3 LEA R10, P0, R8, R0, 0x2 ;  /* 0x00000000080ab211 */ /* 0x000fc800078010ff */
[----:B------:R-:W-:Y:S02]  /*228d0*/  @!P3 LEA.HI.X R11, R8, R4, R32, 0x2, P0 ;  /* 0x00000004080bb211 */ /* 0x000fe400000f1420 */
[----:B------:R-:W-:-:S04]  /*228e0*/  @!P2 LEA R8, P0, R7, R0, 0x2 ;  /* 0x000000000708a211 */ /* 0x000fc800078010ff */
[----:B------:R-:W-:Y:S02]  /*228f0*/  @!P2 LEA.HI.X R9, R7, R4, R33, 0x2, P0 ;  /* 0x000000040709a211 */ /* 0x000fe400000f1421 */
[C---:B--2---:R-:W-:Y:S01]  /*22900*/  @!P1 LEA R2, P0, R6.reuse, R0, 0x2 ;  /* 0x0000000006029211 */ /* 0x044fe200078010ff */
[----:B------:R1:W-:Y:S03]  /*22910*/  @!P6 ST.E.64 [R16.64], R86 ;  /* 0x000000561000e985 */ /* 0x0003e6000c101b06 */
[----:B------:R-:W-:Y:S01]  /*22920*/  @!P1 LEA.HI.X R3, R6, R4, R34, 0x2, P0 ;  /* 0x0000000406039211 */ /* 0x000fe200000f1422 */
[----:B------:R1:W-:Y:S04]  /*22930*/  @!P5 ST.E.64 [R14.64], R82 ;  /* 0x000000520e00d985 */ /* 0x0003e8000c101b06 */
[----:B------:R1:W-:Y:S04]  /*22940*/  @!P4 ST.E.64 [R12.64], R72 ;  /* 0x000000480c00c985 */ /* 0x0003e8000c101b06 */
[----:B------:R1:W-:Y:S04]  /*22950*/  @!P3 ST.E.64 [R10.64], R62 ;  /* 0x0000003e0a00b985 */ /* 0x0003e8000c101b06 */
[----:B------:R1:W-:Y:S04]  /*22960*/  @!P2 ST.E.64 [R8.64], R58 ;  /* 0x0000003a0800a985 */ /* 0x0003e8000c101b06 */
[----:B------:R1:W-:Y:S01]  /*22970*/  @!P1 ST.E.64 [R2.64], R42 ;  /* 0x0000002a02009985 */ /* 0x0003e2000c101b06 */
[----:B-----5:R-:W-:-:S13]  /*22980*/  ISETP.GE.AND P0, PT, R5, c[0x0][0x3c8], PT ;  /* 0x0000f20005007a0c */ /* 0x020fda0003f06270 */
[----:B------:R-:W-:Y:S05]  /*22990*/  @P0 BRA `(.L_x_901) ;  /* 0x00000e5000000947 */ /* 0x000fea0003800000 */
[----:B------:R-:W2:Y:S01]  /*229a0*/  LDL R22, [R1+0x7c] ;  /* 0x00007c0001167983 */ /* 0x000ea20000100800 */
[----:B-1----:R-:W-:-:S04]  /*229b0*/  LEA R2, P0, R5, R0, 0x2 ;  /* 0x0000000005027211 */ /* 0x002fc800078010ff */
[----:B--2---:R-:W-:-:S05]  /*229c0*/  LEA.HI.X R3, R5, R4, R22, 0x2, P0 ;  /* 0x0000000405037211 */ /* 0x004fca00000f1416 */
[----:B------:R1:W-:Y:S01]  /*229d0*/  ST.E.64 [R2.64], R36 ;  /* 0x0000002402007985 */ /* 0x0003e2000c101b06 */
[----:B------:R-:W-:Y:S05]  /*229e0*/  BRA `(.L_x_901) ;  /* 0x00000e0000007947 */ /* 0x000fea0003800000 */
.L_x_886:
[----:B------:R-:W2:Y:S04]  /*229f0*/  LDL.LU R7, [R1+0x2c] ;  /* 0x00002c0001077983 */ /* 0x000ea80000300800 */
[----:B-1----:R-:W3:Y:S01]  /*22a00*/  LDL R6, [R1+0x34] ;  /* 0x0000340001067983 */ /* 0x002ee20000100800 */
[----:B------:R-:W-:Y:S01]  /*22a10*/  ISETP.NE.U32.AND P0, PT, RZ, c[0x0][0x508], PT ;  /* 0x00014200ff007a0c */ /* 0x000fe20003f05070 */
[----:B------:R-:W-:Y:S01]  /*22a20*/  IMAD.MOV.U32 R4, RZ, RZ, 0x4 ;  /* 0x00000004ff047424 */ /* 0x000fe200078e00ff */
[----:B------:R-:W-:Y:S01]  /*22a30*/  ISETP.NE.U32.AND P2, PT, RZ, c[0x0][0x500], PT ;  /* 0x00014000ff007a0c */ /* 0x000fe20003f45070 */
[----:B------:R-:W-:Y:S01]  /*22a40*/  IMAD.MOV.U32 R19, RZ, RZ, c[0x0][0x388] ;  /* 0x0000e200ff137624 */ /* 0x000fe200078e00ff */
[----:B------:R-:W-:Y:S01]  /*22a50*/  ISETP.NE.AND.EX P0, PT, RZ, c[0x0][0x50c], PT, P0 ;  /* 0x00014300ff007a0c */ /* 0x000fe20003f05300 */
[----:B------:R-:W-:Y:S01]  /*22a60*/  IMAD.MOV.U32 R0, RZ, RZ, RZ ;  /* 0x000000ffff007224 */ /* 0x000fe200078e00ff */
[----:B------:R-:W-:Y:S01]  /*22a70*/  ISETP.NE.AND.EX P2, PT, RZ, c[0x0][0x504], PT, P2 ;  /* 0x00014100ff007a0c */ /* 0x000fe20003f45320 */
[----:B---3--:R-:W-:-:S10]  /*22a80*/  IMAD.WIDE R2, R6, R4, c[0x0][0x500] ;  /* 0x0001400006027625 */ /* 0x008fd400078e0204 */
[----:B------:R-:W-:Y:S02]  /*22a90*/  @P0 IMAD.WIDE R4, R6, R4, c[0x0][0x508] ;  /* 0x0001420006040625 */ /* 0x000fe400078e0204 */
        /* <DEDUP_REMOVED lines=9> */
.L_x_914:
[----:B-1----:R-:W1:Y:S01]  /*22b30*/  S2R R4, SR_TID.X ;  /* 0x0000000000047919 */ /* 0x002e620000002100 */
[----:B------:R-:W-:Y:S01]  /*22b40*/  SHF.R.S32.HI R2, RZ, 0x1f, R6 ;  /* 0x0000001fff027819 */ /* 0x000fe20000011406 */
[----:B------:R-:W-:Y:S01]  /*22b50*/  BSSY B0, `(.L_x_915) ;  /* 0x0000038000007945 */ /* 0x000fe20003800000 */
[----:B-----5:R-:W-:-:S02]  /*22b60*/  SHF.R.S32.HI R17, RZ, 0x1f, R0 ;  /* 0x0000001fff117819 */ /* 0x020fc40000011400 */
[----:B------:R-:W-:Y:S02]  /*22b70*/  SEL R10, R6, RZ, !P2 ;  /* 0x000000ff060a7207 */ /* 0x000fe40005000000 */
[----:B------:R-:W-:Y:S02]  /*22b80*/  SEL R20, R2, RZ, !P2 ;  /* 0x000000ff02147207 */ /* 0x000fe40005000000 */
[----:B-1----:R-:W-:-:S13]  /*22b90*/  ISETP.GT.AND P0, PT, R4, 0x7f, PT ;  /* 0x0000007f0400780c */ /* 0x002fda0003f04270 */
        /* <DEDUP_REMOVED lines=51> */
.L_x_916:
[----:B------:R-:W-:Y:S05]  /*22ed0*/  BSYNC B0 ;  /* 0x0000000000007941 */ /* 0x000fea0003800000 */
.L_x_915:
        /* <DEDUP_REMOVED lines=47> */
.L_x_975:
[----:B------:R-:W-:Y:S05]  /*231d0*/  BRA.DIV ~URZ, `(.L_x_918) ;  /* 0x000027427f007947 */ /* 0x000fea000b800000 */
[----:B------:R3:W4:Y:S02]  /*231e0*/  SHFL.IDX PT, R0, R12, RZ, 0x1c1f ;  /* 0x001c1fff0c007589 */ /* 0x00072400000e0000 */
.L_x_976:
        /* <DEDUP_REMOVED lines=21> */
.L_x_920:
[----:B------:R-:W-:Y:S05]  /*23340*/  BSYNC B0 ;  /* 0x0000000000007941 */ /* 0x000fea0003800000 */
.L_x_919:
[----:B------:R-:W-:Y:S05]  /*23350*/  BRA.DIV ~URZ, `(.L_x_921) ;  /* 0x000026227f007947 */ /* 0x000fea000b800000 */
[----:B--2---:R2:W1:Y:S04]  /*23360*/  SHFL.IDX PT, R8, R9, 0x1, 0x1c1f ;  /* 0x003c1f0009087f89 */ /* 0x00446800000e0000 */
[----:B----4-:R2:W4:Y:S02]  /*23370*/  SHFL.IDX PT, R0, R12, 0x1, 0x1c1f ;  /* 0x003c1f000c007f89 */ /* 0x01052400000e0000 */
.L_x_977:
        /* <DEDUP_REMOVED lines=21> */
.L_x_923:
[----:B------:R-:W-:Y:S05]  /*234d0*/  BSYNC B0 ;  /* 0x0000000000007941 */ /* 0x000fea0003800000 */
.L_x_922:
[----:B------:R-:W-:Y:S05]  /*234e0*/  BRA.DIV ~URZ, `(.L_x_924) ;  /* 0x000025527f007947 */ /* 0x000fea000b800000 */
[----:B-1----:R1:W2:Y:S02]  /*234f0*/  SHFL.IDX PT, R8, R9, 0x2, 0x1c1f ;  /* 0x005c1f0009087f89 */ /* 0x0022a400000e0000 */
.L_x_978:
[----:B------:R-:W-:Y:S05]  /*23500*/  BRA.DIV ~URZ, `(.L_x_925) ;  /* 0x000025a27f007947 */ /* 0x000fea000b800000 */
[----:B----4-:R4:W1:Y:S02]  /*23510*/  SHFL.IDX PT, R0, R12, 0x2, 0x1c1f ;  /* 0x005c1f000c007f89 */ /* 0x01086400000e0000 */
.L_x_979:
        /* <DEDUP_REMOVED lines=21> */
.L_x_927:
[----:B------:R-:W-:Y:S05]  /*23670*/  BSYNC B0 ;  /* 0x0000000000007941 */ /* 0x000fea0003800000 */
.L_x_926:
[----:B------:R-:W-:Y:S05]  /*23680*/  BRA.DIV ~URZ, `(.L_x_928) ;  /* 0x000024827f007947 */ /* 0x000fea000b800000 */
[----:B--2---:R2:W3:Y:S04]  /*23690*/  SHFL.IDX PT, R8, R9, 0x3, 0x1c1f ;  /* 0x007c1f0009087f89 */ /* 0x0044e800000e0000 */
[----:B-1----:R2:W1:Y:S02]  /*236a0*/  SHFL.IDX PT, R0, R12, 0x3, 0x1c1f ;  /* 0x007c1f000c007f89 */ /* 0x00246400000e0000 */
.L_x_980:
        /* <DEDUP_REMOVED lines=20> */
.L_x_901:
[----:B------:R-:W-:Y:S05]  /*237f0*/  BSYNC B1 ;  /* 0x0000000000017941 */ /* 0x000fea0003800000 */
.L_x_885:
        /* <DEDUP_REMOVED lines=15> */
.L_x_981:
[----:B------:R-:W-:Y:S05]  /*238f0*/  BRA.DIV ~URZ, `(.L_x_931) ;  /* 0x000023427f007947 */ /* 0x000fea000b800000 */
[----:B------:R3:W4:Y:S02]  /*23900*/  SHFL.IDX PT, R8, R74, 0x1, 0x1f ;  /* 0x00201f004a087f89 */ /* 0x00072400000e0000 */
.L_x_982:
        /* <DEDUP_REMOVED lines=19> */
.L_x_983:
        /* <DEDUP_REMOVED lines=16> */
.L_x_984:
[----:B---3--:R-:W-:Y:S01]  /*23b40*/  IMAD R0, R0, c[0x0][0x538], RZ ;  /* 0x00014e0000007a24 */ /* 0x008fe200078e02ff */
[----:B------:R-:W-:Y:S04]  /*23b50*/  BSSY B1, `(.L_x_934) ;  /* 0x00000ce000017945 */ /* 0x000fe80003800000 */
[----:B----4-:R-:W-:-:S04]  /*23b60*/  IADD3 R8, R0, R8, RZ ;  /* 0x0000000800087210 */ /* 0x010fc80007ffe0ff */
[----:B--2---:R-:W-:-:S13]  /*23b70*/  ISETP.GT.AND P0, PT, R8, R9, PT ;  /* 0x000000090800720c */ /* 0x004fda0003f04270 */
[----:B------:R-:W-:Y:S05]  /*23b80*/  @P0 BRA `(.L_x_935) ;  /* 0x0000025000000947 */ /* 0x000fea0003800000 */
.L_x_939:
        /* <DEDUP_REMOVED lines=17> */
.L_x_985:
        /* <DEDUP_REMOVED lines=16> */
.L_x_986:
[----:B--2---:R-:W-:-:S05]  /*23da0*/  IMAD R0, R0, c[0x0][0x538], RZ ;  /* 0x00014e0000007a24 */ /* 0x004fca00078e02ff */
[----:B------:R-:W-:-:S04]  /*23db0*/  IADD3 R8, R0, R8, RZ ;  /* 0x0000000800087210 */ /* 0x000fc80007ffe0ff */
[----:B------:R-:W-:-:S13]  /*23dc0*/  ISETP.GT.AND P0, PT, R8, R9, PT ;  /* 0x000000090800720c */ /* 0x000fda0003f04270 */
[----:B-1----:R-:W-:Y:S05]  /*23dd0*/  @!P0 BRA `(.L_x_939) ;  /* 0xfffffdb000008947 */ /* 0x002fea000383ffff */
.L_x_935:
[----:B------:R-:W-:-:S05]  /*23de0*/  IADD3 R11, -R0, R8, RZ ;  /* 0x00000008000b7210 */ /* 0x000fca0007ffe1ff */
[----:B------:R-:W-:-:S05]  /*23df0*/  IMAD R0, R4, c[0x0][0x538], R11 ;  /* 0x00014e0004007a24 */ /* 0x000fca00078e020b */
[----:B------:R-:W-:Y:S01]  /*23e00*/  ISETP.GT.AND P0, PT, R0, R9, PT ;  /* 0x000000090000720c */ /* 0x000fe20003f04270 */
[----:B------:R-:W-:-:S12]  /*23e10*/  BRA.DIV ~URZ, `(.L_x_940) ;  /* 0x000022627f007947 */ /* 0x000fd8000b800000 */
[----:B------:R-:W-:-:S03]  /*23e20*/  VOTE.ANY R12, PT, !P0 ;  /* 0x00000000000c7806 */ /* 0x000fc600040e0100 */
.L_x_987:
[----:B------:R-:W2:Y:S01]  /*23e30*/  LDL.LU R0, [R1+0x34] ;  /* 0x0000340001007983 */ /* 0x000ea20000300800 */
[----:B------:R-:W2:Y:S02]  /*23e40*/  POPC R8, R12 ;  /* 0x0000000c00087309 */ /* 0x000ea40000000000 */
[----:B--2---:R-:W-:-:S05]  /*23e50*/  IADD3 R0, R8, R0, RZ ;  /* 0x0000000008007210 */ /* 0x004fca0007ffe0ff */
[----:B------:R2:W-:Y:S01]  /*23e60*/  STL [R1+0x34], R0 ;  /* 0x0000340001007387 */ /* 0x0005e20000100800 */
[----:B------:R-:W-:Y:S05]  /*23e70*/  BRA.DIV ~URZ, `(.L_x_941) ;  /* 0x000022527f007947 */ /* 0x000fea000b800000 */
[----:B------:R3:W4:Y:S04]  /*23e80*/  SHFL.IDX PT, R10, R6, R8, 0x1f ;  /* 0x00001f08060a7589 */ /* 0x00072800000e0000 */
[----:B------:R3:W1:Y:S02]  /*23e90*/  SHFL.IDX PT, R7, R7, R8, 0x1f ;  /* 0x00001f0807077589 */ /* 0x00066400000e0000 */
.L_x_988:
[----:B------:R-:W-:Y:S01]  /*23ea0*/  ISETP.NE.AND P0, PT, R12, RZ, PT ;  /* 0x000000ff0c00720c */ /* 0x000fe20003f05270 */
[----:B------:R-:W-:-:S12]  /*23eb0*/  BSSY B0, `(.L_x_942) ;  /* 0x0000005000007945 */ /* 0x000fd80003800000 */
[----:B------:R-:W-:Y:S05]  /*23ec0*/  @!P0 BRA `(.L_x_943) ;  /* 0x0000003000008947 */ /* 0x000fea0003800000 */
[----:B------:R-:W-:Y:S01]  /*23ed0*/  IADD3 R3, R8, -0x1, RZ ;  /* 0xffffffff08037810 */ /* 0x000fe20007ffe0ff */
[----:B------:R-:W-:Y:S05]  /*23ee0*/  BRA.DIV ~URZ, `(.L_x_944) ;  /* 0x000022b27f007947 */ /* 0x000fea000b800000 */
[----:B------:R2:W3:Y:S02]  /*23ef0*/  SHFL.IDX PT, R13, R4, R3, 0x1f ;  /* 0x00001f03040d7589 */ /* 0x0004e400000e0000 */
.L_x_943:
[----:B------:R-:W-:Y:S05]  /*23f00*/  BSYNC B0 ;  /* 0x0000000000007941 */ /* 0x000fea0003800000 */
.L_x_942:
        /* <DEDUP_REMOVED lines=68> */
.L_x_946:
        /* <DEDUP_REMOVED lines=68> */
.L_x_947:
[----:B------:R-:W-:Y:S05]  /*24790*/  BSYNC B0 ;  /* 0x0000000000007941 */ /* 0x000fea0003800000 */
.L_x_945:
[----:B------:R-:W-:-:S04]  /*247a0*/  LOP3.LUT R2, RZ, R2, RZ, 0x33, !PT ;  /* 0x00000002ff027212 */ /* 0x000fc800078e33ff */
[----:B-1----:R-:W-:-:S05]  /*247b0*/  IADD3 R0, R2, R10, RZ ;  /* 0x0000000a02007210 */ /* 0x002fca0007ffe0ff */
[----:B------:R1:W-:Y:S01]  /*247c0*/  STL [R1+0x2c], R0 ;  /* 0x00002c0001007387 */ /* 0x0003e20000100800 */
[----:B------:R-:W-:Y:S05]  /*247d0*/  BRA `(.L_x_948) ;  /* 0x0000005000007947 */ /* 0x000fea0003800000 */
.L_x_936:
[----:B------:R-:W-:Y:S01]  /*247e0*/  MOV R0, c[0x0][0x53c] ;  /* 0x00014f0000007a02 */ /* 0x000fe20000000f00 */
[----:B------:R2:W-:Y:S04]  /*247f0*/  STL [R1+0x28], R9 ;  /* 0x0000280901007387 */ /* 0x0005e80000100800 */
[----:B------:R2:W-:Y:S04]  /*24800*/  STL [R1+0x2c], RZ ;  /* 0x00002cff01007387 */ /* 0x0005e80000100800 */
[----:B------:R2:W-:Y:S04]  /*24810*/  STL [R1+0x30], RZ ;  /* 0x000030ff01007387 */ /* 0x0005e80000100800 */
[----:B------:R2:W-:Y:S02]  /*24820*/  STL [R1+0x34], R0 ;  /* 0x0000340001007387 */ /* 0x0005e40000100800 */
.L_x_948:
[----:B------:R-:W-:Y:S05]  /*24830*/  BSYNC B1 ;  /* 0x0000000000017941 */ /* 0x000fea0003800000 */
.L_x_934:
        /* <DEDUP_REMOVED lines=9> */
.L_x_929:
[----:B--2---:R-:W2:Y:S02]  /*248d0*/  LDL R0, [R1+0x34] ;  /* 0x0000340001007983 */ /* 0x004ea40000100800 */
[----:B--2---:R-:W-:-:S13]  /*248e0*/  ISETP.GE.AND P0, PT, R0, c[0x0][0x53c], PT ;  /* 0x00014f0000007a0c */ /* 0x004fda0003f06270 */
[----:B-1----:R-:W-:Y:S01]  /*248f0*/  @P0 CALL.REL.NOINC `(.L_x_949) ;  /* 0x0000001000000944 */ /* 0x002fe20003c00000 */
[----:B------:R-:W-:Y:S05]  /*24900*/  BRA `(.L_x_950) ;  /* 0xfffdd70000007947 */ /* 0x000fea000383ffff */
.L_x_949:
[----:B------:R-:W-:Y:S05]  /*24910*/  EXIT ;  /* 0x000000000000794d */ /* 0x000fea0003800000 */
.L_x_687:
[----:B------:R-:W-:Y:S01]  /*24920*/  IMAD.MOV.U32 R0, RZ, RZ, R5 ;  /* 0x000000ffff007224 */ /* 0x000fe200078e0005 */
[----:B------:R-:W-:Y:S02]  /*24930*/  MOV R2, 0x1 ;  /* 0x0000000100027802 */ /* 0x000fe40000000f00 */
[----:B------:R-:W-:Y:S02]  /*24940*/  MOV R3, 0x24960 ;  /* 0x0002496000037802 */ /* 0x000fe40000000f00 */
[----:B------:R-:W-:Y:S05]  /*24950*/  CALL.REL.NOINC `($__internal_14_$__cuda_sm70_shflsync_up_p) ;  /* 0x0000193000007944 */ /* 0x000fea0003c00000 */
[----:B------:R-:W-:Y:S01]  /*24960*/  MOV R0, R4 ;  /* 0x0000000400007202 */ /* 0x000fe20000000f00 */
[----:B------:R-:W-:Y:S05]  /*24970*/  BRA `(.L_x_951) ;  /* 0xfffdbae000007947 */ /* 0x000fea000383ffff */
.L_x_688:
[----:B------:R-:W-:Y:S01]  /*24980*/  IMAD.MOV.U32 R0, RZ, RZ, R5 ;  /* 0x000000ffff007224 */ /* 0x000fe200078e0005 */
[----:B------:R-:W-:Y:S02]  /*24990*/  MOV R2, 0x2 ;  /* 0x0000000200027802 */ /* 0x000fe40000000f00 */
[----:B------:R-:W-:Y:S02]  /*249a0*/  MOV R3, 0x249c0 ;  /* 0x000249c000037802 */ /* 0x000fe40000000f00 */
[----:B------:R-:W-:Y:S05]  /*249b0*/  CALL.REL.NOINC `($__internal_14_$__cuda_sm70_shflsync_up_p) ;  /* 0x000018d000007944 */ /* 0x000fea0003c00000 */
[----:B------:R-:W-:Y:S01]  /*249c0*/  SEL R0, R4, RZ, P4 ;  /* 0x000000ff04007207 */ /* 0x000fe20002000000 */
[----:B------:R-:W-:Y:S01]  /*249d0*/  IMAD.MOV.U32 R2, RZ, RZ, 0x4 ;  /* 0x00000004ff027424 */ /* 0x000fe200078e00ff */
[----:B------:R-:W-:-:S03]  /*249e0*/  MOV R3, 0x24a10 ;  /* 0x00024a1000037802 */ /* 0x000fc60000000f00 */
[----:B------:R-:W-:Y:S02]  /*249f0*/  IMAD.IADD R0, R5, 0x1, R0 ;  /* 0x0000000105007824 */ /* 0x000fe400078e0200 */
        /* <DEDUP_REMOVED lines=14> */
[----:B------:R-:W-:Y:S01]  /*24ae0*/  IMAD.IADD R4, R0, 0x1, R4 ;  /* 0x0000000100047824 */ /* 0x000fe200078e0204 */
[----:B------:R-:W-:-:S03]  /*24af0*/  MOV R0, 0x1f ;  /* 0x0000001f00007802 */ /* 0x000fc60000000f00 */
[----:B------:R-:W-:Y:S02]  /*24b00*/  IMAD.MOV.U32 R5, RZ, RZ, R4 ;  /* 0x000000ffff057224 */ /* 0x000fe400078e0004 */
[----:B------:R-:W-:Y:S05]  /*24b10*/  CALL.REL.NOINC `($__internal_13_$__cuda_sm70_shflsync_idx_p) ;  /* 0x0000172000007944 */ /* 0x000fea0003c00000 */
[----:B------:R-:W-:Y:S05]  /*24b20*/  BRA `(.L_x_952) ;  /* 0xfffdba3000007947 */ /* 0x000fea000383ffff */
.L_x_690:
[----:B------:R-:W-:Y:S02]  /*24b30*/  SEL R0, RZ, 0x1, P0 ;  /* 0x00000001ff007807 */ /* 0x000fe40000000000 */
[----:B------:R-:W-:Y:S02]  /*24b40*/  MOV R2, 0x24b60 ;  /* 0x00024b6000027802 */ /* 0x000fe40000000f00 */
[----:B------:R-:W-:Y:S05]  /*24b50*/  CALL.REL.NOINC `($__internal_15_$__cuda_sm70_votesync_ballot) ;  /* 0x000017a000007944 */ /* 0x000fea0003c00000 */
[----:B------:R-:W-:Y:S01]  /*24b60*/  MOV R10, R0 ;  /* 0x00000000000a7202 */ /* 0x000fe20000000f00 */
[----:B------:R-:W-:Y:S05]  /*24b70*/  BRA `(.L_x_953) ;  /* 0xfffdba7000007947 */ /* 0x000fea000383ffff */
.L_x_691:
[----:B------:R-:W-:Y:S01]  /*24b80*/  IMAD.MOV.U32 R5, RZ, RZ, R9 ;  /* 0x000000ffff057224 */ /* 0x000fe200078e0009 */
[----:B------:R-:W-:Y:S01]  /*24b90*/  MOV R3, R7 ;  /* 0x0000000700037202 */ /* 0x000fe20000000f00 */
[----:B-1----:R-:W-:Y:S01]  /*24ba0*/  IMAD.MOV.U32 R0, RZ, RZ, 0x1f ;  /* 0x0000001fff007424 */ /* 0x002fe200078e00ff */
[----:B------:R-:W-:Y:S02]  /*24bb0*/  MOV R2, 0x24bd0 ;  /* 0x00024bd000027802 */ /* 0x000fe40000000f00 */
[----:B------:R-:W-:Y:S05]  /*24bc0*/  CALL.REL.NOINC `($__internal_13_$__cuda_sm70_shflsync_idx_p) ;  /* 0x0000167000007944 */ /* 0x000fea0003c00000 */
[----:B------:R-:W-:Y:S01]  /*24bd0*/  IMAD.MOV.U32 R12, RZ, RZ, R0 ;  /* 0x000000ffff0c7224 */ /* 0x000fe200078e0000 */
[----:B------:R-:W-:Y:S01]  /*24be0*/  MOV R5, R8 ;  /* 0x0000000800057202 */ /* 0x000fe20000000f00 */
[----:B------:R-:W-:Y:S01]  /*24bf0*/  IMAD.MOV.U32 R6, RZ, RZ, RZ ;  /* 0x000000ffff067224 */ /* 0x000fe200078e00ff */
[----:B------:R-:W-:Y:S01]  /*24c00*/  MOV R3, R7 ;  /* 0x0000000700037202 */ /* 0x000fe20000000f00 */
[----:B------:R-:W-:Y:S01]  /*24c10*/  IMAD.MOV.U32 R0, RZ, RZ, 0x1f ;  /* 0x0000001fff007424 */ /* 0x000fe200078e00ff */
[----:B------:R-:W-:-:S02]  /*24c20*/  MOV R2, 0x24c40 ;  /* 0x00024c4000027802 */ /* 0x000fc40000000f00 */
[----:B------:R-:W-:Y:S05]  /*24c30*/  CALL.REL.NOINC `($__internal_13_$__cuda_sm70_shflsync_idx_p) ;  /* 0x0000160000007944 */ /* 0x000fea0003c00000 */
[----:B------:R-:W-:Y:S01]  /*24c40*/  MOV R9, R0 ;  /* 0x0000000000097202 */ /* 0x000fe20000000f00 */
[----:B------:R-:W-:Y:S05]  /*24c50*/  BRA `(.L_x_954) ;  /* 0xfffdba0000007947 */ /* 0x000fea000383ffff */
.L_x_694:
[----:B------:R-:W-:Y:S01]  /*24c60*/  IMAD.MOV.U32 R5, RZ, RZ, R4 ;  /* 0x000000ffff057224 */ /* 0x000fe200078e0004 */
[----:B-1----:R-:W-:-:S02]  /*24c70*/  MOV R0, 0x1f ;  /* 0x0000001f00007802 */ /* 0x002fc40000000f00 */
[----:B------:R-:W-:Y:S02]  /*24c80*/  MOV R2, 0x24ca0 ;  /* 0x00024ca000027802 */ /* 0x000fe40000000f00 */
[----:B--234-:R-:W-:Y:S05]  /*24c90*/  CALL.REL.NOINC `($__internal_13_$__cuda_sm70_shflsync_idx_p) ;  /* 0x000015a000007944 */ /* 0x01cfea0003c00000 */
[----:B------:R-:W-:Y:S01]  /*24ca0*/  MOV R6, R0 ;  /* 0x0000000000067202 */ /* 0x000fe20000000f00 */
[----:B------:R-:W-:Y:S05]  /*24cb0*/  BRA `(.L_x_693) ;  /* 0xfffdba0000007947 */ /* 0x000fea000383ffff */
.L_x_751:
[----:B------:R-:W-:Y:S01]  /*24cc0*/  IMAD.MOV.U32 R5, RZ, RZ, R10 ;  /* 0x000000ffff057224 */ /* 0x000fe200078e000a */
[----:B------:R-:W-:Y:S01]  /*24cd0*/  MOV R3, RZ ;  /* 0x000000ff00037202 */ /* 0x000fe20000000f00 */
[----:B------:R-:W-:Y:S01]  /*24ce0*/  IMAD.MOV.U32 R0, RZ, RZ, 0x1c1f ;  /* 0x00001c1fff007424 */ /* 0x000fe200078e00ff */
[----:B-1----:R-:W-:Y:S02]  /*24cf0*/  MOV R2, 0x24d10 ;  /* 0x00024d1000027802 */ /* 0x002fe40000000f00 */
[----:B-----5:R-:W-:Y:S05]  /*24d00*/  CALL.REL.NOINC `($__internal_13_$__cuda_sm70_shflsync_idx_p) ;  /* 0x0000153000007944 */ /* 0x020fea0003c00000 */
[----:B------:R-:W-:Y:S01]  /*24d10*/  MOV R8, R0 ;  /* 0x0000000000087202 */ /* 0x000fe20000000f00 */
[----:B------:R-:W-:Y:S05]  /*24d20*/  BRA `(.L_x_955) ;  /* 0xfffe41c000007947 */ /* 0x000fea000383ffff */
.L_x_752:
[----:B------:R-:W-:Y:S01]  /*24d30*/  IMAD.MOV.U32 R5, RZ, RZ, R11 ;  /* 0x000000ffff057224 */ /* 0x000fe200078e000b */
[----:B------:R-:W-:Y:S01]  /*24d40*/  MOV R3, RZ ;  /* 0x000000ff00037202 */ /* 0x000fe20000000f00 */
[----:B------:R-:W-:Y:S01]  /*24d50*/  IMAD.MOV.U32 R0, RZ, RZ, 0x1c1f ;  /* 0x00001c1fff007424 */ /* 0x000fe200078e00ff */
[----:B-1----:R-:W-:Y:S02]  /*24d60*/  MOV R2, 0x24d80 ;  /* 0x00024d8000027802 */ /* 0x002fe40000000f00 */
[----:B--23-5:R-:W-:Y:S05]  /*24d70*/  CALL.REL.NOINC `($__internal_13_$__cuda_sm70_shflsync_idx_p) ;  /* 0x000014c000007944 */ /* 0x02cfea0003c00000 */
[----:B------:R-:W-:Y:S05]  /*24d80*/  BRA `(.L_x_956) ;  /* 0xfffe418000007947 */ /* 0x000fea000383ffff */
.L_x_755:
[----:B-1----:R-:W-:Y:S01]  /*24d90*/  IMAD.MOV.U32 R5, RZ, RZ, R10 ;  /* 0x000000ffff057224 */ /* 0x002fe200078e000a */
[----:B------:R-:W-:Y:S01]  /*24da0*/  MOV R3, 0x1 ;  /* 0x0000000100037802 */ /* 0x000fe20000000f00 */
[----:B------:R-:W-:Y:S01]  /*24db0*/  IMAD.MOV.U32 R0, RZ, RZ, 0x1c1f ;  /* 0x00001c1fff007424 */ /* 0x000fe200078e00ff */
[----:B------:R-:W-:-:S02]  /*24dc0*/  MOV R2, 0x24de0 ;  /* 0x00024de000027802 */ /* 0x000fc40000000f00 */
[----:B--2345:R-:W-:Y:S05]  /*24dd0*/  CALL.REL.NOINC `($__internal_13_$__cuda_sm70_shflsync_idx_p) ;  /* 0x0000146000007944 */ /* 0x03cfea0003c00000 */
[----:B------:R-:W-:Y:S01]  /*24de0*/  IMAD.MOV.U32 R8, RZ, RZ, R0 ;  /* 0x000000ffff087224 */ /* 0x000fe200078e0000 */
[----:B------:R-:W-:Y:S01]  /*24df0*/  MOV R3, 0x1 ;  /* 0x0000000100037802 */ /* 0x000fe20000000f00 */
[----:B------:R-:W-:Y:S01]  /*24e00*/  IMAD.MOV.U32 R5, RZ, RZ, R11 ;  /* 0x000000ffff057224 */ /* 0x000fe200078e000b */
[----:B------:R-:W-:-:S02]  /*24e10*/  MOV R0, 0x1c1f ;  /* 0x00001c1f00007802 */ /* 0x000fc40000000f00 */
[----:B------:R-:W-:Y:S02]  /*24e20*/  MOV R2, 0x24e40 ;  /* 0x00024e4000027802 */ /* 0x000fe40000000f00 */
[----:B------:R-:W-:Y:S05]  /*24e30*/  CALL.REL.NOINC `($__internal_13_$__cuda_sm70_shflsync_idx_p) ;  /* 0x0000140000007944 */ /* 0x000fea0003c00000 */
[----:B------:R-:W-:Y:S05]  /*24e40*/  BRA `(.L_x_957) ;  /* 0xfffe427000007947 */ /* 0x000fea000383ffff */
.L_x_758:
[----:B-1----:R-:W-:Y:S01]  /*24e50*/  IMAD.MOV.U32 R5, RZ, RZ, R10 ;  /* 0x000000ffff057224 */ /* 0x002fe200078e000a */
[----:B------:R-:W-:Y:S01]  /*24e60*/  MOV R3, 0x2 ;  /* 0x0000000200037802 */ /* 0x000fe20000000f00 */
[----:B------:R-:W-:Y:S01]  /*24e70*/  IMAD.MOV.U32 R0, RZ, RZ, 0x1c1f ;  /* 0x00001c1fff007424 */ /* 0x000fe200078e00ff */
[----:B------:R-:W-:Y:S02]  /*24e80*/  MOV R2, 0x24ea0 ;  /* 0x00024ea000027802 */ /* 0x000fe40000000f00 */
[----:B--2345:R-:W-:Y:S05]  /*24e90*/  CALL.REL.NOINC `($__internal_13_$__cuda_sm70_shflsync_idx_p) ;  /* 0x000013a000007944 */ /* 0x03cfea0003c00000 */
[----:B------:R-:W-:Y:S01]  /*24ea0*/  MOV R8, R0 ;  /* 0x0000000000087202 */ /* 0x000fe20000000f00 */
[----:B------:R-:W-:Y:S05]  /*24eb0*/  BRA `(.L_x_958) ;  /* 0xfffe43a000007947 */ /* 0x000fea000383ffff */
.L_x_759:
[----:B-1----:R-:W-:Y:S01]  /*24ec0*/  IMAD.MOV.U32 R5, RZ, RZ, R11 ;  /* 0x000000ffff057224 */ /* 0x002fe200078e000b */
[----:B------:R-:W-:Y:S01]  /*24ed0*/  MOV R3, 0x2 ;  /* 0x0000000200037802 */ /* 0x000fe20000000f00 */
[----:B------:R-:W-:Y:S01]  /*24ee0*/  IMAD.MOV.U32 R0, RZ, RZ, 0x1c1f ;  /* 0x00001c1fff007424 */ /* 0x000fe200078e00ff */
[----:B------:R-:W-:Y:S02]  /*24ef0*/  MOV R2, 0x24f10 ;  /* 0x00024f1000027802 */ /* 0x000fe40000000f00 */
[----:B--2345:R-:W-:Y:S05]  /*24f00*/  CALL.REL.NOINC `($__internal_13_$__cuda_sm70_shflsync_idx_p) ;  /* 0x0000133000007944 */ /* 0x03cfea0003c00000 */
[----:B------:R-:W-:Y:S05]  /*24f10*/  BRA `(.L_x_959) ;  /* 0xfffe436000007947 */ /* 0x000fea000383ffff */
.L_x_762:
[----:B--2---:R-:W-:Y:S01]  /*24f20*/  IMAD.MOV.U32 R5, RZ, RZ, R10 ;  /* 0x000000ffff057224 */ /* 0x004fe200078e000a */
[----:B------:R-:W-:Y:S01]  /*24f30*/  MOV R3, 0x3 ;  /* 0x0000000300037802 */ /* 0x000fe20000000f00 */
[----:B------:R-:W-:Y:S01]  /*24f40*/  IMAD.MOV.U32 R0, RZ, RZ, 0x1c1f ;  /* 0x00001c1fff007424 */ /* 0x000fe200078e00ff */
[----:B------:R-:W-:-:S02]  /*24f50*/  MOV R2, 0x24f70 ;  /* 0x00024f7000027802 */ /* 0x000fc40000000f00 */
[----:B-1-345:R-:W-:Y:S05]  /*24f60*/  CALL.REL.NOINC `($__internal_13_$__cuda_sm70_shflsync_idx_p) ;  /* 0x000012d000007944 */ /* 0x03afea0003c00000 */
[----:B------:R-:W-:Y:S01]  /*24f70*/  IMAD.MOV.U32 R8, RZ, RZ, R0 ;  /* 0x000000ffff087224 */ /* 0x000fe200078e0000 */
[----:B------:R-:W-:Y:S01]  /*24f80*/  MOV R3, 0x3 ;  /* 0x0000000300037802 */ /* 0x000fe20000000f00 */
[----:B------:R-:W-:Y:S01]  /*24f90*/  IMAD.MOV.U32 R5, RZ, RZ, R11 ;  /* 0x000000ffff057224 */ /* 0x000fe200078e000b */
[----:B------:R-:W-:-:S02]  /*24fa0*/  MOV R0, 0x1c1f ;  /* 0x00001c1f00007802 */ /* 0x000fc40000000f00 */
[----:B------:R-:W-:Y:S02]  /*24fb0*/  MOV R2, 0x24fd0 ;  /* 0x00024fd000027802 */ /* 0x000fe40000000f00 */
[----:B------:R-:W-:Y:S05]  /*24fc0*/  CALL.REL.NOINC `($__internal_13_$__cuda_sm70_shflsync_idx_p) ;  /* 0x0000127000007944 */ /* 0x000fea0003c00000 */
[----:B------:R-:W-:Y:S05]  /*24fd0*/  BRA `(.L_x_960) ;  /* 0xfffe445000007947 */ /* 0x000fea000383ffff */
.L_x_881:
[----:B------:R-:W-:Y:S01]  /*24fe0*/  IMAD.MOV.U32 R0, RZ, RZ, R243 ;  /* 0x000000ffff007224 */ /* 0x000fe200078e00f3 */
[----:B------:R-:W-:Y:S02]  /*24ff0*/  MOV R3, 0x2 ;  /* 0x0000000200037802 */ /* 0x000fe40000000f00 */
[----:B------:R-:W-:Y:S02]  /*25000*/  MOV R2, 0x25020 ;  /* 0x0002502000027802 */ /* 0x000fe40000000f00 */
[----:B------:R-:W-:Y:S05]  /*25010*/  CALL.REL.NOINC `($__internal_12_$__cuda_sm70_shflsync_bfly_p) ;  /* 0x000011e000007944 */ /* 0x000fea0003c00000 */
[----:B------:R-:W-:Y:S05]  /*25020*/  BRA `(.L_x_961) ;  /* 0xffffa62000007947 */ /* 0x000fea000383ffff */
.L_x_882:
[----:B------:R-:W-:Y:S01]  /*25030*/  IMAD.MOV.U32 R0, RZ, RZ, R5 ;  /* 0x000000ffff007224 */ /* 0x000fe200078e0005 */
[----:B------:R-:W-:Y:S02]  /*25040*/  MOV R3, 0x1 ;  /* 0x0000000100037802 */ /* 0x000fe40000000f00 */
[----:B------:R-:W-:Y:S02]  /*25050*/  MOV R2, 0x25070 ;  /* 0x0002507000027802 */ /* 0x000fe40000000f00 */
[----:B-1----:R-:W-:Y:S05]  /*25060*/  CALL.REL.NOINC `($__internal_12_$__cuda_sm70_shflsync_bfly_p) ;  /* 0x0000119000007944 */ /* 0x002fea0003c00000 */
[----:B------:R-:W-:Y:S01]  /*25070*/  FADD.FTZ R5, R5, R0 ;  /* 0x0000000005057221 */ /* 0x000fe20000010000 */
[----:B------:R-:W-:Y:S02]  /*25080*/  MOV R0, R245 ;  /* 0x000000f500007202 */ /* 0x000fe40000000f00 */
[----:B------:R-:W-:Y:S02]  /*25090*/  MOV R3, 0x2 ;  /* 0x0000000200037802 */ /* 0x000fe40000000f00 */
[----:B------:R-:W-:-:S02]  /*250a0*/  MOV R2, 0x250c0 ;  /* 0x000250c000027802 */ /* 0x000fc40000000f00 */
[----:B------:R-:W-:Y:S05]  /*250b0*/  CALL.REL.NOINC `($__internal_12_$__cuda_sm70_shflsync_bfly_p) ;  /* 0x0000114000007944 */ /* 0x000fea0003c00000 */
[----:B------:R-:W-:Y:S01]  /*250c0*/  FADD.FTZ R245, R245, R0 ;  /* 0x00000000f5f57221 */ /* 0x000fe20000010000 */
[----:B------:R-:W-:-:S02]  /*250d0*/  MOV R3, 0x1 ;  /* 0x0000000100037802 */ /* 0x000fc40000000f00 */
[----:B------:R-:W-:Y:S02]  /*250e0*/  MOV R2, 0x25110 ;  /* 0x0002511000027802 */ /* 0x000fe40000000f00 */
[----:B------:R-:W-:Y:S02]  /*250f0*/  MOV R0, R245 ;  /* 0x000000f500007202 */ /* 0x000fe40000000f00 */
[----:B------:R-:W-:Y:S05]  /*25100*/  CALL.REL.NOINC `($__internal_12_$__cuda_sm70_shflsync_bfly_p) ;  /* 0x000010f000007944 */ /* 0x000fea0003c00000 */
[----:B------:R-:W-:Y:S01]  /*25110*/  FADD.FTZ R4, R245, R0 ;  /* 0x00000000f5047221 */ /* 0x000fe20000010000 */
[----:B------:R-:W-:Y:S02]  /*25120*/  MOV R0, R249 ;  /* 0x000000f900007202 */ /* 0x000fe40000000f00 */
[----:B------:R-:W-:Y:S02]  /*25130*/  MOV R3, 0x2 ;  /* 0x0000000200037802 */ /* 0x000fe40000000f00 */
[----:B------:R-:W-:Y:S02]  /*25140*/  MOV R2, 0x25160 ;  /* 0x0002516000027802 */ /* 0x000fe40000000f00 */
[----:B------:R-:W-:Y:S05]  /*25150*/  CALL.REL.NOINC `($__internal_12_$__cuda_sm70_shflsync_bfly_p) ;  /* 0x000010a000007944 */ /* 0x000fea0003c00000 */
[----:B------:R-:W-:Y:S01]  /*25160*/  FADD.FTZ R7, R249, R0 ;  /* 0x00000000f9077221 */ /* 0x000fe20000010000 */
[----:B------:R-:W-:Y:S02]  /*25170*/  MOV R3, 0x1 ;  /* 0x0000000100037802 */ /* 0x000fe40000000f00 */
[----:B------:R-:W-:-:S02]  /*25180*/  MOV R2, 0x251b0 ;  /* 0x000251b000027802 */ /* 0x000fc40000000f00 */
        /* <DEDUP_REMOVED lines=9> */
[----:B------:R-:W-:Y:S02]  /*25220*/  MOV R2, 0x25250 ;  /* 0x0002525000027802 */ /* 0x000fe40000000f00 */
[----:B------:R-:W-:-:S02]  /*25230*/  MOV R0, R6 ;  /* 0x0000000600007202 */ /* 0x000fc40000000f00 */
[----:B------:R-:W-:Y:S05]  /*25240*/  CALL.REL.NOINC `($__internal_12_$__cuda_sm70_shflsync_bfly_p) ;  /* 0x00000fb000007944 */ /* 0x000fea0003c00000 */
[----:B------:R-:W-:Y:S01]  /*25250*/  MOV R8, R0 ;  /* 0x0000000000087202 */ /* 0x000fe20000000f00 */
[----:B------:R-:W-:Y:S05]  /*25260*/  BRA `(.L_x_962) ;  /* 0xffffa4d000007947 */ /* 0x000fea000383ffff */
.L_x_889:
[----:B-1234-:R-:W-:Y:S01]  /*25270*/  IMAD.MOV.U32 R5, RZ, RZ, R12 ;  /* 0x000000ffff057224 */ /* 0x01efe200078e000c */
[----:B------:R-:W-:Y:S01]  /*25280*/  MOV R3, RZ ;  /* 0x000000ff00037202 */ /* 0x000fe20000000f00 */
[----:B------:R-:W-:Y:S01]  /*25290*/  IMAD.MOV.U32 R0, RZ, RZ, 0x1c1f ;  /* 0x00001c1fff007424 */ /* 0x000fe200078e00ff */
[----:B------:R-:W-:-:S02]  /*252a0*/  MOV R2, 0x252c0 ;  /* 0x000252c000027802 */ /* 0x000fc40000000f00 */
[----:B------:R-:W-:Y:S05]  /*252b0*/  CALL.REL.NOINC `($__internal_13_$__cuda_sm70_shflsync_idx_p) ;  /* 0x00000f8000007944 */ /* 0x000fea0003c00000 */
[----:B------:R-:W-:Y:S01]  /*252c0*/  MOV R10, R0 ;  /* 0x00000000000a7202 */ /* 0x000fe20000000f00 */
[----:B------:R-:W-:Y:S05]  /*252d0*/  BRA `(.L_x_963) ;  /* 0xffffbf1000007947 */ /* 0x000fea000383ffff */
.L_x_890:
[----:B------:R-:W-:Y:S01]  /*252e0*/  IMAD.MOV.U32 R5, RZ, RZ, R13 ;  /* 0x000000ffff057224 */ /* 0x000fe200078e000d */
[----:B------:R-:W-:Y:S01]  /*252f0*/  MOV R3, RZ ;  /* 0x000000ff00037202 */ /* 0x000fe20000000f00 */
[----:B------:R-:W-:Y:S01]  /*25300*/  IMAD.MOV.U32 R0, RZ, RZ, 0x1c1f ;  /* 0x00001c1fff007424 */ /* 0x000fe200078e00ff */
[----:B------:R-:W-:-:S02]  /*25310*/  MOV R2, 0x25330 ;  /* 0x0002533000027802 */ /* 0x000fc40000000f00 */
[----:B-12---:R-:W-:Y:S05]  /*25320*/  CALL.REL.NOINC `($__internal_13_$__cuda_sm70_shflsync_idx_p) ;  /* 0x00000f1000007944 */ /* 0x006fea0003c00000 */
[----:B------:R-:W-:Y:S05]  /*25330*/  BRA `(.L_x_964) ;  /* 0xffffbed000007947 */ /* 0x000fea000383ffff */
.L_x_893:
[----:B------:R-:W-:Y:S01]  /*25340*/  IMAD.MOV.U32 R5, RZ, RZ, R12 ;  /* 0x000000ffff057224 */ /* 0x000fe200078e000c */
[----:B--2---:R-:W-:Y:S01]  /*25350*/  MOV R3, 0x1 ;  /* 0x0000000100037802 */ /* 0x004fe20000000f00 */
[----:B----4-:R-:W-:Y:S01]  /*25360*/  IMAD.MOV.U32 R0, RZ, RZ, 0x1c1f ;  /* 0x00001c1fff007424 */ /* 0x010fe200078e00ff */
[----:B------:R-:W-:-:S02]  /*25370*/  MOV R2, 0x25390 ;  /* 0x0002539000027802 */ /* 0x000fc40000000f00 */
[----:B-1-3--:R-:W-:Y:S05]  /*25380*/  CALL.REL.NOINC `($__internal_13_$__cuda_sm70_shflsync_idx_p) ;  /* 0x00000eb000007944 */ /* 0x00afea0003c00000 */
[----:B------:R-:W-:Y:S01]  /*25390*/  IMAD.MOV.U32 R10, RZ, RZ, R0 ;  /* 0x000000ffff0a7224 */ /* 0x000fe200078e0000 */
[----:B------:R-:W-:Y:S01]  /*253a0*/  MOV R3, 0x1 ;  /* 0x0000000100037802 */ /* 0x000fe20000000f00 */
[----:B------:R-:W-:Y:S01]  /*253b0*/  IMAD.MOV.U32 R5, RZ, RZ, R13 ;  /* 0x000000ffff057224 */ /* 0x000fe200078e000d */
[----:B------:R-:W-:-:S02]  /*253c0*/  MOV R0, 0x1c1f ;  /* 0x00001c1f00007802 */ /* 0x000fc40000000f00 */
[----:B------:R-:W-:Y:S02]  /*253d0*/  MOV R2, 0x253f0 ;  /* 0x000253f000027802 */ /* 0x000fe40000000f00 */
[----:B------:R-:W-:Y:S05]  /*253e0*/  CALL.REL.NOINC `($__internal_13_$__cuda_sm70_shflsync_idx_p) ;  /* 0x00000e5000007944 */ /* 0x000fea0003c00000 */
[----:B------:R-:W-:Y:S05]  /*253f0*/  BRA `(.L_x_965) ;  /* 0xffffbf9000007947 */ /* 0x000fea000383ffff */
.L_x_896:
[----:B------:R-:W-:Y:S01]  /*25400*/  IMAD.MOV.U32 R5, RZ, RZ, R12 ;  /* 0x000000ffff057224 */ /* 0x000fe200078e000c */
[----:B-1----:R-:W-:Y:S01]  /*25410*/  MOV R3, 0x2 ;  /* 0x0000000200037802 */ /* 0x002fe20000000f00 */
[----:B----4-:R-:W-:Y:S01]  /*25420*/  IMAD.MOV.U32 R0, RZ, RZ, 0x1c1f ;  /* 0x00001c1fff007424 */ /* 0x010fe200078e00ff */
[----:B------:R-:W-:Y:S02]  /*25430*/  MOV R2, 0x25450 ;  /* 0x0002545000027802 */ /* 0x000fe40000000f00 */
[----:B--23--:R-:W-:Y:S05]  /*25440*/  CALL.REL.NOINC `($__internal_13_$__cuda_sm70_shflsync_idx_p) ;  /* 0x00000df000007944 */ /* 0x00cfea0003c00000 */
[----:B------:R-:W-:Y:S01]  /*25450*/  MOV R10, R0 ;  /* 0x00000000000a7202 */ /* 0x000fe20000000f00 */
[----:B------:R-:W-:Y:S05]  /*25460*/  BRA `(.L_x_966) ;  /* 0xffffc0a000007947 */ /* 0x000fea000383ffff */
.L_x_897:
[----:B------:R-:W-:Y:S01]  /*25470*/  IMAD.MOV.U32 R5, RZ, RZ, R13 ;  /* 0x000000ffff057224 */ /* 0x000fe200078e000d */
[----:B------:R-:W-:Y:S01]  /*25480*/  MOV R3, 0x2 ;  /* 0x0000000200037802 */ /* 0x000fe20000000f00 */
[----:B----4-:R-:W-:Y:S01]  /*25490*/  IMAD.MOV.U32 R0, RZ, RZ, 0x1c1f ;  /* 0x00001c1fff007424 */ /* 0x010fe200078e00ff */
[----:B------:R-:W-:Y:S02]  /*254a0*/  MOV R2, 0x254c0 ;  /* 0x000254c000027802 */ /* 0x000fe40000000f00 */
[----:B-123--:R-:W-:Y:S05]  /*254b0*/  CALL.REL.NOINC `($__internal_13_$__cuda_sm70_shflsync_idx_p) ;  /* 0x00000d8000007944 */ /* 0x00efea0003c00000 */
[----:B------:R-:W-:Y:S05]  /*254c0*/  BRA `(.L_x_967) ;  /* 0xffffc06000007947 */ /* 0x000fea000383ffff */
.L_x_900:
[----:B------:R-:W-:Y:S01]  /*254d0*/  IMAD.MOV.U32 R5, RZ, RZ, R12 ;  /* 0x000000ffff057224 */ /* 0x000fe200078e000c */
[----:B-1----:R-:W-:Y:S01]  /*254e0*/  MOV R3, 0x3 ;  /* 0x0000000300037802 */ /* 0x002fe20000000f00 */
[----:B------:R-:W-:Y:S01]  /*254f0*/  IMAD.MOV.U32 R0, RZ, RZ, 0x1c1f ;  /* 0x00001c1fff007424 */ /* 0x000fe200078e00ff */
[----:B------:R-:W-:-:S02]  /*25500*/  MOV R2, 0x25520 ;  /* 0x0002552000027802 */ /* 0x000fc40000000f00 */
[----:B--234-:R-:W-:Y:S05]  /*25510*/  CALL.REL.NOINC `($__internal_13_$__cuda_sm70_shflsync_idx_p) ;  /* 0x00000d2000007944 */ /* 0x01cfea0003c00000 */
[----:B------:R-:W-:Y:S01]  /*25520*/  IMAD.MOV.U32 R6, RZ, RZ, R0 ;  /* 0x000000ffff067224 */ /* 0x000fe200078e0000 */
[----:B------:R-:W-:Y:S01]  /*25530*/  MOV R3, 0x3 ;  /* 0x0000000300037802 */ /* 0x000fe20000000f00 */
[----:B------:R-:W-:Y:S01]  /*25540*/  IMAD.MOV.U32 R5, RZ, RZ, R13 ;  /* 0x000000ffff057224 */ /* 0x000fe200078e000d */
[----:B------:R-:W-:-:S02]  /*25550*/  MOV R0, 0x1c1f ;  /* 0x00001c1f00007802 */ /* 0x000fc40000000f00 */
[----:B------:R-:W-:Y:S02]  /*25560*/  MOV R2, 0x25580 ;  /* 0x0002558000027802 */ /* 0x000fe40000000f00 */
[----:B------:R-:W-:Y:S05]  /*25570*/  CALL.REL.NOINC `($__internal_13_$__cuda_sm70_shflsync_idx_p) ;  /* 0x00000cc000007944 */ /* 0x000fea0003c00000 */
[----:B------:R-:W-:Y:S05]  /*25580*/  BRA `(.L_x_968) ;  /* 0xffffc13000007947 */ /* 0x000fea000383ffff */
.L_x_902:
[----:B------:R-:W-:Y:S01]  /*25590*/  IMAD.MOV.U32 R5, RZ, RZ, R22 ;  /* 0x000000ffff057224 */ /* 0x000fe200078e0016 */
[----:B------:R-:W-:Y:S01]  /*255a0*/  MOV R3, RZ ;  /* 0x000000ff00037202 */ /* 0x000fe20000000f00 */
[----:B------:R-:W-:Y:S01]  /*255b0*/  IMAD.MOV.U32 R0, RZ, RZ, 0x1c1f ;  /* 0x00001c1fff007424 */ /* 0x000fe200078e00ff */
[----:B------:R-:W-:Y:S02]  /*255c0*/  MOV R2, 0x255e0 ;  /* 0x000255e000027802 */ /* 0x000fe40000000f00 */
[----:B------:R-:W-:Y:S05]  /*255d0*/  CALL.REL.NOINC `($__internal_13_$__cuda_sm70_shflsync_idx_p) ;  /* 0x00000c6000007944 */ /* 0x000fea0003c00000 */
[----:B------:R-:W-:Y:S01]  /*255e0*/  MOV R4, R0 ;  /* 0x0000000000047202 */ /* 0x000fe20000000f00 */
[----:B------:R-:W-:Y:S05]  /*255f0*/  BRA `(.L_x_969) ;  /* 0xffffc44000007947 */ /* 0x000fea000383ffff */
.L_x_903:
[----:B------:R-:W-:Y:S01]  /*25600*/  IMAD.MOV.U32 R5, RZ, RZ, R24 ;  /* 0x000000ffff057224 */ /* 0x000fe200078e0018 */
[----:B------:R-:W-:Y:S01]  /*25610*/  MOV R3, RZ ;  /* 0x000000ff00037202 */ /* 0x000fe20000000f00 */
[----:B------:R-:W-:Y:S01]  /*25620*/  IMAD.MOV.U32 R0, RZ, RZ, 0x1c1f ;  /* 0x00001c1fff007424 */ /* 0x000fe200078e00ff */
[----:B------:R-:W-:Y:S02]  /*25630*/  MOV R2, 0x25650 ;  /* 0x0002565000027802 */ /* 0x000fe40000000f00 */
[----:B-12---:R-:W-:Y:S05]  /*25640*/  CALL.REL.NOINC `($__internal_13_$__cuda_sm70_shflsync_idx_p) ;  /* 0x00000bf000007944 */ /* 0x006fea0003c00000 */
[----:B------:R-:W-:Y:S05]  /*25650*/  BRA `(.L_x_970) ;  /* 0xffffc40000007947 */ /* 0x000fea000383ffff */
.L_x_906:
[----:B------:R-:W-:Y:S01]  /*25660*/  IMAD.MOV.U32 R5, RZ, RZ, R22 ;  /* 0x000000ffff057224 */ /* 0x000fe200078e0016 */
[----:B----4-:R-:W-:Y:S01]  /*25670*/  MOV R3, 0x1 ;  /* 0x0000000100037802 */ /* 0x010fe20000000f00 */
[----:B------:R-:W-:Y:S01]  /*25680*/  IMAD.MOV.U32 R0, RZ, RZ, 0x1c1f ;  /* 0x00001c1fff007424 */ /* 0x000fe200078e00ff */
[----:B------:R-:W-:-:S02]  /*25690*/  MOV R2, 0x256b0 ;  /* 0x000256b000027802 */ /* 0x000fc40000000f00 */
[----:B-123--:R-:W-:Y:S05]  /*256a0*/  CALL.REL.NOINC `($__internal_13_$__cuda_sm70_shflsync_idx_p) ;  /* 0x00000b9000007944 */ /* 0x00efea0003c00000 */
[----:B------:R-:W-:Y:S01]  /*256b0*/  IMAD.MOV.U32 R4, RZ, RZ, R0 ;  /* 0x000000ffff047224 */ /* 0x000fe200078e0000 */
[----:B------:R-:W-:Y:S01]  /*256c0*/  MOV R3, 0x1 ;  /* 0x0000000100037802 */ /* 0x000fe20000000f00 */
[----:B------:R-:W-:Y:S01]  /*256d0*/  IMAD.MOV.U32 R5, RZ, RZ, R24 ;  /* 0x000000ffff057224 */ /* 0x000fe200078e0018 */
[----:B------:R-:W-:-:S02]  /*256e0*/  MOV R0, 0x1c1f ;  /* 0x00001c1f00007802 */ /* 0x000fc40000000f00 */
[----:B------:R-:W-:Y:S02]  /*256f0*/  MOV R2, 0x25710 ;  /* 0x0002571000027802 */ /* 0x000fe40000000f00 */
[----:B------:R-:W-:Y:S05]  /*25700*/  CALL.REL.NOINC `($__internal_13_$__cuda_sm70_shflsync_idx_p) ;  /* 0x00000b3000007944 */ /* 0x000fea0003c00000 */
[----:B------:R-:W-:Y:S05]  /*25710*/  BRA `(.L_x_971) ;  /* 0xffffc82000007947 */ /* 0x000fea000383ffff */
.L_x_909:
[----:B------:R-:W-:Y:S01]  /*25720*/  IMAD.MOV.U32 R5, RZ, RZ, R22 ;  /* 0x000000ffff057224 */ /* 0x000fe200078e0016 */
[----:B---3--:R-:W-:Y:S01]  /*25730*/  MOV R3, 0x2 ;  /* 0x0000000200037802 */ /* 0x008fe20000000f00 */
[----:B----4-:R-:W-:Y:S01]  /*25740*/  IMAD.MOV.U32 R0, RZ, RZ, 0x1c1f ;  /* 0x00001c1fff007424 */ /* 0x010fe200078e00ff */
[----:B------:R-:W-:Y:S02]  /*25750*/  MOV R2, 0x25770 ;  /* 0x0002577000027802 */ /* 0x000fe40000000f00 */
[----:B-12---:R-:W-:Y:S05]  /*25760*/  CALL.REL.NOINC `($__internal_13_$__cuda_sm70_shflsync_idx_p) ;  /* 0x00000ad000007944 */ /* 0x006fea0003c00000 */
[----:B------:R-:W-:Y:S01]  /*25770*/  MOV R4, R0 ;  /* 0x0000000000047202 */ /* 0x000fe20000000f00 */
[----:B------:R-:W-:Y:S05]  /*25780*/  BRA `(.L_x_972) ;  /* 0xffffcb3000007947 */ /* 0x000fea000383ffff */
.L_x_910:
[----:B------:R-:W-:Y:S01]  /*25790*/  IMAD.MOV.U32 R5, RZ, RZ, R24 ;  /* 0x000000ffff057224 */ /* 0x000fe200078e0018 */
[----:B---3--:R-:W-:Y:S01]  /*257a0*/  MOV R3, 0x2 ;  /* 0x0000000200037802 */ /* 0x008fe20000000f00 */
[----:B----4-:R-:W-:Y:S01]  /*257b0*/  IMAD.MOV.U32 R0, RZ, RZ, 0x1c1f ;  /* 0x00001c1fff007424 */ /* 0x010fe200078e00ff */
[----:B------:R-:W-:Y:S02]  /*257c0*/  MOV R2, 0x257e0 ;  /* 0x000257e000027802 */ /* 0x000fe40000000f00 */
[----:B-12---:R-:W-:Y:S05]  /*257d0*/  CALL.REL.NOINC `($__internal_13_$__cuda_sm70_shflsync_idx_p) ;  /* 0x00000a6000007944 */ /* 0x006fea0003c00000 */
[----:B------:R-:W-:Y:S05]  /*257e0*/  BRA `(.L_x_973) ;  /* 0xffffcaf000007947 */ /* 0x000fea000383ffff */
.L_x_913:
[----:B------:R-:W-:Y:S01]  /*257f0*/  IMAD.MOV.U32 R5, RZ, RZ, R22 ;  /* 0x000000ffff057224 */ /* 0x000fe200078e0016 */
[----:B--23--:R-:W-:Y:S01]  /*25800*/  MOV R3, 0x3 ;  /* 0x0000000300037802 */ /* 0x00cfe20000000f00 */
[----:B-1----:R-:W-:Y:S01]  /*25810*/  IMAD.MOV.U32 R0, RZ, RZ, 0x1c1f ;  /* 0x00001c1fff007424 */ /* 0x002fe200078e00ff */
[----:B------:R-:W-:-:S02]  /*25820*/  MOV R2, 0x25840 ;  /* 0x0002584000027802 */ /* 0x000fc40000000f00 */
[----:B----4-:R-:W-:Y:S05]  /*25830*/  CALL.REL.NOINC `($__internal_13_$__cuda_sm70_shflsync_idx_p) ;  /* 0x00000a0000007944 */ /* 0x010fea0003c00000 */
[----:B------:R-:W-:Y:S01]  /*25840*/  IMAD.MOV.U32 R4, RZ, RZ, R0 ;  /* 0x000000ffff047224 */ /* 0x000fe200078e0000 */
[----:B------:R-:W-:Y:S01]  /*25850*/  MOV R3, 0x3 ;  /* 0x0000000300037802 */ /* 0x000fe20000000f00 */
[----:B------:R-:W-:Y:S01]  /*25860*/  IMAD.MOV.U32 R5, RZ, RZ, R24 ;  /* 0x000000ffff057224 */ /* 0x000fe200078e0018 */
[----:B------:R-:W-:-:S02]  /*25870*/  MOV R0, 0x1c1f ;  /* 0x00001c1f00007802 */ /* 0x000fc40000000f00 */
[----:B------:R-:W-:Y:S02]  /*25880*/  MOV R2, 0x258a0 ;  /* 0x000258a000027802 */ /* 0x000fe40000000f00 */
[----:B------:R-:W-:Y:S05]  /*25890*/  CALL.REL.NOINC `($__internal_13_$__cuda_sm70_shflsync_idx_p) ;  /* 0x000009a000007944 */ /* 0x000fea0003c00000 */
[----:B------:R-:W-:Y:S05]  /*258a0*/  BRA `(.L_x_974) ;  /* 0xffffcdd000007947 */ /* 0x000fea000383ffff */
.L_x_917:
[----:B------:R-:W-:Y:S01]  /*258b0*/  IMAD.MOV.U32 R5, RZ, RZ, R9 ;  /* 0x000000ffff057224 */ /* 0x000fe200078e0009 */
[----:B------:R-:W-:Y:S01]  /*258c0*/  MOV R3, RZ ;  /* 0x000000ff00037202 */ /* 0x000fe20000000f00 */
[----:B------:R-:W-:Y:S01]  /*258d0*/  IMAD.MOV.U32 R0, RZ, RZ, 0x1c1f ;  /* 0x00001c1fff007424 */ /* 0x000fe200078e00ff */
[----:B------:R-:W-:Y:S02]  /*258e0*/  MOV R2, 0x25900 ;  /* 0x0002590000027802 */ /* 0x000fe40000000f00 */
[----:B------:R-:W-:Y:S05]  /*258f0*/  CALL.REL.NOINC `($__internal_13_$__cuda_sm70_shflsync_idx_p) ;  /* 0x0000094000007944 */ /* 0x000fea0003c00000 */
[----:B------:R-:W-:Y:S01]  /*25900*/  MOV R8, R0 ;  /* 0x0000000000087202 */ /* 0x000fe20000000f00 */
[----:B------:R-:W-:Y:S05]  /*25910*/  BRA `(.L_x_975) ;  /* 0xffffd8b000007947 */ /* 0x000fea000383ffff */
.L_x_918:
[----:B------:R-:W-:Y:S01]  /*25920*/  IMAD.MOV.U32 R5, RZ, RZ, R12 ;  /* 0x000000ffff057224 */ /* 0x000fe200078e000c */
[----:B------:R-:W-:Y:S01]  /*25930*/  MOV R3, RZ ;  /* 0x000000ff00037202 */ /* 0x000fe20000000f00 */
[----:B------:R-:W-:Y:S01]  /*25940*/  IMAD.MOV.U32 R0, RZ, RZ, 0x1c1f ;  /* 0x00001c1fff007424 */ /* 0x000fe200078e00ff */
[----:B------:R-:W-:Y:S02]  /*25950*/  MOV R2, 0x25970 ;  /* 0x0002597000027802 */ /* 0x000fe40000000f00 */
[----:B-12---:R-:W-:Y:S05]  /*25960*/  CALL.REL.NOINC `($__internal_13_$__cuda_sm70_shflsync_idx_p) ;  /* 0x000008d000007944 */ /* 0x006fea0003c00000 */
[----:B------:R-:W-:Y:S05]  /*25970*/  BRA `(.L_x_976) ;  /* 0xffffd87000007947 */ /* 0x000fea000383ffff */
.L_x_921:
[----:B--2---:R-:W-:Y:S01]  /*25980*/  IMAD.MOV.U32 R5, RZ, RZ, R9 ;  /* 0x000000ffff057224 */ /* 0x004fe200078e0009 */
[----:B------:R-:W-:Y:S01]  /*25990*/  MOV R3, 0x1 ;  /* 0x0000000100037802 */ /* 0x000fe20000000f00 */
        /* <DEDUP_REMOVED lines=10> */
.L_x_924:
[----:B-1----:R-:W-:Y:S01]  /*25a40*/  IMAD.MOV.U32 R5, RZ, RZ, R9 ;  /* 0x000000ffff057224 */ /* 0x002fe200078e0009 */
[----:B------:R-:W-:Y:S01]  /*25a50*/  MOV R3, 0x2 ;  /* 0x0000000200037802 */ /* 0x000fe20000000f00 */
[----:B----4-:R-:W-:Y:S01]  /*25a60*/  IMAD.MOV.U32 R0, RZ, RZ, 0x1c1f ;  /* 0x00001c1fff007424 */ /* 0x010fe200078e00ff */
[----:B------:R-:W-:Y:S02]  /*25a70*/  MOV R2, 0x25a90 ;  /* 0x00025a9000027802 */ /* 0x000fe40000000f00 */
[----:B--23--:R-:W-:Y:S05]  /*25a80*/  CALL.REL.NOINC `($__internal_13_$__cuda_sm70_shflsync_idx_p) ;  /* 0x000007b000007944 */ /* 0x00cfea0003c00000 */
[----:B------:R-:W-:Y:S01]  /*25a90*/  MOV R8, R0 ;  /* 0x0000000000087202 */ /* 0x000fe20000000f00 */
[----:B------:R-:W-:Y:S05]  /*25aa0*/  BRA `(.L_x_978) ;  /* 0xffffda5000007947 */ /* 0x000fea000383ffff */
.L_x_925:
[----:B------:R-:W-:Y:S01]  /*25ab0*/  IMAD.MOV.U32 R5, RZ, RZ, R12 ;  /* 0x000000ffff057224 */ /* 0x000fe200078e000c */
[----:B------:R-:W-:Y:S01]  /*25ac0*/  MOV R3, 0x2 ;  /* 0x0000000200037802 */ /* 0x000fe20000000f00 */
[----:B----4-:R-:W-:Y:S01]  /*25ad0*/  IMAD.MOV.U32 R0, RZ, RZ, 0x1c1f ;  /* 0x00001c1fff007424 */ /* 0x010fe200078e00ff */
[----:B------:R-:W-:Y:S02]  /*25ae0*/  MOV R2, 0x25b00 ;  /* 0x00025b0000027802 */ /* 0x000fe40000000f00 */
[----:B-123--:R-:W-:Y:S05]  /*25af0*/  CALL.REL.NOINC `($__internal_13_$__cuda_sm70_shflsync_idx_p) ;  /* 0x0000074000007944 */ /* 0x00efea0003c00000 */
[----:B------:R-:W-:Y:S05]  /*25b00*/  BRA `(.L_x_979) ;  /* 0xffffda1000007947 */ /* 0x000fea000383ffff */
.L_x_928:
[----:B-1----:R-:W-:Y:S01]  /*25b10*/  IMAD.MOV.U32 R5, RZ, RZ, R9 ;  /* 0x000000ffff057224 */ /* 0x002fe200078e0009 */
[----:B------:R-:W-:Y:S01]  /*25b20*/  MOV R3, 0x3 ;  /* 0x0000000300037802 */ /* 0x000fe20000000f00 */
        /* <DEDUP_REMOVED lines=10> */
.L_x_930:
[----:B------:R-:W-:Y:S01]  /*25bd0*/  IMAD.MOV.U32 R5, RZ, RZ, R74 ;  /* 0x000000ffff057224 */ /* 0x000fe200078e004a */
[----:B------:R-:W-:Y:S01]  /*25be0*/  MOV R3, RZ ;  /* 0x000000ff00037202 */ /* 0x000fe20000000f00 */
[----:B------:R-:W-:Y:S01]  /*25bf0*/  IMAD.MOV.U32 R0, RZ, RZ, 0x1f ;  /* 0x0000001fff007424 */ /* 0x000fe200078e00ff */
[----:B------:R-:W-:Y:S02]  /*25c00*/  MOV R2, 0x25c20 ;  /* 0x00025c2000027802 */ /* 0x000fe40000000f00 */
[----:B--2---:R-:W-:Y:S05]  /*25c10*/  CALL.REL.NOINC `($__internal_13_$__cuda_sm70_shflsync_idx_p) ;  /* 0x0000062000007944 */ /* 0x004fea0003c00000 */
[----:B------:R-:W-:Y:S01]  /*25c20*/  MOV R9, R0 ;  /* 0x0000000000097202 */ /* 0x000fe20000000f00 */
[----:B------:R-:W-:Y:S05]  /*25c30*/  BRA `(.L_x_981) ;  /* 0xffffdcb000007947 */ /* 0x000fea000383ffff */
.L_x_931:
[----:B------:R-:W-:Y:S01]  /*25c40*/  IMAD.MOV.U32 R5, RZ, RZ, R74 ;  /* 0x000000ffff057224 */ /* 0x000fe200078e004a */
[----:B------:R-:W-:Y:S01]  /*25c50*/  MOV R3, 0x1 ;  /* 0x0000000100037802 */ /* 0x000fe20000000f00 */
[----:B------:R-:W-:Y:S01]  /*25c60*/  IMAD.MOV.U32 R0, RZ, RZ, 0x1f ;  /* 0x0000001fff007424 */ /* 0x000fe200078e00ff */
[----:B------:R-:W-:Y:S02]  /*25c70*/  MOV R2, 0x25c90 ;  /* 0x00025c9000027802 */ /* 0x000fe40000000f00 */
[----:B-12---:R-:W-:Y:S05]  /*25c80*/  CALL.REL.NOINC `($__internal_13_$__cuda_sm70_shflsync_idx_p) ;  /* 0x000005b000007944 */ /* 0x006fea0003c00000 */
[----:B------:R-:W-:Y:S01]  /*25c90*/  MOV R8, R0 ;  /* 0x0000000000087202 */ /* 0x000fe20000000f00 */
[----:B------:R-:W-:Y:S05]  /*25ca0*/  BRA `(.L_x_982) ;  /* 0xffffdc6000007947 */ /* 0x000fea000383ffff */
.L_x_932:
[----:B------:R-:W-:Y:S02]  /*25cb0*/  MOV R2, 0x1 ;  /* 0x0000000100027802 */ /* 0x000fe40000000f00 */
[----:B------:R-:W-:-:S02]  /*25cc0*/  MOV R3, 0x25ce0 ;  /* 0x00025ce000037802 */ /* 0x000fc40000000f00 */
[----:B-1234-:R-:W-:Y:S05]  /*25cd0*/  CALL.REL.NOINC `($__internal_14_$__cuda_sm70_shflsync_up_p) ;  /* 0x000005b000007944 */ /* 0x01efea0003c00000 */
[----:B------:R-:W-:Y:S05]  /*25ce0*/  BRA `(.L_x_983) ;  /* 0xffffdd5000007947 */ /* 0x000fea000383ffff */
.L_x_933:
[----:B------:R-:W-:Y:S02]  /*25cf0*/  MOV R2, 0x2 ;  /* 0x0000000200027802 */ /* 0x000fe40000000f00 */
[----:B------:R-:W-:-:S02]  /*25d00*/  MOV R3, 0x25d20 ;  /* 0x00025d2000037802 */ /* 0x000fc40000000f00 */
[----:B--2-4-:R-:W-:Y:S05]  /*25d10*/  CALL.REL.NOINC `($__internal_14_$__cuda_sm70_shflsync_up_p) ;  /* 0x0000057000007944 */ /* 0x014fea0003c00000 */
        /* <DEDUP_REMOVED lines=23> */
.L_x_937:
[----:B------:R-:W-:Y:S02]  /*25e90*/  MOV R2, 0x1 ;  /* 0x0000000100027802 */ /* 0x000fe40000000f00 */
[----:B------:R-:W-:Y:S02]  /*25ea0*/  MOV R3, 0x25ec0 ;  /* 0x00025ec000037802 */ /* 0x000fe40000000f00 */
[----:B------:R-:W-:Y:S05]  /*25eb0*/  CALL.REL.NOINC `($__internal_14_$__cuda_sm70_shflsync_up_p) ;  /* 0x000003d000007944 */ /* 0x000fea0003c00000 */
[----:B------:R-:W-:Y:S01]  /*25ec0*/  MOV R2, R4 ;  /* 0x0000000400027202 */ /* 0x000fe20000000f00 */
[----:B------:R-:W-:Y:S05]  /*25ed0*/  BRA `(.L_x_985) ;  /* 0xffffddc000007947 */ /* 0x000fea000383ffff */
.L_x_938:
        /* <DEDUP_REMOVED lines=26> */
.L_x_940:
[----:B------:R-:W-:Y:S02]  /*26080*/  SEL R0, RZ, 0x1, P0 ;  /* 0x00000001ff007807 */ /* 0x000fe40000000000 */
[----:B------:R-:W-:Y:S02]  /*26090*/  MOV R2, 0x260b0 ;  /* 0x000260b000027802 */ /* 0x000fe40000000f00 */
[----:B-1----:R-:W-:Y:S05]  /*260a0*/  CALL.REL.NOINC `($__internal_15_$__cuda_sm70_votesync_ballot) ;  /* 0x0000025000007944 */ /* 0x002fea0003c00000 */
[----:B------:R-:W-:Y:S01]  /*260b0*/  MOV R12, R0 ;  /* 0x00000000000c7202 */ /* 0x000fe20000000f00 */
[----:B------:R-:W-:Y:S05]  /*260c0*/  BRA `(.L_x_987) ;  /* 0xffffdd6000007947 */ /* 0x000fea000383ffff */
.L_x_941:
[----:B------:R-:W-:Y:S01]  /*260d0*/  IMAD.MOV.U32 R5, RZ, RZ, R6 ;  /* 0x000000ffff057224 */ /* 0x000fe200078e0006 */
[----:B------:R-:W-:Y:S01]  /*260e0*/  MOV R3, R8 ;  /* 0x0000000800037202 */ /* 0x000fe20000000f00 */
[----:B--2---:R-:W-:Y:S01]  /*260f0*/  IMAD.MOV.U32 R0, RZ, RZ, 0x1f ;  /* 0x0000001fff007424 */ /* 0x004fe200078e00ff */
[----:B------:R-:W-:Y:S02]  /*26100*/  MOV R2, 0x26120 ;  /* 0x0002612000027802 */ /* 0x000fe40000000f00 */
[----:B-1----:R-:W-:Y:S05]  /*26110*/  CALL.REL.NOINC `($__internal_13_$__cuda_sm70_shflsync_idx_p) ;  /* 0x0000012000007944 */ /* 0x002fea0003c00000 */
[----:B------:R-:W-:Y:S01]  /*26120*/  IMAD.MOV.U32 R10, RZ, RZ, R0 ;  /* 0x000000ffff0a7224 */ /* 0x000fe200078e0000 */
[----:B------:R-:W-:Y:S01]  /*26130*/  MOV R3, R8 ;  /* 0x0000000800037202 */ /* 0x000fe20000000f00 */
[----:B------:R-:W-:Y:S01]  /*26140*/  IMAD.MOV.U32 R5, RZ, RZ, R7 ;  /* 0x000000ffff057224 */ /* 0x000fe200078e0007 */
[----:B------:R-:W-:Y:S02]  /*26150*/  MOV R0, 0x1f ;  /* 0x0000001f00007802 */ /* 0x000fe40000000f00 */
[----:B------:R-:W-:-:S02]  /*26160*/  MOV R2, 0x26180 ;  /* 0x0002618000027802 */ /* 0x000fc40000000f00 */
[----:B------:R-:W-:Y:S05]  /*26170*/  CALL.REL.NOINC `($__internal_13_$__cuda_sm70_shflsync_idx_p) ;  /* 0x000000c000007944 */ /* 0x000fea0003c00000 */
[----:B------:R-:W-:Y:S01]  /*26180*/  MOV R7, R0 ;  /* 0x0000000000077202 */ /* 0x000fe20000000f00 */
[----:B------:R-:W-:Y:S05]  /*26190*/  BRA `(.L_x_988) ;  /* 0xffffdd0000007947 */ /* 0x000fea000383ffff */
.L_x_944:
[----:B------:R-:W-:Y:S01]  /*261a0*/  IMAD.MOV.U32 R5, RZ, RZ, R4 ;  /* 0x000000ffff057224 */ /* 0x000fe200078e0004 */
[----:B--2---:R-:W-:-:S02]  /*261b0*/  MOV R0, 0x1f ;  /* 0x0000001f00007802 */ /* 0x004fc40000000f00 */
[----:B------:R-:W-:Y:S02]  /*261c0*/  MOV R2, 0x261e0 ;  /* 0x000261e000027802 */ /* 0x000fe40000000f00 */
[----:B-1-34-:R-:W-:Y:S05]  /*261d0*/  CALL.REL.NOINC `($__internal_13_$__cuda_sm70_shflsync_idx_p) ;  /* 0x0000006000007944 */ /* 0x01afea0003c00000 */
[----:B------:R-:W-:Y:S01]  /*261e0*/  MOV R13, R0 ;  /* 0x00000000000d7202 */ /* 0x000fe20000000f00 */
[----:B------:R-:W-:Y:S05]  /*261f0*/  BRA `(.L_x_943) ;  /* 0xffffdd0000007947 */ /* 0x000fea000383ffff */
        .weak           $__internal_12_$__cuda_sm70_shflsync_bfly_p
        .type           $__internal_12_$__cuda_sm70_shflsync_bfly_p,@function
        .size           $__internal_12_$__cuda_sm70_shflsync_bfly_p,($__internal_13_$__cuda_sm70_shflsync_idx_p - $__internal_12_$__cuda_sm70_shflsync_bfly_p)
$__internal_12_$__cuda_sm70_shflsync_bfly_p:
[----:B------:R-:W-:Y:S04]  /*26200*/  WARPSYNC R8 ;  /* 0x0000000800007348 */ /* 0x000fe80003800000 */
[----:B------:R1:W2:Y:S02]  /*26210*/  SHFL.BFLY PT, R0, R0, R3, R9 ;  /* 0x0c00000300007389 */ /* 0x0002a400000e0009 */
[----:B-1----:R-:W-:-:S04]  /*26220*/  MOV R3, 0x0 ;  /* 0x0000000000037802 */ /* 0x002fc80000000f00 */
[----:B--2---:R-:W-:Y:S05]  /*26230*/  RET.REL.NODEC R2 `(_ZN7cutlass13device_kernelIN5flash19enable_sm80_to_sm89INS1_16FlashAttnFwdSm80INS1_25CollectiveMainloopFwdSm80ILi4ELi1ELb0EN4cute5tupleIJNS5_1CILi128EEENS7_ILi48EEENS7_ILi96EEEEEELi96ENS_6half_tEfNS_4arch4Sm80ELb0ELb1ELb1ELb1ELb0ELb1ELb1ELb1EEENS1_21CollectiveEpilogueFwdINS6_IJS8_SA_S9_EEENS6_IJNS7_ILi1EEESI_SI_EEESC_SE_Li128ELb1ELb1ELb1ELb0EEENS1_36VarlenDynamicPersistentTileSchedulerILi128ELi48ELi128ELi128ELb1ELb1ELb0ELb1ELb0ELb1EEEEEEEEEvNT_6ParamsE) ;  /* 0xfffd9dc002007950 */ /* 0x004fea0003c3ffff */
        .weak           $__internal_13_$__cuda_sm70_shflsync_idx_p
        .type           $__internal_13_$__cuda_sm70_shflsync_idx_p,@function
        .size           $__internal_13_$__cuda_sm70_shflsync_idx_p,($__internal_14_$__cuda_sm70_shflsync_up_p - $__internal_13_$__cuda_sm70_shflsync_idx_p)
$__internal_13_$__cuda_sm70_shflsync_idx_p:
[----:B------:R-:W-:-:S04]  /*26240*/  MOV R75, 0xffffffff ;  /* 0xffffffff004b7802 */ /* 0x000fc80000000f00 */
[----:B------:R-:W-:Y:S04]  /*26250*/  WARPSYNC R75 ;  /* 0x0000004b00007348 */ /* 0x000fe80003800000 */
[----:B------:R1:W2:Y:S02]  /*26260*/  SHFL.IDX PT, R0, R5, R3, R0 ;  /* 0x0000000305007389 */ /* 0x0002a400000e0000 */
[----:B-1----:R-:W-:-:S04]  /*26270*/  MOV R3, 0x0 ;  /* 0x0000000000037802 */ /* 0x002fc80000000f00 */
[----:B--2---:R-:W-:Y:S05]  /*26280*/  RET.REL.NODEC R2 `(_ZN7cutlass13device_kernelIN5flash19enable_sm80_to_sm89INS1_16FlashAttnFwdSm80INS1_25CollectiveMainloopFwdSm80ILi4ELi1ELb0EN4cute5tupleIJNS5_1CILi128EEENS7_ILi48EEENS7_ILi96EEEEEELi96ENS_6half_tEfNS_4arch4Sm80ELb0ELb1ELb1ELb1ELb0ELb1ELb1ELb1EEENS1_21CollectiveEpilogueFwdINS6_IJS8_SA_S9_EEENS6_IJNS7_ILi1EEESI_SI_EEESC_SE_Li128ELb1ELb1ELb1ELb0EEENS1_36VarlenDynamicPersistentTileSchedulerILi128ELi48ELi128ELi128ELb1ELb1ELb0ELb1ELb0ELb1EEEEEEEEEvNT_6ParamsE) ;  /* 0xfffd9d7002007950 */ /* 0x004fea0003c3ffff */
        .weak           $__internal_14_$__cuda_sm70_shflsync_up_p
        .type           $__internal_14_$__cuda_sm70_shflsync_up_p,@function
        .size           $__internal_14_$__cuda_sm70_shflsync_up_p,($__internal_15_$__cuda_sm70_votesync_ballot - $__internal_14_$__cuda_sm70_shflsync_up_p)
$__internal_14_$__cuda_sm70_shflsync_up_p:
[----:B------:R-:W-:Y:S02]  /*26290*/  IMAD.MOV.U32 R4, RZ, RZ, RZ ;  /* 0x000000ffff047224 */ /* 0x000fe400078e00ff */
[----:B------:R-:W-:-:S04]  /*262a0*/  IMAD.MOV.U32 R10, RZ, RZ, -0x1 ;  /* 0xffffffffff0a7424 */ /* 0x000fc800078e00ff */
[----:B------:R-:W-:Y:S04]  /*262b0*/  WARPSYNC R10 ;  /* 0x0000000a00007348 */ /* 0x000fe80003800000 */
[----:B------:R1:W2:Y:S02]  /*262c0*/  SHFL.UP PT, R4, R0, R2, R4 ;  /* 0x0400000200047389 */ /* 0x0002a400000e0004 */
[----:B-1----:R-:W-:Y:S02]  /*262d0*/  MOV R2, R3 ;  /* 0x0000000300027202 */ /* 0x002fe40000000f00 */
[----:B------:R-:W-:-:S04]  /*262e0*/  MOV R3, 0x0 ;  /* 0x0000000000037802 */ /* 0x000fc80000000f00 */
[----:B--2---:R-:W-:Y:S05]  /*262f0*/  RET.REL.NODEC R2 `(_ZN7cutlass13device_kernelIN5flash19enable_sm80_to_sm89INS1_16FlashAttnFwdSm80INS1_25CollectiveMainloopFwdSm80ILi4ELi1ELb0EN4cute5tupleIJNS5_1CILi128EEENS7_ILi48EEENS7_ILi96EEEEEELi96ENS_6half_tEfNS_4arch4Sm80ELb0ELb1ELb1ELb1ELb0ELb1ELb1ELb1EEENS1_21CollectiveEpilogueFwdINS6_IJS8_SA_S9_EEENS6_IJNS7_ILi1EEESI_SI_EEESC_SE_Li128ELb1ELb1ELb1ELb0EEENS1_36VarlenDynamicPersistentTileSchedulerILi128ELi48ELi128ELi128ELb1ELb1ELb0ELb1ELb0ELb1EEEEEEEEEvNT_6ParamsE) ;  /* 0xfffd9d0002007950 */ /* 0x004fea0003c3ffff */
        .weak           $__internal_15_$__cuda_sm70_votesync_ballot
        .type           $__internal_15_$__cuda_sm70_votesync_ballot,@function
        .size           $__internal_15_$__cuda_sm70_votesync_ballot,(.L_x_2865 - $__internal_15_$__cuda_sm70_votesync_ballot)
$__internal_15_$__cuda_sm70_votesync_ballot:
[----:B------:R-:W-:Y:S01]  /*26300*/  ISETP.NE.U32.AND P0, PT, R0, 0x1, PT ;  /* 0x000000010000780c */ /* 0x000fe20003f05070 */
[----:B------:R-:W-:-:S04]  /*26310*/  IMAD.MOV.U32 R3, RZ, RZ, -0x1 ;  /* 0xffffffffff037424 */ /* 0x000fc800078e00ff */
[----:B------:R-:W-:Y:S08]  /*26320*/  WARPSYNC R3 ;  /* 0x0000000300007348 */ /* 0x000ff00003800000 */
[----:B------:R-:W-:-:S04]  /*26330*/  VOTE.ANY R0, PT, !P0 ;  /* 0x0000000000007806 */ /* 0x000fc800040e0100 */
[----:B------:R-:W-:Y:S01]  /*26340*/  LOP3.LUT R0, R0, R3, RZ, 0xc0, !PT ;  /* 0x0000000300007212 */ /* 0x000fe200078ec0ff */
[----:B------:R-:W-:-:S04]  /*26350*/  IMAD.MOV.U32 R3, RZ, RZ, 0x0 ;  /* 0x00000000ff037424 */ /* 0x000fc800078e00ff */
[----:B------:R-:W-:Y:S05]  /*26360*/  RET.REL.NODEC R2 `(_ZN7cutlass13device_kernelIN5flash19enable_sm80_to_sm89INS1_16FlashAttnFwdSm80INS1_25CollectiveMainloopFwdSm80ILi4ELi1ELb0EN4cute5tupleIJNS5_1CILi128EEENS7_ILi48EEENS7_ILi96EEEEEELi96ENS_6half_tEfNS_4arch4Sm80ELb0ELb1ELb1ELb1ELb0ELb1ELb1ELb1EEENS1_21CollectiveEpilogueFwdINS6_IJS8_SA_S9_EEENS6_IJNS7_ILi1EEESI_SI_EEESC_SE_Li128ELb1ELb1ELb1ELb0EEENS1_36VarlenDynamicPersistentTileSchedulerILi128ELi48ELi128ELi128ELb1ELb1ELb0ELb1ELb0ELb1EEEEEEEEEvNT_6ParamsE) ;  /* 0xfffd9c9002007950 */ /* 0x000fea0003c3ffff */
.L_x_989:
        /* <DEDUP_REMOVED lines=9> */
.L_x_2865:


//--------------------- .text._ZN7cutlass13device_kernelIN5flash19enable_sm80_to_sm89INS1_16FlashAttnFwdSm80INS1_25CollectiveMainloopFwdSm80ILi4ELi1ELb0EN4cute5tupleIJNS5_1CILi128EEENS7_ILi64EEENS7_ILi96EEEEEELi96ENS_6half_tEfNS_4arch4Sm80ELb1ELb0ELb1ELb0ELb0ELb0ELb1ELb1EEENS1_21CollectiveEpilogueFwdINS6_IJS8_SA_S9_EEENS6_IJNS7_ILi1EEESI_SI_EEESC_SE_Li128ELb0ELb1ELb1ELb0EEENS1_30DynamicPersistentTileSchedulerILi128ELi128ELb1ELb1ELb0EEEEEEEEEvNT_6ParamsE --------------------------
	.section	.text._ZN7cutlass13device_kernelIN5flash19enable_sm80_to_sm89INS1_16FlashAttnFwdSm80INS1_25CollectiveMainloopFwdSm80ILi4ELi1ELb0EN4cute5tupleIJNS5_1CILi128EEENS7_ILi64EEENS7_ILi96EEEEEELi96ENS_6half_tEfNS_4arch4Sm80ELb1ELb0ELb1ELb0ELb0ELb0ELb1ELb1EEENS1_21CollectiveEpilogueFwdINS6_IJS8_SA_S9_EEENS6_IJNS7_ILi1EEESI_SI_EEESC_SE_Li128ELb0ELb1ELb1ELb0EEENS1_30DynamicPersistentTileSchedulerILi128ELi128ELb1ELb1ELb0EEEEEEEEEvNT_6ParamsE,"ax",@progbits
	.sectioninfo	@"SHI_REGISTERS=255"
	.align	128
.text._ZN7cutlass13device_kernelIN5flash19enable_sm80_to_sm89INS1_16FlashAttnFwdSm80INS1_25CollectiveMainloopFwdSm80ILi4ELi1ELb0EN4cute5tupleIJNS5_1CILi128EEENS7_ILi64EEENS7_ILi96EEEEEELi96ENS_6half_tEfNS_4arch4Sm80ELb1ELb0ELb1ELb0ELb0ELb0ELb1ELb1EEENS1_21CollectiveEpilogueFwdINS6_IJS8_SA_S9_EEENS6_IJNS7_ILi1EEESI_SI_EEESC_SE_Li128ELb0ELb1ELb1ELb0EEENS1_30DynamicPersistentTileSchedulerILi128ELi128ELb1ELb1ELb0EEEEEEEEEvNT_6ParamsE:
        .type           _ZN7cutlass13device_kernelIN5flash19enable_sm80_to_sm89INS1_16FlashAttnFwdSm80INS1_25CollectiveMainloopFwdSm80ILi4ELi1ELb0EN4cute5tupleIJNS5_1CILi128EEENS7_ILi64EEENS7_ILi96EEEEEELi96ENS_6half_tEfNS_4arch4Sm80ELb1ELb0ELb1ELb0ELb0ELb0ELb1ELb1EEENS1_21CollectiveEpilogueFwdINS6_IJS8_SA_S9_EEENS6_IJNS7_ILi1EEESI_SI_EEESC_SE_Li128ELb0ELb1ELb1ELb0EEENS1_30DynamicPersistentTileSchedulerILi128ELi128ELb1ELb1ELb0EEEEEEEEEvNT_6ParamsE,@function
        .size           _ZN7cutlass13device_kernelIN5flash19enable_sm80_to_sm89INS1_16FlashAttnFwdSm80INS1_25CollectiveMainloopFwdSm80ILi4ELi1ELb0EN4cute5tupleIJNS5_1CILi128EEENS7_ILi64EEENS7_ILi96EEEEEELi96ENS_6half_tEfNS_4arch4Sm80ELb1ELb0ELb1ELb0ELb0ELb0ELb1ELb1EEENS1_21CollectiveEpilogueFwdINS6_IJS8_SA_S9_EEENS6_IJNS7_ILi1EEESI_SI_EEESC_SE_Li128ELb0ELb1ELb1ELb0EEENS1_30DynamicPersistentTileSchedulerILi128ELi128ELb1ELb1ELb0EEEEEEEEEvNT_6ParamsE,(.L_x_2870 - _ZN7cutlass13device_kernelIN5flash19enable_sm80_to_sm89INS1_16FlashAttnFwdSm80INS1_25CollectiveMainloopFwdSm80ILi4ELi1ELb0EN4cute5tupleIJNS5_1CILi128EEENS7_ILi64EEENS7_ILi96EEEEEELi96ENS_6half_tEfNS_4arch4Sm80ELb1ELb0ELb1ELb0ELb0ELb0ELb1ELb1EEENS1_21CollectiveEpilogueFwdINS6_IJS8_SA_S9_EEENS6_IJNS7_ILi1EEESI_SI_EEESC_SE_Li128ELb0ELb1ELb1ELb0EEENS1_30DynamicPersistentTileSchedulerILi128ELi128ELb1ELb1ELb0EEEEEEEEEvNT_6ParamsE)
        .other          _ZN7cutlass13device_kernelIN5flash19enable_sm80_to_sm89INS1_16FlashAttnFwdSm80INS1_25CollectiveMainloopFwdSm80ILi4ELi1ELb0EN4cute5tupleIJNS5_1CILi128EEENS7_ILi64EEENS7_ILi96EEEEEELi96ENS_6half_tEfNS_4arch4Sm80ELb1ELb0ELb1ELb0ELb0ELb0ELb1ELb1EEENS1_21CollectiveEpilogueFwdINS6_IJS8_SA_S9_EEENS6_IJNS7_ILi1EEESI_SI_EEESC_SE_Li128ELb0ELb1ELb1ELb0EEENS1_30DynamicPersistentTileSchedulerILi128ELi128ELb1ELb1ELb0EEEEEEEEEvNT_6ParamsE,@"STO_CUDA_ENTRY STV_DEFAULT"
_ZN7cutlass13device_kernelIN5flash19enable_sm80_to_sm89INS1_16FlashAttnFwdSm80INS1_25CollectiveMainloopFwdSm80ILi4ELi1ELb0EN4cute5tupleIJNS5_1CILi128EEENS7_ILi64EEENS7_ILi96EEEEEELi96ENS_6half_tEfNS_4arch4Sm80ELb1ELb0ELb1ELb0ELb0ELb0ELb1ELb1EEENS1_21CollectiveEpilogueFwdINS6_IJS8_SA_S9_EEENS6_IJNS7_ILi1EEESI_SI_EEESC_SE_Li128ELb0ELb1ELb1ELb0EEENS1_30DynamicPersistentTileSchedulerILi128ELi128ELb1ELb1ELb0EEEEEEEEEvNT_6ParamsE:
[----:B------:R-:W-:-:S03]  /*0000*/  MOV R1, c[0x0][0x28] ;  /* 0x00000a0000017a02 */ /* 0x000fc60000000f00 */
[----:B------:R-:W1:Y:S01]  /*0010*/  S2R R13, SR_TID.X ;  /* 0x00000000000d7919 */ /* 0x000e620000002100 */
[----:B------:R-:W-:-:S03]  /*0020*/  IADD3 R1, R1, -0x78, RZ ;  /* 0xffffff8801017810 */ /* 0x000fc60007ffe0ff */
[----:B------:R-:W2:Y:S01]  /*0030*/  S2R R17, SR_CTAID.X ;  /* 0x0000000000117919 */ /* 0x000ea20000002500 */
[----:B-1----:R-:W-:-:S05]  /*0040*/  SHF.R.U32.HI R2, RZ, 0x5, R13 ;  /* 0x00000005ff027819 */ /* 0x002fca000001160d */
[----:B------:R-:W1:Y:S02]  /*0050*/  SHFL.IDX PT, R0, R2, RZ, 0x1f ;  /* 0x00001fff02007589 */ /* 0x000e6400000e0000 */
[----:B-1----:R-:W-:Y:S02]  /*0060*/  ISETP.GE.AND P0, PT, R0, 0x1, PT ;  /* 0x000000010000780c */ /* 0x002fe40003f06270 */
[----:B------:R1:W-:Y:S11]  /*0070*/  STL [R1+0x68], R0 ;  /* 0x0000680001007387 */ /* 0x0003f60000100800 */
[----:B------:R-:W-:Y:S06]  /*0080*/  @P0 BAR.ARV 0x4, 0x80 ;  /* 0x0102000000000b1d */ /* 0x000fec0000002000 */
[----:B--2---:R-:W-:-:S13]  /*0090*/  ISETP.GE.AND P0, PT, R17, c[0x0][0x538], PT ;  /* 0x00014e0011007a0c */ /* 0x004fda0003f06270 */
[----:B------:R-:W-:Y:S05]  /*00a0*/  @P0 EXIT ;  /* 0x000000000000094d */ /* 0x000fea0003800000 */
[----:B-1----:R-:W-:Y:S01]  /*00b0*/  SHF.R.S32.HI R8, RZ, 0x1f, R13 ;  /* 0x0000001fff087819 */ /* 0x002fe2000001140d */
[----:B------:R-:W-:Y:S01]  /*00c0*/  IMAD.MOV.U32 R214, RZ, RZ, 0x20 ;  /* 0x00000020ffd67424 */ /* 0x000fe200078e00ff */
[----:B------:R-:W-:Y:S02]  /*00d0*/  ULDC.64 UR6, c[0x0][0x118] ;  /* 0x0000460000067ab9 */ /* 0x000fe40000000a00 */
[CC--:B------:R-:W-:Y:S02]  /*00e0*/  LEA.HI R16, R8.reuse, R13.reuse, RZ, 0x3 ;  /* 0x0000000d08107211 */ /* 0x0c0fe400078f18ff */
[----:B------:R-:W-:Y:S02]  /*00f0*/  LEA.HI R4, R8, R13, RZ, 0x4 ;  /* 0x0000000d08047211 */ /* 0x000fe400078f20ff */
[----:B------:R-:W-:Y:S02]  /*0100*/  LOP3.LUT R2, R16, 0xfffffff8, RZ, 0xc0, !PT ;  /* 0xfffffff810027812 */ /* 0x000fe400078ec0ff */
[----:B------:R-:W-:-:S02]  /*0110*/  SHF.R.S32.HI R5, RZ, 0x4, R4 ;  /* 0x00000004ff057819 */ /* 0x000fc40000011404 */
        /* <DEDUP_REMOVED lines=12> */
[----:B------:R-:W-:Y:S01]  /*01e0*/  SHF.R.S32.HI R3, RZ, 0x1f, R0 ;  /* 0x0000001fff037819 */ /* 0x000fe20000011400 */
[----:B------:R-:W-:Y:S01]  /*01f0*/  IMAD R11, R12, 0x8, R11 ;  /* 0x000000080c0b7824 */ /* 0x000fe200078e020b */
        /* <DEDUP_REMOVED lines=13> */
[----:B------:R-:W-:Y:S01]  /*02d0*/  SHF.R.U32.HI R5, RZ, 0x3, R0 ;  /* 0x00000003ff057819 */ /* 0x000fe20000011600 */
[----:B------:R-:W-:Y:S01]  /*02e0*/  STL [R1+0x48], R20 ;  /* 0x0000481401007387 */ /* 0x000fe20000100800 */
[----:B------:R-:W-:Y:S02]  /*02f0*/  LOP3.LUT R4, R0, 0x18, R20, 0xf8, !PT ;  /* 0x0000001800047812 */ /* 0x000fe400078ef814 */
[----:B------:R-:W-:-:S02]  /*0300*/  SHF.R.S32.HI R215, RZ, 0x5, R8 ;  /* 0x00000005ffd77819 */ /* 0x000fc40000011408 */
[----:B------:R-:W-:Y:S02]  /*0310*/  SHF.R.S32.HI R0, RZ, 0x1f, R8 ;  /* 0x0000001fff007819 */ /* 0x000fe40000011408 */
[----:B------:R-:W-:Y:S02]  /*0320*/  LOP3.LUT R2, R3, 0x7fffffe, RZ, 0xc0, !PT ;  /* 0x07fffffe03027812 */ /* 0x000fe400078ec0ff */
[----:B------:R-:W-:Y:S02]  /*0330*/  LEA.HI R0, R0, R215, RZ, 0x2 ;  /* 0x000000d700007211 */ /* 0x000fe400078f10ff */
[----:B------:R-:W-:Y:S01]  /*0340*/  LOP3.LUT R8, R4, R5, RZ, 0x3c, !PT ;  /* 0x0000000504087212 */ /* 0x000fe200078e3cff */
[----:B------:R-:W-:Y:S01]  /*0350*/  IMAD.IADD R2, R22, 0x1, -R2 ;  /* 0x0000000116027824 */ /* 0x000fe200078e0a02 */
[--C-:B------:R-:W-:Y:S02]  /*0360*/  SHF.R.S32.HI R6, RZ, 0x1, R7.reuse ;  /* 0x00000001ff067819 */ /* 0x100fe40000011407 */
[----:B------:R-:W-:-:S02]  /*0370*/  SHF.R.S32.HI R4, RZ, 0x1f, R7 ;  /* 0x0000001fff047819 */ /* 0x000fc40000011407 */
[----:B------:R-:W-:Y:S02]  /*0380*/  SHF.R.S32.HI R5, RZ, 0x1f, R19 ;  /* 0x0000001fff057819 */ /* 0x000fe40000011413 */
[----:B------:R-:W-:Y:S01]  /*0390*/  LOP3.LUT R3, R0, 0xffffffc, RZ, 0xc0, !PT ;  /* 0x0ffffffc00037812 */ /* 0x000fe200078ec0ff */
[----:B------:R-:W-:Y:S01]  /*03a0*/  IMAD R0, R215, 0x8, R2 ;  /* 0x00000008d7007824 */ /* 0x000fe200078e0202 */
[----:B------:R-:W-:Y:S02]  /*03b0*/  LEA.HI R2, R4, R6, RZ, 0x2 ;  /* 0x0000000604027211 */ /* 0x000fe400078f10ff */
[----:B------:R-:W-:Y:S01]  /*03c0*/  LEA.HI R13, R5, R19, RZ, 0x2 ;  /* 0x00000013050d7211 */ /* 0x000fe200078f10ff */
[----:B------:R-:W-:Y:S01]  /*03d0*/  IMAD.IADD R5, R215, 0x1, -R3 ;  /* 0x00000001d7057824 */ /* 0x000fe200078e0a03 */
[----:B------:R-:W-:Y:S01]  /*03e0*/  LOP3.LUT R3, R2, 0xfffffffc, RZ, 0xc0, !PT ;  /* 0xfffffffc02037812 */ /* 0x000fe200078ec0ff */
[----:B------:R-:W-:Y:S01]  /*03f0*/  IMAD.U32 R7, R0, 0x20, R8 ;  /* 0x0000002000077824 */ /* 0x000fe200078e0008 */
[----:B------:R-:W-:-:S02]  /*0400*/  SHF.R.S32.HI R4, RZ, 0x2, R13 ;  /* 0x00000002ff047819 */ /* 0x000fc4000001140d */
[----:B------:R-:W-:Y:S01]  /*0410*/  LEA.HI R0, R10, R10, RZ, 0x1 ;  /* 0x0000000a0a007211 */ /* 0x000fe200078f08ff */
[----:B------:R-:W-:Y:S01]  /*0420*/  IMAD.IADD R8, R6, 0x1, -R3 ;  /* 0x0000000106087824 */ /* 0x000fe200078e0a03 */
[----:B------:R-:W-:Y:S01]  /*0430*/  SHF.R.S32.HI R2, RZ, 0x1, R9 ;  /* 0x00000001ff027819 */ /* 0x000fe20000011409 */
[----:B------:R-:W-:Y:S01]  /*0440*/  IMAD R18, R5, 0x10, R4 ;  /* 0x0000001005127824 */ /* 0x000fe200078e0204 */
[C---:B------:R-:W-:Y:S01]  /*0450*/  LOP3.LUT R4, R0.reuse, 0x1ffffffe, RZ, 0xc0, !PT ;  /* 0x1ffffffe00047812 */ /* 0x040fe200078ec0ff */
[----:B------:R-:W-:Y:S01]  /*0460*/  IMAD.SHL.U32 R3, R0, 0x20, RZ ;  /* 0x0000002000037824 */ /* 0x000fe200078e00ff */
[C---:B------:R-:W-:Y:S01]  /*0470*/  LOP3.LUT P0, RZ, R2.reuse, 0x2, RZ, 0xc0, !PT ;  /* 0x0000000202ff7812 */ /* 0x040fe2000780c0ff */
[----:B------:R-:W-:Y:S01]  /*0480*/  IMAD.SHL.U32 R0, R2, 0x40, RZ ;  /* 0x0000004002007824 */ /* 0x000fe200078e00ff */
[----:B------:R1:W-:Y:S01]  /*0490*/  STL [R1+0x34], R7 ;  /* 0x0000340701007387 */ /* 0x0003e20000100800 */
[----:B------:R-:W-:Y:S01]  /*04a0*/  IMAD.SHL.U32 R5, R15, 0x20, RZ ;  /* 0x000000200f057824 */ /* 0x000fe200078e00ff */
[----:B------:R-:W-:Y:S01]  /*04b0*/  LOP3.LUT R6, R3, 0xffffffc0, RZ, 0xc0, !PT ;  /* 0xffffffc003067812 */ /* 0x000fe200078ec0ff */
[----:B------:R-:W-:Y:S01]  /*04c0*/  IMAD.SHL.U32 R2, R8, 0x40, RZ ;  /* 0x0000004008027824 */ /* 0x000fe200078e00ff */
[----:B------:R-:W-:Y:S01]  /*04d0*/  LOP3.LUT R0, R0, 0xc0, RZ, 0xc0, !PT ;  /* 0x000000c000007812 */ /* 0x000fe200078ec0ff */
[----:B------:R-:W-:Y:S01]  /*04e0*/  IMAD.IADD R9, R10, 0x1, -R4 ;  /* 0x000000010a097824 */ /* 0x000fe200078e0a04 */
[----:B------:R-:W-:Y:S01]  /*04f0*/  LOP3.LUT R4, R5, 0xffffff00, RZ, 0xc0, !PT ;  /* 0xffffff0005047812 */ /* 0x000fe200078ec0ff */
[----:B------:R-:W-:Y:S01]  /*0500*/  STL [R1+0x6c], R18 ;  /* 0x00006c1201007387 */ /* 0x000fe20000100800 */
[----:B------:R-:W-:Y:S01]  /*0510*/  LOP3.LUT R2, R2, 0xc0, RZ, 0xc0, !PT ;  /* 0x000000c002027812 */ /* 0x000fe200078ec0ff */
[----:B------:R-:W-:Y:S01]  /*0520*/  IMAD R6, R9, 0x8, R6 ;  /* 0x0000000809067824 */ /* 0x000fe200078e0206 */
[----:B------:R-:W-:Y:S01]  /*0530*/  LOP3.LUT R3, R0, 0x8, R16, 0xf8, !PT ;  /* 0x0000000800037812 */ /* 0x000fe200078ef810 */
[----:B------:R-:W-:Y:S01]  /*0540*/  IMAD R215, R215, 0x200, R4 ;  /* 0x00000200d7d77824 */ /* 0x000fe200078e0204 */
[----:B------:R-:W-:Y:S01]  /*0550*/  SHF.R.U32.HI R212, RZ, 0x3, R0 ;  /* 0x00000003ffd47819 */ /* 0x000fe20000011600 */
[----:B------:R-:W-:Y:S01]  /*0560*/  STL [R1+0x58], R17 ;  /* 0x0000581101007387 */ /* 0x000fe20000100800 */
[----:B------:R-:W-:Y:S01]  /*0570*/  SHF.R.U32.HI R213, RZ, 0x3, R2 ;  /* 0x00000003ffd57819 */ /* 0x000fe20000011602 */
[----:B------:R-:W-:Y:S01]  /*0580*/  IMAD R215, R14, 0x20, R215 ;  /* 0x000000200ed77824 */ /* 0x000fe200078e02d7 */
[----:B------:R-:W-:-:S02]  /*0590*/  LOP3.LUT R212, R3, R212, RZ, 0x3c, !PT ;  /* 0x000000d403d47212 */ /* 0x000fc400078e3cff */
[----:B------:R-:W-:Y:S02]  /*05a0*/  IADD3 R3, R20, 0x20, RZ ;  /* 0x0000002014037810 */ /* 0x000fe40007ffe0ff */
[----:B------:R-:W-:Y:S01]  /*05b0*/  LOP3.LUT P1, RZ, R8, 0x2, RZ, 0xc0, !PT ;  /* 0x0000000208ff7812 */ /* 0x000fe2000782c0ff */
[----:B------:R-:W-:-:S03]  /*05c0*/  IMAD.U32 R212, R11, 0x20, R212 ;  /* 0x000000200bd47824 */ /* 0x000fc600078e00d4 */
[----:B------:R-:W-:Y:S01]  /*05d0*/  SEL R214, R214, 0xffffffe0, !P1 ;  /* 0xffffffe0d6d67807 */ /* 0x000fe20004800000 */
[----:B-1----:R-:W-:Y:S01]  /*05e0*/  IMAD.SHL.U32 R7, R12, 0x8, RZ ;  /* 0x000000080c077824 */ /* 0x002fe200078e00ff */
[----:B------:R-:W-:-:S04]  /*05f0*/  LEA R212, R212, 0x3100, 0x1 ;  /* 0x00003100d4d47811 */ /* 0x000fc800078e08ff */
[----:B------:R-:W-:Y:S01]  /*0600*/  LOP3.LUT R0, R2, 0x8, R7, 0xf8, !PT ;  /* 0x0000000802007812 */ /* 0x000fe200078ef807 */
[----:B------:R-:W-:Y:S01]  /*0610*/  IMAD R2, R10, 0x20, R22 ;  /* 0x000000200a027824 */ /* 0x000fe200078e0216 */
[----:B------:R-:W-:Y:S02]  /*0620*/  IADD3 R217, R212, 0x20, RZ ;  /* 0x00000020d4d97810 */ /* 0x000fe40007ffe0ff */
[----:B------:R-:W-:Y:S01]  /*0630*/  LOP3.LUT R213, R0, R213, RZ, 0x3c, !PT ;  /* 0x000000d500d57212 */ /* 0x000fe200078e3cff */
[----:B------:R-:W-:Y:S01]  /*0640*/  IMAD R0, R14, 0x20, R4 ;  /* 0x000000200e007824 */ /* 0x000fe200078e0204 */
[----:B------:R1:W-:Y:S01]  /*0650*/  STL [R1+0x70], R2 ;  /* 0x0000700201007387 */ /* 0x0003e20000100800 */
[----:B------:R-:W-:Y:S02]  /*0660*/  SHF.R.S32.HI R4, RZ, 0x1f, R3 ;  /* 0x0000001fff047819 */ /* 0x000fe40000011403 */
[C---:B------:R-:W-:Y:S01]  /*0670*/  IMAD.IADD R215, R213.reuse, 0x1, R215 ;  /* 0x00000001d5d77824 */ /* 0x040fe200078e02d7 */
[----:B------:R-:W-:Y:S01]  /*0680*/  @P0 IADD3 R217, R212, -0x20, RZ ;  /* 0xffffffe0d4d90810 */ /* 0x000fe20007ffe0ff */
[----:B------:R-:W-:Y:S01]  /*0690*/  IMAD.IADD R213, R213, 0x1, R0 ;  /* 0x00000001d5d57824 */ /* 0x000fe200078e0200 */
[----:B------:R-:W-:Y:S01]  /*06a0*/  LOP3.LUT R0, R13, 0x7ffffffc, RZ, 0xc0, !PT ;  /* 0x7ffffffc0d007812 */ /* 0x000fe200078ec0ff */
[----:B------:R2:W-:Y:S01]  /*06b0*/  STL [R1+0x60], R4 ;  /* 0x0000600401007387 */ /* 0x0005e20000100800 */
[----:B------:R-:W-:-:S02]  /*06c0*/  LEA R215, R215, 0x6100, 0x1 ;  /* 0x00006100d7d77811 */ /* 0x000fc400078e08ff */
[----:B------:R-:W-:Y:S01]  /*06d0*/  LEA R213, R213, 0x100, 0x1 ;  /* 0x00000100d5d57811 */ /* 0x000fe200078e08ff */
[----:B------:R-:W-:Y:S01]  /*06e0*/  IMAD.IADD R0, R19, 0x1, -R0 ;  /* 0x0000000113007824 */ /* 0x000fe200078e0a00 */
[----:B------:R-:W-:Y:S01]  /*06f0*/  IADD3 R228, R217, 0x400, RZ ;  /* 0x00000400d9e47810 */ /* 0x000fe20007ffe0ff */
[----:B------:R-:W-:Y:S01]  /*0700*/  IMAD.IADD R216, R215, 0x1, R214 ;  /* 0x00000001d7d87824 */ /* 0x000fe200078e02d6 */
[C---:B------:R-:W-:Y:S01]  /*0710*/  IADD3 R227, R217.reuse, 0x800, RZ ;  /* 0x00000800d9e37810 */ /* 0x040fe20007ffe0ff */
[----:B------:R-:W-:Y:S01]  /*0720*/  IMAD.IADD R214, R214, 0x1, R213 ;  /* 0x00000001d6d67824 */ /* 0x000fe200078e02d5 */
[C---:B------:R-:W-:Y:S02]  /*0730*/  IADD3 R226, R217.reuse, 0xc00, RZ ;  /* 0x00000c00d9e27810 */ /* 0x040fe40007ffe0ff */
[C---:B------:R-:W-:Y:S02]  /*0740*/  IADD3 R225, R217.reuse, 0x1000, RZ ;  /* 0x00001000d9e17810 */ /* 0x040fe40007ffe0ff */
[----:B------:R-:W-:-:S02]  /*0750*/  IADD3 R224, R217, 0x1400, RZ ;  /* 0x00001400d9e07810 */ /* 0x000fc40007ffe0ff */
[C---:B------:R-:W-:Y:S02]  /*0760*/  IADD3 R223, R217.reuse, 0x1800, RZ ;  /* 0x00001800d9df7810 */ /* 0x040fe40007ffe0ff */
[C---:B------:R-:W-:Y:S02]  /*0770*/  IADD3 R222, R217.reuse, 0x1c00, RZ ;  /* 0x00001c00d9de7810 */ /* 0x040fe40007ffe0ff */
[----:B-1----:R-:W-:Y:S02]  /*0780*/  IADD3 R2, R20, 0x40, RZ ;  /* 0x0000004014027810 */ /* 0x002fe40007ffe0ff */
[C---:B------:R-:W-:Y:S02]  /*0790*/  IADD3 R221, R217.reuse, 0x2000, RZ ;  /* 0x00002000d9dd7810 */ /* 0x040fe40007ffe0ff */
[----:B------:R-:W-:Y:S01]  /*07a0*/  SHF.R.S32.HI R3, RZ, 0x1f, R2 ;  /* 0x0000001fff037819 */ /* 0x000fe20000011402 */
[----:B------:R-:W-:Y:S01]  /*07b0*/  IMAD.SHL.U32 R2, R0, 0x2, RZ ;  /* 0x0000000200027824 */ /* 0x000fe200078e00ff */
[C---:B------:R-:W-:Y:S01]  /*07c0*/  IADD3 R220, R217.reuse, 0x2400, RZ ;  /* 0x00002400d9dc7810 */ /* 0x040fe20007ffe0ff */
[----:B------:R-:W-:Y:S01]  /*07d0*/  IMAD.IADD R0, R18, 0x1, R6 ;  /* 0x0000000112007824 */ /* 0x000fe200078e0206 */
[C---:B------:R-:W-:Y:S01]  /*07e0*/  IADD3 R219, R217.reuse, 0x2800, RZ ;  /* 0x00002800d9db7810 */ /* 0x040fe20007ffe0ff */
[----:B------:R2:W-:Y:S01]  /*07f0*/  STL [R1+0x5c], R3 ;  /* 0x00005c0301007387 */ /* 0x0005e20000100800 */
[----:B------:R-:W-:-:S03]  /*0800*/  IADD3 R218, R217, 0x2c00, RZ ;  /* 0x00002c00d9da7810 */ /* 0x000fc60007ffe0ff */
[----:B------:R2:W-:Y:S04]  /*0810*/  STL [R1+0x3c], R2 ;  /* 0x00003c0201007387 */ /* 0x0005e80000100800 */
[----:B------:R2:W-:Y:S02]  /*0820*/  STL [R1+0x64], R0 ;  /* 0x0000640001007387 */ /* 0x0005e40000100800 */
.L_x_1031:
[----:B--2---:R-:W2:Y:S01]  /*0830*/  LDL R4, [R1+0x58] ;  /* 0x0000580001047983 */ /* 0x004ea20000100800 */
[----:B------:R-:W-:Y:S01]  /*0840*/  IMAD.MOV.U32 R0, RZ, RZ, c[0x0][0x560] ;  /* 0x00015800ff007624 */ /* 0x000fe200078e00ff */
[----:B------:R-:W-:Y:S01]  /*0850*/  YIELD ;  /* 0x0000000000007946 */ /* 0x000fe20003800000 */
[----:B------:R-:W-:Y:S03]  /*0860*/  BSSY B0, `(.L_x_990) ;  /* 0x0000016000007945 */ /* 0x000fe60003800000 */
[----:B------:R-:W-:-:S13]  /*0870*/  ISETP.NE.AND P0, PT, R0, 0x1, PT ;  /* 0x000000010000780c */ /* 0x000fda0003f05270 */
[----:B--2---:R-:W-:Y:S01]  /*0880*/  @P0 IMAD.HI.U32 R0, R4, c[0x0][0x564], RZ ;  /* 0x0001590004000a27 */ /* 0x004fe200078e00ff */
[----:B------:R-:W-:-:S04]  /*0890*/  MOV R3, R4 ;  /* 0x0000000400037202 */ /* 0x000fc80000000f00 */
[----:B------:R-:W-:-:S04]  /*08a0*/  @P0 SHF.R.U32.HI R3, RZ, c[0x0][0x568], R0 ;  /* 0x00015a00ff030a19 */ /* 0x000fc80000011600 */
[----:B------:R-:W-:Y:S01]  /*08b0*/  ISETP.GE.AND P0, PT, R3, c[0x0][0x578], PT ;  /* 0x00015e0003007a0c */ /* 0x000fe20003f06270 */
[----:B------:R-:W-:-:S04]  /*08c0*/  IMAD.MOV R2, RZ, RZ, -R3 ;  /* 0x000000ffff027224 */ /* 0x000fc800078e0a03 */
[----:B------:R-:W-:-:S08]  /*08d0*/  IMAD R2, R2, c[0x0][0x560], R4 ;  /* 0x0001580002027a24 */ /* 0x000fd000078e0204 */
[----:B------:R-:W-:Y:S05]  /*08e0*/  @!P0 BRA `(.L_x_991) ;  /* 0x0000007000008947 */ /* 0x000fea0003800000 */
[----:B------:R-:W-:-:S04]  /*08f0*/  MOV R0, c[0x0][0x56c] ;  /* 0x00015b0000007a02 */ /* 0x000fc80000000f00 */
[----:B------:R-:W-:Y:S02]  /*0900*/  ISETP.NE.AND P0, PT, R0, 0x1, PT ;  /* 0x000000010000780c */ /* 0x000fe40003f05270 */
[----:B------:R-:W-:-:S11]  /*0910*/  MOV R0, R2 ;  /* 0x0000000200007202 */ /* 0x000fd60000000f00 */
[----:B------:R-:W-:-:S05]  /*0920*/  @P0 IMAD.HI.U32 R4, R2, c[0x0][0x570], RZ ;  /* 0x00015c0002040a27 */ /* 0x000fca00078e00ff */
[----:B------:R-:W-:-:S05]  /*0930*/  @P0 SHF.R.U32.HI R0, RZ, c[0x0][0x574], R4 ;  /* 0x00015d00ff000a19 */ /* 0x000fca0000011604 */
[----:B------:R-:W-:Y:S01]  /*0940*/  IMAD R4, R0, c[0x0][0x56c], RZ ;  /* 0x00015b0000047a24 */ /* 0x000fe200078e02ff */
[----:B------:R-:W-:Y:S05]  /*0950*/  BRA `(.L_x_992) ;  /* 0x0000006000007947 */ /* 0x000fea0003800000 */
.L_x_991:
[----:B------:R-:W-:-:S04]  /*0960*/  MOV R0, c[0x0][0x554] ;  /* 0x0001550000007a02 */ /* 0x000fc80000000f00 */
[----:B------:R-:W-:Y:S02]  /*0970*/  ISETP.NE.AND P0, PT, R0, 0x1, PT ;  /* 0x000000010000780c */ /* 0x000fe40003f05270 */
[----:B------:R-:W-:-:S11]  /*0980*/  MOV R0, R2 ;  /* 0x0000000200007202 */ /* 0x000fd60000000f00 */
[----:B------:R-:W-:-:S05]  /*0990*/  @P0 IMAD.HI.U32 R4, R2, c[0x0][0x558], RZ ;  /* 0x0001560002040a27 */ /* 0x000fca00078e00ff */
[----:B------:R-:W-:-:S05]  /*09a0*/  @P0 SHF.R.U32.HI R0, RZ, c[0x0][0x55c], R4 ;  /* 0x00015700ff000a19 */ /* 0x000fca0000011604 */
[----:B------:R-:W-:Y:S02]  /*09b0*/  IMAD R4, R0, c[0x0][0x554], RZ ;  /* 0x0001550000047a24 */ /* 0x000fe400078e02ff */
.L_x_992:
[----:B------:R-:W-:Y:S05]  /*09c0*/  BSYNC B0 ;  /* 0x0000000000007941 */ /* 0x000fea0003800000 */
.L_x_990:
[----:B------:R-:W-:Y:S01]  /*09d0*/  IMAD.MOV.U32 R5, RZ, RZ, c[0x0][0x53c] ;  /* 0x00014f00ff057624 */ /* 0x000fe200078e00ff */
[----:B------:R-:W-:Y:S01]  /*09e0*/  ULDC UR5, c[0x0][0x1d0] ;  /* 0x0000740000057ab9 */ /* 0x000fe20000000800 */
[----:B------:R-:W-:Y:S01]  /*09f0*/  IMAD.MOV.U32 R11, RZ, RZ, R0 ;  /* 0x000000ffff0b7224 */ /* 0x000fe200078e0000 */
[----:B------:R-:W-:Y:S01]  /*0a00*/  UIADD3 UR5, UR5, 0x3f, URZ ;  /* 0x0000003f05057890 */ /* 0x000fe2000fffe03f */
[----:B------:R-:W-:Y:S01]  /*0a10*/  IMAD.MOV.U32 R7, RZ, RZ, c[0x0][0x548] ;  /* 0x00015200ff077624 */ /* 0x000fe200078e00ff */
[----:B------:R-:W-:Y:S01]  /*0a20*/  ISETP.NE.AND P0, PT, R5, 0x1, PT ;  /* 0x000000010500780c */ /* 0x000fe20003f05270 */
[----:B------:R-:W-:Y:S01]  /*0a30*/  IMAD.IADD R4, R2, 0x1, -R4 ;  /* 0x0000000102047824 */ /* 0x000fe200078e0a04 */
[----:B------:R-:W-:Y:S01]  /*0a40*/  LOP3.LUT R5, RZ, R0, RZ, 0x33, !PT ;  /* 0x00000000ff057212 */ /* 0x000fe200078e33ff */
[----:B------:R-:W-:Y:S01]  /*0a50*/  USHF.R.S32.HI UR4, URZ, 0x1f, UR5 ;  /* 0x0000001f3f047899 */ /* 0x000fe20008011405 */
[----:B------:R-:W-:Y:S01]  /*0a60*/  BSSY B0, `(.L_x_993) ;  /* 0x0000041000007945 */ /* 0x000fe20003800000 */
[----:B------:R-:W-:-:S02]  /*0a70*/  IMAD R3, R3, c[0x0][0x554], R4 ;  /* 0x0001550003037a24 */ /* 0x000fc400078e0204 */
[----:B------:R-:W-:Y:S01]  /*0a80*/  ULEA.HI UR4, UR4, UR5, URZ, 0x6 ;  /* 0x0000000504047291 */ /* 0x000fe2000f8f303f */
[----:B------:R-:W-:Y:S02]  /*0a90*/  IMAD.MOV.U32 R2, RZ, RZ, RZ ;  /* 0x000000ffff027224 */ /* 0x000fe400078e00ff */
[----:B------:R-:W-:Y:S01]  /*0aa0*/  IMAD.MOV.U32 R25, RZ, RZ, R3 ;  /* 0x000000ffff197224 */ /* 0x000fe200078e0003 */
[----:B------:R-:W-:Y:S02]  /*0ab0*/  USHF.R.S32.HI UR4, URZ, 0x6, UR4 ;  /* 0x000000063f047899 */ /* 0x000fe40008011404 */
[----:B------:R-:W-:Y:S01]  /*0ac0*/  @P0 IMAD.HI.U32 R6, R0, c[0x0][0x540], RZ ;  /* 0x0001500000060a27 */ /* 0x000fe200078e00ff */
[----:B------:R-:W-:-:S03]  /*0ad0*/  IADD3 R0, R5, c[0x0][0x53c], RZ ;  /* 0x00014f0005007a10 */ /* 0x000fc60007ffe0ff */
[----:B------:R-:W-:Y:S01]  /*0ae0*/  IMAD.MOV.U32 R5, RZ, RZ, c[0x0][0x2c4] ;  /* 0x0000b100ff057624 */ /* 0x000fe200078e00ff */
[----:B------:R-:W-:Y:S01]  /*0af0*/  @P0 SHF.R.U32.HI R11, RZ, c[0x0][0x544], R6 ;  /* 0x00015100ff0b0a19 */ /* 0x000fe20000011606 */
[----:B------:R-:W-:Y:S01]  /*0b00*/  IMAD.MOV.U32 R6, RZ, RZ, 0x40 ;  /* 0x00000040ff067424 */ /* 0x000fe200078e00ff */
[----:B------:R-:W-:Y:S02]  /*0b10*/  ISETP.NE.AND P0, PT, R7, 0x1, PT ;  /* 0x000000010700780c */ /* 0x000fe40003f05270 */
[----:B------:R-:W-:Y:S01]  /*0b20*/  ISETP.NE.AND P2, PT, R5, 0x1, PT ;  /* 0x000000010500780c */ /* 0x000fe20003f45270 */
[----:B------:R-:W-:Y:S01]  /*0b30*/  IMAD R0, R11, c[0x0][0x53c], R0 ;  /* 0x00014f000b007a24 */ /* 0x000fe200078e0200 */
[----:B------:R1:W-:Y:S03]  /*0b40*/  STL [R1+0x50], R11 ;  /* 0x0000500b01007387 */ /* 0x0003e60000100800 */
[----:B------:R-:W-:-:S05]  /*0b50*/  IMAD.SHL.U32 R23, R0, 0x80, RZ ;  /* 0x0000008000177824 */ /* 0x000fca00078e00ff */
[----:B------:R-:W-:Y:S01]  /*0b60*/  IADD3 R0, R23, 0x7f, RZ ;  /* 0x0000007f17007810 */ /* 0x000fe20007ffe0ff */
[----:B------:R1:W-:Y:S04]  /*0b70*/  STL [R1+0x54], R23 ;  /* 0x0000541701007387 */ /* 0x0003e80000100800 */
[----:B------:R-:W-:-:S05]  /*0b80*/  @P2 IMAD.HI.U32 R5, R0, c[0x0][0x2c8], RZ ;  /* 0x0000b20000052a27 */ /* 0x000fca00078e00ff */
[----:B------:R-:W-:Y:S02]  /*0b90*/  @P2 SHF.R.U32.HI R0, RZ, c[0x0][0x2cc], R5 ;  /* 0x0000b300ff002a19 */ /* 0x000fe40000011605 */
[----:B------:R-:W-:-:S04]  /*0ba0*/  IADD3 R5, R6, -c[0x0][0x168], RZ ;  /* 0x80005a0006057a10 */ /* 0x000fc80007ffe0ff */
[----:B------:R-:W-:-:S04]  /*0bb0*/  IADD3 R0, R0, c[0x0][0x1d0], R5 ;  /* 0x0000740000007a10 */ /* 0x000fc80007ffe005 */
[----:B------:R-:W-:-:S04]  /*0bc0*/  SHF.R.S32.HI R6, RZ, 0x1f, R0 ;  /* 0x0000001fff067819 */ /* 0x000fc80000011400 */
[----:B------:R-:W-:Y:S01]  /*0bd0*/  LEA.HI R6, R6, R0, RZ, 0x6 ;  /* 0x0000000006067211 */ /* 0x000fe200078f30ff */
[----:B------:R-:W-:-:S03]  /*0be0*/  @P0 IMAD.HI.U32 R0, R3, c[0x0][0x54c], RZ ;  /* 0x0001530003000a27 */ /* 0x000fc600078e00ff */
[----:B------:R-:W-:Y:S02]  /*0bf0*/  SHF.R.S32.HI R6, RZ, 0x6, R6 ;  /* 0x00000006ff067819 */ /* 0x000fe40000011406 */
[----:B------:R-:W-:Y:S02]  /*0c00*/  @P0 SHF.R.U32.HI R25, RZ, c[0x0][0x550], R0 ;  /* 0x00015400ff190a19 */ /* 0x000fe40000011600 */
[----:B------:R-:W-:-:S03]  /*0c10*/  IMNMX R6, R6, UR4, PT ;  /* 0x0000000406067c17 */ /* 0x000fc6000b800200 */
[----:B------:R-:W-:Y:S01]  /*0c20*/  IMAD.MOV R0, RZ, RZ, -R25 ;  /* 0x000000ffff007224 */ /* 0x000fe200078e0a19 */
[----:B------:R1:W-:Y:S01]  /*0c30*/  STL [R1+0x44], R25 ;  /* 0x0000441901007387 */ /* 0x0003e20000100800 */
[----:B------:R-:W-:Y:S02]  /*0c40*/  ISETP.GE.AND P0, PT, R6, 0x1, PT ;  /* 0x000000010600780c */ /* 0x000fe40003f06270 */
[----:B------:R-:W-:-:S05]  /*0c50*/  IMAD R14, R0, c[0x0][0x548], R3 ;  /* 0x00015200000e7a24 */ /* 0x000fca00078e0203 */
[----:B------:R1:W-:Y:S06]  /*0c60*/  STL [R1+0x40], R14 ;  /* 0x0000400e01007387 */ /* 0x0003ec0000100800 */
[----:B------:R-:W-:Y:S05]  /*0c70*/  @!P0 BRA `(.L_x_994) ;  /* 0x000001f000008947 */ /* 0x000fea0003800000 */
[----:B------:R-:W-:-:S04]  /*0c80*/  SHF.R.U32.HI R0, RZ, 0x10, R11 ;  /* 0x00000010ff007819 */ /* 0x000fc8000001160b */
[----:B------:R-:W-:-:S04]  /*0c90*/  ISETP.NE.AND P0, PT, R0, RZ, PT ;  /* 0x000000ff0000720c */ /* 0x000fc80003f05270 */
[----:B------:R-:W-:-:S04]  /*0ca0*/  SEL R0, R0, c[0x0][0x338], P0 ;  /* 0x0000ce0000007a07 */ /* 0x000fc80000000000 */
[-C--:B------:R-:W-:Y:S02]  /*0cb0*/  IABS R3, R0.reuse ;  /* 0x0000000000037213 */ /* 0x080fe40000000000 */
[----:B------:R-:W-:Y:S02]  /*0cc0*/  IADD3 R7, R0, -0x1, R6 ;  /* 0xffffffff00077810 */ /* 0x000fe40007ffe006 */
[----:B------:R-:W2:Y:S02]  /*0cd0*/  I2F.RP R4, R3 ;  /* 0x0000000300047306 */ /* 0x000ea40000209400 */
[----:B------:R-:W-:Y:S02]  /*0ce0*/  IABS R10, R7 ;  /* 0x00000007000a7213 */ /* 0x000fe40000000000 */
[----:B------:R-:W-:-:S04]  /*0cf0*/  LOP3.LUT R7, R7, R0, RZ, 0x3c, !PT ;  /* 0x0000000007077212 */ /* 0x000fc800078e3cff */
[----:B------:R-:W-:Y:S01]  /*0d00*/  ISETP.GE.AND P0, PT, R7, RZ, PT ;  /* 0x000000ff0700720c */ /* 0x000fe20003f06270 */
[----:B--2---:R-:W2:Y:S02]  /*0d10*/  MUFU.RCP R4, R4 ;  /* 0x0000000400047308 */ /* 0x004ea40000001000 */
[----:B--2---:R-:W-:-:S06]  /*0d20*/  IADD3 R4, R4, 0xffffffe, RZ ;  /* 0x0ffffffe04047810 */ /* 0x004fcc0007ffe0ff */
[----:B------:R-:W2:Y:S02]  /*0d30*/  F2I.FTZ.U32.TRUNC.NTZ R5, R4 ;  /* 0x0000000400057305 */ /* 0x000ea4000021f000 */
[----:B--2---:R-:W-:Y:S02]  /*0d40*/  IMAD.MOV R2, RZ, RZ, -R5 ;  /* 0x000000ffff027224 */ /* 0x004fe400078e0a05 */
        /* <DEDUP_REMOVED lines=14> */
[----:B------:R-:W-:-:S13]  /*0e30*/  ISETP.GE.U32.AND P3, PT, R4, R3, PT ;  /* 0x000000030400720c */ /* 0x000fda0003f66070 */
[----:B------:R-:W-:-:S05]  /*0e40*/  @P3 IADD3 R2, R2, 0x1, RZ ;  /* 0x0000000102023810 */ /* 0x000fca0007ffe0ff */
[----:B------:R-:W-:Y:S01]  /*0e50*/  @!P0 IMAD.MOV R2, RZ, RZ, -R2 ;  /* 0x000000ffff028224 */ /* 0x000fe200078e0a02 */
[----:B------:R-:W-:Y:S02]  /*0e60*/  @!P1 LOP3.LUT R2, RZ, R0, RZ, 0x33, !PT ;  /* 0x00000000ff029212 */ /* 0x000fe400078e33ff */
.L_x_994:
[----:B------:R-:W-:Y:S05]  /*0e70*/  BSYNC B0 ;  /* 0x0000000000007941 */ /* 0x000fea0003800000 */
.L_x_993:
[----:B------:R-:W-:Y:S01]  /*0e80*/  LOP3.LUT R0, R11, 0xffff, RZ, 0xc0, !PT ;  /* 0x0000ffff0b007812 */ /* 0x000fe200078ec0ff */
[----:B------:R-:W-:Y:S01]  /*0e90*/  CS2R R18, SRZ ;  /* 0x0000000000127805 */ /* 0x000fe2000001ff00 */
[----:B------:R-:W-:Y:S01]  /*0ea0*/  CS2R R20, SRZ ;  /* 0x0000000000147805 */ /* 0x000fe2000001ff00 */
[----:B------:R-:W-:Y:S01]  /*0eb0*/  CS2R R94, SRZ ;  /* 0x00000000005e7805 */ /* 0x000fe2000001ff00 */
[----:B------:R-:W-:Y:S01]  /*0ec0*/  CS2R R92, SRZ ;  /* 0x00000000005c7805 */ /* 0x000fe2000001ff00 */
        /* <DEDUP_REMOVED lines=14> */
[----:B------:R2:W-:Y:S01]  /*0fb0*/  STL [R1], R24 ;  /* 0x0000001801007387 */ /* 0x0005e20000100800 */
        /* <DEDUP_REMOVED lines=39> */
[----:B--2---:R-:W2:Y:S01]  /*1230*/  LDL R5, [R1+0x70] ;  /* 0x0000700001057983 */ /* 0x004ea20000100800 */
[----:B------:R-:W-:-:S03]  /*1240*/  ISETP.NE.U32.AND P1, PT, RZ, c[0x0][0x340], PT ;  /* 0x0000d000ff007a0c */ /* 0x000fc60003f25070 */
[----:B-1----:R-:W3:Y:S01]  /*1250*/  LDL.64 R10, [R1+0x48] ;  /* 0x00004800010a7983 */ /* 0x002ee20000100a00 */
[----:B------:R-:W-:-:S03]  /*1260*/  ISETP.NE.AND.EX P1, PT, RZ, c[0x0][0x344], PT, P1 ;  /* 0x0000d100ff007a0c */ /* 0x000fc60003f25310 */
[----:B------:R1:W3:Y:S10]  /*1270*/  LDL.64 R26, [R1+0x48] ;  /* 0x00004800011a7983 */ /* 0x0002f40000100a00 */
[----:B------:R-:W-:-:S05]  /*1280*/  @P1 MOV R2, 0x4 ;  /* 0x0000000400021802 */ /* 0x000fca0000000f00 */
[----:B------:R-:W-:-:S05]  /*1290*/  @P1 IMAD.WIDE R2, R25, R2, c[0x0][0x340] ;  /* 0x0000d00019021625 */ /* 0x000fca00078e0202 */
[----:B------:R4:W5:Y:S01]  /*12a0*/  @P1 LDG.E R18, [R2.64] ;  /* 0x0000000602121981 */ /* 0x000962000c1e1900 */
[----:B------:R-:W-:Y:S02]  /*12b0*/  SHF.R.S32.HI R13, RZ, 0x1f, R14 ;  /* 0x0000001fff0d7819 */ /* 0x000fe4000001140e */
[----:B------:R-:W-:Y:S02]  /*12c0*/  SHF.R.S32.HI R17, RZ, 0x1f, R25 ;  /* 0x0000001fff117819 */ /* 0x000fe40000011419 */
[----:B------:R-:W-:Y:S01]  /*12d0*/  IADD3 R64, R24, -0x1, RZ ;  /* 0xffffffff18407810 */ /* 0x000fe20007ffe0ff */
[----:B------:R-:W-:-:S04]  /*12e0*/  IMAD R4, R13, c[0x0][0x1b8], RZ ;  /* 0x00006e000d047a24 */ /* 0x000fc800078e02ff */
[C---:B------:R-:W-:Y:S02]  /*12f0*/  IMAD R4, R14.reuse, c[0x0][0x1bc], R4 ;  /* 0x00006f000e047a24 */ /* 0x040fe400078e0204 */
[----:B----4-:R-:W-:-:S04]  /*1300*/  IMAD.WIDE.U32 R2, R14, c[0x0][0x1b8], RZ ;  /* 0x00006e000e027a25 */ /* 0x010fc800078e00ff */
[----:B------:R-:W-:Y:S02]  /*1310*/  IMAD.IADD R3, R3, 0x1, R4 ;  /* 0x0000000103037824 */ /* 0x000fe400078e0204 */
[----:B------:R-:W-:Y:S02]  /*1320*/  IMAD R4, R17, c[0x0][0x1c0], RZ ;  /* 0x0000700011047a24 */ /* 0x000fe400078e02ff */
[----:B------:R-:W-:-:S04]  /*1330*/  IMAD.WIDE.U32 R2, R25, c[0x0][0x1c0], R2 ;  /* 0x0000700019027a25 */ /* 0x000fc800078e0002 */
[----:B------:R-:W-:-:S04]  /*1340*/  IMAD R4, R25, c[0x0][0x1c4], R4 ;  /* 0x0000710019047a24 */ /* 0x000fc800078e0204 */
[----:B------:R-:W-:Y:S02]  /*1350*/  IMAD.IADD R3, R3, 0x1, R4 ;  /* 0x0000000103037824 */ /* 0x000fe400078e0204 */
[----:B--2---:R-:W-:Y:S02]  /*1360*/  IMAD.IADD R8, R5, 0x1, R23 ;  /* 0x0000000105087824 */ /* 0x004fe400078e0217 */
[----:B------:R-:W2:Y:S03]  /*1370*/  S2R R5, SR_TID.X ;  /* 0x0000000000057919 */ /* 0x000ea60000002100 */
[----:B------:R-:W-:Y:S02]  /*1380*/  MOV R0, R8 ;  /* 0x0000000800007202 */ /* 0x000fe40000000f00 */
[----:B---3--:R-:W-:-:S04]  /*1390*/  MOV R26, R10 ;  /* 0x0000000a001a7202 */ /* 0x008fc80000000f00 */
[----:B------:R-:W-:Y:S02]  /*13a0*/  SHF.R.S32.HI R27, RZ, 0x1f, R26 ;  /* 0x0000001fff1b7819 */ /* 0x000fe4000001141a */
[----:B------:R-:W-:-:S03]  /*13b0*/  ISETP.GE.AND P5, PT, R26, c[0x0][0x1d4], PT ;  /* 0x000075001a007a0c */ /* 0x000fc60003fa6270 */
[----:B------:R1:W-:Y:S01]  /*13c0*/  STL [R1+0x4c], R27 ;  /* 0x00004c1b01007387 */ /* 0x0003e20000100800 */
[----:B------:R-:W-:Y:S02]  /*13d0*/  SEL R16, RZ, 0x1, P5 ;  /* 0x00000001ff107807 */ /* 0x000fe40002800000 */
[----:B--2---:R-:W-:-:S04]  /*13e0*/  SHF.R.S32.HI R22, RZ, 0x1f, R5 ;  /* 0x0000001fff167819 */ /* 0x004fc80000011405 */
[----:B------:R-:W-:Y:S01]  /*13f0*/  LEA.HI R22, R22, R5, RZ, 0x2 ;  /* 0x0000000516167211 */ /* 0x000fe200078f10ff */
[----:B------:R-:W-:-:S03]  /*1400*/  @P2 IMAD.HI.U32 R5, R8, c[0x0][0x2c8], RZ ;  /* 0x0000b20008052a27 */ /* 0x000fc600078e00ff */
[----:B------:R-:W-:Y:S02]  /*1410*/  SHF.R.S32.HI R22, RZ, 0x2, R22 ;  /* 0x00000002ff167819 */ /* 0x000fe40000011416 */
[----:B------:R-:W-:Y:S02]  /*1420*/  @P2 SHF.R.U32.HI R0, RZ, c[0x0][0x2cc], R5 ;  /* 0x0000b300ff002a19 */ /* 0x000fe40000011605 */
[----:B------:R-:W-:-:S03]  /*1430*/  SHF.R.S32.HI R6, RZ, 0x1f, R22 ;  /* 0x0000001fff067819 */ /* 0x000fc60000011416 */
[----:B------:R-:W-:-:S04]  /*1440*/  IMAD.WIDE.U32 R2, R0, c[0x0][0x1b0], R2 ;  /* 0x00006c0000027a25 */ /* 0x000fc800078e0002 */
[C---:B------:R-:W-:Y:S02]  /*1450*/  IMAD R7, R6.reuse, c[0x0][0x1e0], RZ ;  /* 0x0000780006077a24 */ /* 0x040fe400078e02ff */
[----:B------:R-:W-:Y:S01]  /*1460*/  IMAD R5, R6, c[0x0][0x208], RZ ;  /* 0x0000820006057a24 */ /* 0x000fe200078e02ff */
[----:B------:R-:W-:Y:S01]  /*1470*/  SHF.R.S32.HI R6, RZ, 0x1f, R0 ;  /* 0x0000001fff067819 */ /* 0x000fe20000011400 */
[C---:B------:R-:W-:Y:S02]  /*1480*/  IMAD R12, R22.reuse, c[0x0][0x1e4], R7 ;  /* 0x00007900160c7a24 */ /* 0x040fe400078e0207 */
[----:B------:R-:W-:Y:S02]  /*1490*/  IMAD R11, R22, c[0x0][0x20c], R5 ;  /* 0x00008300160b7a24 */ /* 0x000fe400078e0205 */
[----:B------:R-:W-:Y:S02]  /*14a0*/  IMAD R9, R6, c[0x0][0x1b0], RZ ;  /* 0x00006c0006097a24 */ /* 0x000fe400078e02ff */
[----:B------:R-:W-:-:S04]  /*14b0*/  IMAD.WIDE.U32 R6, R22, c[0x0][0x1e0], R26 ;  /* 0x0000780016067a25 */ /* 0x000fc800078e001a */
[C---:B------:R-:W-:Y:S01]  /*14c0*/  IMAD R10, R0.reuse, c[0x0][0x1b4], R9 ;  /* 0x00006d00000a7a24 */ /* 0x040fe200078e0209 */
[----:B------:R-:W-:Y:S01]  /*14d0*/  IADD3 R9, -R0, RZ, RZ ;  /* 0x000000ff00097210 */ /* 0x000fe20007ffe1ff */
[----:B------:R-:W-:Y:S01]  /*14e0*/  IMAD.WIDE.U32 R4, R22, c[0x0][0x208], R26 ;  /* 0x0000820016047a25 */ /* 0x000fe200078e001a */
[----:B------:R-:W-:Y:S02]  /*14f0*/  IADD3 R0, R26, 0x20, RZ ;  /* 0x000000201a007810 */ /* 0x000fe40007ffe0ff */
[----:B------:R-:W-:Y:S01]  /*1500*/  IADD3 R7, R7, R12, RZ ;  /* 0x0000000c07077210 */ /* 0x000fe20007ffe0ff */
[----:B------:R-:W-:Y:S01]  /*1510*/  IMAD R8, R9, c[0x0][0x2c4], R8 ;  /* 0x0000b10009087a24 */ /* 0x000fe200078e0208 */
[----:B------:R-:W-:Y:S01]  /*1520*/  ISETP.GE.AND P4, PT, R0, c[0x0][0x1d4], PT ;  /* 0x0000750000007a0c */ /* 0x000fe20003f86270 */
[----:B------:R-:W-:Y:S02]  /*1530*/  IMAD.IADD R5, R5, 0x1, R11 ;  /* 0x0000000105057824 */ /* 0x000fe400078e020b */
[----:B------:R-:W-:Y:S01]  /*1540*/  IMAD.IADD R3, R3, 0x1, R10 ;  /* 0x0000000103037824 */ /* 0x000fe200078e020a */
[----:B------:R-:W-:Y:S01]  /*1550*/  SHF.R.S32.HI R9, RZ, 0x1f, R8 ;  /* 0x0000001fff097819 */ /* 0x000fe20000011408 */
[C---:B------:R-:W-:Y:S01]  /*1560*/  IMAD R12, R13.reuse, c[0x0][0x1e8], RZ ;  /* 0x00007a000d0c7a24 */ /* 0x040fe200078e02ff */
[----:B------:R-:W-:Y:S01]  /*1570*/  SEL R10, RZ, 0xffffffff, P4 ;  /* 0xffffffffff0a7807 */ /* 0x000fe20002000000 */
[----:B------:R-:W-:-:S02]  /*1580*/  IMAD R11, R13, c[0x0][0x210], RZ ;  /* 0x000084000d0b7a24 */ /* 0x000fc400078e02ff */
[----:B------:R-:W-:Y:S02]  /*1590*/  IMAD R9, R9, c[0x0][0x1a8], RZ ;  /* 0x00006a0009097a24 */ /* 0x000fe400078e02ff */
[----:B------:R-:W-:Y:S01]  /*15a0*/  IMAD R13, R14, c[0x0][0x1ec], R12 ;  /* 0x00007b000e0d7a24 */ /* 0x000fe200078e020c */
[----:B------:R-:W-:Y:S01]  /*15b0*/  SHF.L.U32 R12, R10, 0x1, RZ ;  /* 0x000000010a0c7819 */ /* 0x000fe200000006ff */
[C---:B------:R-:W-:Y:S02]  /*15c0*/  IMAD R15, R14.reuse, c[0x0][0x214], R11 ;  /* 0x000085000e0f7a24 */ /* 0x040fe400078e020b */
[----:B------:R-:W-:Y:S01]  /*15d0*/  IMAD.WIDE.U32 R10, R14, c[0x0][0x1e8], R6 ;  /* 0x00007a000e0a7a25 */ /* 0x000fe200078e0006 */
[----:B------:R-:W-:-:S03]  /*15e0*/  LOP3.LUT R12, R12, 0x2, R16, 0xe2, !PT ;  /* 0x000000020c0c7812 */ /* 0x000fc600078ee210 */
[----:B------:R-:W-:-:S04]  /*15f0*/  IMAD.WIDE.U32 R4, R14, c[0x0][0x210], R4 ;  /* 0x000084000e047a25 */ /* 0x000fc800078e0004 */
[C---:B------:R-:W-:Y:S01]  /*1600*/  IMAD R14, R8.reuse, c[0x0][0x1ac], R9 ;  /* 0x00006b00080e7a24 */ /* 0x040fe200078e0209 */
[----:B------:R-:W-:Y:S01]  /*1610*/  IADD3 R9, R5, R15, RZ ;  /* 0x0000000f05097210 */ /* 0x000fe20007ffe0ff */
[----:B------:R-:W-:Y:S01]  /*1620*/  IMAD.WIDE.U32 R6, R8, c[0x0][0x1a8], R2 ;  /* 0x00006a0008067a25 */ /* 0x000fe200078e0002 */
[----:B-----5:R-:W-:Y:S02]  /*1630*/  @P1 SHF.R.S32.HI R3, RZ, 0x1f, R18 ;  /* 0x0000001fff031819 */ /* 0x020fe40000011412 */
[----:B------:R-:W-:Y:S01]  /*1640*/  @!P1 MOV R3, R17 ;  /* 0x0000001100039202 */ /* 0x000fe20000000f00 */
[----:B------:R-:W-:Y:S01]  /*1650*/  IMAD.IADD R14, R7, 0x1, R14 ;  /* 0x00000001070e7824 */ /* 0x000fe200078e020e */
[C---:B------:R-:W-:Y:S01]  /*1660*/  LEA R16, P0, R6.reuse, c[0x0][0x160], 0x1 ;  /* 0x0000580006107a11 */ /* 0x040fe200078008ff */
[----:B------:R-:W-:Y:S01]  /*1670*/  @P1 IMAD.MOV.U32 R2, RZ, RZ, R18 ;  /* 0x000000ffff021224 */ /* 0x000fe200078e0012 */
[----:B------:R-:W-:Y:S01]  /*1680*/  MOV R8, R4 ;  /* 0x0000000400087202 */ /* 0x000fe20000000f00 */
[----:B------:R-:W-:Y:S01]  /*1690*/  IMAD.IADD R11, R11, 0x1, R13 ;  /* 0x000000010b0b7824 */ /* 0x000fe200078e020d */
[----:B------:R-:W-:Y:S01]  /*16a0*/  @!P1 MOV R2, R25 ;  /* 0x0000001900029202 */ /* 0x000fe20000000f00 */
[C---:B------:R-:W-:Y:S01]  /*16b0*/  IMAD R5, R3.reuse, c[0x0][0x1f0], RZ ;  /* 0x00007c0003057a24 */ /* 0x040fe200078e02ff */
[----:B------:R-:W-:Y:S01]  /*16c0*/  LEA.HI.X R14, R6, c[0x0][0x164], R14, 0x1, P0 ;  /* 0x00005900060e7a11 */ /* 0x000fe200000f0c0e */
[----:B------:R-:W-:Y:S01]  /*16d0*/  IMAD R6, R3, c[0x0][0x218], RZ ;  /* 0x0000860003067a24 */ /* 0x000fe200078e02ff */
[----:B------:R-:W-:Y:S01]  /*16e0*/  IADD3 R4, R26, 0x40, RZ ;  /* 0x000000401a047810 */ /* 0x000fe20007ffe0ff */
[----:B------:R-:W-:Y:S01]  /*16f0*/  IMAD.WIDE.U32 R20, R2, c[0x0][0x1f0], R10 ;  /* 0x00007c0002147a25 */ /* 0x000fe200078e000a */
[----:B------:R-:W-:-:S02]  /*1700*/  ISETP.GE.AND P1, PT, R26, c[0x0][0x198], PT ;  /* 0x000066001a007a0c */ /* 0x000fc40003f26270 */
[----:B------:R-:W-:Y:S01]  /*1710*/  ISETP.GE.AND P3, PT, R4, c[0x0][0x1d4], PT ;  /* 0x0000750004007a0c */ /* 0x000fe20003f66270 */
[----:B------:R-:W-:Y:S01]  /*1720*/  IMAD.WIDE.U32 R8, R2, c[0x0][0x218], R8 ;  /* 0x0000860002087a25 */ /* 0x000fe200078e0008 */
[----:B------:R1:W-:Y:S01]  /*1730*/  STL.64 [R1+0x8], R20 ;  /* 0x0000081401007387 */ /* 0x0003e20000100a00 */
[----:B------:R-:W-:Y:S02]  /*1740*/  ISETP.GE.AND P0, PT, R0, c[0x0][0x198], PT ;  /* 0x0000660000007a0c */ /* 0x000fe40003f06270 */
[C---:B------:R-:W-:Y:S01]  /*1750*/  IMAD R3, R2.reuse, c[0x0][0x1f4], R5 ;  /* 0x00007d0002037a24 */ /* 0x040fe200078e0205 */
[----:B------:R1:W-:Y:S01]  /*1760*/  STL.64 [R1+0x10], R8 ;  /* 0x0000100801007387 */ /* 0x0003e20000100a00 */
[----:B------:R-:W-:Y:S01]  /*1770*/  IMAD R2, R2, c[0x0][0x21c], R6 ;  /* 0x0000870002027a24 */ /* 0x000fe200078e0206 */
[----:B------:R-:W-:Y:S01]  /*1780*/  SEL R7, RZ, 0x4, P3 ;  /* 0x00000004ff077807 */ /* 0x000fe20001800000 */
[----:B------:R-:W-:Y:S01]  /*1790*/  IMAD.IADD R10, R22, 0x1, R23 ;  /* 0x00000001160a7824 */ /* 0x000fe200078e0217 */
[----:B------:R-:W-:-:S02]  /*17a0*/  IADD3 R3, R21, R3, RZ ;  /* 0x0000000315037210 */ /* 0x000fc40007ffe0ff */
[----:B------:R-:W-:Y:S02]  /*17b0*/  IADD3 R2, R9, R2, RZ ;  /* 0x0000000209027210 */ /* 0x000fe40007ffe0ff */
[----:B------:R-:W-:Y:S02]  /*17c0*/  ISETP.GE.AND P6, PT, R4, c[0x0][0x198], PT ;  /* 0x0000660004007a0c */ /* 0x000fe40003fc6270 */
[----:B------:R-:W-:Y:S01]  /*17d0*/  P2R R15, PR, RZ, 0x2 ;  /* 0x00000002ff0f7803 */ /* 0x000fe20000000000 */
[----:B------:R1:W-:Y:S01]  /*17e0*/  STL [R1+0x18], R2 ;  /* 0x0000180201007387 */ /* 0x0003e20000100800 */
[----:B------:R-:W-:Y:S02]  /*17f0*/  P2R R17, PR, RZ, 0x1 ;  /* 0x00000001ff117803 */ /* 0x000fe40000000000 */
[----:B------:R-:W-:Y:S01]  /*1800*/  LOP3.LUT R18, R12, R7, RZ, 0xfc, !PT ;  /* 0x000000070c127212 */ /* 0x000fe200078efcff */
[----:B------:R1:W-:Y:S01]  /*1810*/  STL [R1+0x4], R3 ;  /* 0x0000040301007387 */ /* 0x0003e20000100800 */
[----:B------:R-:W-:Y:S05]  /*1820*/  BRA.DIV ~URZ, `(.L_x_996) ;  /* 0x0000eed27f007947 */ /* 0x000fea000b800000 */
[----:B------:R2:W3:Y:S02]  /*1830*/  SHFL.IDX PT, R5, R14, RZ, 0x1c1f ;  /* 0x001c1fff0e057589 */ /* 0x0004e400000e0000 */
.L_x_1032:
[----:B------:R-:W-:Y:S05]  /*1840*/  BRA.DIV ~URZ, `(.L_x_997) ;  /* 0x0000ef227f007947 */ /* 0x000fea000b800000 */
[----:B-1----:R1:W4:Y:S02]  /*1850*/  SHFL.IDX PT, R2, R16, RZ, 0x1c1f ;  /* 0x001c1fff10027589 */ /* 0x00232400000e0000 */
.L_x_1033:
[----:B------:R-:W-:Y:S01]  /*1860*/  MOV R19, c[0x0][0x2c4] ;  /* 0x0000b10000137a02 */ /* 0x000fe20000000f00 */
[----:B------:R-:W-:Y:S04]  /*1870*/  BSSY B0, `(.L_x_998) ;  /* 0x0000018000007945 */ /* 0x000fe80003800000 */
[----:B------:R-:W-:-:S05]  /*1880*/  IMAD R19, R19, c[0x0][0x168], RZ ;  /* 0x00005a0013137a24 */ /* 0x000fca00078e02ff */
[----:B------:R-:W-:-:S13]  /*1890*/  ISETP.GE.AND P0, PT, R10, R19, PT ;  /* 0x000000130a00720c */ /* 0x000fda0003f06270 */
[----:B------:R-:W-:Y:S05]  /*18a0*/  @P0 BRA `(.L_x_999) ;  /* 0x0000014000000947 */ /* 0x000fea0003800000 */
[----:B------:R-:W5:Y:S04]  /*18b0*/  LDL R6, [R1+0x60] ;  /* 0x0000600001067983 */ /* 0x000f680000100800 */
[----:B--2---:R-:W2:Y:S04]  /*18c0*/  LDL R11, [R1+0x5c] ;  /* 0x00005c00010b7983 */ /* 0x004ea80000100800 */
[----:B----4-:R-:W4:Y:S04]  /*18d0*/  LDL R3, [R1+0x34] ;  /* 0x0000340001037983 */ /* 0x010f280000100800 */
[----:B---3--:R-:W3:Y:S01]  /*18e0*/  LDL.64 R20, [R1+0x48] ;  /* 0x0000480001147983 */ /* 0x008ee20000100a00 */
[C---:B------:R-:W-:Y:S01]  /*18f0*/  LEA R8, P0, R0.reuse, R2, 0x1 ;  /* 0x0000000200087211 */ /* 0x040fe200078008ff */
[----:B------:R-:W-:Y:S01]  /*1900*/  IMAD.MOV.U32 R12, RZ, RZ, R2 ;  /* 0x000000ffff0c7224 */ /* 0x000fe200078e0002 */
[----:B------:R-:W-:Y:S01]  /*1910*/  ISETP.NE.AND P1, PT, R17, RZ, PT ;  /* 0x000000ff1100720c */ /* 0x000fe20003f25270 */
[----:B------:R-:W-:Y:S01]  /*1920*/  IMAD.MOV.U32 R13, RZ, RZ, R5 ;  /* 0x000000ffff0d7224 */ /* 0x000fe200078e0005 */
[----:B-----5:R-:W-:-:S02]  /*1930*/  LEA.HI.X R9, R0, R5, R6, 0x1, P0 ;  /* 0x0000000500097211 */ /* 0x020fc400000f0c06 */
[----:B------:R-:W-:-:S04]  /*1940*/  LEA R6, P0, R4, R2, 0x1 ;  /* 0x0000000204067211 */ /* 0x000fc800078008ff */
[----:B--2---:R-:W-:Y:S02]  /*1950*/  LEA.HI.X R7, R4, R5, R11, 0x1, P0 ;  /* 0x0000000504077211 */ /* 0x004fe400000f0c0b */
[----:B------:R-:W-:Y:S01]  /*1960*/  ISETP.NE.AND P0, PT, R15, RZ, PT ;  /* 0x000000ff0f00720c */ /* 0x000fe20003f05270 */
[----:B----4-:R-:W-:Y:S02]  /*1970*/  IMAD.SHL.U32 R2, R3, 0x2, RZ ;  /* 0x0000000203027824 */ /* 0x010fe400078e00ff */
[----:B---3--:R-:W-:-:S10]  /*1980*/  IMAD.WIDE R12, R20, 0x2, R12 ;  /* 0x00000002140c7825 */ /* 0x008fd400078e020c */
[----:B------:R-:W-:Y:S01]  /*1990*/  @!PT LDS RZ, [RZ] ;  /* 0x00000000fffff984 */ /* 0x000fe20000000800 */
[----:B------:R-:W-:Y:S01]  /*19a0*/  @!PT LDS RZ, [RZ] ;  /* 0x00000000fffff984 */ /* 0x000fe20000000800 */
[----:B------:R-:W-:Y:S01]  /*19b0*/  @!PT LDS RZ, [RZ] ;  /* 0x00000000fffff984 */ /* 0x000fe20000000800 */
[----:B------:R2:W-:Y:S04]  /*19c0*/  LDGSTS.E.BYPASS.LTC128B.128 [R2+0x6100], [R12.64], !P0 ;  /* 0x061000000c027fae */ /* 0x0005e8000c101d46 */
[----:B------:R2:W-:Y:S04]  /*19d0*/  LDGSTS.E.BYPASS.LTC128B.128 [R2+0x8100], [R8.64], !P1 ;  /* 0x0810000008027fae */ /* 0x0005e8000c901d46 */
[----:B------:R2:W-:Y:S02]  /*19e0*/  LDGSTS.E.BYPASS.LTC128B.128 [R2+0xa100], [R6.64], !P6 ;  /* 0x0a10000006027fae */ /* 0x0005e4000f101d46 */
.L_x_999:
[----:B------:R-:W-:Y:S05]  /*19f0*/  BSYNC B0 ;  /* 0x0000000000007941 */ /* 0x000fea0003800000 */
.L_x_998:
[----:B------:R-:W-:Y:S05]  /*1a00*/  BRA.DIV ~URZ, `(.L_x_1000) ;  /* 0x0000edd27f007947 */ /* 0x000fea000b800000 */
[----:B---3--:R3:W1:Y:S04]  /*1a10*/  SHFL.IDX PT, R5, R14, 0x1, 0x1c1f ;  /* 0x003c1f000e057f89 */ /* 0x00866800000e0000 */
[----:B--2-4-:R3:W2:Y:S02]  /*1a20*/  SHFL.IDX PT, R2, R16, 0x1, 0x1c1f ;  /* 0x003c1f0010027f89 */ /* 0x0146a400000e0000 */
.L_x_1034:
[----:B------:R-:W-:Y:S01]  /*1a30*/  IADD3 R3, R10, 0x20, RZ ;  /* 0x000000200a037810 */ /* 0x000fe20007ffe0ff */
[----:B------:R-:W-:Y:S03]  /*1a40*/  BSSY B0, `(.L_x_1001) ;  /* 0x0000017000007945 */ /* 0x000fe60003800000 */
[----:B------:R-:W-:-:S13]  /*1a50*/  ISETP.GE.AND P0, PT, R3, R19, PT ;  /* 0x000000130300720c */ /* 0x000fda0003f06270 */
[----:B------:R-:W-:Y:S05]  /*1a60*/  @P0 BRA `(.L_x_1002) ;  /* 0x0000014000000947 */ /* 0x000fea0003800000 */
[----:B------:R-:W4:Y:S04]  /*1a70*/  LDL R6, [R1+0x60] ;  /* 0x0000600001067983 */ /* 0x000f280000100800 */
[----:B------:R-:W5:Y:S04]  /*1a80*/  LDL R12, [R1+0x5c] ;  /* 0x00005c00010c7983 */ /* 0x000f680000100800 */
[----:B---3--:R-:W3:Y:S04]  /*1a90*/  LDL R11, [R1+0x34] ;  /* 0x00003400010b7983 */ /* 0x008ee80000100800 */
[----:B--2---:R-:W2:Y:S01]  /*1aa0*/  LDL.64 R20, [R1+0x48] ;  /* 0x0000480001147983 */ /* 0x004ea20000100a00 */
[----:B------:R-:W-:Y:S01]  /*1ab0*/  LEA R8, P0, R0, R2, 0x1 ;  /* 0x0000000200087211 */ /* 0x000fe200078008ff */
[----:B-1----:R-:W-:Y:S01]  /*1ac0*/  IMAD.MOV.U32 R13, RZ, RZ, R5 ;  /* 0x000000ffff0d7224 */ /* 0x002fe200078e0005 */
[----:B------:R-:W-:-:S02]  /*1ad0*/  ISETP.NE.AND P1, PT, R17, RZ, PT ;  /* 0x000000ff1100720c */ /* 0x000fc40003f25270 */
[----:B----4-:R-:W-:Y:S02]  /*1ae0*/  LEA.HI.X R9, R0, R5, R6, 0x1, P0 ;  /* 0x0000000500097211 */ /* 0x010fe400000f0c06 */
[----:B------:R-:W-:-:S04]  /*1af0*/  LEA R6, P0, R4, R2, 0x1 ;  /* 0x0000000204067211 */ /* 0x000fc800078008ff */
[----:B-----5:R-:W-:Y:S01]  /*1b00*/  LEA.HI.X R7, R4, R5, R12, 0x1, P0 ;  /* 0x0000000504077211 */ /* 0x020fe200000f0c0c */
[----:B------:R-:W-:Y:S01]  /*1b10*/  IMAD.MOV.U32 R12, RZ, RZ, R2 ;  /* 0x000000ffff0c7224 */ /* 0x000fe200078e0002 */
[----:B------:R-:W-:Y:S01]  /*1b20*/  ISETP.NE.AND P0, PT, R15, RZ, PT ;  /* 0x000000ff0f00720c */ /* 0x000fe20003f05270 */
[----:B---3--:R-:W-:Y:S02]  /*1b30*/  IMAD.SHL.U32 R2, R11, 0x2, RZ ;  /* 0x000000020b027824 */ /* 0x008fe400078e00ff */
[----:B--2---:R-:W-:-:S10]  /*1b40*/  IMAD.WIDE R12, R20, 0x2, R12 ;  /* 0x00000002140c7825 */ /* 0x004fd400078e020c */
[----:B------:R-:W-:Y:S01]  /*1b50*/  @!PT LDS RZ, [RZ] ;  /* 0x00000000fffff984 */ /* 0x000fe20000000800 */
[----:B------:R-:W-:Y:S01]  /*1b60*/  @!PT LDS RZ, [RZ] ;  /* 0x00000000fffff984 */ /* 0x000fe20000000800 */
[----:B------:R-:W-:Y:S01]  /*1b70*/  @!PT LDS RZ, [RZ] ;  /* 0x00000000fffff984 */ /* 0x000fe20000000800 */
[----:B------:R1:W-:Y:S04]  /*1b80*/  LDGSTS.E.BYPASS.LTC128B.128 [R2+0x6900], [R12.64], !P0 ;  /* 0x069000000c027fae */ /* 0x0003e8000c101d46 */
[----:B------:R1:W-:Y:S04]  /*1b90*/  LDGSTS.E.BYPASS.LTC128B.128 [R2+0x8900], [R8.64], !P1 ;  /* 0x0890000008027fae */ /* 0x0003e8000c901d46 */
[----:B------:R1:W-:Y:S02]  /*1ba0*/  LDGSTS.E.BYPASS.LTC128B.128 [R2+0xa900], [R6.64], !P6 ;  /* 0x0a90000006027fae */ /* 0x0003e4000f101d46 */
.L_x_1002:
[----:B------:R-:W-:Y:S05]  /*1bb0*/  BSYNC B0 ;  /* 0x0000000000007941 */ /* 0x000fea0003800000 */
.L_x_1001:
[----:B------:R-:W-:Y:S05]  /*1bc0*/  BRA.DIV ~URZ, `(.L_x_1003) ;  /* 0x0000ece27f007947 */ /* 0x000fea000b800000 */
[----:B-1----:R1:W4:Y:S02]  /*1bd0*/  SHFL.IDX PT, R5, R14, 0x2, 0x1c1f ;  /* 0x005c1f000e057f89 */ /* 0x00232400000e0000 */
.L_x_1035:
[----:B------:R-:W-:Y:S05]  /*1be0*/  BRA.DIV ~URZ, `(.L_x_1004) ;  /* 0x0000ed327f007947 */ /* 0x000fea000b800000 */
[----:B--2---:R2:W1:Y:S02]  /*1bf0*/  SHFL.IDX PT, R2, R16, 0x2, 0x1c1f ;  /* 0x005c1f0010027f89 */ /* 0x00446400000e0000 */
.L_x_1036:
[----:B------:R-:W-:Y:S01]  /*1c00*/  IADD3 R3, R10, 0x40, RZ ;  /* 0x000000400a037810 */ /* 0x000fe20007ffe0ff */
[----:B------:R-:W-:Y:S03]  /*1c10*/  BSSY B0, `(.L_x_1005) ;  /* 0x0000017000007945 */ /* 0x000fe60003800000 */
[----:B------:R-:W-:-:S13]  /*1c20*/  ISETP.GE.AND P0, PT, R3, R19, PT ;  /* 0x000000130300720c */ /* 0x000fda0003f06270 */
[----:B------:R-:W-:Y:S05]  /*1c30*/  @P0 BRA `(.L_x_1006) ;  /* 0x0000014000000947 */ /* 0x000fea0003800000 */
[----:B------:R-:W5:Y:S04]  /*1c40*/  LDL R6, [R1+0x60] ;  /* 0x0000600001067983 */ /* 0x000f680000100800 */
[----:B--2---:R-:W2:Y:S04]  /*1c50*/  LDL R12, [R1+0x5c] ;  /* 0x00005c00010c7983 */ /* 0x004ea80000100800 */
[----:B---3--:R-:W3:Y:S04]  /*1c60*/  LDL R11, [R1+0x34] ;  /* 0x00003400010b7983 */ /* 0x008ee80000100800 */
[----:B----4-:R-:W4:Y:S01]  /*1c70*/  LDL.64 R20, [R1+0x48] ;  /* 0x0000480001147983 */ /* 0x010f220000100a00 */
[----:B-1----:R-:W-:Y:S01]  /*1c80*/  LEA R8, P0, R0, R2, 0x1 ;  /* 0x0000000200087211 */ /* 0x002fe200078008ff */
[----:B------:R-:W-:Y:S01]  /*1c90*/  IMAD.MOV.U32 R13, RZ, RZ, R5 ;  /* 0x000000ffff0d7224 */ /* 0x000fe200078e0005 */
[----:B------:R-:W-:-:S02]  /*1ca0*/  ISETP.NE.AND P1, PT, R17, RZ, PT ;  /* 0x000000ff1100720c */ /* 0x000fc40003f25270 */
[----:B-----5:R-:W-:Y:S02]  /*1cb0*/  LEA.HI.X R9, R0, R5, R6, 0x1, P0 ;  /* 0x0000000500097211 */ /* 0x020fe400000f0c06 */
[----:B------:R-:W-:-:S04]  /*1cc0*/  LEA R6, P0, R4, R2, 0x1 ;  /* 0x0000000204067211 */ /* 0x000fc800078008ff */
[----:B--2---:R-:W-:Y:S01]  /*1cd0*/  LEA.HI.X R7, R4, R5, R12, 0x1, P0 ;  /* 0x0000000504077211 */ /* 0x004fe200000f0c0c */
[----:B------:R-:W-:Y:S01]  /*1ce0*/  IMAD.MOV.U32 R12, RZ, RZ, R2 ;  /* 0x000000ffff0c7224 */ /* 0x000fe200078e0002 */
[----:B------:R-:W-:Y:S01]  /*1cf0*/  ISETP.NE.AND P0, PT, R15, RZ, PT ;  /* 0x000000ff0f00720c */ /* 0x000fe20003f05270 */
[----:B---3--:R-:W-:Y:S02]  /*1d00*/  IMAD.SHL.U32 R2, R11, 0x2, RZ ;  /* 0x000000020b027824 */ /* 0x008fe400078e00ff */
[----:B----4-:R-:W-:-:S10]  /*1d10*/  IMAD.WIDE R12, R20, 0x2, R12 ;  /* 0x00000002140c7825 */ /* 0x010fd400078e020c */
[----:B------:R-:W-:Y:S01]  /*1d20*/  @!PT LDS RZ, [RZ] ;  /* 0x00000000fffff984 */ /* 0x000fe20000000800 */
[----:B------:R-:W-:Y:S01]  /*1d30*/  @!PT LDS RZ, [RZ] ;  /* 0x00000000fffff984 */ /* 0x000fe20000000800 */
[----:B------:R-:W-:Y:S01]  /*1d40*/  @!PT LDS RZ, [RZ] ;  /* 0x00000000fffff984 */ /* 0x000fe20000000800 */
[----:B------:R1:W-:Y:S04]  /*1d50*/  LDGSTS.E.BYPASS.LTC128B.128 [R2+0x7100], [R12.64], !P0 ;  /* 0x071000000c027fae */ /* 0x0003e8000c101d46 */
[----:B------:R1:W-:Y:S04]  /*1d60*/  LDGSTS.E.BYPASS.LTC128B.128 [R2+0x9100], [R8.64], !P1 ;  /* 0x0910000008027fae */ /* 0x0003e8000c901d46 */
[----:B------:R1:W-:Y:S02]  /*1d70*/  LDGSTS.E.BYPASS.LTC128B.128 [R2+0xb100], [R6.64], !P6 ;  /* 0x0b10000006027fae */ /* 0x0003e4000f101d46 */
.L_x_1006:
[----:B------:R-:W-:Y:S05]  /*1d80*/  BSYNC B0 ;  /* 0x0000000000007941 */ /* 0x000fea0003800000 */
.L_x_1005:
[----:B------:R-:W-:Y:S05]  /*1d90*/  BRA.DIV ~URZ, `(.L_x_1007) ;  /* 0x0000ebf27f007947 */ /* 0x000fea000b800000 */
[----:B----4-:R4:W2:Y:S04]  /*1da0*/  SHFL.IDX PT, R5, R14, 0x3, 0x1c1f ;  /* 0x007c1f000e057f89 */ /* 0x0108a800000e0000 */
[----:B-1----:R4:W1:Y:S02]  /*1db0*/  SHFL.IDX PT, R2, R16, 0x3, 0x1c1f ;  /* 0x007c1f0010027f89 */ /* 0x00286400000e0000 */
.L_x_1037:
[----:B------:R-:W5:Y:S04]  /*1dc0*/  LDL R6, [R1+0x60] ;  /* 0x0000600001067983 */ /* 0x000f680000100800 */
[----:B---3--:R-:W3:Y:S04]  /*1dd0*/  LDL R3, [R1+0x5c] ;  /* 0x00005c0001037983 */ /* 0x008ee80000100800 */
[----:B----4-:R-:W4:Y:S04]  /*1de0*/  LDL R13, [R1+0x34] ;  /* 0x00003400010d7983 */ /* 0x010f280000100800 */
[----:B--2---:R-:W2:Y:S01]  /*1df0*/  LDL.64 R160, [R1+0x48] ;  /* 0x0000480001a07983 */ /* 0x004ea20000100a00 */
[----:B------:R-:W-:-:S02]  /*1e00*/  IADD3 R10, R10, 0x60, RZ ;  /* 0x000000600a0a7810 */ /* 0x000fc40007ffe0ff */
[----:B------:R-:W-:Y:S02]  /*1e10*/  P2R R11, PR, RZ, 0x4 ;  /* 0x00000004ff0b7803 */ /* 0x000fe40000000000 */
[----:B------:R-:W-:Y:S02]  /*1e20*/  ISETP.GE.AND P1, PT, R10, R19, PT ;  /* 0x000000130a00720c */ /* 0x000fe40003f26270 */
[----:B------:R-:W-:-:S11]  /*1e30*/  ISETP.NE.AND P2, PT, R15, RZ, PT ;  /* 0x000000ff0f00720c */ /* 0x000fd60003f45270 */
[----:B-1----:R-:W-:-:S04]  /*1e40*/  @!P1 LEA R8, P0, R0, R2, 0x1 ;  /* 0x0000000200089211 */ /* 0x002fc800078008ff */
[----:B-----5:R-:W-:Y:S02]  /*1e50*/  @!P1 LEA.HI.X R9, R0, R5, R6, 0x1, P0 ;  /* 0x0000000500099211 */ /* 0x020fe400000f0c06 */
[----:B------:R-:W-:-:S04]  /*1e60*/  @!P1 LEA R6, P0, R4, R2, 0x1 ;  /* 0x0000000204069211 */ /* 0x000fc800078008ff */
[----:B---3--:R-:W-:Y:S01]  /*1e70*/  @!P1 LEA.HI.X R7, R4, R5, R3, 0x1, P0 ;  /* 0x0000000504079211 */ /* 0x008fe200000f0c03 */
[----:B------:R-:W-:Y:S01]  /*1e80*/  @!P1 IMAD.MOV.U32 R3, RZ, RZ, R5 ;  /* 0x000000ffff039224 */ /* 0x000fe200078e0005 */
[----:B------:R-:W-:Y:S01]  /*1e90*/  ISETP.NE.AND P0, PT, R17, RZ, PT ;  /* 0x000000ff1100720c */ /* 0x000fe20003f05270 */
[----:B----4-:R-:W-:Y:S02]  /*1ea0*/  IMAD.SHL.U32 R145, R13, 0x2, RZ ;  /* 0x000000020d917824 */ /* 0x010fe400078e00ff */
[----:B--2---:R-:W-:-:S05]  /*1eb0*/  @!P1 IMAD.WIDE R2, R160, 0x2, R2 ;  /* 0x00000002a0029825 */ /* 0x004fca00078e0202 */
[----:B------:R-:W-:Y:S01]  /*1ec0*/  @!PT LDS RZ, [RZ] ;  /* 0x00000000fffff984 */ /* 0x000fe20000000800 */
[----:B------:R-:W-:Y:S01]  /*1ed0*/  @!PT LDS RZ, [RZ] ;  /* 0x00000000fffff984 */ /* 0x000fe20000000800 */
[----:B------:R-:W-:Y:S01]  /*1ee0*/  @!PT LDS RZ, [RZ] ;  /* 0x00000000fffff984 */ /* 0x000fe20000000800 */
[----:B------:R1:W-:Y:S01]  /*1ef0*/  @!P1 LDGSTS.E.BYPASS.LTC128B.128 [R145+0x7900], [R2.64], !P2 ;  /* 0x0790000002919fae */ /* 0x0003e2000d101d46 */
[----:B------:R-:W-:-:S04]  /*1f00*/  ISETP.NE.AND P2, PT, R11, RZ, PT ;  /* 0x000000ff0b00720c */ /* 0x000fc80003f45270 */
[----:B------:R1:W-:Y:S04]  /*1f10*/  @!P1 LDGSTS.E.BYPASS.LTC128B.128 [R145+0x9900], [R8.64], !P0 ;  /* 0x0990000008919fae */ /* 0x0003e8000c101d46 */
[----:B------:R1:W-:Y:S04]  /*1f20*/  @!P1 LDGSTS.E.BYPASS.LTC128B.128 [R145+0xb900], [R6.64], !P6 ;  /* 0x0b90000006919fae */ /* 0x0003e8000f101d46 */
[----:B------:R-:W0:Y:S01]  /*1f30*/  LDGDEPBAR ;  /* 0x00000000000079af */ /* 0x000e220000000000 */
[----:B------:R-:W-:Y:S02]  /*1f40*/  WARPSYNC 0xffffffff ;  /* 0xffffffff00007948 */ /* 0x000fe40003800000 */
[----:B------:R-:W2:Y:S04]  /*1f50*/  LDL.64 R162, [R1+0x8] ;  /* 0x0000080001a27983 */ /* 0x000ea80000100a00 */
[----:B------:R-:W3:Y:S04]  /*1f60*/  LDL R147, [R1+0x4] ;  /* 0x0000040001937983 */ /* 0x000ee80000100800 */
[----:B------:R-:W4:Y:S04]  /*1f70*/  S2R R14, SR_TID.X ;  /* 0x00000000000e7919 */ /* 0x000f280000002100 */
[----:B------:R-:W3:Y:S01]  /*1f80*/  LDL R10, [R1+0x18] ;  /* 0x00001800010a7983 */ /* 0x000ee20000100800 */
[----:B-1----:R-:W-:Y:S01]  /*1f90*/  SHF.R.S32.HI R7, RZ, 0x1f, R64 ;  /* 0x0000001fff077819 */ /* 0x002fe20000011440 */
[----:B------:R-:W-:Y:S01]  /*1fa0*/  IMAD.WIDE.U32 R2, R64, c[0x0][0x1e0], RZ ;  /* 0x0000780040027a25 */ /* 0x000fe200078e00ff */
[----:B------:R-:W-:Y:S01]  /*1fb0*/  MOV R146, 0xffffffc0 ;  /* 0xffffffc000927802 */ /* 0x000fe20000000f00 */
[----:B------:R-:W3:Y:S01]  /*1fc0*/  LDL R177, [R1+0x1c] ;  /* 0x00001c0001b17983 */ /* 0x000ee20000100800 */
[----:B------:R-:W-:-:S03]  /*1fd0*/  P2R R19, PR, RZ, 0x4 ;  /* 0x00000004ff137803 */ /* 0x000fc60000000000 */
[----:B------:R1:W5:Y:S01]  /*1fe0*/  LDL R176, [R1] ;  /* 0x0000000001b07983 */ /* 0x0003620000100800 */
[----:B----4-:R-:W-:-:S04]  /*1ff0*/  SHF.R.S32.HI R12, RZ, 0x1f, R14 ;  /* 0x0000001fff0c7819 */ /* 0x010fc8000001140e */
[----:B------:R-:W-:Y:S02]  /*2000*/  LEA.HI R12, R12, R14, RZ, 0x2 ;  /* 0x0000000e0c0c7211 */ /* 0x000fe400078f10ff */
[----:B------:R-:W4:Y:S02]  /*2010*/  LDL.64 R14, [R1+0x10] ;  /* 0x00001000010e7983 */ /* 0x000f240000100a00 */
[----:B------:R-:W-:-:S04]  /*2020*/  SHF.R.S32.HI R12, RZ, 0x2, R12 ;  /* 0x00000002ff0c7819 */ /* 0x000fc8000001140c */
[----:B------:R-:W-:-:S05]  /*2030*/  IADD3 R0, -R12, c[0x0][0x1d0], RZ ;  /* 0x000074000c007a10 */ /* 0x000fca0007ffe1ff */
[----:B------:R-:W-:Y:S02]  /*2040*/  IMAD R0, R64, -0x40, R0 ;  /* 0xffffffc040007824 */ /* 0x000fe400078e0200 */
[----:B------:R-:W-:Y:S01]  /*2050*/  IMAD R4, R7, c[0x0][0x1e0], RZ ;  /* 0x0000780007047a24 */ /* 0x000fe200078e02ff */
[----:B------:R-:W-:Y:S02]  /*2060*/  BAR.SYNC.DEFER_BLOCKING 0x0 ;  /* 0x0000000000007b1d */ /* 0x000fe40000010000 */
[----:B------:R-:W-:Y:S01]  /*2070*/  ISETP.GE.AND P6, PT, R0, 0x1, PT ;  /* 0x000000010000780c */ /* 0x000fe20003fc6270 */
[----:B------:R-:W-:Y:S01]  /*2080*/  IMAD R4, R64, c[0x0][0x1e4], R4 ;  /* 0x0000790040047a24 */ /* 0x000fe200078e0204 */
[----:B------:R-:W-:-:S04]  /*2090*/  ISETP.GE.AND P1, PT, R0, 0x21, PT ;  /* 0x000000210000780c */ /* 0x000fc80003f26270 */
[----:B------:R-:W-:Y:S02]  /*20a0*/  IADD3 R4, R3, R4, RZ ;  /* 0x0000000403047210 */ /* 0x000fe40007ffe0ff */
[----:B------:R-:W-:-:S05]  /*20b0*/  MOV R3, 0x20 ;  /* 0x0000002000037802 */ /* 0x000fca0000000f00 */
[----:B------:R-:W-:Y:S01]  /*20c0*/  @P6 ISETP.GE.AND P5, PT, R160, c[0x0][0x1d4], PT ;  /* 0x00007500a0006a0c */ /* 0x000fe20003fa6270 */
[----:B------:R-:W-:Y:S01]  /*20d0*/  IMAD.WIDE.U32 R8, R3, c[0x0][0x1e0], RZ ;  /* 0x0000780003087a25 */ /* 0x000fe200078e00ff */
[----:B------:R-:W-:-:S03]  /*20e0*/  @P6 SHF.L.U32 R6, R13, 0x1, RZ ;  /* 0x000000010d066819 */ /* 0x000fc600000006ff */
[----:B------:R-:W-:Y:S02]  /*20f0*/  IMAD R3, R3, c[0x0][0x1e4], RZ ;  /* 0x0000790003037a24 */ /* 0x000fe400078e02ff */
[----:B------:R-:W-:Y:S02]  /*2100*/  IMAD R7, R7, c[0x0][0x208], RZ ;  /* 0x0000820007077a24 */ /* 0x000fe400078e02ff */
[----:B------:R-:W-:Y:S01]  /*2110*/  IMAD R144, R64, R146, c[0x0][0x1d0] ;  /* 0x0000740040907624 */ /* 0x000fe200078e0292 */
[----:B--2---:R-:W-:-:S04]  /*2120*/  LEA R0, P0, R2, R162, 0x6 ;  /* 0x000000a202007211 */ /* 0x004fc800078030ff */
[----:B---3--:R-:W-:Y:S02]  /*2130*/  LEA.HI.X R2, R2, R147, R4, 0x6, P0 ;  /* 0x0000009302027211 */ /* 0x008fe400000f3404 */
[----:B------:R-:W-:-:S04]  /*2140*/  @P6 LEA R4, P0, R0, c[0x0][0x1c8], 0x1 ;  /* 0x0000720000046a11 */ /* 0x000fc800078008ff */
[C---:B------:R-:W-:Y:S02]  /*2150*/  @P6 LEA.HI.X R5, R0.reuse, c[0x0][0x1cc], R2, 0x1, P0 ;  /* 0x0000730000056a11 */ /* 0x040fe400000f0c02 */
[----:B------:R-:W-:-:S03]  /*2160*/  @P1 IADD3 R0, P0, R0, R8, RZ ;  /* 0x0000000800001210 */ /* 0x000fc60007f1e0ff */
[----:B------:R-:W-:Y:S01]  /*2170*/  @!PT LDS RZ, [RZ] ;  /* 0x00000000fffff984 */ /* 0x000fe20000000800 */
[----:B------:R-:W-:Y:S01]  /*2180*/  @!PT LDS RZ, [RZ] ;  /* 0x00000000fffff984 */ /* 0x000fe20000000800 */
[----:B------:R-:W-:Y:S01]  /*2190*/  @!PT LDS RZ, [RZ] ;  /* 0x00000000fffff984 */ /* 0x000fe20000000800 */
[----:B------:R2:W-:Y:S01]  /*21a0*/  @P6 LDGSTS.E.BYPASS.LTC128B.128 [R6+0x3100], [R4.64], !P5 ;  /* 0x0310000004066fae */ /* 0x0005e2000e901d46 */
[----:B------:R-:W-:Y:S02]  /*21b0*/  @P1 ISETP.GE.AND P5, PT, R160, c[0x0][0x1d4], PT ;  /* 0x00007500a0001a0c */ /* 0x000fe40003fa6270 */
[----:B------:R-:W-:Y:S01]  /*21c0*/  @P1 IADD3.X R3, R2, R9, R3, P0, !PT ;  /* 0x0000000902031210 */ /* 0x000fe200007fe403 */
[----:B------:R2:W-:Y:S01]  /*21d0*/  @P6 LDGSTS.E.BYPASS.LTC128B.128 [R6+0x4100], [R4.64+0x40], !P4 ;  /* 0x0410004004066fae */ /* 0x0005e2000e101d46 */
[----:B------:R-:W-:-:S03]  /*21e0*/  @P1 LEA R2, P0, R0, c[0x0][0x1c8], 0x1 ;  /* 0x0000720000021a11 */ /* 0x000fc600078008ff */
[----:B------:R2:W-:Y:S01]  /*21f0*/  @P6 LDGSTS.E.BYPASS.LTC128B.128 [R6+0x5100], [R4.64+0x80], !P3 ;  /* 0x0510008004066fae */ /* 0x0005e2000d901d46 */
[----:B------:R-:W-:Y:S02]  /*2200*/  @P1 LEA.HI.X R3, R0, c[0x0][0x1cc], R3, 0x1, P0 ;  /* 0x0000730000031a11 */ /* 0x000fe400000f0c03 */
[----:B------:R-:W-:-:S05]  /*2210*/  @P1 SHF.L.U32 R0, R13, 0x1, RZ ;  /* 0x000000010d001819 */ /* 0x000fca00000006ff */
[----:B------:R4:W-:Y:S04]  /*2220*/  @P1 LDGSTS.E.BYPASS.LTC128B.128 [R0+0x3900], [R2.64], !P5 ;  /* 0x0390000002001fae */ /* 0x0009e8000e901d46 */
[----:B------:R4:W-:Y:S04]  /*2230*/  @P1 LDGSTS.E.BYPASS.LTC128B.128 [R0+0x4900], [R2.64+0x40], !P4 ;  /* 0x0490004002001fae */ /* 0x0009e8000e101d46 */
[----:B------:R4:W-:Y:S04]  /*2240*/  @P1 LDGSTS.E.BYPASS.LTC128B.128 [R0+0x5900], [R2.64+0x80], !P3 ;  /* 0x0590008002001fae */ /* 0x0009e8000d901d46 */
[----:B------:R-:W0:Y:S01]  /*2250*/  LDGDEPBAR ;  /* 0x00000000000079af */ /* 0x000e220000000000 */
[----:B--2---:R-:W-:-:S04]  /*2260*/  IMAD.WIDE.U32 R4, R64, c[0x0][0x208], RZ ;  /* 0x0000820040047a25 */ /* 0x004fc800078e00ff */
[----:B------:R-:W-:Y:S01]  /*2270*/  IMAD R6, R64, c[0x0][0x20c], R7 ;  /* 0x0000830040067a24 */ /* 0x000fe200078e0207 */
[----:B------:R-:W-:-:S04]  /*2280*/  DEPBAR.LE SB0, 0x1 ;  /* 0x000080400000791a */ /* 0x000fc80000000000 */
[----:B------:R-:W-:-:S04]  /*2290*/  DEPBAR.LE SB0, 0x0 ;  /* 0x000080000000791a */ /* 0x000fc80000000000 */
[----:B------:R-:W-:Y:S01]  /*22a0*/  BAR.SYNC.DEFER_BLOCKING 0x0 ;  /* 0x0000000000007b1d */ /* 0x000fe20000010000 */
[----:B----4-:R-:W-:Y:S02]  /*22b0*/  LEA R0, P0, R4, R14, 0x6 ;  /* 0x0000000e04007211 */ /* 0x010fe400078030ff */
[----:B------:R-:W-:-:S04]  /*22c0*/  IADD3 R6, R5, R6, RZ ;  /* 0x0000000605067210 */ /* 0x000fc80007ffe0ff */
[----:B------:R-:W-:Y:S02]  /*22d0*/  LEA.HI.X R4, R4, R10, R6, 0x6, P0 ;  /* 0x0000000a04047211 */ /* 0x000fe400000f3406 */
[----:B------:R-:W-:Y:S02]  /*22e0*/  LEA R2, P0, R0, c[0x0][0x1f8], 0x1 ;  /* 0x00007e0000027a11 */ /* 0x000fe400078008ff */
[----:B------:R-:W-:Y:S02]  /*22f0*/  MOV R6, c[0x0][0x208] ;  /* 0x0000820000067a02 */ /* 0x000fe40000000f00 */
[----:B------:R-:W-:Y:S02]  /*2300*/  LOP3.LUT R5, R18, 0x1, RZ, 0xc0, !PT ;  /* 0x0000000112057812 */ /* 0x000fe400078ec0ff */
[----:B------:R-:W-:Y:S02]  /*2310*/  LEA.HI.X R3, R0, c[0x0][0x1fc], R4, 0x1, P0 ;  /* 0x00007f0000037a11 */ /* 0x000fe400000f0c04 */
[----:B------:R-:W-:-:S02]  /*2320*/  MOV R4, c[0x0][0x20c] ;  /* 0x0000830000047a02 */ /* 0x000fc40000000f00 */
[----:B------:R-:W-:Y:S02]  /*2330*/  LEA R16, P0, R6, R2, 0x6 ;  /* 0x0000000206107211 */ /* 0x000fe400078030ff */
[----:B------:R-:W-:Y:S02]  /*2340*/  ISETP.NE.U32.AND P6, PT, R5, 0x1, PT ;  /* 0x000000010500780c */ /* 0x000fe40003fc5070 */
[----:B------:R-:W-:Y:S01]  /*2350*/  IADD3 R0, -R12, R144, RZ ;  /* 0x000000900c007210 */ /* 0x000fe20007ffe1ff */
[----:B------:R-:W-:Y:S01]  /*2360*/  LDSM.16.M88.4 R20, [R212] ;  /* 0x00000000d414783b */ /* 0x000fe20000000200 */
[----:B------:R-:W-:Y:S02]  /*2370*/  LEA.HI.X R17, R6, R3, R4, 0x6, P0 ;  /* 0x0000000306117211 */ /* 0x000fe400000f3404 */
[----:B------:R-:W-:Y:S01]  /*2380*/  ISETP.LT.OR P0, PT, R0, 0x1, P6 ;  /* 0x000000010000780c */ /* 0x000fe20003701670 */
[----:B------:R-:W2:Y:S01]  /*2390*/  LDSM.16.M88.4 R12, [R215] ;  /* 0x00000000d70c783b */ /* 0x000ea20000000200 */
[----:B------:R-:W-:-:S03]  /*23a0*/  LOP3.LUT P1, RZ, R18, 0x2, RZ, 0xc0, !PT ;  /* 0x0000000212ff7812 */ /* 0x000fc6000782c0ff */
[----:B------:R-:W3:Y:S04]  /*23b0*/  LDSM.16.M88.4 R8, [R215+0x1000] ;  /* 0x00100000d708783b */ /* 0x000ee80000000200 */
[----:B------:R-:W4:Y:S04]  /*23c0*/  LDSM.16.M88.4 R40, [R212+0x400] ;  /* 0x00040000d428783b */ /* 0x000f280000000200 */
[----:B------:R-:W1:Y:S04]  /*23d0*/  LDSM.16.M88.4 R28, [R212+0x800] ;  /* 0x00080000d41c783b */ /* 0x000e680000000200 */
[----:B------:R-:W1:Y:S04]  /*23e0*/  LDSM.16.M88.4 R24, [R212+0xc00] ;  /* 0x000c0000d418783b */ /* 0x000e680000000200 */
[----:B------:R-:W-:Y:S04]  /*23f0*/  LDSM.16.M88.4 R36, [R216] ;  /* 0x00000000d824783b */ /* 0x000fe80000000200 */
[----:B------:R-:W-:Y:S04]  /*2400*/  LDSM.16.M88.4 R4, [R216+0x1000] ;  /* 0x00100000d804783b */ /* 0x000fe80000000200 */
[----:B------:R-:W1:Y:S04]  /*2410*/  LDSM.16.M88.4 R44, [R217] ;  /* 0x00000000d92c783b */ /* 0x000e680000000200 */
[----:B------:R-:W-:Y:S04]  /*2420*/  LDSM.16.M88.4 R68, [R228] ;  /* 0x00000000e444783b */ /* 0x000fe80000000200 */
[----:B------:R-:W-:Y:S04]  /*2430*/  LDSM.16.M88.4 R88, [R227] ;  /* 0x00000000e358783b */ /* 0x000fe80000000200 */
[----:B------:R-:W-:Y:S04]  /*2440*/  LDSM.16.M88.4 R104, [R226] ;  /* 0x00000000e268783b */ /* 0x000fe80000000200 */
[----:B------:R-:W-:Y:S01]  /*2450*/  @!PT LDS RZ, [RZ] ;  /* 0x00000000fffff984 */ /* 0x000fe20000000800 */
[----:B------:R-:W-:Y:S01]  /*2460*/  @!PT LDS RZ, [RZ] ;  /* 0x00000000fffff984 */ /* 0x000fe20000000800 */
[----:B------:R-:W-:Y:S01]  /*2470*/  @!PT LDS RZ, [RZ] ;  /* 0x00000000fffff984 */ /* 0x000fe20000000800 */
[----:B------:R1:W-:Y:S01]  /*2480*/  LDGSTS.E.BYPASS.LTC128B.128 [R145+0x100], [R2.64], !P0 ;  /* 0x0010000002917fae */ /* 0x0003e2000c101d46 */
[----:B------:R-:W-:-:S02]  /*2490*/  ISETP.LT.OR P0, PT, R0, 0x1, !P1 ;  /* 0x000000010000780c */ /* 0x000fc40004f01670 */
[C---:B------:R-:W-:Y:S02]  /*24a0*/  ISETP.LT.OR P6, PT, R0.reuse, 0x21, P6 ;  /* 0x000000210000780c */ /* 0x040fe400037c1670 */
[----:B------:R-:W-:-:S09]  /*24b0*/  ISETP.LT.OR P1, PT, R0, 0x21, !P1 ;  /* 0x000000210000780c */ /* 0x000fd20004f21670 */
[----:B------:R1:W-:Y:S01]  /*24c0*/  LDGSTS.E.BYPASS.LTC128B.128 [R145+0x1100], [R2.64+0x40], !P0 ;  /* 0x0110004002917fae */ /* 0x0003e2000c101d46 */
[----:B------:R-:W-:-:S04]  /*24d0*/  LOP3.LUT P0, RZ, R18, 0x4, RZ, 0xc0, !PT ;  /* 0x0000000412ff7812 */ /* 0x000fc8000780c0ff */
[C---:B------:R-:W-:Y:S02]  /*24e0*/  ISETP.LT.OR P2, PT, R0.reuse, 0x1, !P0 ;  /* 0x000000010000780c */ /* 0x040fe40004741670 */
[----:B------:R-:W-:Y:S01]  /*24f0*/  ISETP.LT.OR P0, PT, R0, 0x21, !P0 ;  /* 0x000000210000780c */ /* 0x000fe20004701670 */
[-C--:B--2---:R-:W-:Y:S10]  /*2500*/  HMMA.16816.F32 R48, R12, R20.reuse, RZ ;  /* 0x000000140c30723c */ /* 0x084ff400000018ff */
[----:B------:R2:W-:Y:S04]  /*2510*/  LDGSTS.E.BYPASS.LTC128B.128 [R145+0x2100], [R2.64+0x80], !P2 ;  /* 0x0210008002917fae */ /* 0x0005e8000d101d46 */
[----:B------:R1:W-:Y:S04]  /*2520*/  LDGSTS.E.BYPASS.LTC128B.128 [R145+0x900], [R16.64], !P6 ;  /* 0x0090000010917fae */ /* 0x0003e8000f101d46 */
[----:B------:R1:W-:Y:S04]  /*2530*/  LDGSTS.E.BYPASS.LTC128B.128 [R145+0x1900], [R16.64+0x40], !P1 ;  /* 0x0190004010917fae */ /* 0x0003e8000c901d46 */
[----:B------:R2:W-:Y:S04]  /*2540*/  LDGSTS.E.BYPASS.LTC128B.128 [R145+0x2900], [R16.64+0x80], !P0 ;  /* 0x0290008010917fae */ /* 0x0005e8000c101d46 */
[----:B------:R-:W-:Y:S04]  /*2550*/  LDSM.16.M88.4 R52, [R212+0x1000] ;  /* 0x00100000d434783b */ /* 0x000fe80000000200 */
[----:B------:R-:W2:Y:S01]  /*2560*/  LDSM.16.M88.4 R32, [R215+0x2000] ;  /* 0x00200000d720783b */ /* 0x000ea20000000200 */
[----:B---3--:R-:W-:Y:S01]  /*2570*/  HMMA.16816.F32 R56, R8, R20, RZ ;  /* 0x000000140838723c */ /* 0x008fe200000018ff */
[----:B------:R-:W-:-:S02]  /*2580*/  ISETP.NE.AND P2, PT, R19, RZ, PT ;  /* 0x000000ff1300720c */ /* 0x000fc40003f45270 */
[----:B------:R-:W0:Y:S05]  /*2590*/  LDGDEPBAR ;  /* 0x00000000000079af */ /* 0x000e2a0000000000 */
[C---:B----4-:R-:W-:Y:S08]  /*25a0*/  HMMA.16816.F32 R100, R8.reuse, R40, RZ ;  /* 0x000000280864723c */ /* 0x050ff000000018ff */
[C---:B-1----:R-:W-:Y:S08]  /*25b0*/  HMMA.16816.F32 R96, R8.reuse, R28, RZ ;  /* 0x0000001c0860723c */ /* 0x042ff000000018ff */
[C---:B------:R-:W-:Y:S08]  /*25c0*/  HMMA.16816.F32 R76, R8.reuse, R24, RZ ;  /* 0x00000018084c723c */ /* 0x040ff000000018ff */
[C---:B------:R-:W-:Y:S08]  /*25d0*/  HMMA.16816.F32 R92, R8.reuse, R22, RZ ;  /* 0x00000016085c723c */ /* 0x040ff000000018ff */
[C---:B------:R-:W-:Y:S08]  /*25e0*/  HMMA.16816.F32 R80, R8.reuse, R42, RZ ;  /* 0x0000002a0850723c */ /* 0x040ff000000018ff */
[C---:B------:R-:W-:Y:S08]  /*25f0*/  HMMA.16816.F32 R72, R8.reuse, R30, RZ ;  /* 0x0000001e0848723c */ /* 0x040ff000000018ff */
[----:B------:R-:W-:Y:S08]  /*2600*/  HMMA.16816.F32 R60, R8, R26, RZ ;  /* 0x0000001a083c723c */ /* 0x000ff000000018ff */
[----:B------:R-:W-:Y:S01]  /*2610*/  HMMA.16816.F32 R8, R36, R44, R48 ;  /* 0x0000002c2408723c */ /* 0x000fe20000001830 */
[----:B------:R-:W-:Y:S07]  /*2620*/  LDSM.16.M88.4 R48, [R221] ;  /* 0x00000000dd30783b */ /* 0x000fee0000000200 */
[C---:B------:R-:W-:Y:S08]  /*2630*/  HMMA.16816.F32 R108, R12.reuse, R28, RZ ;  /* 0x0000001c0c6c723c */ /* 0x040ff000000018ff */
[C---:B------:R-:W-:Y:S01]  /*2640*/  HMMA.16816.F32 R128, R12.reuse, R30, RZ ;  /* 0x0000001e0c80723c */ /* 0x040fe200000018ff */
[----:B------:R-:W1:Y:S07]  /*2650*/  LDSM.16.M88.4 R28, [R215+0x3000] ;  /* 0x00300000d71c783b */ /* 0x000e6e0000000200 */
[C---:B------:R-:W-:Y:S01]  /*2660*/  HMMA.16816.F32 R84, R12.reuse, R22, RZ ;  /* 0x000000160c54723c */ /* 0x040fe200000018ff */
[----:B------:R-:W-:Y:S07]  /*2670*/  LDSM.16.M88.4 R20, [R216+0x3000] ;  /* 0x00300000d814783b */ /* 0x000fee0000000200 */
[C---:B--2---:R-:W-:Y:S08]  /*2680*/  HMMA.16816.F32 R16, R12.reuse, R40, RZ ;  /* 0x000000280c10723c */ /* 0x044ff000000018ff */
[C---:B------:R-:W-:Y:S01]  /*2690*/  HMMA.16816.F32 R116, R12.reuse, R42, RZ ;  /* 0x0000002a0c74723c */ /* 0x040fe200000018ff */
[----:B------:R-:W-:Y:S07]  /*26a0*/  LDSM.16.M88.4 R40, [R225] ;  /* 0x00000000e128783b */ /* 0x000fee0000000200 */
[C---:B------:R-:W-:Y:S08]  /*26b0*/  HMMA.16816.F32 R112, R12.reuse, R24, RZ ;  /* 0x000000180c70723c */ /* 0x040ff000000018ff */
[----:B------:R-:W-:Y:S01]  /*26c0*/  HMMA.16816.F32 R120, R12, R26, RZ ;  /* 0x0000001a0c78723c */ /* 0x000fe200000018ff */
[----:B------:R-:W2:Y:S07]  /*26d0*/  LDSM.16.M88.4 R24, [R216+0x2000] ;  /* 0x00200000d818783b */ /* 0x000eae0000000200 */
[----:B------:R-:W-:Y:S08]  /*26e0*/  HMMA.16816.F32 R12, R4, R44, R56 ;  /* 0x0000002c040c723c */ /* 0x000ff00000001838 */
[----:B------:R-:W-:Y:S08]  /*26f0*/  HMMA.16816.F32 R8, R32, R52, R8 ;  /* 0x000000342008723c */ /* 0x000ff00000001808 */
[C---:B------:R-:W-:Y:S08]  /*2700*/  HMMA.16816.F32 R136, R4.reuse, R88, R96 ;  /* 0x000000580488723c */ /* 0x040ff00000001860 */
[C---:B------:R-:W-:Y:S08]  /*2710*/  HMMA.16816.F32 R148, R4.reuse, R104, R76 ;  /* 0x000000680494723c */ /* 0x040ff0000000184c */
[----:B------:R-:W-:Y:S08]  /*2720*/  HMMA.16816.F32 R92, R4, R46, R92 ;  /* 0x0000002e045c723c */ /* 0x000ff0000000185c */
[C---:B------:R-:W-:Y:S01]  /*2730*/  HMMA.16816.F32 R96, R36.reuse, R68, R16 ;  /* 0x000000442460723c */ /* 0x040fe20000001810 */
[----:B------:R-:W-:Y:S07]  /*2740*/  LDSM.16.M88.4 R16, [R215+0x4000] ;  /* 0x00400000d710783b */ /* 0x000fee0000000200 */
[----:B------:R-:W-:Y:S01]  /*2750*/  HMMA.16816.F32 R76, R36, R46, R84 ;  /* 0x0000002e244c723c */ /* 0x000fe20000001854 */
[----:B------:R-:W3:Y:S07]  /*2760*/  LDSM.16.M88.4 R44, [R212+0x2000] ;  /* 0x00200000d42c783b */ /* 0x000eee0000000200 */
[C---:B------:R-:W-:Y:S08]  /*2770*/  HMMA.16816.F32 R124, R4.reuse, R68, R100 ;  /* 0x00000044047c723c */ /* 0x040ff00000001864 */
[C---:B------:R-:W-:Y:S08]  /*2780*/  HMMA.16816.F32 R132, R4.reuse, R70, R80 ;  /* 0x000000460484723c */ /* 0x040ff00000001850 */
[C---:B------:R-:W-:Y:S08]  /*2790*/  HMMA.16816.F32 R140, R4.reuse, R90, R72 ;  /* 0x0000005a048c723c */ /* 0x040ff00000001848 */
[----:B------:R-:W-:Y:S08]  /*27a0*/  HMMA.16816.F32 R152, R4, R106, R60 ;  /* 0x0000006a0498723c */ /* 0x000ff0000000183c */
[----:B-1----:R-:W-:Y:S01]  /*27b0*/  HMMA.16816.F32 R4, R28, R52, R12 ;  /* 0x000000341c04723c */ /* 0x002fe2000000180c */
[----:B------:R-:W1:Y:S07]  /*27c0*/  LDSM.16.M88.4 R12, [R215+0x5000] ;  /* 0x00500000d70c783b */ /* 0x000e6e0000000200 */
[----:B--2---:R-:W-:Y:S01]  /*27d0*/  HMMA.16816.F32 R56, R24, R40, R8 ;  /* 0x000000281838723c */ /* 0x004fe20000001808 */
[----:B------:R-:W2:Y:S07]  /*27e0*/  LDSM.16.M88.4 R8, [R216+0x4000] ;  /* 0x00400000d808783b */ /* 0x000eae0000000200 */
[----:B------:R-:W-:Y:S08]  /*27f0*/  HMMA.16816.F32 R76, R32, R54, R76 ;  /* 0x00000036204c723c */ /* 0x000ff0000000184c */
[----:B------:R-:W-:Y:S01]  /*2800*/  HMMA.16816.F32 R60, R20, R40, R4 ;  /* 0x00000028143c723c */ /* 0x000fe20000001804 */
[----:B------:R-:W-:Y:S07]  /*2810*/  LDSM.16.M88.4 R4, [R216+0x5000] ;  /* 0x00500000d804783b */ /* 0x000fee0000000200 */
[----:B------:R-:W-:Y:S08]  /*2820*/  HMMA.16816.F32 R80, R28, R54, R92 ;  /* 0x000000361c50723c */ /* 0x000ff0000000185c */
[----:B---3--:R-:W-:Y:S01]  /*2830*/  HMMA.16816.F32 R72, R16, R44, R56 ;  /* 0x0000002c1048723c */ /* 0x008fe20000001838 */
[----:B------:R-:W3:Y:S07]  /*2840*/  LDSM.16.M88.4 R56, [R212+0x1400] ;  /* 0x00140000d438783b */ /* 0x000eee0000000200 */
[----:B------:R-:W-:Y:S08]  /*2850*/  HMMA.16816.F32 R100, R36, R70, R116 ;  /* 0x000000462464723c */ /* 0x000ff00000001874 */
[----:B-1----:R-:W-:Y:S01]  /*2860*/  HMMA.16816.F32 R52, R12, R44, R60 ;  /* 0x0000002c0c34723c */ /* 0x002fe2000000183c */
[----:B------:R-:W1:Y:S07]  /*2870*/  LDSM.16.M88.4 R60, [R224] ;  /* 0x00000000e03c783b */ /* 0x000e6e0000000200 */
[-C--:B------:R-:W-:Y:S08]  /*2880*/  HMMA.16816.F32 R68, R24, R42.reuse, R76 ;  /* 0x0000002a1844723c */ /* 0x080ff0000000184c */
[----:B------:R-:W-:Y:S01]  /*2890*/  HMMA.16816.F32 R76, R20, R42, R80 ;  /* 0x0000002a144c723c */ /* 0x000fe20000001850 */
[----:B------:R-:W4:Y:S07]  /*28a0*/  LDSM.16.M88.4 R40, [R212+0x2400] ;  /* 0x00240000d428783b */ /* 0x000f2e0000000200 */
[----:B--2---:R-:W-:Y:S08]  /*28b0*/  HMMA.16816.F32 R84, R8, R48, R72 ;  /* 0x000000300854723c */ /* 0x004ff00000001848 */
[----:B---3--:R-:W-:Y:S08]  /*28c0*/  HMMA.16816.F32 R72, R32, R56, R96 ;  /* 0x000000382048723c */ /* 0x008ff00000001860 */
[C---:B------:R-:W-:Y:S08]  /*28d0*/  HMMA.16816.F32 R108, R36.reuse, R88, R108 ;  /* 0x00000058246c723c */ /* 0x040ff0000000186c */
[----:B------:R-:W-:Y:S08]  /*28e0*/  HMMA.16816.F32 R128, R36, R90, R128 ;  /* 0x0000005a2480723c */ /* 0x000ff00000001880 */
[----:B------:R-:W-:Y:S08]  /*28f0*/  HMMA.16816.F32 R88, R4, R48, R52 ;  /* 0x000000300458723c */ /* 0x000ff00000001834 */
[-C--:B------:R-:W-:Y:S08]  /*2900*/  HMMA.16816.F32 R52, R16, R46.reuse, R68 ;  /* 0x0000002e1034723c */ /* 0x080ff00000001844 */
[----:B------:R-:W-:Y:S08]  /*2910*/  HMMA.16816.F32 R68, R12, R46, R76 ;  /* 0x0000002e0c44723c */ /* 0x000ff0000000184c */
[C---:B------:R-:W-:Y:S08]  /*2920*/  HMMA.16816.F32 R112, R36.reuse, R104, R112 ;  /* 0x000000682470723c */ /* 0x040ff00000001870 */
[----:B------:R-:W-:Y:S08]  /*2930*/  HMMA.16816.F32 R120, R36, R106, R120 ;  /* 0x0000006a2478723c */ /* 0x000ff00000001878 */
[----:B------:R-:W-:Y:S01]  /*2940*/  HMMA.16816.F32 R36, R28, R56, R124 ;  /* 0x000000381c24723c */ /* 0x000fe2000000187c */
[----:B------:R-:W-:-:S04]  /*2950*/  FMUL.FTZ R0, R84, c[0x0][0x320] ;  /* 0x0000c80054007a20 */ /* 0x000fc80000410000 */
[----:B------:R2:W3:Y:S03]  /*2960*/  MUFU.TANH R156, R0 ;  /* 0x00000000009c7308 */ /* 0x0004e60000002400 */
[----:B-1----:R-:W-:Y:S01]  /*2970*/  HMMA.16816.F32 R72, R24, R60, R72 ;  /* 0x0000003c1848723c */ /* 0x002fe20000001848 */
[----:B--2---:R-:W-:-:S04]  /*2980*/  FMUL.FTZ R0, R85, c[0x0][0x320] ;  /* 0x0000c80055007a20 */ /* 0x004fc80000410000 */
[----:B------:R1:W2:Y:S03]  /*2990*/  MUFU.TANH R126, R0 ;  /* 0x00000000007e7308 */ /* 0x0002a60000002400 */
[----:B------:R-:W-:Y:S08]  /*29a0*/  HMMA.16816.F32 R92, R4, R50, R68 ;  /* 0x00000032045c723c */ /* 0x000ff00000001844 */
[----:B------:R-:W-:Y:S01]  /*29b0*/  HMMA.16816.F32 R68, R32, R58, R100 ;  /* 0x0000003a2044723c */ /* 0x000fe20000001864 */
[----:B-1----:R-:W-:-:S07]  /*29c0*/  FMUL.FTZ R0, R86, c[0x0][0x320] ;  /* 0x0000c80056007a20 */ /* 0x002fce0000410000 */
[----:B------:R-:W-:Y:S01]  /*29d0*/  HMMA.16816.F32 R44, R20, R60, R36 ;  /* 0x0000003c142c723c */ /* 0x000fe20000001824 */
[----:B------:R-:W1:Y:S01]  /*29e0*/  LDSM.16.M88.4 R36, [R220] ;  /* 0x00000000dc24783b */ /* 0x000e620000000200 */
[----:B------:R2:W1:Y:S06]  /*29f0*/  MUFU.TANH R158, R0 ;  /* 0x00000000009e7308 */ /* 0x00046c0000002400 */
[----:B------:R-:W-:Y:S01]  /*2a00*/  HMMA.16816.F32 R80, R8, R50, R52 ;  /* 0x000000320850723c */ /* 0x000fe20000001834 */
[----:B------:R-:W1:Y:S01]  /*2a10*/  LDSM.16.M88.4 R52, [R212+0x1800] ;  /* 0x00180000d434783b */ /* 0x000e620000000200 */
[----:B--2---:R-:W-:-:S06]  /*2a20*/  FMUL.FTZ R0, R87, c[0x0][0x320] ;  /* 0x0000c80057007a20 */ /* 0x004fcc0000410000 */
[----:B------:R-:W-:Y:S01]  /*2a30*/  HMMA.16816.F32 R76, R28, R58, R132 ;  /* 0x0000003a1c4c723c */ /* 0x000fe20000001884 */
[----:B------:R2:W1:Y:S02]  /*2a40*/  MUFU.TANH R157, R0 ;  /* 0x00000000009d7308 */ /* 0x0004640000002400 */
[----:B--2---:R-:W-:-:S06]  /*2a50*/  FMUL.FTZ R0, R88, c[0x0][0x320] ;  /* 0x0000c80058007a20 */ /* 0x004fcc0000410000 */
[----:B------:R2:W1:Y:S01]  /*2a60*/  MUFU.TANH R119, R0 ;  /* 0x0000000000777308 */ /* 0x0004620000002400 */
[----:B----4-:R-:W-:Y:S01]  /*2a70*/  HMMA.16816.F32 R72, R16, R40, R72 ;  /* 0x000000281048723c */ /* 0x010fe20000001848 */
[----:B--2---:R-:W-:-:S06]  /*2a80*/  FMUL.FTZ R0, R89, c[0x0][0x320] ;  /* 0x0000c80059007a20 */ /* 0x004fcc0000410000 */
[----:B------:R2:W4:Y:S01]  /*2a90*/  MUFU.TANH R116, R0 ;  /* 0x0000000000747308 */ /* 0x0005220000002400 */
[----:B------:R-:W-:Y:S01]  /*2aa0*/  HMMA.16816.F32 R56, R24, R62, R68 ;  /* 0x0000003e1838723c */ /* 0x000fe20000001844 */
[----:B--2---:R-:W-:-:S06]  /*2ab0*/  FMUL.FTZ R0, R90, c[0x0][0x320] ;  /* 0x0000c8005a007a20 */ /* 0x004fcc0000410000 */
[----:B------:R2:W1:Y:S01]  /*2ac0*/  MUFU.TANH R118, R0 ;  /* 0x0000000000767308 */ /* 0x0004620000002400 */
[----:B------:R-:W-:Y:S01]  /*2ad0*/  HMMA.16816.F32 R48, R12, R40, R44 ;  /* 0x000000280c30723c */ /* 0x000fe2000000182c */
[----:B------:R-:W1:Y:S01]  /*2ae0*/  LDSM.16.M88.4 R44, [R223] ;  /* 0x00000000df2c783b */ /* 0x000e620000000200 */
[----:B--2---:R-:W-:-:S05]  /*2af0*/  FMUL.FTZ R0, R91, c[0x0][0x320] ;  /* 0x0000c8005b007a20 */ /* 0x004fca0000410000 */
[----:B------:R2:W1:Y:S01]  /*2b00*/  MUFU.TANH R117, R0 ;  /* 0x0000000000757308 */ /* 0x0004620000002400 */
[----:B------:R-:W-:Y:S01]  /*2b10*/  HMMA.16816.F32 R68, R20, R62, R76 ;  /* 0x0000003e1444723c */ /* 0x000fe2000000184c */
[----:B--2---:R-:W-:-:S06]  /*2b20*/  FMUL.FTZ R0, R80, c[0x0][0x320] ;  /* 0x0000c80050007a20 */ /* 0x004fcc0000410000 */
[----:B------:R2:W1:Y:S02]  /*2b30*/  MUFU.TANH R125, R0 ;  /* 0x00000000007d7308 */ /* 0x0004640000002400 */
[----:B--2---:R-:W-:-:S06]  /*2b40*/  FMUL.FTZ R0, R81, c[0x0][0x320] ;  /* 0x0000c80051007a20 */ /* 0x004fcc0000410000 */
[----:B------:R2:W1:Y:S01]  /*2b50*/  MUFU.TANH R124, R0 ;  /* 0x00000000007c7308 */ /* 0x0004620000002400 */
[----:B------:R-:W-:Y:S01]  /*2b60*/  HMMA.16816.F32 R60, R16, R42, R56 ;  /* 0x0000002a103c723c */ /* 0x000fe20000001838 */
[----:B------:R-:W3:Y:S01]  /*2b70*/  LDSM.16.M88.4 R56, [R212+0x2800] ;  /* 0x00280000d438783b */ /* 0x000ee20000000200 */
[----:B--2---:R-:W-:-:S05]  /*2b80*/  FMUL.FTZ R0, R82, c[0x0][0x320] ;  /* 0x0000c80052007a20 */ /* 0x004fca0000410000 */
[----:B------:R2:W2:Y:S01]  /*2b90*/  MUFU.TANH R133, R0 ;  /* 0x0000000000857308 */ /* 0x0004a20000002400 */
[----:B-1----:R-:W-:Y:S01]  /*2ba0*/  HMMA.16816.F32 R84, R4, R36, R48 ;  /* 0x000000240454723c */ /* 0x002fe20000001830 */
[----:B--2---:R-:W-:-:S07]  /*2bb0*/  FMUL.FTZ R0, R83, c[0x0][0x320] ;  /* 0x0000c80053007a20 */ /* 0x004fce0000410000 */
[----:B------:R-:W-:Y:S01]  /*2bc0*/  HMMA.16816.F32 R80, R8, R36, R72 ;  /* 0x000000240850723c */ /* 0x000fe20000001848 */
[----:B------:R1:W2:Y:S07]  /*2bd0*/  MUFU.TANH R132, R0 ;  /* 0x0000000000847308 */ /* 0x0002ae0000002400 */
[----:B------:R-:W-:Y:S01]  /*2be0*/  HMMA.16816.F32 R72, R32, R52, R108 ;  /* 0x000000342048723c */ /* 0x000fe2000000186c */
[----:B-1----:R-:W-:-:S04]  /*2bf0*/  FMUL.FTZ R0, R92, c[0x0][0x320] ;  /* 0x0000c8005c007a20 */ /* 0x002fc80000410000 */
[----:B------:R1:W1:Y:S03]  /*2c00*/  MUFU.TANH R104, R0 ;  /* 0x0000000000687308 */ /* 0x0002660000002400 */
[----:B------:R-:W-:Y:S08]  /*2c10*/  HMMA.16816.F32 R48, R28, R52, R136 ;  /* 0x000000341c30723c */ /* 0x000ff00000001888 */
[----:B------:R-:W-:Y:S01]  /*2c20*/  HMMA.16816.F32 R68, R12, R42, R68 ;  /* 0x0000002a0c44723c */ /* 0x000fe20000001844 */
[----:B-1----:R-:W-:-:S04]  /*2c30*/  FMUL.FTZ R0, R93, c[0x0][0x320] ;  /* 0x0000c8005d007a20 */ /* 0x002fc80000410000 */
[----:B------:R1:W1:Y:S03]  /*2c40*/  MUFU.TANH R100, R0 ;  /* 0x0000000000647308 */ /* 0x0002660000002400 */
        /* <DEDUP_REMOVED lines=14> */
[----:B------:R-:W2:Y:S01]  /*2d30*/  LDSM.16.M88.4 R36, [R212+0x1c00] ;  /* 0x001c0000d424783b */ /* 0x000ea20000000200 */
[----:B-1----:R-:W-:-:S04]  /*2d40*/  FMUL.FTZ R0, R82, c[0x0][0x320] ;  /* 0x0000c80052007a20 */ /* 0x002fc80000410000 */
[----:B------:R1:W1:Y:S02]  /*2d50*/  MUFU.TANH R111, R0 ;  /* 0x00000000006f7308 */ /* 0x0002640000002400 */
[----:B---3--:R-:W-:Y:S01]  /*2d60*/  HMMA.16816.F32 R68, R16, R56, R72 ;  /* 0x000000381044723c */ /* 0x008fe20000001848 */
[----:B-1----:R-:W-:-:S05]  /*2d70*/  FMUL.FTZ R0, R83, c[0x0][0x320] ;  /* 0x0000c80053007a20 */ /* 0x002fca0000410000 */
[----:B------:R1:W3:Y:S02]  /*2d80*/  MUFU.TANH R110, R0 ;  /* 0x00000000006e7308 */ /* 0x0002e40000002400 */
[----:B------:R-:W-:Y:S01]  /*2d90*/  HMMA.16816.F32 R72, R28, R54, R140 ;  /* 0x000000361c48723c */ /* 0x000fe2000000188c */
[----:B------:R-:W2:Y:S01]  /*2da0*/  LDSM.16.M88.4 R52, [R222] ;  /* 0x00000000de34783b */ /* 0x000ea20000000200 */
        /* <DEDUP_REMOVED lines=16> */
[----:B------:R-:W-:Y:S08]  /*2eb0*/  HMMA.16816.F32 R68, R32, R36, R112 ;  /* 0x000000242044723c */ /* 0x000ff00000001870 */
[----:B------:R-:W-:Y:S01]  /*2ec0*/  HMMA.16816.F32 R44, R16, R58, R60 ;  /* 0x0000003a102c723c */ /* 0x000fe2000000183c */
[----:B-1----:R-:W-:-:S07]  /*2ed0*/  FMUL.FTZ R0, R78, c[0x0][0x320] ;  /* 0x0000c8004e007a20 */ /* 0x002fce0000410000 */
[----:B------:R-:W-:Y:S01]  /*2ee0*/  HMMA.16816.F32 R60, R32, R38, R120 ;  /* 0x00000026203c723c */ /* 0x000fe20000001878 */
[----:B------:R-:W-:Y:S01]  /*2ef0*/  LDSM.16.M88.4 R32, [R218] ;  /* 0x00000000da20783b */ /* 0x000fe20000000200 */
[----:B------:R1:W1:Y:S06]  /*2f00*/  MUFU.TANH R105, R0 ;  /* 0x0000000000697308 */ /* 0x00026c0000002400 */
[----:B------:R-:W-:Y:S01]  /*2f10*/  HMMA.16816.F32 R84, R4, R48, R40 ;  /* 0x000000300454723c */ /* 0x000fe20000001828 */
[----:B------:R-:W2:Y:S01]  /*2f20*/  LDSM.16.M88.4 R40, [R212+0x2c00] ;  /* 0x002c0000d428783b */ /* 0x000ea20000000200 */
[----:B------:R-:W-:Y:S01]  /*2f30*/  ISETP.GT.AND P0, PT, R64, R177, PT ;  /* 0x000000b14000720c */ /* 0x000fe20003f04270 */
[----:B------:R-:W-:-:S04]  /*2f40*/  DEPBAR.LE SB0, 0x0 ;  /* 0x000080000000791a */ /* 0x000fc80000000000 */
[----:B-1----:R-:W-:Y:S02]  /*2f50*/  FMUL.FTZ R0, R79, c[0x0][0x320] ;  /* 0x0000c8004f007a20 */ /* 0x002fe40000410000 */
[C---:B------:R-:W-:Y:S08]  /*2f60*/  HMMA.16816.F32 R76, R28.reuse, R36, R148 ;  /* 0x000000241c4c723c */ /* 0x040ff00000001894 */
[----:B------:R-:W-:Y:S01]  /*2f70*/  HMMA.16816.F32 R28, R28, R38, R152 ;  /* 0x000000261c1c723c */ /* 0x000fe20000001898 */
[----:B------:R1:W1:Y:S02]  /*2f80*/  MUFU.TANH R106, R0 ;  /* 0x00000000006a7308 */ /* 0x0002640000002400 */
[----:B-1----:R-:W-:-:S06]  /*2f90*/  FMUL.FTZ R0, R88, c[0x0][0x320] ;  /* 0x0000c80058007a20 */ /* 0x002fcc0000410000 */
[----:B------:R1:W1:Y:S01]  /*2fa0*/  MUFU.TANH R67, R0 ;  /* 0x0000000000437308 */ /* 0x0002620000002400 */
[----:B------:R-:W-:Y:S08]  /*2fb0*/  HMMA.16816.F32 R72, R12, R58, R72 ;  /* 0x0000003a0c48723c */ /* 0x000ff00000001848 */
[----:B------:R-:W-:Y:S01]  /*2fc0*/  HMMA.16816.F32 R56, R24, R52, R68 ;  /* 0x000000341838723c */ /* 0x000fe20000001844 */
[----:B-1----:R-:W-:-:S04]  /*2fd0*/  FMUL.FTZ R0, R89, c[0x0][0x320] ;  /* 0x0000c80059007a20 */ /* 0x002fc80000410000 */
[----:B------:R1:W1:Y:S03]  /*2fe0*/  MUFU.TANH R66, R0 ;  /* 0x0000000000427308 */ /* 0x0002660000002400 */
[----:B------:R-:W-:Y:S08]  /*2ff0*/  HMMA.16816.F32 R68, R20, R52, R76 ;  /* 0x000000341444723c */ /* 0x000ff0000000184c */
[----:B------:R-:W-:Y:S01]  /*3000*/  HMMA.16816.F32 R24, R24, R54, R60 ;  /* 0x000000361818723c */ /* 0x000fe2000000183c */
[----:B-1----:R-:W-:-:S07]  /*3010*/  FMUL.FTZ R0, R90, c[0x0][0x320] ;  /* 0x0000c8005a007a20 */ /* 0x002fce0000410000 */
[----:B------:R-:W-:Y:S01]  /*3020*/  HMMA.16816.F32 R52, R20, R54, R28 ;  /* 0x000000361434723c */ /* 0x000fe2000000181c */
[----:B------:R1:W1:Y:S02]  /*3030*/  MUFU.TANH R88, R0 ;  /* 0x0000000000587308 */ /* 0x0002640000002400 */
[----:B-1----:R-:W-:-:S06]  /*3040*/  FMUL.FTZ R0, R91, c[0x0][0x320] ;  /* 0x0000c8005b007a20 */ /* 0x002fcc0000410000 */
        /* <DEDUP_REMOVED lines=8> */
[----:B------:R1:W1:Y:S02]  /*30d0*/  MUFU.TANH R97, R0 ;  /* 0x0000000000617308 */ /* 0x0002640000002400 */
[----:B-1----:R-:W-:Y:S02]  /*30e0*/  FMUL.FTZ R0, R83, c[0x0][0x320] ;  /* 0x0000c80053007a20 */ /* 0x002fe40000410000 */
[----:B------:R-:W-:Y:S08]  /*30f0*/  HMMA.16816.F32 R80, R8, R50, R44 ;  /* 0x000000320850723c */ /* 0x000ff0000000182c */
[C---:B------:R-:W-:Y:S08]  /*3100*/  HMMA.16816.F32 R44, R16.reuse, R40, R56 ;  /* 0x00000028102c723c */ /* 0x040ff00000001838 */
[----:B------:R-:W-:Y:S01]  /*3110*/  HMMA.16816.F32 R16, R16, R42, R24 ;  /* 0x0000002a1010723c */ /* 0x000fe20000001818 */
[----:B------:R1:W1:Y:S07]  /*3120*/  MUFU.TANH R98, R0 ;  /* 0x0000000000627308 */ /* 0x00026e0000002400 */
[----:B------:R-:W-:Y:S08]  /*3130*/  HMMA.16816.F32 R72, R4, R50, R72 ;  /* 0x000000320448723c */ /* 0x000ff00000001848 */
[----:B------:R-:W-:Y:S01]  /*3140*/  HMMA.16816.F32 R44, R8, R32, R44 ;  /* 0x00000020082c723c */ /* 0x000fe2000000182c */
[----:B-1----:R-:W-:-:S07]  /*3150*/  FMUL.FTZ R0, R84, c[0x0][0x320] ;  /* 0x0000c80054007a20 */ /* 0x002fce0000410000 */
[----:B------:R-:W-:Y:S08]  /*3160*/  HMMA.16816.F32 R20, R4, R32, R36 ;  /* 0x000000200414723c */ /* 0x000ff00000001824 */
[-C--:B------:R-:W-:Y:S08]  /*3170*/  HMMA.16816.F32 R8, R8, R34.reuse, R16 ;  /* 0x000000220808723c */ /* 0x080ff00000001810 */
[----:B------:R-:W-:Y:S01]  /*3180*/  HMMA.16816.F32 R4, R4, R34, R12 ;  /* 0x000000220404723c */ /* 0x000fe2000000180c */
[----:B------:R1:W1:Y:S01]  /*3190*/  MUFU.TANH R49, R0 ;  /* 0x0000000000317308 */ /* 0x0002620000002400 */
[----:B------:R-:W-:-:S02]  /*31a0*/  FMUL.FTZ R81, R81, c[0x0][0x320] ;  /* 0x0000c80051517a20 */ /* 0x000fc40000410000 */
[----:B------:R-:W-:Y:S02]  /*31b0*/  FMUL.FTZ R72, R72, c[0x0][0x320] ;  /* 0x0000c80048487a20 */ /* 0x000fe40000410000 */
[----:B-1----:R-:W-:-:S04]  /*31c0*/  FMUL.FTZ R0, R85, c[0x0][0x320] ;  /* 0x0000c80055007a20 */ /* 0x002fc80000410000 */
[----:B------:R1:W1:Y:S01]  /*31d0*/  MUFU.TANH R48, R0 ;  /* 0x0000000000307308 */ /* 0x0002620000002400 */
[----:B------:R-:W-:Y:S02]  /*31e0*/  FMUL.FTZ R73, R73, c[0x0][0x320] ;  /* 0x0000c80049497a20 */ /* 0x000fe40000410000 */
[----:B------:R-:W-:Y:S02]  /*31f0*/  FMUL.FTZ R74, R74, c[0x0][0x320] ;  /* 0x0000c8004a4a7a20 */ /* 0x000fe40000410000 */
[----:B------:R-:W-:Y:S02]  /*3200*/  FMUL.FTZ R75, R75, c[0x0][0x320] ;  /* 0x0000c8004b4b7a20 */ /* 0x000fe40000410000 */
[----:B------:R-:W-:Y:S02]  /*3210*/  FMUL.FTZ R20, R20, c[0x0][0x320] ;  /* 0x0000c80014147a20 */ /* 0x000fe40000410000 */
[----:B-1----:R-:W-:-:S04]  /*3220*/  FMUL.FTZ R0, R86, c[0x0][0x320] ;  /* 0x0000c80056007a20 */ /* 0x002fc80000410000 */
[----:B------:R1:W1:Y:S01]  /*3230*/  MUFU.TANH R65, R0 ;  /* 0x0000000000417308 */ /* 0x0002620000002400 */
[----:B------:R-:W-:Y:S02]  /*3240*/  FMUL.FTZ R21, R21, c[0x0][0x320] ;  /* 0x0000c80015157a20 */ /* 0x000fe40000410000 */
[----:B------:R-:W-:Y:S02]  /*3250*/  FMUL.FTZ R23, R23, c[0x0][0x320] ;  /* 0x0000c80017177a20 */ /* 0x000fe40000410000 */
[----:B------:R-:W-:Y:S02]  /*3260*/  FMUL.FTZ R8, R8, c[0x0][0x320] ;  /* 0x0000c80008087a20 */ /* 0x000fe40000410000 */
[----:B------:R-:W-:Y:S02]  /*3270*/  FMUL.FTZ R7, R7, c[0x0][0x320] ;  /* 0x0000c80007077a20 */ /* 0x000fe40000410000 */
[----:B------:R-:W-:Y:S02]  /*3280*/  FMUL.FTZ R82, R82, c[0x0][0x320] ;  /* 0x0000c80052527a20 */ /* 0x000fe40000410000 */
[----:B------:R-:W-:-:S02]  /*3290*/  FMUL.FTZ R83, R83, c[0x0][0x320] ;  /* 0x0000c80053537a20 */ /* 0x000fc40000410000 */
[----:B-1----:R-:W-:Y:S02]  /*32a0*/  FMUL.FTZ R0, R87, c[0x0][0x320] ;  /* 0x0000c80057007a20 */ /* 0x002fe40000410000 */
[----:B------:R-:W-:Y:S02]  /*32b0*/  FMUL.FTZ R44, R44, c[0x0][0x320] ;  /* 0x0000c8002c2c7a20 */ /* 0x000fe40000410000 */
[----:B------:R1:W1:Y:S01]  /*32c0*/  MUFU.TANH R50, R0 ;  /* 0x0000000000327308 */ /* 0x0002620000002400 */
[----:B------:R-:W-:Y:S02]  /*32d0*/  FMUL.FTZ R45, R45, c[0x0][0x320] ;  /* 0x0000c8002d2d7a20 */ /* 0x000fe40000410000 */
[----:B------:R-:W-:Y:S02]  /*32e0*/  FMUL.FTZ R46, R46, c[0x0][0x320] ;  /* 0x0000c8002e2e7a20 */ /* 0x000fe40000410000 */
[----:B------:R-:W-:Y:S02]  /*32f0*/  FMUL.FTZ R47, R47, c[0x0][0x320] ;  /* 0x0000c8002f2f7a20 */ /* 0x000fe40000410000 */
[----:B------:R-:W-:-:S02]  /*3300*/  FMUL.FTZ R22, R22, c[0x0][0x320] ;  /* 0x0000c80016167a20 */ /* 0x000fc40000410000 */
[----:B------:R-:W-:Y:S02]  /*3310*/  FMUL.FTZ R9, R9, c[0x0][0x320] ;  /* 0x0000c80009097a20 */ /* 0x000fe40000410000 */
[----:B------:R-:W-:Y:S02]  /*3320*/  FMUL.FTZ R10, R10, c[0x0][0x320] ;  /* 0x0000c8000a0a7a20 */ /* 0x000fe40000410000 */
[----:B------:R-:W-:Y:S02]  /*3330*/  FMUL.FTZ R11, R11, c[0x0][0x320] ;  /* 0x0000c8000b0b7a20 */ /* 0x000fe40000410000 */
[----:B------:R-:W-:Y:S02]  /*3340*/  FMUL.FTZ R4, R4, c[0x0][0x320] ;  /* 0x0000c80004047a20 */ /* 0x000fe40000410000 */
[----:B-1----:R-:W-:Y:S02]  /*3350*/  FMUL.FTZ R0, R80, c[0x0][0x320] ;  /* 0x0000c80050007a20 */ /* 0x002fe40000410000 */
[----:B------:R-:W-:-:S02]  /*3360*/  FMUL.FTZ R5, R5, c[0x0][0x320] ;  /* 0x0000c80005057a20 */ /* 0x000fc40000410000 */
[----:B------:R-:W-:Y:S01]  /*3370*/  FMUL.FTZ R6, R6, c[0x0][0x320] ;  /* 0x0000c80006067a20 */ /* 0x000fe20000410000 */
[----:B------:R1:W1:Y:S08]  /*3380*/  MUFU.TANH R27, R23 ;  /* 0x00000017001b7308 */ /* 0x0002700000002400 */
[----:B------:R1:W1:Y:S08]  /*3390*/  MUFU.TANH R30, R8 ;  /* 0x00000008001e7308 */ /* 0x0002700000002400 */
[----:B------:R1:W1:Y:S08]  /*33a0*/  MUFU.TANH R51, R0 ;  /* 0x0000000000337308 */ /* 0x0002700000002400 */
[----:B------:R-:W1:Y:S08]  /*33b0*/  MUFU.TANH R81, R81 ;  /* 0x0000005100517308 */ /* 0x000e700000002400 */
[----:B------:R1:W1:Y:S08]  /*33c0*/  MUFU.TANH R107, R82 ;  /* 0x00000052006b7308 */ /* 0x0002700000002400 */
[----:B------:R1:W1:Y:S08]  /*33d0*/  MUFU.TANH R101, R83 ;  /* 0x0000005300657308 */ /* 0x0002700000002400 */
[----:B------:R-:W1:Y:S08]  /*33e0*/  MUFU.TANH R72, R72 ;  /* 0x0000004800487308 */ /* 0x000e700000002400 */
[----:B------:R-:W1:Y:S08]  /*33f0*/  MUFU.TANH R73, R73 ;  /* 0x0000004900497308 */ /* 0x000e700000002400 */
[----:B------:R-:W1:Y:S08]  /*3400*/  MUFU.TANH R74, R74 ;  /* 0x0000004a004a7308 */ /* 0x000e700000002400 */
[----:B------:R-:W1:Y:S08]  /*3410*/  MUFU.TANH R75, R75 ;  /* 0x0000004b004b7308 */ /* 0x000e700000002400 */
[----:B------:R1:W1:Y:S08]  /*3420*/  MUFU.TANH R31, R44 ;  /* 0x0000002c001f7308 */ /* 0x0002700000002400 */
[----:B------:R1:W1:Y:S08]  /*3430*/  MUFU.TANH R32, R45 ;  /* 0x0000002d00207308 */ /* 0x0002700000002400 */
[----:B------:R1:W1:Y:S08]  /*3440*/  MUFU.TANH R39, R46 ;  /* 0x0000002e00277308 */ /* 0x0002700000002400 */
[----:B------:R1:W1:Y:S08]  /*3450*/  MUFU.TANH R38, R47 ;  /* 0x0000002f00267308 */ /* 0x0002700000002400 */
[----:B------:R-:W1:Y:S08]  /*3460*/  MUFU.TANH R20, R20 ;  /* 0x0000001400147308 */ /* 0x000e700000002400 */
[----:B------:R-:W1:Y:S08]  /*3470*/  MUFU.TANH R21, R21 ;  /* 0x0000001500157308 */ /* 0x000e700000002400 */
[----:B------:R1:W1:Y:S08]  /*3480*/  MUFU.TANH R28, R22 ;  /* 0x00000016001c7308 */ /* 0x0002700000002400 */
[----:B------:R1:W1:Y:S08]  /*3490*/  MUFU.TANH R29, R9 ;  /* 0x00000009001d7308 */ /* 0x0002700000002400 */
[----:B------:R1:W1:Y:S08]  /*34a0*/  MUFU.TANH R37, R10 ;  /* 0x0000000a00257308 */ /* 0x0002700000002400 */
[----:B------:R1:W1:Y:S08]  /*34b0*/  MUFU.TANH R36, R11 ;  /* 0x0000000b00247308 */ /* 0x0002700000002400 */
[----:B------:R1:W1:Y:S08]  /*34c0*/  MUFU.TANH R12, R4 ;  /* 0x00000004000c7308 */ /* 0x0002700000002400 */
[----:B------:R1:W1:Y:S08]  /*34d0*/  MUFU.TANH R8, R5 ;  /* 0x0000000500087308 */ /* 0x0002700000002400 */
[----:B------:R1:W1:Y:S08]  /*34e0*/  MUFU.TANH R23, R6 ;  /* 0x0000000600177308 */ /* 0x0002700000002400 */
[----:B------:R-:W1:Y:S01]  /*34f0*/  MUFU.TANH R7, R7 ;  /* 0x0000000700077308 */ /* 0x000e620000002400 */
[----:B------:R-:W-:Y:S01]  /*3500*/  BSSY B0, `(.L_x_1008) ;  /* 0x000001b000007945 */ /* 0x000fe20003800000 */
[----:B------:R-:W-:Y:S06]  /*3510*/  BAR.SYNC.DEFER_BLOCKING 0x0 ;  /* 0x0000000000007b1d */ /* 0x000fec0000010000 */
[----:B------:R-:W-:Y:S05]  /*3520*/  @!P0 BRA `(.L_x_1009) ;  /* 0x0000018000008947 */ /* 0x000fea0003800000 */
[----:B-12345:R-:W-:Y:S02]  /*3530*/  IADD3 R0, R176, -0x2, RZ ;  /* 0xfffffffeb0007810 */ /* 0x03efe40007ffe0ff */
[----:B------:R-:W-:-:S02]  /*3540*/  ISETP.GE.AND P5, PT, R160, c[0x0][0x1d4], PT ;  /* 0x00007500a0007a0c */ /* 0x000fc40003fa6270 */
[----:B------:R-:W-:Y:S01]  /*3550*/  SHF.R.S32.HI R2, RZ, 0x1f, R0 ;  /* 0x0000001fff027819 */ /* 0x000fe20000011400 */
[----:B------:R-:W-:-:S04]  /*3560*/  IMAD.WIDE.U32 R4, R0, c[0x0][0x1e0], RZ ;  /* 0x0000780000047a25 */ /* 0x000fc800078e00ff */
[----:B------:R-:W-:-:S04]  /*3570*/  IMAD R2, R2, c[0x0][0x1e0], RZ ;  /* 0x0000780002027a24 */ /* 0x000fc800078e02ff */
[----:B------:R-:W-:Y:S01]  /*3580*/  IMAD R2, R0, c[0x0][0x1e4], R2 ;  /* 0x0000790000027a24 */ /* 0x000fe200078e0202 */
[----:B------:R-:W-:-:S03]  /*3590*/  LEA R0, P1, R4, R162, 0x6 ;  /* 0x000000a204007211 */ /* 0x000fc600078230ff */
[----:B------:R-:W-:Y:S01]  /*35a0*/  IMAD.IADD R3, R5, 0x1, R2 ;  /* 0x0000000105037824 */ /* 0x000fe200078e0202 */
[----:B------:R-:W-:Y:S01]  /*35b0*/  LEA R2, P0, R0, c[0x0][0x1c8], 0x1 ;  /* 0x0000720000027a11 */ /* 0x000fe200078008ff */
[----:B------:R-:W-:-:S03]  /*35c0*/  IMAD.MOV.U32 R5, RZ, RZ, c[0x0][0x1e0] ;  /* 0x00007800ff057624 */ /* 0x000fc600078e00ff */
[----:B------:R-:W-:-:S04]  /*35d0*/  LEA.HI.X R4, R4, R147, R3, 0x6, P1 ;  /* 0x0000009304047211 */ /* 0x000fc800008f3403 */
[----:B------:R-:W-:Y:S01]  /*35e0*/  LEA.HI.X R3, R0, c[0x0][0x1cc], R4, 0x1, P0 ;  /* 0x0000730000037a11 */ /* 0x000fe200000f0c04 */
[----:B------:R-:W-:Y:S01]  /*35f0*/  IMAD.MOV.U32 R0, RZ, RZ, c[0x0][0x1e4] ;  /* 0x00007900ff007624 */ /* 0x000fe200078e00ff */
[----:B------:R-:W-:-:S03]  /*3600*/  LEA R4, P0, R5, R2, 0x6 ;  /* 0x0000000205047211 */ /* 0x000fc600078030ff */
[----:B------:R-:W-:Y:S01]  /*3610*/  @!PT LDS RZ, [RZ] ;  /* 0x00000000fffff984 */ /* 0x000fe20000000800 */
[----:B------:R-:W-:Y:S01]  /*3620*/  @!PT LDS RZ, [RZ] ;  /* 0x00000000fffff984 */ /* 0x000fe20000000800 */
[----:B------:R-:W-:Y:S01]  /*3630*/  @!PT LDS RZ, [RZ] ;  /* 0x00000000fffff984 */ /* 0x000fe20000000800 */
[----:B------:R1:W-:Y:S01]  /*3640*/  LDGSTS.E.BYPASS.LTC128B.128 [R145+0x3100], [R2.64], !P5 ;  /* 0x0310000002917fae */ /* 0x0003e2000e901d46 */
[----:B------:R-:W-:-:S03]  /*3650*/  LEA.HI.X R5, R5, R3, R0, 0x6, P0 ;  /* 0x0000000305057211 */ /* 0x000fc600000f3400 */
[----:B------:R1:W-:Y:S04]  /*3660*/  LDGSTS.E.BYPASS.LTC128B.128 [R145+0x4100], [R2.64+0x40], !P4 ;  /* 0x0410004002917fae */ /* 0x0003e8000e101d46 */
[----:B------:R1:W-:Y:S04]  /*3670*/  LDGSTS.E.BYPASS.LTC128B.128 [R145+0x5100], [R2.64+0x80], !P3 ;  /* 0x0510008002917fae */ /* 0x0003e8000d901d46 */
[----:B------:R1:W-:Y:S04]  /*3680*/  LDGSTS.E.BYPASS.LTC128B.128 [R145+0x3900], [R4.64], !P5 ;  /* 0x0390000004917fae */ /* 0x0003e8000e901d46 */
[----:B------:R1:W-:Y:S04]  /*3690*/  LDGSTS.E.BYPASS.LTC128B.128 [R145+0x4900], [R4.64+0x40], !P4 ;  /* 0x0490004004917fae */ /* 0x0003e8000e101d46 */
[----:B------:R1:W-:Y:S02]  /*36a0*/  LDGSTS.E.BYPASS.LTC128B.128 [R145+0x5900], [R4.64+0x80], !P3 ;  /* 0x0590008004917fae */ /* 0x0003e4000d901d46 */
.L_x_1009:
[----:B--234-:R-:W-:Y:S05]  /*36b0*/  BSYNC B0 ;  /* 0x0000000000007941 */ /* 0x01cfea0003800000 */
.L_x_1008:
[----:B-1----:R-:W2:Y:S04]  /*36c0*/  LDL R0, [R1+0x64] ;  /* 0x0000640001007983 */ /* 0x002ea80000100800 */
[----:B------:R-:W2:Y:S04]  /*36d0*/  LDL R152, [R1+0x54] ;  /* 0x0000540001987983 */ /* 0x000ea80000100800 */
[----:B------:R-:W3:Y:S04]  /*36e0*/  LDL R6, [R1+0x3c] ;  /* 0x00003c0001067983 */ /* 0x000ee80000100800 */
[----:B------:R-:W-:Y:S04]  /*36f0*/  LDSM.16.MT88.4 R52, [R213] ;  /* 0x00000000d534783b */ /* 0x000fe80000004200 */
[----:B------:R-:W-:Y:S04]  /*3700*/  LDSM.16.MT88.4 R112, [R214+0x1000] ;  /* 0x00100000d670783b */ /* 0x000fe80000004200 */
[----:B------:R-:W-:Y:S04]  /*3710*/  LDSM.16.MT88.4 R56, [R214+0x400] ;  /* 0x00040000d638783b */ /* 0x000fe80000004200 */
[----:B------:R-:W-:Y:S04]  /*3720*/  LDSM.16.MT88.4 R60, [R213+0x1400] ;  /* 0x00140000d53c783b */ /* 0x000fe80000004200 */
[----:B------:R-:W-:Y:S04]  /*3730*/  LDSM.16.MT88.4 R68, [R214+0x1400] ;  /* 0x00140000d644783b */ /* 0x000fe80000004200 */
[----:B------:R-:W-:Y:S04]  /*3740*/  LDSM.16.MT88.4 R76, [R213+0x2400] ;  /* 0x00240000d54c783b */ /* 0x000fe80000004200 */
[----:B------:R-:W0:Y:S01]  /*3750*/  LDGDEPBAR ;  /* 0x00000000000079af */ /* 0x000e220000000000 */
[----:B--2---:R-:W-:-:S04]  /*3760*/  IMAD.IADD R2, R0, 0x1, R152 ;  /* 0x0000000100027824 */ /* 0x004fc800078e0298 */
[----:B------:R-:W-:-:S04]  /*3770*/  @P2 IMAD.HI.U32 R0, R2, c[0x0][0x2c8], RZ ;  /* 0x0000b20002002a27 */ /* 0x000fc800078e00ff */
[----:B------:R-:W-:Y:S01]  /*3780*/  IMAD.MOV.U32 R3, RZ, RZ, R2 ;  /* 0x000000ffff037224 */ /* 0x000fe200078e0002 */
[----:B------:R-:W-:Y:S01]  /*3790*/  @P2 SHF.R.U32.HI R3, RZ, c[0x0][0x2cc], R0 ;  /* 0x0000b300ff032a19 */ /* 0x000fe20000011600 */
[----:B------:R-:W-:Y:S04]  /*37a0*/  STL [R1+0x30], R2 ;  /* 0x0000300201007387 */ /* 0x000fe80000100800 */
[----:B------:R-:W1:Y:S01]  /*37b0*/  SHFL.IDX PT, R2, R3, 0x2, 0x1c1f ;  /* 0x005c1f0003027f89 */ /* 0x000e6200000e0000 */
[----:B------:R-:W-:-:S05]  /*37c0*/  IMAD R0, R64, R146, 0x1 ;  /* 0x0000000140007424 */ /* 0x000fca00078e0292 */
[----:B---3--:R-:W-:-:S04]  /*37d0*/  IADD3 R0, -R6, c[0x0][0x1d0], R0 ;  /* 0x0000740006007a10 */ /* 0x008fc80007ffe100 */
[----:B------:R-:W-:Y:S01]  /*37e0*/  IADD3 R5, R0, -c[0x0][0x168], RZ ;  /* 0x80005a0000057a10 */ /* 0x000fe20007ffe0ff */
[----:B------:R-:W-:-:S04]  /*37f0*/  IMAD.IADD R6, R144, 0x1, -R6 ;  /* 0x0000000190067824 */ /* 0x000fc800078e0a06 */
[----:B-1----:R-:W-:-:S05]  /*3800*/  IMAD.IADD R2, R5, 0x1, R2 ;  /* 0x0000000105027824 */ /* 0x002fca00078e0202 */
[----:B------:R-:W-:-:S04]  /*3810*/  IMNMX R2, R6, R2, PT ;  /* 0x0000000206027217 */ /* 0x000fc80003800200 */
[C---:B------:R-:W-:Y:S01]  /*3820*/  ISETP.GT.AND P0, PT, R2.reuse, RZ, PT ;  /* 0x000000ff0200720c */ /* 0x040fe20003f04270 */
[----:B------:R-:W1:Y:S01]  /*3830*/  SHFL.IDX PT, R4, R3, 0x3, 0x1c1f ;  /* 0x007c1f0003047f89 */ /* 0x000e6200000e0000 */
[C---:B------:R-:W-:Y:S02]  /*3840*/  ISETP.GT.AND P6, PT, R2.reuse, 0x1, PT ;  /* 0x000000010200780c */ /* 0x040fe40003fc4270 */
[----:B------:R-:W-:Y:S02]  /*3850*/  FSEL R9, R119, -INF , P0 ;  /* 0xff80000077097808 */ /* 0x000fe40000000000 */
[C---:B------:R-:W-:Y:S02]  /*3860*/  ISETP.GT.AND P1, PT, R2.reuse, 0x8, PT ;  /* 0x000000080200780c */ /* 0x040fe40003f24270 */
[----:B------:R-:W-:Y:S02]  /*3870*/  ISETP.GT.AND P0, PT, R2, 0x9, PT ;  /* 0x000000090200780c */ /* 0x000fe40003f04270 */
[----:B------:R-:W-:-:S02]  /*3880*/  FSEL R10, R116, -INF , P6 ;  /* 0xff800000740a7808 */ /* 0x000fc40003000000 */
[----:B------:R-:W-:Y:S02]  /*3890*/  FSEL R11, R104, -INF , P1 ;  /* 0xff800000680b7808 */ /* 0x000fe40000800000 */
[----:B------:R-:W-:Y:S02]  /*38a0*/  FSEL R13, R100, -INF , P0 ;  /* 0xff800000640d7808 */ /* 0x000fe40000000000 */
[C---:B------:R-:W-:Y:S02]  /*38b0*/  ISETP.GT.AND P6, PT, R2.reuse, 0x10, PT ;  /* 0x000000100200780c */ /* 0x040fe40003fc4270 */
        /* <DEDUP_REMOVED lines=20> */
[----:B------:R-:W-:Y:S01]  /*3a00*/  FMNMX.FTZ R2, R9, R10, !PT ;  /* 0x0000000a09027209 */ /* 0x000fe20007810000 */
[----:B-1----:R-:W-:-:S03]  /*3a10*/  IMAD.IADD R0, R5, 0x1, R4 ;  /* 0x0000000105007824 */ /* 0x002fc600078e0204 */
[----:B------:R-:W-:Y:S02]  /*3a20*/  FMNMX.FTZ R2, R11, R2, !PT ;  /* 0x000000020b027209 */ /* 0x000fe40007810000 */
[----:B------:R-:W-:Y:S02]  /*3a30*/  IMNMX R0, R6, R0, PT ;  /* 0x0000000006007217 */ /* 0x000fe40003800200 */
[----:B------:R-:W-:Y:S02]  /*3a40*/  FMNMX.FTZ R2, R13, R2, !PT ;  /* 0x000000020d027209 */ /* 0x000fe40007810000 */
[----:B------:R-:W-:Y:S02]  /*3a50*/  FSEL R233, R21, -INF , P6 ;  /* 0xff80000015e97808 */ /* 0x000fe40003000000 */
[----:B------:R-:W-:Y:S02]  /*3a60*/  FSEL R234, R12, -INF , P1 ;  /* 0xff8000000cea7808 */ /* 0x000fe40000800000 */
[----:B------:R-:W-:-:S02]  /*3a70*/  ISETP.GT.AND P6, PT, R0, RZ, PT ;  /* 0x000000ff0000720c */ /* 0x000fc40003fc4270 */
[----:B------:R-:W-:Y:S02]  /*3a80*/  ISETP.GT.AND P1, PT, R0, 0x1, PT ;  /* 0x000000010000780c */ /* 0x000fe40003f24270 */
[----:B------:R-:W-:Y:S02]  /*3a90*/  FMNMX.FTZ R2, R18, R2, !PT ;  /* 0x0000000212027209 */ /* 0x000fe40007810000 */
[----:B------:R-:W-:Y:S02]  /*3aa0*/  FSEL R238, R8, -INF , P0 ;  /* 0xff80000008ee7808 */ /* 0x000fe40000000000 */
[----:B------:R-:W-:Y:S02]  /*3ab0*/  ISETP.GT.AND P0, PT, R0, 0x8, PT ;  /* 0x000000080000780c */ /* 0x000fe40003f04270 */
[----:B------:R-:W-:Y:S02]  /*3ac0*/  FSEL R14, R118, -INF , P6 ;  /* 0xff800000760e7808 */ /* 0x000fe40003000000 */
[----:B------:R-:W-:-:S02]  /*3ad0*/  FSEL R15, R117, -INF , P1 ;  /* 0xff800000750f7808 */ /* 0x000fc40000800000 */
[----:B------:R-:W-:Y:S01]  /*3ae0*/  FMNMX.FTZ R2, R19, R2, !PT ;  /* 0x0000000213027209 */ /* 0x000fe20007810000 */
[----:B------:R-:W-:Y:S01]  /*3af0*/  SHFL.IDX PT, R8, R3, RZ, 0x1c1f ;  /* 0x001c1fff03087589 */ /* 0x000fe200000e0000 */
[----:B------:R-:W-:Y:S02]  /*3b00*/  ISETP.GT.AND P1, PT, R0, 0x9, PT ;  /* 0x000000090000780c */ /* 0x000fe40003f24270 */
[----:B------:R-:W-:Y:S01]  /*3b10*/  FSEL R16, R103, -INF , P0 ;  /* 0xff80000067107808 */ /* 0x000fe20000000000 */
[----:B------:R-:W-:Y:S01]  /*3b20*/  LDSM.16.MT88.4 R116, [R213+0x2000] ;  /* 0x00200000d574783b */ /* 0x000fe20000004200 */
[----:B------:R-:W-:Y:S02]  /*3b30*/  FMNMX.FTZ R4, R14, R15, !PT ;  /* 0x0000000f0e047209 */ /* 0x000fe40007810000 */
[----:B------:R-:W-:Y:S02]  /*3b40*/  FMNMX.FTZ R2, R22, R2, !PT ;  /* 0x0000000216027209 */ /* 0x000fe40007810000 */
[----:B------:R-:W-:-:S02]  /*3b50*/  ISETP.GT.AND P0, PT, R0, 0x10, PT ;  /* 0x000000100000780c */ /* 0x000fc40003f04270 */
[----:B------:R-:W-:Y:S02]  /*3b60*/  FSEL R17, R102, -INF , P1 ;  /* 0xff80000066117808 */ /* 0x000fe40000800000 */
[----:B------:R-:W-:Y:S02]  /*3b70*/  FMNMX.FTZ R4, R16, R4, !PT ;  /* 0x0000000410047209 */ /* 0x000fe40007810000 */
[----:B------:R-:W-:Y:S02]  /*3b80*/  FMNMX.FTZ R2, R24, R2, !PT ;  /* 0x0000000218027209 */ /* 0x000fe40007810000 */
[----:B------:R-:W-:Y:S02]  /*3b90*/  ISETP.GT.AND P1, PT, R0, 0x11, PT ;  /* 0x000000110000780c */ /* 0x000fe40003f24270 */
[----:B------:R-:W-:Y:S02]  /*3ba0*/  FSEL R20, R95, -INF , P0 ;  /* 0xff8000005f147808 */ /* 0x000fe40000000000 */
[----:B------:R-:W-:-:S02]  /*3bb0*/  FMNMX.FTZ R4, R17, R4, !PT ;  /* 0x0000000411047209 */ /* 0x000fc40007810000 */
[----:B------:R-:W-:Y:S02]  /*3bc0*/  FMNMX.FTZ R2, R139, R2, !PT ;  /* 0x000000028b027209 */ /* 0x000fe40007810000 */
[----:B------:R-:W-:Y:S02]  /*3bd0*/  ISETP.GT.AND P0, PT, R0, 0x18, PT ;  /* 0x000000180000780c */ /* 0x000fe40003f04270 */
[----:B------:R-:W-:Y:S02]  /*3be0*/  FSEL R21, R93, -INF , P1 ;  /* 0xff8000005d157808 */ /* 0x000fe40000800000 */
[----:B------:R-:W-:Y:S01]  /*3bf0*/  FMNMX.FTZ R4, R20, R4, !PT ;  /* 0x0000000414047209 */ /* 0x000fe20007810000 */
[----:B------:R-:W-:Y:S01]  /*3c00*/  LDSM.16.MT88.4 R92, [R213+0x1000] ;  /* 0x00100000d55c783b */ /* 0x000fe20000004200 */
        /* <DEDUP_REMOVED lines=24> */
[----:B------:R-:W-:Y:S02]  /*3d90*/  FMNMX.FTZ R4, R144, R4, !PT ;  /* 0x0000000490047209 */ /* 0x000fe40007810000 */
[----:B------:R-:W-:Y:S02]  /*3da0*/  FMNMX.FTZ R2, R238, R2, !PT ;  /* 0x00000002ee027209 */ /* 0x000fe40007810000 */
[----:B------:R-:W-:-:S02]  /*3db0*/  ISETP.GT.AND P1, PT, R0, 0x31, PT ;  /* 0x000000310000780c */ /* 0x000fc40003f24270 */
[----:B------:R-:W-:Y:S01]  /*3dc0*/  FSEL R208, R28, -INF , P0 ;  /* 0xff8000001cd07808 */ /* 0x000fe20000000000 */
[----:B------:R-:W1:Y:S01]  /*3dd0*/  SHFL.BFLY PT, R103, R2, 0x2, 0x1f ;  /* 0x0c401f0002677f89 */ /* 0x000e6200000e0000 */
[----:B------:R-:W-:Y:S02]  /*3de0*/  FMNMX.FTZ R4, R147, R4, !PT ;  /* 0x0000000493047209 */ /* 0x000fe40007810000 */
[----:B------:R-:W-:Y:S02]  /*3df0*/  ISETP.GT.AND P0, PT, R0, 0x38, PT ;  /* 0x000000380000780c */ /* 0x000fe40003f04270 */
[----:B------:R-:W-:Y:S02]  /*3e00*/  FSEL R229, R27, -INF , P1 ;  /* 0xff8000001be57808 */ /* 0x000fe40000800000 */
[----:B------:R-:W-:Y:S02]  /*3e10*/  FMNMX.FTZ R4, R208, R4, !PT ;  /* 0x00000004d0047209 */ /* 0x000fe40007810000 */
[----:B------:R-:W-:-:S02]  /*3e20*/  ISETP.GT.AND P1, PT, R0, 0x39, PT ;  /* 0x000000390000780c */ /* 0x000fc40003f24270 */
[----:B------:R-:W-:Y:S02]  /*3e30*/  FSEL R230, R23, -INF , P0 ;  /* 0xff80000017e67808 */ /* 0x000fe40000000000 */
[----:B------:R-:W-:Y:S02]  /*3e40*/  FMNMX.FTZ R0, R229, R4, !PT ;  /* 0x00000004e5007209 */ /* 0x000fe40007810000 */
[----:B------:R-:W-:Y:S02]  /*3e50*/  FSEL R232, R7, -INF , P1 ;  /* 0xff80000007e87808 */ /* 0x000fe40000800000 */
[----:B------:R-:W-:-:S04]  /*3e60*/  FMNMX.FTZ R0, R230, R0, !PT ;  /* 0x00000000e6007209 */ /* 0x000fc80007810000 */
[----:B------:R-:W-:-:S05]  /*3e70*/  FMNMX.FTZ R0, R232, R0, !PT ;  /* 0x00000000e8007209 */ /* 0x000fca0007810000 */
[----:B------:R-:W2:Y:S01]  /*3e80*/  SHFL.BFLY PT, R102, R0, 0x2, 0x1f ;  /* 0x0c401f0000667f89 */ /* 0x000ea200000e0000 */
[----:B-1----:R-:W-:-:S03]  /*3e90*/  FMNMX.FTZ R103, R2, R103, !PT ;  /* 0x0000006702677209 */ /* 0x002fc60007810000 */
[----:B------:R1:W3:Y:S04]  /*3ea0*/  SHFL.IDX PT, R2, R3, 0x1, 0x1c1f ;  /* 0x003c1f0003027f89 */ /* 0x0002e800000e0000 */
[----:B------:R-:W4:Y:S01]  /*3eb0*/  SHFL.BFLY PT, R4, R103, 0x1, 0x1f ;  /* 0x0c201f0067047f89 */ /* 0x000f2200000e0000 */
[----:B--2---:R-:W-:Y:S01]  /*3ec0*/  FMNMX.FTZ R102, R0, R102, !PT ;  /* 0x0000006600667209 */ /* 0x004fe20007810000 */
[----:B-1----:R-:W-:-:S04]  /*3ed0*/  IMAD.IADD R3, R5, 0x1, R8 ;  /* 0x0000000105037824 */ /* 0x002fc800078e0208 */
[----:B------:R-:W1:Y:S01]  /*3ee0*/  SHFL.BFLY PT, R7, R102, 0x1, 0x1f ;  /* 0x0c201f0066077f89 */ /* 0x000e6200000e0000 */
[----:B---3--:R-:W-:Y:S01]  /*3ef0*/  IMAD.IADD R0, R5, 0x1, R2 ;  /* 0x0000000105007824 */ /* 0x008fe200078e0202 */
[----:B------:R-:W-:Y:S02]  /*3f00*/  IMNMX R2, R6, R3, PT ;  /* 0x0000000306027217 */ /* 0x000fe40003800200 */
[----:B----4-:R-:W-:Y:S02]  /*3f10*/  FMNMX.FTZ R103, R103, R4, !PT ;  /* 0x0000000467677209 */ /* 0x010fe40007810000 */
[----:B------:R-:W-:-:S03]  /*3f20*/  ISETP.GT.AND P0, PT, R2, 0x1, PT ;  /* 0x000000010200780c */ /* 0x000fc60003f04270 */
[C---:B------:R-:W-:Y:S01]  /*3f30*/  FMUL.FTZ R12, R103.reuse, c[0x0][0x2d0] ;  /* 0x0000b400670c7a20 */ /* 0x040fe20000410000 */
[----:B------:R-:W-:Y:S02]  /*3f40*/  FSEL R35, R126, -INF , P0 ;  /* 0xff8000007e237808 */ /* 0x000fe40000000000 */
[----:B------:R-:W-:Y:S02]  /*3f50*/  FSETP.NEU.FTZ.AND P0, PT, R103, -INF , PT ;  /* 0xff8000006700780b */ /* 0x000fe40003f1d000 */
[----:B------:R-:W-:Y:S02]  /*3f60*/  ISETP.GT.AND P1, PT, R2, 0x8, PT ;  /* 0x000000080200780c */ /* 0x000fe40003f24270 */
[----:B------:R-:W-:Y:S02]  /*3f70*/  FSEL R12, R12, RZ, P0 ;  /* 0x000000ff0c0c7208 */ /* 0x000fe40000000000 */
[C---:B------:R-:W-:Y:S02]  /*3f80*/  ISETP.GT.AND P0, PT, R2.reuse, 0x11, PT ;  /* 0x000000110200780c */ /* 0x040fe40003f04270 */
[----:B------:R-:W-:Y:S01]  /*3f90*/  FSEL R44, R125, -INF , P1 ;  /* 0xff8000007d2c7808 */ /* 0x000fe20000800000 */
[----:B------:R-:W-:Y:S01]  /*3fa0*/  FFMA.FTZ R3, R9, c[0x0][0x2d0], -R12 ;  /* 0x0000b40009037a23 */ /* 0x000fe2000001080c */
[----:B------:R-:W-:-:S02]  /*3fb0*/  ISETP.GT.AND P6, PT, R2, RZ, PT ;  /* 0x000000ff0200720c */ /* 0x000fc40003fc4270 */
[----:B------:R-:W-:Y:S02]  /*3fc0*/  ISETP.GT.AND P1, PT, R2, 0x10, PT ;  /* 0x000000100200780c */ /* 0x000fe40003f24270 */
[----:B------:R-:W-:Y:S02]  /*3fd0*/  FSEL R47, R108, -INF , P0 ;  /* 0xff8000006c2f7808 */ /* 0x000fe40000000000 */
[----:B------:R-:W-:Y:S01]  /*3fe0*/  ISETP.GT.AND P0, PT, R2, 0x20, PT ;  /* 0x000000200200780c */ /* 0x000fe20003f04270 */
[----:B------:R2:W-:Y:S01]  /*3ff0*/  MUFU.EX2 R179, R3 ;  /* 0x0000000300b37308 */ /* 0x0005e20000000800 */
[----:B------:R-:W-:Y:S02]  /*4000*/  FSEL R34, R156, -INF , P6 ;  /* 0xff8000009c227808 */ /* 0x000fe40003000000 */
[----:B------:R-:W-:Y:S02]  /*4010*/  FSEL R46, R109, -INF , P1 ;  /* 0xff8000006d2e7808 */ /* 0x000fe40000800000 */
[----:B------:R-:W-:-:S02]  /*4020*/  ISETP.GT.AND P6, PT, R2, 0x9, PT ;  /* 0x000000090200780c */ /* 0x000fc40003fc4270 */
[----:B------:R-:W-:Y:S02]  /*4030*/  ISETP.GT.AND P1, PT, R2, 0x18, PT ;  /* 0x000000180200780c */ /* 0x000fe40003f24270 */
[----:B-1----:R-:W-:Y:S02]  /*4040*/  FMNMX.FTZ R102, R102, R7, !PT ;  /* 0x0000000766667209 */ /* 0x002fe40007810000 */
[----:B------:R-:W-:Y:S02]  /*4050*/  FSEL R100, R91, -INF , P0 ;  /* 0xff8000005b647808 */ /* 0x000fe40000000000 */
[----:B------:R-:W-:Y:S01]  /*4060*/  ISETP.GT.AND P0, PT, R2, 0x29, PT ;  /* 0x000000290200780c */ /* 0x000fe20003f04270 */
[--C-:B--2---:R-:W-:Y:S01]  /*4070*/  FFMA.FTZ R3, R10, c[0x0][0x2d0], -R12.reuse ;  /* 0x0000b4000a037a23 */ /* 0x104fe2000001080c */
[----:B------:R-:W-:Y:S02]  /*4080*/  FSEL R45, R124, -INF , P6 ;  /* 0xff8000007c2d7808 */ /* 0x000fe40003000000 */
[----:B------:R-:W-:Y:S01]  /*4090*/  FSEL R49, R99, -INF , P1 ;  /* 0xff80000063317808 */ /* 0x000fe20000800000 */
[----:B------:R1:W2:Y:S01]  /*40a0*/  MUFU.EX2 R159, R3 ;  /* 0x00000003009f7308 */ /* 0x0002a20000000800 */
[C---:B------:R-:W-:Y:S01]  /*40b0*/  ISETP.GT.AND P6, PT, R2.reuse, 0x19, PT ;  /* 0x000000190200780c */ /* 0x040fe20003fc4270 */
[----:B------:R-:W-:Y:S01]  /*40c0*/  FFMA.FTZ R4, R11, c[0x0][0x2d0], -R12 ;  /* 0x0000b4000b047a23 */ /* 0x000fe2000001080c */
[----:B------:R-:W-:Y:S01]  /*40d0*/  ISETP.GT.AND P1, PT, R2, 0x21, PT ;  /* 0x000000210200780c */ /* 0x000fe20003f24270 */
[----:B------:R-:W-:Y:S01]  /*40e0*/  LDSM.16.MT88.4 R124, [R214+0x2000] ;  /* 0x00200000d67c783b */ /* 0x000fe20000004200 */
[----:B------:R-:W-:-:S02]  /*40f0*/  FSEL R143, R81, -INF , P0 ;  /* 0xff800000518f7808 */ /* 0x000fc40000000000 */
[----:B------:R-:W-:Y:S02]  /*4100*/  FSETP.NEU.FTZ.AND P0, PT, R102, -INF , PT ;  /* 0xff8000006600780b */ /* 0x000fe40003f1d000 */
[----:B------:R-:W-:Y:S01]  /*4110*/  FSEL R50, R96, -INF , P6 ;  /* 0xff80000060327808 */ /* 0x000fe20003000000 */
[----:B-1----:R-:W-:Y:S01]  /*4120*/  FMUL.FTZ R3, R102, c[0x0][0x2d0] ;  /* 0x0000b40066037a20 */ /* 0x002fe20000410000 */
[----:B------:R-:W-:Y:S01]  /*4130*/  FSEL R137, R90, -INF , P1 ;  /* 0xff8000005a897808 */ /* 0x000fe20000800000 */
[----:B------:R1:W-:Y:S01]  /*4140*/  MUFU.EX2 R252, R4 ;  /* 0x0000000400fc7308 */ /* 0x0003e20000000800 */
[C---:B------:R-:W-:Y:S01]  /*4150*/  ISETP.GT.AND P6, PT, R2.reuse, 0x28, PT ;  /* 0x000000280200780c */ /* 0x040fe20003fc4270 */
[----:B------:R-:W-:Y:S01]  /*4160*/  LDSM.16.MT88.4 R80, [R214] ;  /* 0x00000000d650783b */ /* 0x000fe20000004200 */
[----:B------:R-:W-:Y:S02]  /*4170*/  ISETP.GT.AND P1, PT, R2, 0x30, PT ;  /* 0x000000300200780c */ /* 0x000fe40003f24270 */
[----:B------:R-:W-:Y:S01]  /*4180*/  FSEL R3, R3, RZ, P0 ;  /* 0x000000ff03037208 */ /* 0x000fe20000000000 */
[----:B------:R-:W-:Y:S01]  /*4190*/  LDSM.16.MT88.4 R88, [R214+0x2400] ;  /* 0x00240000d658783b */ /* 0x000fe20000004200 */
[----:B------:R-:W-:-:S02]  /*41a0*/  FSEL R140, R51, -INF , P6 ;  /* 0xff800000338c7808 */ /* 0x000fc40003000000 */
[----:B------:R-:W-:Y:S02]  /*41b0*/  FSEL R199, R31, -INF , P1 ;  /* 0xff8000001fc77808 */ /* 0x000fe40000800000 */
[C---:B------:R-:W-:Y:S02]  /*41c0*/  ISETP.GT.AND P6, PT, R2.reuse, 0x31, PT ;  /* 0x000000310200780c */ /* 0x040fe40003fc4270 */
[C---:B------:R-:W-:Y:S02]  /*41d0*/  ISETP.GT.AND P1, PT, R2.reuse, 0x38, PT ;  /* 0x000000380200780c */ /* 0x040fe40003f24270 */
[----:B------:R-:W-:Y:S01]  /*41e0*/  ISETP.GT.AND P0, PT, R2, 0x39, PT ;  /* 0x000000390200780c */ /* 0x000fe20003f04270 */
[--C-:B------:R-:W-:Y:S02]  /*41f0*/  FFMA.FTZ R2, R14, c[0x0][0x2d0], -R3.reuse ;  /* 0x0000b4000e027a23 */ /* 0x100fe40000010803 */
[----:B-1----:R-:W-:Y:S02]  /*4200*/  FFMA.FTZ R4, R13, c[0x0][0x2d0], -R12 ;  /* 0x0000b4000d047a23 */ /* 0x002fe4000001080c */
[----:B------:R1:W-:Y:S08]  /*4210*/  MUFU.EX2 R251, R2 ;  /* 0x0000000200fb7308 */ /* 0x0003f00000000800 */
[----:B------:R3:W4:Y:S01]  /*4220*/  MUFU.EX2 R178, R4 ;  /* 0x0000000400b27308 */ /* 0x0007220000000800 */
[----:B-1----:R-:W-:-:S07]  /*4230*/  FFMA.FTZ R2, R15, c[0x0][0x2d0], -R3 ;  /* 0x0000b4000f027a23 */ /* 0x002fce0000010803 */
[----:B------:R1:W1:Y:S01]  /*4240*/  MUFU.EX2 R249, R2 ;  /* 0x0000000200f97308 */ /* 0x0002620000000800 */
[----:B---3--:R-:W-:Y:S02]  /*4250*/  FMNMX.FTZ R4, R34, R35, !PT ;  /* 0x0000002322047209 */ /* 0x008fe40007810000 */
[----:B------:R-:W-:Y:S02]  /*4260*/  IMNMX R0, R6, R0, PT ;  /* 0x0000000006007217 */ /* 0x000fe40003800200 */
[----:B------:R-:W-:Y:S02]  /*4270*/  FSEL R196, R32, -INF , P6 ;  /* 0xff80000020c47808 */ /* 0x000fe40003000000 */
[----:B-1----:R-:W-:Y:S01]  /*4280*/  FMNMX.FTZ R2, R44, R4, !PT ;  /* 0x000000042c027209 */ /* 0x002fe20007810000 */
[----:B------:R-:W-:-:S03]  /*4290*/  FFMA.FTZ R4, R16, c[0x0][0x2d0], -R3 ;  /* 0x0000b40010047a23 */ /* 0x000fc60000010803 */
[----:B------:R-:W-:Y:S02]  /*42a0*/  FMNMX.FTZ R2, R45, R2, !PT ;  /* 0x000000022d027209 */ /* 0x000fe40007810000 */
[----:B------:R-:W-:Y:S02]  /*42b0*/  FSEL R206, R30, -INF , P1 ;  /* 0xff8000001ece7808 */ /* 0x000fe40000800000 */
[C---:B------:R-:W-:Y:S02]  /*42c0*/  ISETP.GT.AND P6, PT, R0.reuse, RZ, PT ;  /* 0x000000ff0000720c */ /* 0x040fe40003fc4270 */
[----:B------:R-:W-:Y:S02]  /*42d0*/  ISETP.GT.AND P1, PT, R0, 0x1, PT ;  /* 0x000000010000780c */ /* 0x000fe40003f24270 */
[----:B------:R-:W-:Y:S01]  /*42e0*/  FMNMX.FTZ R2, R46, R2, !PT ;  /* 0x000000022e027209 */ /* 0x000fe20007810000 */
[----:B------:R1:W-:Y:S01]  /*42f0*/  MUFU.EX2 R248, R4 ;  /* 0x0000000400f87308 */ /* 0x0003e20000000800 */
[----:B------:R-:W-:-:S02]  /*4300*/  FSEL R210, R29, -INF , P0 ;  /* 0xff8000001dd27808 */ /* 0x000fc40000000000 */
[----:B------:R-:W-:Y:S02]  /*4310*/  ISETP.GT.AND P0, PT, R0, 0x8, PT ;  /* 0x000000080000780c */ /* 0x000fe40003f04270 */
[----:B------:R-:W-:Y:S02]  /*4320*/  FSEL R33, R158, -INF , P6 ;  /* 0xff8000009e217808 */ /* 0x000fe40003000000 */
[----:B------:R-:W-:Y:S02]  /*4330*/  FSEL R32, R157, -INF , P1 ;  /* 0xff8000009d207808 */ /* 0x000fe40000800000 */
[----:B------:R-:W-:Y:S02]  /*4340*/  FMNMX.FTZ R2, R47, R2, !PT ;  /* 0x000000022f027209 */ /* 0x000fe40007810000 */
[----:B------:R-:W-:Y:S01]  /*4350*/  ISETP.GT.AND P6, PT, R0, 0x9, PT ;  /* 0x000000090000780c */ /* 0x000fe20003fc4270 */
[----:B-1----:R-:W-:Y:S01]  /*4360*/  FFMA.FTZ R4, R17, c[0x0][0x2d0], -R3 ;  /* 0x0000b40011047a23 */ /* 0x002fe20000010803 */
[----:B------:R-:W-:-:S02]  /*4370*/  FSEL R15, R133, -INF , P0 ;  /* 0xff800000850f7808 */ /* 0x000fc40000000000 */
[----:B------:R-:W-:Y:S01]  /*4380*/  FMNMX.FTZ R2, R49, R2, !PT ;  /* 0x0000000231027209 */ /* 0x000fe20007810000 */
[----:B------:R1:W3:Y:S01]  /*4390*/  MUFU.EX2 R250, R4 ;  /* 0x0000000400fa7308 */ /* 0x0002e20000000800 */
[----:B------:R-:W-:Y:S02]  /*43a0*/  ISETP.GT.AND P1, PT, R0, 0x10, PT ;  /* 0x000000100000780c */ /* 0x000fe40003f24270 */
[----:B------:R-:W-:Y:S02]  /*43b0*/  FSEL R14, R132, -INF , P6 ;  /* 0xff800000840e7808 */ /* 0x000fe40003000000 */
[----:B------:R-:W-:Y:S02]  /*43c0*/  FMNMX.FTZ R2, R50, R2, !PT ;  /* 0x0000000232027209 */ /* 0x000fe40007810000 */
[----:B------:R-:W-:Y:S02]  /*43d0*/  ISETP.GT.AND P0, PT, R0, 0x11, PT ;  /* 0x000000110000780c */ /* 0x000fe40003f04270 */
[----:B-1----:R-:W-:-:S04]  /*43e0*/  FMNMX.FTZ R4, R33, R32, !PT ;  /* 0x0000002021047209 */ /* 0x002fc80007810000 */
[----:B------:R-:W-:Y:S02]  /*43f0*/  FMNMX.FTZ R4, R15, R4, !PT ;  /* 0x000000040f047209 */ /* 0x000fe40007810000 */
[----:B------:R-:W-:Y:S02]  /*4400*/  FSEL R48, R111, -INF , P1 ;  /* 0xff8000006f307808 */ /* 0x000fe40000800000 */
[----:B------:R-:W-:Y:S02]  /*4410*/  FMNMX.FTZ R4, R14, R4, !PT ;  /* 0x000000040e047209 */ /* 0x000fe40007810000 */
[----:B------:R-:W-:Y:S02]  /*4420*/  FMNMX.FTZ R2, R100, R2, !PT ;  /* 0x0000000264027209 */ /* 0x000fe40007810000 */
[----:B------:R-:W-:Y:S02]  /*4430*/  ISETP.GT.AND P6, PT, R0, 0x18, PT ;  /* 0x000000180000780c */ /* 0x000fe40003fc4270 */
[----:B------:R-:W-:-:S02]  /*4440*/  FSEL R72, R110, -INF , P0 ;  /* 0xff8000006e487808 */ /* 0x000fc40000000000 */
[----:B------:R-:W-:Y:S02]  /*4450*/  FMNMX.FTZ R2, R137, R2, !PT ;  /* 0x0000000289027209 */ /* 0x000fe40007810000 */
[----:B------:R-:W-:Y:S02]  /*4460*/  FMNMX.FTZ R4, R48, R4, !PT ;  /* 0x0000000430047209 */ /* 0x000fe40007810000 */
[----:B------:R-:W-:Y:S02]  /*4470*/  ISETP.GT.AND P1, PT, R0, 0x19, PT ;  /* 0x000000190000780c */ /* 0x000fe40003f24270 */
[----:B------:R-:W-:Y:S02]  /*4480*/  FSEL R73, R105, -INF , P6 ;  /* 0xff80000069497808 */ /* 0x000fe40003000000 */
[----:B------:R-:W-:Y:S02]  /*4490*/  FMNMX.FTZ R2, R140, R2, !PT ;  /* 0x000000028c027209 */ /* 0x000fe40007810000 */
[----:B------:R-:W-:-:S02]  /*44a0*/  FMNMX.FTZ R4, R72, R4, !PT ;  /* 0x0000000448047209 */ /* 0x000fc40007810000 */
[----:B------:R-:W-:Y:S02]  /*44b0*/  ISETP.GT.AND P0, PT, R0, 0x20, PT ;  /* 0x000000200000780c */ /* 0x000fe40003f04270 */
        /* <DEDUP_REMOVED lines=9> */
[----:B------:R-:W-:Y:S01]  /*4550*/  FMNMX.FTZ R4, R196, R2, !PT ;  /* 0x00000002c4047209 */ /* 0x000fe20007810000 */
[----:B------:R-:W-:Y:S01]  /*4560*/  FFMA.FTZ R2, R18, c[0x0][0x2d0], -R12 ;  /* 0x0000b40012027a23 */ /* 0x000fe2000001080c */
[----:B------:R-:W-:-:S02]  /*4570*/  FMNMX.FTZ R5, R106, R5, !PT ;  /* 0x000000056a057209 */ /* 0x000fc40007810000 */
[----:B------:R-:W-:Y:S01]  /*4580*/  ISETP.GT.AND P0, PT, R0, 0x29, PT ;  /* 0x000000290000780c */ /* 0x000fe20003f04270 */
[----:B------:R1:W-:Y:S01]  /*4590*/  MUFU.EX2 R245, R2 ;  /* 0x0000000200f57308 */ /* 0x0003e20000000800 */
[----:B------:R-:W-:Y:S02]  /*45a0*/  FSEL R107, R107, -INF , P1 ;  /* 0xff8000006b6b7808 */ /* 0x000fe40000800000 */
[----:B------:R-:W-:Y:S02]  /*45b0*/  FMNMX.FTZ R5, R136, R5, !PT ;  /* 0x0000000588057209 */ /* 0x000fe40007810000 */
[----:B------:R-:W-:Y:S02]  /*45c0*/  ISETP.GT.AND P6, PT, R0, 0x30, PT ;  /* 0x000000300000780c */ /* 0x000fe40003fc4270 */
[----:B------:R-:W-:Y:S02]  /*45d0*/  FSEL R101, R101, -INF , P0 ;  /* 0xff80000065657808 */ /* 0x000fe40000000000 */
[----:B------:R-:W-:-:S02]  /*45e0*/  FMNMX.FTZ R5, R107, R5, !PT ;  /* 0x000000056b057209 */ /* 0x000fc40007810000 */
[----:B------:R-:W-:Y:S01]  /*45f0*/  FMNMX.FTZ R4, R206, R4, !PT ;  /* 0x00000004ce047209 */ /* 0x000fe20007810000 */
[----:B-1----:R-:W-:Y:S01]  /*4600*/  FFMA.FTZ R2, R19, c[0x0][0x2d0], -R12 ;  /* 0x0000b40013027a23 */ /* 0x002fe2000001080c */
[----:B------:R-:W-:-:S03]  /*4610*/  ISETP.GT.AND P1, PT, R0, 0x31, PT ;  /* 0x000000310000780c */ /* 0x000fc60003f24270 */
[----:B------:R1:W1:Y:S01]  /*4620*/  MUFU.EX2 R247, R2 ;  /* 0x0000000200f77308 */ /* 0x0002620000000800 */
[----:B------:R-:W-:Y:S02]  /*4630*/  FSEL R195, R39, -INF , P6 ;  /* 0xff80000027c37808 */ /* 0x000fe40003000000 */
[----:B------:R-:W-:Y:S02]  /*4640*/  FMNMX.FTZ R5, R101, R5, !PT ;  /* 0x0000000565057209 */ /* 0x000fe40007810000 */
[----:B------:R-:W-:Y:S02]  /*4650*/  FMNMX.FTZ R4, R210, R4, !PT ;  /* 0x00000004d2047209 */ /* 0x000fe40007810000 */
[----:B------:R-:W-:Y:S02]  /*4660*/  ISETP.GT.AND P0, PT, R0, 0x38, PT ;  /* 0x000000380000780c */ /* 0x000fe40003f04270 */
[----:B------:R-:W-:Y:S01]  /*4670*/  FSEL R197, R38, -INF , P1 ;  /* 0xff80000026c57808 */ /* 0x000fe20000800000 */
[----:B-1----:R-:W-:-:S04]  /*4680*/  FFMA.FTZ R2, R22, c[0x0][0x2d0], -R12 ;  /* 0x0000b40016027a23 */ /* 0x002fc8000001080c */
[----:B------:R1:W-:Y:S01]  /*4690*/  MUFU.EX2 R246, R2 ;  /* 0x0000000200f67308 */ /* 0x0003e20000000800 */
[----:B------:R-:W2:Y:S01]  /*46a0*/  SHFL.BFLY PT, R6, R4, 0x2, 0x1f ;  /* 0x0c401f0004067f89 */ /* 0x000ea200000e0000 */
[----:B------:R-:W-:Y:S02]  /*46b0*/  ISETP.GT.AND P1, PT, R0, 0x39, PT ;  /* 0x000000390000780c */ /* 0x000fe40003f24270 */
[----:B------:R-:W-:Y:S02]  /*46c0*/  FSEL R198, R37, -INF , P0 ;  /* 0xff80000025c67808 */ /* 0x000fe40000000000 */
[----:B------:R-:W-:Y:S02]  /*46d0*/  FSEL R201, R36, -INF , P1 ;  /* 0xff80000024c97808 */ /* 0x000fe40000800000 */
[----:B-1----:R-:W-:-:S04]  /*46e0*/  FMNMX.FTZ R2, R195, R5, !PT ;  /* 0x00000005c3027209 */ /* 0x002fc80007810000 */
[----:B------:R-:W-:-:S04]  /*46f0*/  FMNMX.FTZ R2, R197, R2, !PT ;  /* 0x00000002c5027209 */ /* 0x000fc80007810000 */
[----:B------:R-:W-:-:S04]  /*4700*/  FMNMX.FTZ R2, R198, R2, !PT ;  /* 0x00000002c6027209 */ /* 0x000fc80007810000 */
[----:B------:R-:W-:Y:S01]  /*4710*/  FMNMX.FTZ R2, R201, R2, !PT ;  /* 0x00000002c9027209 */ /* 0x000fe20007810000 */
[----:B------:R-:W-:-:S04]  /*4720*/  FFMA.FTZ R0, R24, c[0x0][0x2d0], -R12 ;  /* 0x0000b40018007a23 */ /* 0x000fc8000001080c */
[----:B------:R-:W1:Y:S01]  /*4730*/  SHFL.BFLY PT, R5, R2, 0x2, 0x1f ;  /* 0x0c401f0002057f89 */ /* 0x000e6200000e0000 */
[----:B------:R2:W-:Y:S02]  /*4740*/  MUFU.EX2 R244, R0 ;  /* 0x0000000000f47308 */ /* 0x0005e40000000800 */
[----:B--2---:R-:W-:-:S06]  /*4750*/  FFMA.FTZ R0, R20, c[0x0][0x2d0], -R3 ;  /* 0x0000b40014007a23 */ /* 0x004fcc0000010803 */
[----:B------:R2:W-:Y:S02]  /*4760*/  MUFU.EX2 R240, R0 ;  /* 0x0000000000f07308 */ /* 0x0005e40000000800 */
[----:B--2---:R-:W-:-:S05]  /*4770*/  FMNMX.FTZ R0, R4, R6, !PT ;  /* 0x0000000604007209 */ /* 0x004fca0007810000 */
[----:B------:R-:W2:Y:S01]  /*4780*/  SHFL.BFLY PT, R6, R0, 0x1, 0x1f ;  /* 0x0c201f0000067f89 */ /* 0x000ea200000e0000 */
[----:B-1----:R-:W-:-:S05]  /*4790*/  FMNMX.FTZ R2, R2, R5, !PT ;  /* 0x0000000502027209 */ /* 0x002fca0007810000 */
[----:B------:R-:W1:Y:S01]  /*47a0*/  SHFL.BFLY PT, R13, R2, 0x1, 0x1f ;  /* 0x0c201f00020d7f89 */ /* 0x000e6200000e0000 */
[----:B------:R-:W-:Y:S01]  /*47b0*/  FFMA.FTZ R4, R21, c[0x0][0x2d0], -R3 ;  /* 0x0000b40015047a23 */ /* 0x000fe20000010803 */
[----:B------:R-:W-:Y:S02]  /*47c0*/  F2FP.PACK_AB R8, R159, R179 ;  /* 0x000000b39f08723e */ /* 0x000fe400000000ff */
[----:B----4-:R-:W-:Y:S01]  /*47d0*/  F2FP.PACK_AB R10, R178, R252 ;  /* 0x000000fcb20a723e */ /* 0x010fe200000000ff */
[----:B------:R4:W1:Y:S01]  /*47e0*/  MUFU.EX2 R241, R4 ;  /* 0x0000000400f17308 */ /* 0x0008620000000800 */
[----:B------:R-:W-:Y:S02]  /*47f0*/  F2FP.PACK_AB R9, R249, R251 ;  /* 0x000000fbf909723e */ /* 0x000fe400000000ff */
[----:B---3--:R-:W-:Y:S02]  /*4800*/  F2FP.PACK_AB R11, R250, R248 ;  /* 0x000000f8fa0b723e */ /* 0x008fe400000000ff */
[----:B--2---:R-:W-:-:S04]  /*4810*/  FMNMX.FTZ R105, R0, R6, !PT ;  /* 0x0000000600697209 */ /* 0x004fc80007810000 */
[C---:B------:R-:W-:Y:S01]  /*4820*/  FSETP.NEU.FTZ.AND P0, PT, R105.reuse, -INF , PT ;  /* 0xff8000006900780b */ /* 0x040fe20003f1d000 */
[----:B------:R-:W-:Y:S02]  /*4830*/  FMUL.FTZ R0, R105, c[0x0][0x2d0] ;  /* 0x0000b40069007a20 */ /* 0x000fe40000410000 */
[----:B----4-:R-:W-:-:S03]  /*4840*/  FFMA.FTZ R4, R25, c[0x0][0x2d0], -R3 ;  /* 0x0000b40019047a23 */ /* 0x010fc60000010803 */
[----:B------:R-:W-:Y:S01]  /*4850*/  FSEL R0, R0, RZ, P0 ;  /* 0x000000ff00007208 */ /* 0x000fe20000000000 */
[----:B------:R2:W-:Y:S01]  /*4860*/  MUFU.EX2 R242, R4 ;  /* 0x0000000400f27308 */ /* 0x0005e20000000800 */
[----:B------:R-:W-:Y:S01]  /*4870*/  HMMA.16816.F32 R132, R8, R52, RZ ;  /* 0x000000340884723c */ /* 0x000fe200000018ff */
[----:B-1----:R-:W-:Y:S02]  /*4880*/  FMNMX.FTZ R104, R2, R13, !PT ;  /* 0x0000000d02687209 */ /* 0x002fe40007810000 */
[----:B------:R-:W-:-:S05]  /*4890*/  FFMA.FTZ R2, R35, c[0x0][0x2d0], -R0 ;  /* 0x0000b40023027a23 */ /* 0x000fca0000010800 */
[----:B------:R-:W-:Y:S01]  /*48a0*/  HMMA.16816.F32 R128, R8, R80, RZ ;  /* 0x000000500880723c */ /* 0x000fe200000018ff */
[----:B------:R1:W-:Y:S01]  /*48b0*/  MUFU.EX2 R236, R2 ;  /* 0x0000000200ec7308 */ /* 0x0003e20000000800 */
[----:B--2---:R-:W-:-:S06]  /*48c0*/  FFMA.FTZ R4, R26, c[0x0][0x2d0], -R3 ;  /* 0x0000b4001a047a23 */ /* 0x004fcc0000010803 */
[----:B------:R-:W-:Y:S01]  /*48d0*/  HMMA.16816.F32 R120, R8, R92, RZ ;  /* 0x0000005c0878723c */ /* 0x000fe200000018ff */
[----:B------:R-:W-:-:S07]  /*48e0*/  FSETP.NEU.FTZ.AND P0, PT, R104, -INF , PT ;  /* 0xff8000006800780b */ /* 0x000fce0003f1d000 */
[----:B------:R-:W-:Y:S01]  /*48f0*/  HMMA.16816.F32 R108, R8, R112, RZ ;  /* 0x00000070086c723c */ /* 0x000fe200000018ff */
[----:B-1----:R-:W-:-:S07]  /*4900*/  FMUL.FTZ R2, R104, c[0x0][0x2d0] ;  /* 0x0000b40068027a20 */ /* 0x002fce0000410000 */
        /* <DEDUP_REMOVED lines=8> */
[----:B------:R-:W-:-:S04]  /*4990*/  FFMA.FTZ R8, R34, c[0x0][0x2d0], -R0 ;  /* 0x0000b40022087a23 */ /* 0x000fc80000010800 */
[----:B------:R1:W-:Y:S01]  /*49a0*/  MUFU.EX2 R239, R8 ;  /* 0x0000000800ef7308 */ /* 0x0003e20000000800 */
[----:B------:R-:W-:Y:S01]  /*49b0*/  FSEL R2, R2, RZ, P0 ;  /* 0x000000ff02027208 */ /* 0x000fe20000000000 */
[----:B-1----:R-:W-:-:S06]  /*49c0*/  FFMA.FTZ R8, R44, c[0x0][0x2d0], -R0 ;  /* 0x0000b4002c087a23 */ /* 0x002fcc0000010800 */
[----:B------:R1:W-:Y:S02]  /*49d0*/  MUFU.EX2 R237, R8 ;  /* 0x0000000800ed7308 */ /* 0x0003e40000000800 */
        /* <DEDUP_REMOVED lines=9> */
[----:B------:R1:W-:Y:S08]  /*4a70*/  MUFU.EX2 R209, R8 ;  /* 0x0000000800d17308 */ /* 0x0003f00000000800 */
[----:B------:R-:W2:Y:S01]  /*4a80*/  MUFU.EX2 R243, R4 ;  /* 0x0000000400f37308 */ /* 0x000ea20000000800 */
[----:B-1----:R-:W-:-:S07]  /*4a90*/  FFMA.FTZ R8, R46, c[0x0][0x2d0], -R0 ;  /* 0x0000b4002e087a23 */ /* 0x002fce0000010800 */
[----:B------:R1:W-:Y:S02]  /*4aa0*/  MUFU.EX2 R200, R8 ;  /* 0x0000000800c87308 */ /* 0x0003e40000000800 */
[----:B-1----:R-:W-:-:S06]  /*4ab0*/  FFMA.FTZ R8, R47, c[0x0][0x2d0], -R0 ;  /* 0x0000b4002f087a23 */ /* 0x002fcc0000010800 */
[----:B------:R1:W3:Y:S01]  /*4ac0*/  MUFU.EX2 R204, R8 ;  /* 0x0000000800cc7308 */ /* 0x0002e20000000800 */
[----:B------:R-:W-:Y:S02]  /*4ad0*/  F2FP.PACK_AB R4, R247, R245 ;  /* 0x000000f5f704723e */ /* 0x000fe400000000ff */
[----:B------:R-:W-:Y:S01]  /*4ae0*/  F2FP.PACK_AB R5, R241, R240 ;  /* 0x000000f0f105723e */ /* 0x000fe200000000ff */
[----:B-1----:R-:W-:-:S04]  /*4af0*/  FFMA.FTZ R8, R49, c[0x0][0x2d0], -R0 ;  /* 0x0000b40031087a23 */ /* 0x002fc80000010800 */
[----:B------:R1:W-:Y:S01]  /*4b00*/  MUFU.EX2 R203, R8 ;  /* 0x0000000800cb7308 */ /* 0x0003e20000000800 */
[----:B------:R-:W-:Y:S02]  /*4b10*/  F2FP.PACK_AB R6, R244, R246 ;  /* 0x000000f6f406723e */ /* 0x000fe400000000ff */
[----:B--2---:R-:W-:Y:S01]  /*4b20*/  F2FP.PACK_AB R7, R243, R242 ;  /* 0x000000f2f307723e */ /* 0x004fe200000000ff */
[----:B-1----:R-:W-:-:S04]  /*4b30*/  FFMA.FTZ R8, R50, c[0x0][0x2d0], -R0 ;  /* 0x0000b40032087a23 */ /* 0x002fc80000010800 */
[----:B------:R1:W-:Y:S02]  /*4b40*/  MUFU.EX2 R202, R8 ;  /* 0x0000000800ca7308 */ /* 0x0003e40000000800 */
[----:B------:R-:W-:Y:S01]  /*4b50*/  HMMA.16816.F32 R148, R4, R56, R128 ;  /* 0x000000380494723c */ /* 0x000fe20000001880 */
[----:B------:R-:W-:Y:S02]  /*4b60*/  IMAD.MOV.U32 R15, RZ, RZ, R152 ;  /* 0x000000ffff0f7224 */ /* 0x000fe400078e0098 */
[----:B------:R-:W-:Y:S02]  /*4b70*/  IMAD.MOV.U32 R14, RZ, RZ, R159 ;  /* 0x000000ffff0e7224 */ /* 0x000fe400078e009f */
[----:B-1----:R-:W-:-:S04]  /*4b80*/  FFMA.FTZ R8, R48, c[0x0][0x2d0], -R2 ;  /* 0x0000b40030087a23 */ /* 0x002fc80000010802 */
[----:B------:R1:W-:Y:S01]  /*4b90*/  MUFU.EX2 R187, R8 ;  /* 0x0000000800bb7308 */ /* 0x0003e20000000800 */
[C---:B------:R-:W-:Y:S08]  /*4ba0*/  HMMA.16816.F32 R188, R4.reuse, R60, R120 ;  /* 0x0000003c04bc723c */ /* 0x040ff00000001878 */
[----:B------:R-:W-:Y:S01]  /*4bb0*/  HMMA.16816.F32 R132, R4, R64, R132 ;  /* 0x000000400484723c */ /* 0x000fe20000001884 */
[----:B-1----:R-:W-:-:S07]  /*4bc0*/  FFMA.FTZ R8, R72, c[0x0][0x2d0], -R2 ;  /* 0x0000b40048087a23 */ /* 0x002fce0000010802 */
[C---:B------:R-:W-:Y:S01]  /*4bd0*/  HMMA.16816.F32 R164, R4.reuse, R68, R108 ;  /* 0x0000004404a4723c */ /* 0x040fe2000000186c */
[----:B------:R1:W2:Y:S07]  /*4be0*/  MUFU.EX2 R194, R8 ;  /* 0x0000000800c27308 */ /* 0x0002ae0000000800 */
[C---:B------:R-:W-:Y:S08]  /*4bf0*/  HMMA.16816.F32 R180, R4.reuse, R76, R96 ;  /* 0x0000004c04b4723c */ /* 0x040ff00000001860 */
[----:B------:R-:W-:Y:S01]  /*4c00*/  HMMA.16816.F32 R172, R4, R88, R84 ;  /* 0x0000005804ac723c */ /* 0x000fe20000001854 */
[----:B-1----:R-:W-:-:S07]  /*4c10*/  FFMA.FTZ R8, R73, c[0x0][0x2d0], -R2 ;  /* 0x0000b40049087a23 */ /* 0x002fce0000010802 */
[C---:B------:R-:W-:Y:S01]  /*4c20*/  HMMA.16816.F32 R120, R4.reuse, R66, R40 ;  /* 0x000000420478723c */ /* 0x040fe20000001828 */
[----:B------:R1:W-:Y:S07]  /*4c30*/  MUFU.EX2 R193, R8 ;  /* 0x0000000800c17308 */ /* 0x0003ee0000000800 */
[C---:B------:R-:W-:Y:S08]  /*4c40*/  HMMA.16816.F32 R160, R4.reuse, R58, R36 ;  /* 0x0000003a04a0723c */ /* 0x040ff00000001824 */
[----:B------:R-:W-:Y:S01]  /*4c50*/  HMMA.16816.F32 R152, R4, R62, R28 ;  /* 0x0000003e0498723c */ /* 0x000fe2000000181c */
[----:B-1----:R-:W-:-:S07]  /*4c60*/  FFMA.FTZ R8, R74, c[0x0][0x2d0], -R2 ;  /* 0x0000b4004a087a23 */ /* 0x002fce0000010802 */
[C---:B------:R-:W-:Y:S08]  /*4c70*/  HMMA.16816.F32 R168, R4.reuse, R70, R24 ;  /* 0x0000004604a8723c */ /* 0x040ff00000001818 */
[C---:B------:R-:W-:Y:S08]  /*4c80*/  HMMA.16816.F32 R156, R4.reuse, R78, R20 ;  /* 0x0000004e049c723c */ /* 0x040ff00000001814 */
[----:B------:R-:W-:Y:S07]  /*4c90*/  HMMA.16816.F32 R128, R4, R90, R16 ;  /* 0x0000005a0480723c */ /* 0x000fee0000001810 */
[----:B------:R-:W-:-:S02]  /*4ca0*/  F2FP.PACK_AB R4, R236, R239 ;  /* 0x000000efec04723e */ /* 0x000fc400000000ff */
[----:B------:R-:W-:Y:S02]  /*4cb0*/  F2FP.PACK_AB R6, R235, R237 ;  /* 0x000000edeb06723e */ /* 0x000fe400000000ff */
[----:B------:R-:W-:Y:S02]  /*4cc0*/  F2FP.PACK_AB R5, R205, R211 ;  /* 0x000000d3cd05723e */ /* 0x000fe400000000ff */
[----:B------:R-:W-:Y:S01]  /*4cd0*/  F2FP.PACK_AB R7, R209, R207 ;  /* 0x000000cfd107723e */ /* 0x000fe200000000ff */
[----:B------:R1:W4:Y:S06]  /*4ce0*/  MUFU.EX2 R192, R8 ;  /* 0x0000000800c07308 */ /* 0x00032c0000000800 */
        /* <DEDUP_REMOVED lines=17> */
[C---:B------:R-:W-:Y:S08]  /*4e00*/  HMMA.16816.F32 R72, R4.reuse, R118, RZ ;  /* 0x000000760448723c */ /* 0x040ff000000018ff */
[----:B------:R-:W-:Y:S07]  /*4e10*/  HMMA.16816.F32 R80, R4, R126, RZ ;  /* 0x0000007e0450723c */ /* 0x000fee00000018ff */
[----:B---3--:R-:W-:-:S02]  /*4e20*/  F2FP.PACK_AB R4, R204, R200 ;  /* 0x000000c8cc04723e */ /* 0x008fc400000000ff */
[----:B--2---:R-:W-:Y:S02]  /*4e30*/  F2FP.PACK_AB R5, R194, R187 ;  /* 0x000000bbc205723e */ /* 0x004fe400000000ff */
[----:B------:R-:W-:Y:S02]  /*4e40*/  F2FP.PACK_AB R6, R202, R203 ;  /* 0x000000cbca06723e */ /* 0x000fe400000000ff */
[----:B----4-:R-:W-:-:S07]  /*4e50*/  F2FP.PACK_AB R7, R192, R193 ;  /* 0x000000c1c007723e */ /* 0x010fce00000000ff */
[C---:B------:R-:W-:Y:S07]  /*4e60*/  HMMA.16816.F32 R124, R4.reuse, R64, R44 ;  /* 0x00000040047c723c */ /* 0x040fee000000182c */
[----:B------:R-:W-:Y:S02]  /*4e70*/  IMAD.MOV.U32 R64, RZ, RZ, R179 ;  /* 0x000000ffff407224 */ /* 0x000fe400078e00b3 */
[----:B------:R1:W-:Y:S01]  /*4e80*/  MUFU.EX2 R179, R8 ;  /* 0x0000000800b37308 */ /* 0x0003e20000000800 */
[C---:B------:R-:W-:Y:S01]  /*4e90*/  HMMA.16816.F32 R108, R4.reuse, R60, R28 ;  /* 0x0000003c046c723c */ /* 0x040fe2000000181c */
[----:B------:R-:W-:Y:S06]  /*4ea0*/  LDSM.16.MT88.4 R28, [R214+0x800] ;  /* 0x00080000d61c783b */ /* 0x000fec0000004200 */
[----:B------:R-:W-:Y:S01]  /*4eb0*/  IMAD.MOV.U32 R61, RZ, RZ, R178 ;  /* 0x000000ffff3d7224 */ /* 0x000fe200078e00b2 */
[----:B------:R-:W-:Y:S01]  /*4ec0*/  HMMA.16816.F32 R112, R4, R56, R32 ;  /* 0x000000380470723c */ /* 0x000fe20000001820 */
[----:B------:R-:W2:Y:S01]  /*4ed0*/  LDSM.16.MT88.4 R32, [R213+0x800] ;  /* 0x00080000d520783b */ /* 0x000ea20000004200 */
[----:B-1----:R-:W-:-:S04]  /*4ee0*/  FFMA.FTZ R8, R146, c[0x0][0x2d0], -R12 ;  /* 0x0000b40092087a23 */ /* 0x002fc8000001080c */
[----:B------:R1:W-:Y:S01]  /*4ef0*/  MUFU.EX2 R178, R8 ;  /* 0x0000000800b27308 */ /* 0x0003e20000000800 */
[----:B------:R-:W-:Y:S01]  /*4f00*/  IMAD.MOV.U32 R60, RZ, RZ, R177 ;  /* 0x000000ffff3c7224 */ /* 0x000fe200078e00b1 */
[----:B------:R-:W-:Y:S01]  /*4f10*/  HMMA.16816.F32 R84, R4, R88, R24 ;  /* 0x000000580454723c */ /* 0x000fe20000001818 */
[----:B------:R-:W3:Y:S01]  /*4f20*/  LDSM.16.MT88.4 R24, [R213+0x1800] ;  /* 0x00180000d518783b */ /* 0x000ee20000004200 */
[----:B-1----:R-:W-:-:S06]  /*4f30*/  FFMA.FTZ R8, R138, c[0x0][0x2d0], -R3 ;  /* 0x0000b4008a087a23 */ /* 0x002fcc0000010803 */
[C---:B------:R-:W-:Y:S01]  /*4f40*/  HMMA.16816.F32 R92, R4.reuse, R68, R20 ;  /* 0x00000044045c723c */ /* 0x040fe20000001814 */
[----:B------:R-:W-:Y:S01]  /*4f50*/  FFMA.FTZ R13, R140, c[0x0][0x2d0], -R0 ;  /* 0x0000b4008c0d7a23 */ /* 0x000fe20000010800 */
[----:B------:R-:W1:Y:S01]  /*4f60*/  LDSM.16.MT88.4 R20, [R214+0x1800] ;  /* 0x00180000d614783b */ /* 0x000e620000004200 */
[----:B------:R4:W-:Y:S04]  /*4f70*/  MUFU.EX2 R177, R8 ;  /* 0x0000000800b17308 */ /* 0x0009e80000000800 */
[----:B-----5:R-:W-:Y:S01]  /*4f80*/  IMAD.MOV.U32 R69, RZ, RZ, R176 ;  /* 0x000000ffff457224 */ /* 0x020fe200078e00b0 */
[----:B------:R-:W-:Y:S01]  /*4f90*/  HMMA.16816.F32 R52, R4, R66, R52 ;  /* 0x000000420434723c */ /* 0x000fe20000001834 */
[----:B----4-:R-:W-:-:S04]  /*4fa0*/  FFMA.FTZ R8, R141, c[0x0][0x2d0], -R3 ;  /* 0x0000b4008d087a23 */ /* 0x010fc80000010803 */
[----:B------:R4:W1:Y:S02]  /*4fb0*/  MUFU.EX2 R176, R8 ;  /* 0x0000000800b07308 */ /* 0x0008640000000800 */
[----:B----4-:R-:W-:-:S06]  /*4fc0*/  FFMA.FTZ R8, R144, c[0x0][0x2d0], -R3 ;  /* 0x0000b40090087a23 */ /* 0x010fcc0000010803 */
[----:B------:R4:W-:Y:S01]  /*4fd0*/  MUFU.EX2 R67, R8 ;  /* 0x0000000800437308 */ /* 0x0009e20000000800 */
[----:B------:R-:W-:Y:S01]  /*4fe0*/  HMMA.16816.F32 R56, R4, R58, R48 ;  /* 0x0000003a0438723c */ /* 0x000fe20000001830 */
[----:B----4-:R-:W-:-:S06]  /*4ff0*/  FFMA.FTZ R8, R147, c[0x0][0x2d0], -R3 ;  /* 0x0000b40093087a23 */ /* 0x010fcc0000010803 */
[----:B------:R4:W1:Y:S01]  /*5000*/  MUFU.EX2 R100, R8 ;  /* 0x0000000800647308 */ /* 0x0008620000000800 */
[C---:B------:R-:W-:Y:S01]  /*5010*/  HMMA.16816.F32 R96, R4.reuse, R76, R16 ;  /* 0x0000004c0460723c */ /* 0x040fe20000001810 */
[----:B------:R-:W2:Y:S07]  /*5020*/  LDSM.16.MT88.4 R16, [R213+0x2800] ;  /* 0x00280000d510783b */ /* 0x000eae0000004200 */
[C---:B------:R-:W-:Y:S01]  /*5030*/  HMMA.16816.F32 R40, R4.reuse, R62, R40 ;  /* 0x0000003e0428723c */ /* 0x040fe20000001828 */
[----:B------:R1:W-:Y:S01]  /*5040*/  MUFU.EX2 R65, R13 ;  /* 0x0000000d00417308 */ /* 0x0003e20000000800 */
[----:B----4-:R-:W4:Y:S06]  /*5050*/  LDSM.16.MT88.4 R8, [R214+0x2800] ;  /* 0x00280000d608783b */ /* 0x010f2c0000004200 */
[C---:B------:R-:W-:Y:S08]  /*5060*/  HMMA.16816.F32 R36, R4.reuse, R70, R36 ;  /* 0x000000460424723c */ /* 0x040ff00000001824 */
[----:B------:R-:W-:Y:S01]  /*5070*/  HMMA.16816.F32 R44, R4, R78, R72 ;  /* 0x0000004e042c723c */ /* 0x000fe20000001848 */
[----:B-1----:R-:W-:-:S02]  /*5080*/  FFMA.FTZ R13, R143, c[0x0][0x2d0], -R0 ;  /* 0x0000b4008f0d7a23 */ /* 0x002fc40000010800 */
[----:B------:R-:W-:Y:S05]  /*5090*/  LDSM.16.MT88.4 R140, [R214+0xc00] ;  /* 0x000c0000d68c783b */ /* 0x000fea0000004200 */
[----:B------:R-:W-:Y:S01]  /*50a0*/  HMMA.16816.F32 R48, R4, R90, R80 ;  /* 0x0000005a0430723c */ /* 0x000fe20000001850 */
[----:B------:R1:W-:Y:S01]  /*50b0*/  MUFU.EX2 R66, R13 ;  /* 0x0000000d00427308 */ /* 0x0003e20000000800 */
[----:B------:R-:W-:Y:S05]  /*50c0*/  LDSM.16.MT88.4 R80, [R213+0x2c00] ;  /* 0x002c0000d550783b */ /* 0x000fea0000004200 */
[----:B------:R-:W-:Y:S01]  /*50d0*/  FFMA.FTZ R4, R137, c[0x0][0x2d0], -R0 ;  /* 0x0000b40089047a23 */ /* 0x000fe20000010800 */
[----:B------:R-:W-:-:S02]  /*50e0*/  F2FP.PACK_AB R5, R176, R177 ;  /* 0x000000b1b005723e */ /* 0x000fc400000000ff */
[----:B------:R-:W-:Y:S01]  /*50f0*/  F2FP.PACK_AB R6, R178, R179 ;  /* 0x000000b3b206723e */ /* 0x000fe200000000ff */
[----:B------:R2:W2:Y:S01]  /*5100*/  MUFU.EX2 R63, R4 ;  /* 0x00000004003f7308 */ /* 0x0004a20000000800 */
[----:B------:R-:W-:Y:S01]  /*5110*/  F2FP.PACK_AB R7, R100, R67 ;  /* 0x000000436407723e */ /* 0x000fe200000000ff */
[----:B-1----:R-:W-:Y:S02]  /*5120*/  FFMA.FTZ R13, R106, c[0x0][0x2d0], -R2 ;  /* 0x0000b4006a0d7a23 */ /* 0x002fe40000010802 */
[----:B------:R-:W-:-:S04]  /*5130*/  IMAD.MOV.U32 R106, RZ, RZ, R60 ;  /* 0x000000ffff6a7224 */ /* 0x000fc800078e003c */
[----:B------:R1:W-:Y:S01]  /*5140*/  MUFU.EX2 R60, R13 ;  /* 0x0000000d003c7308 */ /* 0x0003e20000000800 */
[----:B--2---:R-:W-:-:S07]  /*5150*/  F2FP.PACK_AB R4, R184, R185 ;  /* 0x000000b9b804723e */ /* 0x004fce00000000ff */
[----:B------:R-:W-:Y:S01]  /*5160*/  HMMA.16816.F32 R116, R4, R32, R132 ;  /* 0x000000200474723c */ /* 0x000fe20000001884 */
[----:B-1----:R-:W-:-:S07]  /*5170*/  FFMA.FTZ R13, R136, c[0x0][0x2d0], -R2 ;  /* 0x0000b400880d7a23 */ /* 0x002fce0000010802 */
[C---:B------:R-:W-:Y:S08]  /*5180*/  HMMA.16816.F32 R132, R4.reuse, R28, R148 ;  /* 0x0000001c0484723c */ /* 0x040ff00000001894 */
[----:B---3--:R-:W-:Y:S07]  /*5190*/  HMMA.16816.F32 R148, R4, R24, R188 ;  /* 0x000000180494723c */ /* 0x008fee00000018bc */
[----:B------:R-:W-:-:S02]  /*51a0*/  IMAD.MOV.U32 R190, RZ, RZ, R61 ;  /* 0x000000ffffbe7224 */ /* 0x000fc400078e003d */
[----:B------:R1:W2:Y:S01]  /*51b0*/  MUFU.EX2 R61, R13 ;  /* 0x0000000d003d7308 */ /* 0x0002a20000000800 */
[----:B------:R-:W-:Y:S02]  /*51c0*/  IMAD.MOV.U32 R189, RZ, RZ, R64 ;  /* 0x000000ffffbd7224 */ /* 0x000fe400078e0040 */
[----:B-1----:R-:W-:-:S05]  /*51d0*/  FFMA.FTZ R13, R107, c[0x0][0x2d0], -R2 ;  /* 0x0000b4006b0d7a23 */ /* 0x002fca0000010802 */
[----:B------:R1:W-:Y:S02]  /*51e0*/  MUFU.EX2 R62, R13 ;  /* 0x0000000d003e7308 */ /* 0x0003e40000000800 */
[----:B-1----:R-:W-:-:S06]  /*51f0*/  FFMA.FTZ R13, R101, c[0x0][0x2d0], -R2 ;  /* 0x0000b400650d7a23 */ /* 0x002fcc0000010802 */
[----:B------:R1:W3:Y:S01]  /*5200*/  MUFU.EX2 R64, R13 ;  /* 0x0000000d00407308 */ /* 0x0002e20000000800 */
[C---:B------:R-:W-:Y:S08]  /*5210*/  HMMA.16816.F32 R164, R4.reuse, R20, R164 ;  /* 0x0000001404a4723c */ /* 0x040ff000000018a4 */
[C---:B------:R-:W-:Y:S08]  /*5220*/  HMMA.16816.F32 R72, R4.reuse, R16, R180 ;  /* 0x000000100448723c */ /* 0x040ff000000018b4 */
[C---:B----4-:R-:W-:Y:S01]  /*5230*/  HMMA.16816.F32 R88, R4.reuse, R8, R172 ;  /* 0x000000080458723c */ /* 0x050fe200000018ac */
[----:B-1----:R-:W-:Y:S01]  /*5240*/  FFMA.FTZ R13, R231, c[0x0][0x2d0], -R12 ;  /* 0x0000b400e70d7a23 */ /* 0x002fe2000001080c */
[----:B------:R-:W-:Y:S06]  /*5250*/  LDSM.16.MT88.4 R172, [R214+0x1c00] ;  /* 0x001c0000d6ac783b */ /* 0x000fec0000004200 */
[C---:B------:R-:W-:Y:S08]  /*5260*/  HMMA.16816.F32 R120, R4.reuse, R34, R120 ;  /* 0x000000220478723c */ /* 0x040ff00000001878 */
[C---:B------:R-:W-:Y:S08]  /*5270*/  HMMA.16816.F32 R136, R4.reuse, R30, R160 ;  /* 0x0000001e0488723c */ /* 0x040ff000000018a0 */
[C---:B------:R-:W-:Y:S08]  /*5280*/  HMMA.16816.F32 R152, R4.reuse, R26, R152 ;  /* 0x0000001a0498723c */ /* 0x040ff00000001898 */
[C---:B------:R-:W-:Y:S08]  /*5290*/  HMMA.16816.F32 R168, R4.reuse, R22, R168 ;  /* 0x0000001604a8723c */ /* 0x040ff000000018a8 */
[C---:B------:R-:W-:Y:S08]  /*52a0*/  HMMA.16816.F32 R76, R4.reuse, R18, R156 ;  /* 0x00000012044c723c */ /* 0x040ff0000000189c */
[----:B------:R-:W-:Y:S01]  /*52b0*/  HMMA.16816.F32 R144, R4, R10, R128 ;  /* 0x0000000a0490723c */ /* 0x000fe20000001880 */
[----:B------:R-:W-:Y:S01]  /*52c0*/  IMAD.MOV.U32 R191, RZ, RZ, R69 ;  /* 0x000000ffffbf7224 */ /* 0x000fe200078e0045 */
[----:B------:R-:W-:Y:S05]  /*52d0*/  LDSM.16.MT88.4 R156, [R213+0x1c00] ;  /* 0x001c0000d59c783b */ /* 0x000fea0000004200 */
[----:B------:R-:W-:-:S02]  /*52e0*/  F2FP.PACK_AB R4, R63, R186 ;  /* 0x000000ba3f04723e */ /* 0x000fc400000000ff */
[----:B--2---:R-:W-:Y:S02]  /*52f0*/  F2FP.PACK_AB R5, R61, R60 ;  /* 0x0000003c3d05723e */ /* 0x004fe400000000ff */
[----:B------:R-:W-:Y:S02]  /*5300*/  F2FP.PACK_AB R6, R66, R65 ;  /* 0x000000414206723e */ /* 0x000fe400000000ff */
[----:B---3--:R-:W-:-:S07]  /*5310*/  F2FP.PACK_AB R7, R64, R62 ;  /* 0x0000003e4007723e */ /* 0x008fce00000000ff */
[C---:B------:R-:W-:Y:S01]  /*5320*/  HMMA.16816.F32 R128, R4.reuse, R28, R112 ;  /* 0x0000001c0480723c */ /* 0x040fe20000001870 */
[----:B------:R1:W-:Y:S07]  /*5330*/  MUFU.EX2 R28, R13 ;  /* 0x0000000d001c7308 */ /* 0x0003ee0000000800 */
[----:B------:R-:W-:Y:S01]  /*5340*/  HMMA.16816.F32 R56, R4, R30, R56 ;  /* 0x0000001e0438723c */ /* 0x000fe20000001838 */
[----:B-1----:R-:W-:-:S04]  /*5350*/  FFMA.FTZ R13, R233, c[0x0][0x2d0], -R12 ;  /* 0x0000b400e90d7a23 */ /* 0x002fc8000001080c */
[----:B------:R1:W2:Y:S03]  /*5360*/  MUFU.EX2 R30, R13 ;  /* 0x0000000d001e7308 */ /* 0x0002a60000000800 */
[----:B------:R-:W-:Y:S01]  /*5370*/  HMMA.16816.F32 R108, R4, R24, R108 ;  /* 0x00000018046c723c */ /* 0x000fe2000000186c */
[--C-:B-1----:R-:W-:Y:S02]  /*5380*/  FFMA.FTZ R13, R234, c[0x0][0x2d0], -R12.reuse ;  /* 0x0000b400ea0d7a23 */ /* 0x102fe4000001080c */
[----:B------:R-:W-:-:S04]  /*5390*/  FFMA.FTZ R12, R238, c[0x0][0x2d0], -R12 ;  /* 0x0000b400ee0c7a23 */ /* 0x000fc8000001080c */
[----:B------:R1:W-:Y:S01]  /*53a0*/  MUFU.EX2 R25, R12 ;  /* 0x0000000c00197308 */ /* 0x0003e20000000800 */
[----:B------:R-:W-:Y:S01]  /*53b0*/  HMMA.16816.F32 R160, R4, R20, R92 ;  /* 0x0000001404a0723c */ /* 0x000fe2000000185c */
[----:B-1----:R-:W-:-:S06]  /*53c0*/  FFMA.FTZ R12, R208, c[0x0][0x2d0], -R3 ;  /* 0x0000b400d00c7a23 */ /* 0x002fcc0000010803 */
[----:B------:R1:W-:Y:S01]  /*53d0*/  MUFU.EX2 R24, R12 ;  /* 0x0000000c00187308 */ /* 0x0003e20000000800 */
[----:B------:R-:W-:Y:S01]  /*53e0*/  HMMA.16816.F32 R44, R4, R18, R44 ;  /* 0x00000012042c723c */ /* 0x000fe2000000182c */
[----:B-1----:R-:W-:-:S06]  /*53f0*/  FFMA.FTZ R12, R229, c[0x0][0x2d0], -R3 ;  /* 0x0000b400e50c7a23 */ /* 0x002fcc0000010803 */
[----:B------:R1:W3:Y:S01]  /*5400*/  MUFU.EX2 R21, R12 ;  /* 0x0000000c00157308 */ /* 0x0002e20000000800 */
[----:B------:R-:W-:Y:S01]  /*5410*/  HMMA.16816.F32 R68, R4, R16, R96 ;  /* 0x000000100444723c */ /* 0x000fe20000001860 */
[--C-:B-1----:R-:W-:Y:S02]  /*5420*/  FFMA.FTZ R12, R230, c[0x0][0x2d0], -R3.reuse ;  /* 0x0000b400e60c7a23 */ /* 0x102fe40000010803 */
[----:B------:R-:W-:-:S04]  /*5430*/  FFMA.FTZ R3, R232, c[0x0][0x2d0], -R3 ;  /* 0x0000b400e8037a23 */ /* 0x000fc80000010803 */
[----:B------:R1:W-:Y:S02]  /*5440*/  MUFU.EX2 R20, R3 ;  /* 0x0000000300147308 */ /* 0x0003e40000000800 */
[----:B-1----:R-:W-:-:S06]  /*5450*/  FFMA.FTZ R3, R199, c[0x0][0x2d0], -R0 ;  /* 0x0000b400c7037a23 */ /* 0x002fcc0000010800 */
[----:B------:R1:W-:Y:S01]  /*5460*/  MUFU.EX2 R19, R3 ;  /* 0x0000000300137308 */ /* 0x0003e20000000800 */
[----:B------:R-:W-:Y:S01]  /*5470*/  HMMA.16816.F32 R36, R4, R22, R36 ;  /* 0x000000160424723c */ /* 0x000fe20000001824 */
[----:B-1----:R-:W-:-:S06]  /*5480*/  FFMA.FTZ R3, R196, c[0x0][0x2d0], -R0 ;  /* 0x0000b400c4037a23 */ /* 0x002fcc0000010800 */
[----:B------:R1:W-:Y:S01]  /*5490*/  MUFU.EX2 R16, R3 ;  /* 0x0000000300107308 */ /* 0x0003e20000000800 */
[----:B------:R-:W-:Y:S01]  /*54a0*/  HMMA.16816.F32 R180, R4, R32, R124 ;  /* 0x0000002004b4723c */ /* 0x000fe2000000187c */
[----:B------:R-:W-:-:S07]  /*54b0*/  IMAD.MOV.U32 R107, RZ, RZ, R15 ;  /* 0x000000ffff6b7224 */ /* 0x000fce00078e000f */
[C---:B------:R-:W-:Y:S01]  /*54c0*/  HMMA.16816.F32 R52, R4.reuse, R34, R52 ;  /* 0x000000220434723c */ /* 0x040fe20000001834 */
[----:B------:R-:W-:Y:S07]  /*54d0*/  MUFU.EX2 R22, R12 ;  /* 0x0000000c00167308 */ /* 0x000fee0000000800 */
[----:B------:R-:W-:Y:S01]  /*54e0*/  HMMA.16816.F32 R40, R4, R26, R40 ;  /* 0x0000001a0428723c */ /* 0x000fe20000001828 */
[--C-:B-1----:R-:W-:Y:S01]  /*54f0*/  FFMA.FTZ R3, R206, c[0x0][0x2d0], -R0.reuse ;  /* 0x0000b400ce037a23 */ /* 0x102fe20000010800 */
[----:B------:R-:W1:Y:S01]  /*5500*/  MUFU.EX2 R29, R13 ;  /* 0x0000000d001d7308 */ /* 0x000e620000000800 */
[----:B------:R-:W-:-:S05]  /*5510*/  FFMA.FTZ R0, R210, c[0x0][0x2d0], -R0 ;  /* 0x0000b400d2007a23 */ /* 0x000fca0000010800 */
[C---:B------:R-:W-:Y:S08]  /*5520*/  HMMA.16816.F32 R84, R4.reuse, R8, R84 ;  /* 0x000000080454723c */ /* 0x040ff00000001854 */
[----:B------:R-:W-:Y:S01]  /*5530*/  HMMA.16816.F32 R48, R4, R10, R48 ;  /* 0x0000000a0430723c */ /* 0x000fe20000001830 */
[----:B------:R4:W-:Y:S01]  /*5540*/  MUFU.EX2 R17, R0 ;  /* 0x0000000000117308 */ /* 0x0009e20000000800 */
[----:B------:R-:W1:Y:S01]  /*5550*/  LDSM.16.MT88.4 R4, [R214+0x2c00] ;  /* 0x002c0000d604783b */ /* 0x000e620000004200 */
[----:B------:R-:W-:Y:S01]  /*5560*/  IMAD.MOV.U32 R188, RZ, RZ, R14 ;  /* 0x000000ffffbc7224 */ /* 0x000fe200078e000e */
[----:B--2---:R-:W-:-:S02]  /*5570*/  F2FP.PACK_AB R92, R30, R28 ;  /* 0x0000001c1e5c723e */ /* 0x004fc400000000ff */
[----:B---3--:R-:W-:Y:S01]  /*5580*/  F2FP.PACK_AB R93, R21, R24 ;  /* 0x00000018155d723e */ /* 0x008fe200000000ff */
[----:B------:R-:W2:Y:S01]  /*5590*/  LDSM.16.MT88.4 R124, [R213+0xc00] ;  /* 0x000c0000d57c783b */ /* 0x000ea20000004200 */
[----:B----4-:R-:W-:-:S04]  /*55a0*/  FFMA.FTZ R0, R195, c[0x0][0x2d0], -R2 ;  /* 0x0000b400c3007a23 */ /* 0x010fc80000010802 */
[----:B------:R3:W-:Y:S02]  /*55b0*/  MUFU.EX2 R12, R0 ;  /* 0x00000000000c7308 */ /* 0x0007e40000000800 */
[----:B---3--:R-:W-:-:S06]  /*55c0*/  FFMA.FTZ R0, R197, c[0x0][0x2d0], -R2 ;  /* 0x0000b400c5007a23 */ /* 0x008fcc0000010802 */
[----:B------:R3:W4:Y:S02]  /*55d0*/  MUFU.EX2 R13, R0 ;  /* 0x00000000000d7308 */ /* 0x0007240000000800 */
[--C-:B---3--:R-:W-:Y:S02]  /*55e0*/  FFMA.FTZ R0, R198, c[0x0][0x2d0], -R2.reuse ;  /* 0x0000b400c6007a23 */ /* 0x108fe40000010802 */
[----:B------:R-:W-:-:S04]  /*55f0*/  FFMA.FTZ R2, R201, c[0x0][0x2d0], -R2 ;  /* 0x0000b400c9027a23 */ /* 0x000fc80000010802 */
[----:B------:R3:W-:Y:S08]  /*5600*/  MUFU.EX2 R15, R2 ;  /* 0x00000002000f7308 */ /* 0x0007f00000000800 */
[----:B------:R1:W-:Y:S01]  /*5610*/  MUFU.EX2 R14, R0 ;  /* 0x00000000000e7308 */ /* 0x0003e20000000800 */
[----:B---3--:R-:W-:-:S07]  /*5620*/  @P2 IMAD.HI.U32 R2, R107, c[0x0][0x2c8], RZ ;  /* 0x0000b2006b022a27 */ /* 0x008fce00078e00ff */
[----:B------:R3:W2:Y:S01]  /*5630*/  MUFU.EX2 R18, R3 ;  /* 0x0000000300127308 */ /* 0x0006a20000000800 */
[----:B-1----:R-:W-:Y:S01]  /*5640*/  IMAD.MOV.U32 R0, RZ, RZ, R107 ;  /* 0x000000ffff007224 */ /* 0x002fe200078e006b */
[----:B------:R-:W-:Y:S01]  /*5650*/  @P2 SHF.R.U32.HI R0, RZ, c[0x0][0x2cc], R2 ;  /* 0x0000b300ff002a19 */ /* 0x000fe20000011602 */
[----:B------:R-:W-:-:S05]  /*5660*/  IMAD.MOV.U32 R2, RZ, RZ, c[0x0][0x168] ;  /* 0x00005a00ff027624 */ /* 0x000fca00078e00ff */
[----:B------:R-:W-:-:S04]  /*5670*/  IADD3 R0, R0, c[0x0][0x1d0], -R2 ;  /* 0x0000740000007a10 */ /* 0x000fc80007ffe802 */
[----:B------:R-:W-:Y:S01]  /*5680*/  SHF.R.S32.HI R2, RZ, 0x1f, R0 ;  /* 0x0000001fff027819 */ /* 0x000fe20000011400 */
[----:B------:R-:W-:-:S03]  /*5690*/  FADD.FTZ R8, R211, R205 ;  /* 0x000000cdd3087221 */ /* 0x000fc60000010000 */
[----:B------:R-:W-:Y:S01]  /*56a0*/  LEA.HI R23, R2, R0, RZ, 0x6 ;  /* 0x0000000002177211 */ /* 0x000fe200078f30ff */
[----:B------:R-:W-:Y:S02]  /*56b0*/  FADD.FTZ R0, R239, R236 ;  /* 0x000000ecef007221 */ /* 0x000fe40000010000 */
[----:B---3--:R-:W-:Y:S01]  /*56c0*/  FADD.FTZ R3, R189, R188 ;  /* 0x000000bcbd037221 */ /* 0x008fe20000010000 */
[----:B------:R-:W-:Y:S01]  /*56d0*/  F2FP.PACK_AB R94, R25, R29 ;  /* 0x0000001d195e723e */ /* 0x000fe200000000ff */
[----:B------:R-:W-:Y:S01]  /*56e0*/  FADD.FTZ R2, R251, R249 ;  /* 0x000000f9fb027221 */ /* 0x000fe20000010000 */
[----:B------:R-:W-:Y:S01]  /*56f0*/  F2FP.PACK_AB R95, R20, R22 ;  /* 0x00000016145f723e */ /* 0x000fe200000000ff */
[----:B------:R-:W-:Y:S01]  /*5700*/  FADD.FTZ R0, R237, R0 ;  /* 0x00000000ed007221 */ /* 0x000fe20000010000 */
[----:B------:R-:W-:Y:S01]  /*5710*/  F2FP.PACK_AB R96, R16, R19 ;  /* 0x000000131060723e */ /* 0x000fe200000000ff */
[----:B------:R-:W-:Y:S01]  /*5720*/  FADD.FTZ R11, R207, R8 ;  /* 0x00000008cf0b7221 */ /* 0x000fe20000010000 */
[----:B----4-:R-:W-:-:S02]  /*5730*/  F2FP.PACK_AB R97, R13, R12 ;  /* 0x0000000c0d61723e */ /* 0x010fc400000000ff */
[----:B--2---:R-:W-:Y:S02]  /*5740*/  F2FP.PACK_AB R98, R17, R18 ;  /* 0x000000121162723e */ /* 0x004fe400000000ff */
[----:B------:R-:W-:Y:S01]  /*5750*/  F2FP.PACK_AB R99, R15, R14 ;  /* 0x0000000e0f63723e */ /* 0x000fe200000000ff */
[----:B------:R-:W-:Y:S02]  /*5760*/  FADD.FTZ R10, R252, R3 ;  /* 0x00000003fc0a7221 */ /* 0x000fe40000010000 */
[----:B------:R-:W-:Y:S02]  /*5770*/  FADD.FTZ R9, R248, R2 ;  /* 0x00000002f8097221 */ /* 0x000fe40000010000 */
[----:B------:R-:W-:Y:S02]  /*5780*/  FADD.FTZ R8, R235, R0 ;  /* 0x00000000eb087221 */ /* 0x000fe40000010000 */
[----:B------:R-:W-:Y:S01]  /*5790*/  FADD.FTZ R3, R209, R11 ;  /* 0x0000000bd1037221 */ /* 0x000fe20000010000 */
[----:B------:R-:W-:Y:S01]  /*57a0*/  HMMA.16816.F32 R88, R92, R4, R88 ;  /* 0x000000045c58723c */ /* 0x000fe20000001858 */
[----:B------:R-:W-:-:S02]  /*57b0*/  FADD.FTZ R2, R190, R10 ;  /* 0x0000000abe027221 */ /* 0x000fc40000010000 */
[----:B------:R-:W-:Y:S02]  /*57c0*/  FADD.FTZ R0, R250, R9 ;  /* 0x00000009fa007221 */ /* 0x000fe40000010000 */
[----:B------:R-:W-:-:S03]  /*57d0*/  FADD.FTZ R3, R187, R3 ;  /* 0x00000003bb037221 */ /* 0x000fc60000010000 */
[----:B------:R-:W-:Y:S01]  /*57e0*/  HMMA.16816.F32 R84, R96, R4, R84 ;  /* 0x000000046054723c */ /* 0x000fe20000001854 */
[----:B------:R-:W-:-:S06]  /*57f0*/  FADD.FTZ R3, R194, R3 ;  /* 0x00000003c2037221 */ /* 0x000fcc0000010000 */
        /* <DEDUP_REMOVED lines=34> */
[----:B------:R-:W-:Y:S01]  /*5a20*/  SHF.R.S32.HI R5, RZ, 0x6, R23 ;  /* 0x00000006ff057819 */ /* 0x000fe20000011417 */
[----:B------:R-:W-:Y:S02]  /*5a30*/  FADD.FTZ R3, R16, R3 ;  /* 0x0000000310037221 */ /* 0x000fe40000010000 */
[----:B------:R-:W-:Y:S01]  /*5a40*/  FADD.FTZ R2, R13, R2 ;  /* 0x000000020d027221 */ /* 0x000fe20000010000 */
[----:B------:R-:W-:Y:S01]  /*5a50*/  IMNMX R5, R106, R5, !PT ;  /* 0x000000056a057217 */ /* 0x000fe20007800200 */
[----:B------:R-:W-:Y:S01]  /*5a60*/  FADD.FTZ R0, R30, R0 ;  /* 0x000000001e007221 */ /* 0x000fe20000010000 */
[----:B------:R-:W-:Y:S01]  /*5a70*/  IADD3 R204, R191, -0x2, RZ ;  /* 0xfffffffebfcc7810 */ /* 0x000fe20007ffe0ff */
[----:B------:R-:W-:-:S02]  /*5a80*/  FADD.FTZ R4, R21, R4 ;  /* 0x0000000415047221 */ /* 0x000fc40000010000 */
[----:B------:R-:W-:Y:S02]  /*5a90*/  FADD.FTZ R3, R18, R3 ;  /* 0x0000000312037221 */ /* 0x000fe40000010000 */
[----:B------:R-:W-:Y:S01]  /*5aa0*/  FADD.FTZ R2, R14, R2 ;  /* 0x000000020e027221 */ /* 0x000fe20000010000 */
[----:B------:R1:W-:Y:S01]  /*5ab0*/  STL [R1+0x38], R5 ;  /* 0x0000380501007387 */ /* 0x0003e20000100800 */
[----:B------:R-:W-:Y:S01]  /*5ac0*/  FADD.FTZ R0, R29, R0 ;  /* 0x000000001d007221 */ /* 0x000fe20000010000 */
[----:B------:R-:W-:Y:S01]  /*5ad0*/  ISETP.GE.AND P0, PT, R204, R5, PT ;  /* 0x00000005cc00720c */ /* 0x000fe20003f06270 */
[----:B------:R-:W-:Y:S02]  /*5ae0*/  FADD.FTZ R4, R22, R4 ;  /* 0x0000000416047221 */ /* 0x000fe40000010000 */
[----:B-1----:R-:W-:Y:S02]  /*5af0*/  FADD.FTZ R5, R17, R3 ;  /* 0x0000000311057221 */ /* 0x002fe40000010000 */
[----:B------:R-:W-:-:S02]  /*5b00*/  FADD.FTZ R3, R15, R2 ;  /* 0x000000020f037221 */ /* 0x000fc40000010000 */
[----:B------:R-:W-:Y:S02]  /*5b10*/  FADD.FTZ R2, R25, R0 ;  /* 0x0000000019027221 */ /* 0x000fe40000010000 */
[----:B------:R-:W-:Y:S01]  /*5b20*/  FADD.FTZ R0, R20, R4 ;  /* 0x0000000414007221 */ /* 0x000fe20000010000 */
[----:B------:R1:W-:Y:S04]  /*5b30*/  STL [R1+0x20], R5 ;  /* 0x0000200501007387 */ /* 0x0003e80000100800 */
[----:B------:R1:W-:Y:S04]  /*5b40*/  STL [R1+0x24], R3 ;  /* 0x0000240301007387 */ /* 0x0003e80000100800 */
[----:B------:R1:W-:Y:S04]  /*5b50*/  STL [R1+0x2c], R0 ;  /* 0x00002c0001007387 */ /* 0x0003e80000100800 */
[----:B------:R1:W-:Y:S01]  /*5b60*/  STL [R1+0x28], R2 ;  /* 0x0000280201007387 */ /* 0x0003e20000100800 */
        /* <DEDUP_REMOVED lines=10> */
[----:B------:R-:W-:Y:S08]  /*5c10*/  HMMA.16816.F32 R92, R92, R6, R144 ;  /* 0x000000065c5c723c */ /* 0x000ff00000001890 */
        /* <DEDUP_REMOVED lines=11> */
[----:B------:R-:W-:Y:S01]  /*5cd0*/  @!UPT UIADD3 URZ, URZ, URZ, URZ ;  /* 0x0000003f3f3ff290 */ /* 0x000fe2000fffe03f */
[----:B------:R-:W-:Y:S11]  /*5ce0*/  @!P0 BRA `(.L_x_1010) ;  /* 0x000047d000008947 */ /* 0x000ff60003800000 */
[----:B-1----:R-:W-:Y:S01]  /*5cf0*/  MOV R106, R104 ;  /* 0x00000068006a7202 */ /* 0x002fe20000000f00 */
[----:B------:R-:W-:Y:S01]  /*5d00*/  IMAD.MOV.U32 R108, RZ, RZ, R102 ;  /* 0x000000ffff6c7224 */ /* 0x000fe200078e0066 */
[----:B------:R-:W-:Y:S01]  /*5d10*/  MOV R100, R105 ;  /* 0x0000006900647202 */ /* 0x000fe20000000f00 */
[----:B------:R-:W-:Y:S01]  /*5d20*/  IMAD.MOV.U32 R229, RZ, RZ, R204 ;  /* 0x000000ffffe57224 */ /* 0x000fe200078e00cc */
[----:B------:R-:W-:-:S07]  /*5d30*/  MOV R107, R103 ;  /* 0x00000067006b7202 */ /* 0x000fce0000000f00 */
.L_x_1011:
[----:B------:R-:W2:Y:S01]  /*5d40*/  LDL R235, [R1+0x1c] ;  /* 0x00001c0001eb7983 */ /* 0x000ea20000100800 */
[----:B------:R-:W-:Y:S04]  /*5d50*/  DEPBAR.LE SB0, 0x0 ;  /* 0x000080000000791a */ /* 0x000fe80000000000 */
[----:B------:R-:W3:Y:S01]  /*5d60*/  LDL.64 R206, [R1+0x10] ;  /* 0x0000100001ce7983 */ /* 0x000ee20000100a00 */
[----:B------:R-:W-:Y:S05]  /*5d70*/  WARPSYNC 0xffffffff ;  /* 0xffffffff00007948 */ /* 0x000fea0003800000 */
[----:B------:R-:W4:Y:S04]  /*5d80*/  LDL R204, [R1+0x18] ;  /* 0x0000180001cc7983 */ /* 0x000f280000100800 */
[----:B------:R-:W3:Y:S04]  /*5d90*/  LDL R230, [R1+0x34] ;  /* 0x0000340001e67983 */ /* 0x000ee80000100800 */
[----:B------:R-:W-:Y:S08]  /*5da0*/  BAR.SYNC.DEFER_BLOCKING 0x0 ;  /* 0x0000000000007b1d */ /* 0x000ff00000010000 */
[----:B------:R-:W-:Y:S08]  /*5db0*/  LDSM.16.M88.4 R64, [R215] ;  /* 0x00000000d740783b */ /* 0x000ff00000000200 */
[----:B-1----:R-:W1:Y:S08]  /*5dc0*/  LDSM.16.M88.4 R16, [R212] ;  /* 0x00000000d410783b */ /* 0x002e700000000200 */
[----:B------:R-:W1:Y:S08]  /*5dd0*/  LDSM.16.M88.4 R60, [R215+0x1000] ;  /* 0x00100000d73c783b */ /* 0x000e700000000200 */
[----:B------:R-:W1:Y:S08]  /*5de0*/  LDSM.16.M88.4 R32, [R212+0x400] ;  /* 0x00040000d420783b */ /* 0x000e700000000200 */
[----:B------:R-:W1:Y:S08]  /*5df0*/  LDSM.16.M88.4 R48, [R212+0x800] ;  /* 0x00080000d430783b */ /* 0x000e700000000200 */
[----:B------:R-:W2:Y:S01]  /*5e00*/  LDSM.16.M88.4 R176, [R212+0xc00] ;  /* 0x000c0000d4b0783b */ /* 0x000ea20000000200 */
[-C--:B-1----:R-:W-:Y:S07]  /*5e10*/  HMMA.16816.F32 R4, R64, R16.reuse, RZ ;  /* 0x000000104004723c */ /* 0x082fee00000018ff */
[----:B------:R-:W-:Y:S01]  /*5e20*/  LDSM.16.M88.4 R180, [R216] ;  /* 0x00000000d8b4783b */ /* 0x000fe20000000200 */
[C---:B------:R-:W-:Y:S07]  /*5e30*/  HMMA.16816.F32 R8, R60.reuse, R16, RZ ;  /* 0x000000103c08723c */ /* 0x040fee00000018ff */
[----:B------:R-:W1:Y:S01]  /*5e40*/  LDSM.16.M88.4 R184, [R217] ;  /* 0x00000000d9b8783b */ /* 0x000e620000000200 */
[-C--:B------:R-:W-:Y:S07]  /*5e50*/  HMMA.16816.F32 R12, R60, R18.reuse, RZ ;  /* 0x000000123c0c723c */ /* 0x080fee00000018ff */
[----:B------:R-:W1:Y:S01]  /*5e60*/  LDSM.16.M88.4 R188, [R216+0x1000] ;  /* 0x00100000d8bc783b */ /* 0x000e620000000200 */
[C---:B------:R-:W-:Y:S07]  /*5e70*/  HMMA.16816.F32 R16, R64.reuse, R18, RZ ;  /* 0x000000124010723c */ /* 0x040fee00000018ff */
[----:B------:R-:W1:Y:S01]  /*5e80*/  LDSM.16.M88.4 R192, [R228] ;  /* 0x00000000e4c0783b */ /* 0x000e620000000200 */
[-C--:B------:R-:W-:Y:S07]  /*5e90*/  HMMA.16816.F32 R20, R64, R32.reuse, RZ ;  /* 0x000000204014723c */ /* 0x080fee00000018ff */
[----:B------:R-:W1:Y:S01]  /*5ea0*/  LDSM.16.M88.4 R196, [R227] ;  /* 0x00000000e3c4783b */ /* 0x000e620000000200 */
[C---:B------:R-:W-:Y:S07]  /*5eb0*/  HMMA.16816.F32 R24, R60.reuse, R32, RZ ;  /* 0x000000203c18723c */ /* 0x040fee00000018ff */
[----:B------:R-:W1:Y:S01]  /*5ec0*/  LDSM.16.M88.4 R200, [R226] ;  /* 0x00000000e2c8783b */ /* 0x000e620000000200 */
[-C--:B------:R-:W-:Y:S07]  /*5ed0*/  HMMA.16816.F32 R28, R60, R34.reuse, RZ ;  /* 0x000000223c1c723c */ /* 0x080fee00000018ff */
[----:B------:R-:W5:Y:S04]  /*5ee0*/  LDL R234, [R1+0x30] ;  /* 0x0000300001ea7983 */ /* 0x000f680000100800 */
[----:B------:R-:W5:Y:S01]  /*5ef0*/  LDL.64 R232, [R1+0x8] ;  /* 0x0000080001e87983 */ /* 0x000f620000100a00 */
[C---:B------:R-:W-:Y:S05]  /*5f00*/  HMMA.16816.F32 R32, R64.reuse, R34, RZ ;  /* 0x000000224020723c */ /* 0x040fea00000018ff */
[----:B------:R-:W5:Y:S03]  /*5f10*/  LDL R231, [R1+0x4] ;  /* 0x0000040001e77983 */ /* 0x000f660000100800 */
[-C--:B------:R-:W-:Y:S08]  /*5f20*/  HMMA.16816.F32 R36, R64, R48.reuse, RZ ;  /* 0x000000304024723c */ /* 0x080ff000000018ff */
[C---:B------:R-:W-:Y:S02]  /*5f30*/  HMMA.16816.F32 R40, R60.reuse, R48, RZ ;  /* 0x000000303c28723c */ /* 0x040fe400000018ff */
[----:B--2---:R-:W-:Y:S11]  /*5f40*/  ISETP.GT.AND P6, PT, R235, R229, PT ;  /* 0x000000e5eb00720c */ /* 0x004ff60003fc4270 */
[----:B------:R-:W-:Y:S02]  /*5f50*/  @!UPT UIADD3 URZ, URZ, URZ, URZ ;  /* 0x0000003f3f3ff290 */ /* 0x000fe4000fffe03f */
[----:B------:R-:W-:Y:S01]  /*5f60*/  @!P6 SHF.R.S32.HI R0, RZ, 0x1f, R229 ;  /* 0x0000001fff00e819 */ /* 0x000fe200000114e5 */
[C---:B------:R-:W-:Y:S01]  /*5f70*/  @!P6 IMAD.WIDE.U32 R44, R229.reuse, c[0x0][0x208], RZ ;  /* 0x00008200e52cea25 */ /* 0x040fe200078e00ff */
[----:B---3--:R-:W-:Y:S02]  /*5f80*/  @!P6 IADD3 R109, P0, R206, 0x20, RZ ;  /* 0x00000020ce6de810 */ /* 0x008fe40007f1e0ff */
[----:B------:R-:W-:Y:S01]  /*5f90*/  @!P6 MOV R110, c[0x0][0x208] ;  /* 0x00008200006eea02 */ /* 0x000fe20000000f00 */
[----:B------:R-:W-:Y:S01]  /*5fa0*/  @!P6 IMAD R0, R0, c[0x0][0x208], RZ ;  /* 0x000082000000ea24 */ /* 0x000fe200078e02ff */
[----:B----4-:R-:W-:Y:S01]  /*5fb0*/  @!P6 IADD3.X R105, RZ, R204, RZ, P0, !PT ;  /* 0x000000ccff69e210 */ /* 0x010fe200007fe4ff */
[----:B------:R-:W-:Y:S02]  /*5fc0*/  @!P6 IMAD.SHL.U32 R2, R44, 0x40, RZ ;  /* 0x000000402c02e824 */ /* 0x000fe400078e00ff */
[----:B------:R-:W-:Y:S02]  /*5fd0*/  @!P6 IMAD R0, R229, c[0x0][0x20c], R0 ;  /* 0x00008300e500ea24 */ /* 0x000fe400078e0200 */
[----:B------:R-:W-:Y:S01]  /*5fe0*/  @!P6 IMAD.SHL.U32 R101, R230, 0x2, RZ ;  /* 0x00000002e665e824 */ /* 0x000fe200078e00ff */
[C---:B------:R-:W-:Y:S01]  /*5ff0*/  @!P6 IADD3 R3, P1, R2.reuse, R206, RZ ;  /* 0x000000ce0203e210 */ /* 0x040fe20007f3e0ff */
[----:B------:R-:W-:Y:S01]  /*6000*/  @!P6 IMAD.MOV.U32 R111, RZ, RZ, c[0x0][0x20c] ;  /* 0x00008300ff6fe624 */ /* 0x000fe200078e00ff */
[----:B------:R-:W-:Y:S02]  /*6010*/  @!P6 IADD3 R0, R45, R0, RZ ;  /* 0x000000002d00e210 */ /* 0x000fe40007ffe0ff */
[----:B------:R-:W-:Y:S02]  /*6020*/  @!P6 IADD3 R48, P0, R2, R109, RZ ;  /* 0x0000006d0230e210 */ /* 0x000fe40007f1e0ff */
[----:B------:R-:W-:Y:S02]  /*6030*/  @!P6 SHF.L.U64.HI R0, R44, 0x6, R0 ;  /* 0x000000062c00e819 */ /* 0x000fe40000010200 */
[-C--:B------:R-:W-:Y:S02]  /*6040*/  HMMA.16816.F32 R44, R60, R50.reuse, RZ ;  /* 0x000000323c2c723c */ /* 0x080fe400000018ff */
[C---:B------:R-:W-:Y:S01]  /*6050*/  @!P6 IADD3.X R52, R0.reuse, R105, RZ, P0, !PT ;  /* 0x000000690034e210 */ /* 0x040fe200007fe4ff */
[----:B------:R-:W-:Y:S01]  /*6060*/  @!P6 IMAD.X R49, R0, 0x1, R204, P1 ;  /* 0x000000010031e824 */ /* 0x000fe200008e06cc */
[C---:B------:R-:W-:Y:S02]  /*6070*/  @!P6 LEA R58, P1, R3.reuse, c[0x0][0x1f8], 0x1 ;  /* 0x00007e00033aea11 */ /* 0x040fe400078208ff */
[C---:B------:R-:W-:Y:S02]  /*6080*/  @!P6 LEA R56, P0, R48.reuse, c[0x0][0x1f8], 0x1 ;  /* 0x00007e003038ea11 */ /* 0x040fe400078008ff */
[----:B------:R-:W-:Y:S04]  /*6090*/  @!P6 LEA.HI.X R59, R3, c[0x0][0x1fc], R49, 0x1, P1 ;  /* 0x00007f00033bea11 */ /* 0x000fe800008f0c31 */
[----:B------:R-:W-:Y:S01]  /*60a0*/  @!P6 LEA.HI.X R57, R48, c[0x0][0x1fc], R52, 0x1, P0 ;  /* 0x00007f003039ea11 */ /* 0x000fe200000f0c34 */
[----:B------:R-:W-:Y:S01]  /*60b0*/  @!PT LDS RZ, [RZ] ;  /* 0x00000000fffff984 */ /* 0x000fe20000000800 */
[----:B------:R-:W-:Y:S01]  /*60c0*/  @!PT LDS RZ, [RZ] ;  /* 0x00000000fffff984 */ /* 0x000fe20000000800 */
[----:B------:R-:W-:Y:S01]  /*60d0*/  @!PT LDS RZ, [RZ] ;  /* 0x00000000fffff984 */ /* 0x000fe20000000800 */
[----:B------:R2:W-:Y:S01]  /*60e0*/  @!P6 LDGSTS.E.BYPASS.LTC128B.128 [R101+0x100], [R58.64], !P5 ;  /* 0x001000003a65efae */ /* 0x0005e2000e901d46 */
[C---:B------:R-:W-:Y:S02]  /*60f0*/  HMMA.16816.F32 R48, R64.reuse, R50, RZ ;  /* 0x000000324030723c */ /* 0x040fe400000018ff */
[----:B------:R-:W-:Y:S04]  /*6100*/  @!P6 IADD3 R103, P0, R206, 0x40, RZ ;  /* 0x00000040ce67e810 */ /* 0x000fe80007f1e0ff */
[----:B------:R-:W-:Y:S01]  /*6110*/  @!P6 IADD3.X R104, RZ, R204, RZ, P0, !PT ;  /* 0x000000ccff68e210 */ /* 0x000fe200007fe4ff */
[----:B------:R2:W-:Y:S01]  /*6120*/  @!P6 LDGSTS.E.BYPASS.LTC128B.128 [R101+0x1100], [R56.64], !P4 ;  /* 0x011000003865efae */ /* 0x0005e2000e101d46 */
[-C--:B------:R-:W-:Y:S01]  /*6130*/  HMMA.16816.F32 R52, R64, R176.reuse, RZ ;  /* 0x000000b04034723c */ /* 0x080fe200000018ff */
[----:B------:R-:W-:Y:S03]  /*6140*/  @!P6 IADD3 R102, P1, R2, R103, RZ ;  /* 0x000000670266e210 */ /* 0x000fe60007f3e0ff */
[C---:B------:R-:W-:Y:S04]  /*6150*/  @!P6 LEA R3, P0, R110.reuse, R2, 0x5 ;  /* 0x000000026e03e211 */ /* 0x040fe800078028ff */
[----:B------:R-:W-:Y:S01]  /*6160*/  @!P6 LEA.HI.X R2, R110, R0, R111, 0x5, P0 ;  /* 0x000000006e02e211 */ /* 0x000fe200000f2c6f */
[--C-:B------:R-:W-:Y:S03]  /*6170*/  @!P6 IMAD.X R111, R0, 0x1, R104.reuse, P1 ;  /* 0x00000001006fe824 */ /* 0x100fe600008e0668 */
[C---:B------:R-:W-:Y:S02]  /*6180*/  @!P6 LEA R110, P0, R102.reuse, c[0x0][0x1f8], 0x1 ;  /* 0x00007e00666eea11 */ /* 0x040fe400078008ff */
[C---:B------:R-:W-:Y:S02]  /*6190*/  @!P6 IADD3 R0, P1, R3.reuse, R109, RZ ;  /* 0x0000006d0300e210 */ /* 0x040fe40007f3e0ff */
[----:B------:R-:W-:Y:S02]  /*61a0*/  @!P6 LEA.HI.X R111, R102, c[0x0][0x1fc], R111, 0x1, P0 ;  /* 0x00007f00666fea11 */ /* 0x000fe400000f0c6f */
[C---:B------:R-:W-:Y:S02]  /*61b0*/  @!P6 IADD3 R109, P0, R3.reuse, R103, RZ ;  /* 0x00000067036de210 */ /* 0x040fe40007f1e0ff */
[C---:B------:R-:W-:Y:S01]  /*61c0*/  @!P6 IADD3.X R105, R2.reuse, R105, RZ, P1, !PT ;  /* 0x000000690269e210 */ /* 0x040fe20000ffe4ff */
[----:B------:R3:W-:Y:S01]  /*61d0*/  @!P6 LDGSTS.E.BYPASS.LTC128B.128 [R101+0x2100], [R110.64], !P3 ;  /* 0x021000006e65efae */ /* 0x0007e2000d901d46 */
[----:B------:R-:W-:Y:S01]  /*61e0*/  @!P6 IADD3 R3, P1, R3, R206, RZ ;  /* 0x000000ce0303e210 */ /* 0x000fe20007f3e0ff */
[C---:B--2---:R-:W-:Y:S07]  /*61f0*/  HMMA.16816.F32 R56, R60.reuse, R176, RZ ;  /* 0x000000b03c38723c */ /* 0x044fee00000018ff */
[C---:B------:R-:W-:Y:S01]  /*6200*/  @!P6 IMAD.X R176, R2.reuse, 0x1, R104, P0 ;  /* 0x0000000102b0e824 */ /* 0x040fe200000e0668 */
[-C--:B------:R-:W-:Y:S01]  /*6210*/  HMMA.16816.F32 R60, R60, R178.reuse, RZ ;  /* 0x000000b23c3c723c */ /* 0x080fe200000018ff */
[C---:B------:R-:W-:Y:S03]  /*6220*/  @!P6 LEA R102, P0, R3.reuse, c[0x0][0x1f8], 0x1 ;  /* 0x00007e000366ea11 */ /* 0x040fe600078008ff */
[----:B------:R-:W-:Y:S04]  /*6230*/  @!P6 IADD3.X R2, R2, R204, RZ, P1, !PT ;  /* 0x000000cc0202e210 */ /* 0x000fe80000ffe4ff */
[----:B------:R-:W-:Y:S04]  /*6240*/  HMMA.16816.F32 R64, R64, R178, RZ ;  /* 0x000000b24040723c */ /* 0x000fe800000018ff */
[----:B------:R-:W-:Y:S02]  /*6250*/  @!P6 LEA.HI.X R103, R3, c[0x0][0x1fc], R2, 0x1, P0 ;  /* 0x00007f000367ea11 */ /* 0x000fe400000f0c02 */
[C---:B------:R-:W-:Y:S02]  /*6260*/  @!P6 LEA R104, P0, R0.reuse, c[0x0][0x1f8], 0x1 ;  /* 0x00007e000068ea11 */ /* 0x040fe400078008ff */
[-C--:B-1----:R-:W-:Y:S01]  /*6270*/  HMMA.16816.F32 R4, R180, R184.reuse, R4 ;  /* 0x000000b8b404723c */ /* 0x082fe20000001804 */
[----:B------:R1:W-:Y:S04]  /*6280*/  @!P6 LDGSTS.E.BYPASS.LTC128B.128 [R101+0x900], [R102.64], !P5 ;  /* 0x009000006665efae */ /* 0x0003e8000e901d46 */
[----:B------:R-:W-:Y:S02]  /*6290*/  @!P6 LEA.HI.X R105, R0, c[0x0][0x1fc], R105, 0x1, P0 ;  /* 0x00007f000069ea11 */ /* 0x000fe400000f0c69 */
[C---:B------:R-:W-:Y:S01]  /*62a0*/  @!P6 LEA R2, P0, R109.reuse, c[0x0][0x1f8], 0x1 ;  /* 0x00007e006d02ea11 */ /* 0x040fe200078008ff */
[C---:B------:R-:W-:Y:S02]  /*62b0*/  HMMA.16816.F32 R8, R188.reuse, R184, R8 ;  /* 0x000000b8bc08723c */ /* 0x040fe40000001808 */
[----:B------:R1:W-:Y:S02]  /*62c0*/  @!P6 LDGSTS.E.BYPASS.LTC128B.128 [R101+0x1900], [R104.64], !P4 ;  /* 0x019000006865efae */ /* 0x0003e4000e101d46 */
[----:B------:R-:W-:Y:S04]  /*62d0*/  @!P6 LEA.HI.X R3, R109, c[0x0][0x1fc], R176, 0x1, P0 ;  /* 0x00007f006d03ea11 */ /* 0x000fe800000f0cb0 */
[-C--:B------:R-:W-:Y:S02]  /*62e0*/  HMMA.16816.F32 R12, R188, R186.reuse, R12 ;  /* 0x000000babc0c723c */ /* 0x080fe4000000180c */
[----:B------:R2:W-:Y:S01]  /*62f0*/  @!P6 LDGSTS.E.BYPASS.LTC128B.128 [R101+0x2900], [R2.64], !P3 ;  /* 0x029000000265efae */ /* 0x0005e2000d901d46 */
[C---:B------:R-:W-:Y:S05]  /*6300*/  ISETP.GT.AND P6, PT, R229.reuse, R235, PT ;  /* 0x000000ebe500720c */ /* 0x040fea0003fc4270 */
[C---:B------:R-:W-:Y:S02]  /*6310*/  HMMA.16816.F32 R16, R180.reuse, R186, R16 ;  /* 0x000000bab410723c */ /* 0x040fe40000001810 */
[----:B------:R-:W-:Y:S06]  /*6320*/  LDSM.16.M88.4 R176, [R215+0x2000] ;  /* 0x00200000d7b0783b */ /* 0x000fec0000000200 */
[-C--:B------:R-:W-:Y:S02]  /*6330*/  HMMA.16816.F32 R20, R180, R192.reuse, R20 ;  /* 0x000000c0b414723c */ /* 0x080fe40000001814 */
[----:B------:R-:W0:Y:S06]  /*6340*/  LDGDEPBAR ;  /* 0x00000000000079af */ /* 0x000e2c0000000000 */
[C---:B------:R-:W-:Y:S02]  /*6350*/  HMMA.16816.F32 R24, R188.reuse, R192, R24 ;  /* 0x000000c0bc18723c */ /* 0x040fe40000001818 */
[----:B------:R-:W4:Y:S06]  /*6360*/  LDSM.16.M88.4 R204, [R212+0x1000] ;  /* 0x00100000d4cc783b */ /* 0x000f2c0000000200 */
[-C--:B------:R-:W-:Y:S02]  /*6370*/  HMMA.16816.F32 R28, R188, R194.reuse, R28 ;  /* 0x000000c2bc1c723c */ /* 0x080fe4000000181c */
[----:B------:R-:W1:Y:S06]  /*6380*/  LDSM.16.M88.4 R208, [R215+0x3000] ;  /* 0x00300000d7d0783b */ /* 0x000e6c0000000200 */
[C---:B------:R-:W-:Y:S02]  /*6390*/  HMMA.16816.F32 R32, R180.reuse, R194, R32 ;  /* 0x000000c2b420723c */ /* 0x040fe40000001820 */
[----:B------:R-:W1:Y:S06]  /*63a0*/  LDSM.16.M88.4 R184, [R212+0x1400] ;  /* 0x00140000d4b8783b */ /* 0x000e6c0000000200 */
[-C--:B------:R-:W-:Y:S02]  /*63b0*/  HMMA.16816.F32 R36, R180, R196.reuse, R36 ;  /* 0x000000c4b424723c */ /* 0x080fe40000001824 */
[----:B------:R-:W1:Y:S06]  /*63c0*/  LDSM.16.M88.4 R192, [R212+0x1800] ;  /* 0x00180000d4c0783b */ /* 0x000e6c0000000200 */
[C---:B------:R-:W-:Y:S08]  /*63d0*/  HMMA.16816.F32 R40, R188.reuse, R196, R40 ;  /* 0x000000c4bc28723c */ /* 0x040ff00000001828 */
[-C--:B------:R-:W-:Y:S08]  /*63e0*/  HMMA.16816.F32 R44, R188, R198.reuse, R44 ;  /* 0x000000c6bc2c723c */ /* 0x080ff0000000182c */
[C---:B------:R-:W-:Y:S01]  /*63f0*/  HMMA.16816.F32 R48, R180.reuse, R198, R48 ;  /* 0x000000c6b430723c */ /* 0x040fe20000001830 */
[----:B------:R-:W-:Y:S07]  /*6400*/  LDSM.16.M88.4 R196, [R225] ;  /* 0x00000000e1c4783b */ /* 0x000fee0000000200 */
[-C--:B------:R-:W-:Y:S08]  /*6410*/  HMMA.16816.F32 R52, R180, R200.reuse, R52 ;  /* 0x000000c8b434723c */ /* 0x080ff00000001834 */
[C---:B------:R-:W-:Y:S08]  /*6420*/  HMMA.16816.F32 R56, R188.reuse, R200, R56 ;  /* 0x000000c8bc38723c */ /* 0x040ff00000001838 */
[-C--:B------:R-:W-:Y:S01]  /*6430*/  HMMA.16816.F32 R60, R188, R202.reuse, R60 ;  /* 0x000000cabc3c723c */ /* 0x080fe2000000183c */
[----:B------:R-:W-:Y:S07]  /*6440*/  LDSM.16.M88.4 R188, [R216+0x2000] ;  /* 0x00200000d8bc783b */ /* 0x000fee0000000200 */
[----:B------:R-:W-:Y:S01]  /*6450*/  HMMA.16816.F32 R64, R180, R202, R64 ;  /* 0x000000cab440723c */ /* 0x000fe20000001840 */
[----:B------:R-:W2:Y:S07]  /*6460*/  LDSM.16.M88.4 R180, [R212+0x1c00] ;  /* 0x001c0000d4b4783b */ /* 0x000eae0000000200 */
[-C--:B----4-:R-:W-:Y:S01]  /*6470*/  HMMA.16816.F32 R4, R176, R204.reuse, R4 ;  /* 0x000000ccb004723c */ /* 0x090fe20000001804 */
[----:B------:R-:W4:Y:S07]  /*6480*/  LDSM.16.M88.4 R200, [R216+0x3000] ;  /* 0x00300000d8c8783b */ /* 0x000f2e0000000200 */
        /* <DEDUP_REMOVED lines=14> */
[-C--:B--2---:R-:W-:Y:S08]  /*6570*/  HMMA.16816.F32 R52, R176, R180.reuse, R52 ;  /* 0x000000b4b034723c */ /* 0x084ff00000001834 */
[C---:B------:R-:W-:Y:S08]  /*6580*/  HMMA.16816.F32 R56, R208.reuse, R180, R56 ;  /* 0x000000b4d038723c */ /* 0x040ff00000001838 */
[-C--:B------:R-:W-:Y:S08]  /*6590*/  HMMA.16816.F32 R60, R208, R182.reuse, R60 ;  /* 0x000000b6d03c723c */ /* 0x080ff0000000183c */
[----:B------:R-:W-:Y:S01]  /*65a0*/  HMMA.16816.F32 R64, R176, R182, R64 ;  /* 0x000000b6b040723c */ /* 0x000fe20000001840 */
[----:B------:R-:W-:Y:S07]  /*65b0*/  LDSM.16.M88.4 R176, [R215+0x4000] ;  /* 0x00400000d7b0783b */ /* 0x000fee0000000200 */
[-C--:B------:R-:W-:Y:S01]  /*65c0*/  HMMA.16816.F32 R4, R188, R196.reuse, R4 ;  /* 0x000000c4bc04723c */ /* 0x080fe20000001804 */
[----:B------:R-:W2:Y:S07]  /*65d0*/  LDSM.16.M88.4 R180, [R212+0x2000] ;  /* 0x00200000d4b4783b */ /* 0x000eae0000000200 */
[C---:B----4-:R-:W-:Y:S08]  /*65e0*/  HMMA.16816.F32 R8, R200.reuse, R196, R8 ;  /* 0x000000c4c808723c */ /* 0x050ff00000001808 */
[-C--:B------:R-:W-:Y:S08]  /*65f0*/  HMMA.16816.F32 R12, R200, R198.reuse, R12 ;  /* 0x000000c6c80c723c */ /* 0x080ff0000000180c */
[C---:B------:R-:W-:Y:S01]  /*6600*/  HMMA.16816.F32 R16, R188.reuse, R198, R16 ;  /* 0x000000c6bc10723c */ /* 0x040fe20000001810 */
[----:B------:R-:W4:Y:S07]  /*6610*/  LDSM.16.M88.4 R196, [R215+0x5000] ;  /* 0x00500000d7c4783b */ /* 0x000f2e0000000200 */
[-C--:B-1----:R-:W-:Y:S08]  /*6620*/  HMMA.16816.F32 R20, R188, R204.reuse, R20 ;  /* 0x000000ccbc14723c */ /* 0x082ff00000001814 */
[C---:B------:R-:W-:Y:S08]  /*6630*/  HMMA.16816.F32 R24, R200.reuse, R204, R24 ;  /* 0x000000ccc818723c */ /* 0x040ff00000001818 */
[-C--:B------:R-:W-:Y:S08]  /*6640*/  HMMA.16816.F32 R28, R200, R206.reuse, R28 ;  /* 0x000000cec81c723c */ /* 0x080ff0000000181c */
[C---:B------:R-:W-:Y:S01]  /*6650*/  HMMA.16816.F32 R32, R188.reuse, R206, R32 ;  /* 0x000000cebc20723c */ /* 0x040fe20000001820 */
        /* <DEDUP_REMOVED lines=8> */
[-C--:B------:R-:W-:Y:S01]  /*66e0*/  HMMA.16816.F32 R60, R200, R194.reuse, R60 ;  /* 0x000000c2c83c723c */ /* 0x080fe2000000183c */
[----:B------:R-:W1:Y:S07]  /*66f0*/  LDSM.16.M88.4 R200, [R212+0x2800] ;  /* 0x00280000d4c8783b */ /* 0x000e6e0000000200 */
[----:B------:R-:W-:Y:S01]  /*6700*/  HMMA.16816.F32 R64, R188, R194, R64 ;  /* 0x000000c2bc40723c */ /* 0x000fe20000001840 */
[----:B------:R-:W-:Y:S07]  /*6710*/  LDSM.16.M88.4 R188, [R216+0x4000] ;  /* 0x00400000d8bc783b */ /* 0x000fee0000000200 */
[-C--:B--2---:R-:W-:Y:S01]  /*6720*/  HMMA.16816.F32 R4, R176, R180.reuse, R4 ;  /* 0x000000b4b004723c */ /* 0x084fe20000001804 */
[----:B------:R-:W2:Y:S07]  /*6730*/  LDSM.16.M88.4 R192, [R221] ;  /* 0x00000000ddc0783b */ /* 0x000eae0000000200 */
[C---:B----4-:R-:W-:Y:S08]  /*6740*/  HMMA.16816.F32 R8, R196.reuse, R180, R8 ;  /* 0x000000b4c408723c */ /* 0x050ff00000001808 */
[-C--:B------:R-:W-:Y:S08]  /*6750*/  HMMA.16816.F32 R12, R196, R182.reuse, R12 ;  /* 0x000000b6c40c723c */ /* 0x080ff0000000180c */
[C---:B------:R-:W-:Y:S01]  /*6760*/  HMMA.16816.F32 R16, R176.reuse, R182, R16 ;  /* 0x000000b6b010723c */ /* 0x040fe20000001810 */
[----:B------:R-:W4:Y:S07]  /*6770*/  LDSM.16.M88.4 R180, [R216+0x5000] ;  /* 0x00500000d8b4783b */ /* 0x000f2e0000000200 */
        /* <DEDUP_REMOVED lines=9> */
[C---:B------:R-:W-:Y:S07]  /*6810*/  HMMA.16816.F32 R56, R196.reuse, R204, R56 ;  /* 0x000000ccc438723c */ /* 0x040fee0000001838 */
[----:B------:R-:W-:Y:S01]  /*6820*/  IADD3 R204, R229, -0x1, RZ ;  /* 0xffffffffe5cc7810 */ /* 0x000fe20007ffe0ff */
[-C--:B------:R-:W-:Y:S04]  /*6830*/  HMMA.16816.F32 R60, R196, R206.reuse, R60 ;  /* 0x000000cec43c723c */ /* 0x080fe8000000183c */
[----:B------:R-:W-:Y:S01]  /*6840*/  @P6 SHF.R.S32.HI R0, RZ, 0x1f, R204 ;  /* 0x0000001fff006819 */ /* 0x000fe200000114cc */
[----:B------:R-:W-:Y:S03]  /*6850*/  @P6 IMAD.WIDE.U32 R2, R204, c[0x0][0x1e0], RZ ;  /* 0x00007800cc026a25 */ /* 0x000fe600078e00ff */
[----:B------:R-:W-:Y:S04]  /*6860*/  HMMA.16816.F32 R64, R176, R206, R64 ;  /* 0x000000ceb040723c */ /* 0x000fe80000001840 */
[----:B------:R-:W-:Y:S04]  /*6870*/  @P6 IMAD R0, R0, c[0x0][0x1e0], RZ ;  /* 0x0000780000006a24 */ /* 0x000fe800078e02ff */
[-C--:B--2---:R-:W-:Y:S05]  /*6880*/  HMMA.16816.F32 R4, R188, R192.reuse, R4 ;  /* 0x000000c0bc04723c */ /* 0x084fea0000001804 */
[----:B------:R-:W-:Y:S03]  /*6890*/  @P6 IMAD R0, R204, c[0x0][0x1e4], R0 ;  /* 0x00007900cc006a24 */ /* 0x000fe600078e0200 */
[C---:B----4-:R-:W-:Y:S04]  /*68a0*/  HMMA.16816.F32 R8, R180.reuse, R192, R8 ;  /* 0x000000c0b408723c */ /* 0x050fe80000001808 */
[----:B------:R-:W-:Y:S01]  /*68b0*/  @P6 IMAD.IADD R0, R3, 0x1, R0 ;  /* 0x0000000103006824 */ /* 0x000fe200078e0200 */
[C---:B------:R-:W-:Y:S03]  /*68c0*/  @P6 SHF.L.U32 R3, R2.reuse, 0x6, RZ ;  /* 0x0000000602036819 */ /* 0x040fe600000006ff */
[-C--:B------:R-:W-:Y:S04]  /*68d0*/  HMMA.16816.F32 R12, R180, R194.reuse, R12 ;  /* 0x000000c2b40c723c */ /* 0x080fe8000000180c */
[----:B------:R-:W-:Y:S01]  /*68e0*/  @P6 SHF.L.U64.HI R2, R2, 0x6, R0 ;  /* 0x0000000602026819 */ /* 0x000fe20000010200 */
[----:B-----5:R-:W-:Y:S03]  /*68f0*/  IMAD.MOV.U32 R0, RZ, RZ, R234 ;  /* 0x000000ffff007224 */ /* 0x020fe600078e00ea */
[----:B------:R-:W-:Y:S01]  /*6900*/  FMUL.FTZ R4, R4, c[0x0][0x320] ;  /* 0x0000c80004047a20 */ /* 0x000fe20000410000 */
[C---:B------:R-:W-:Y:S03]  /*6910*/  HMMA.16816.F32 R16, R188.reuse, R194, R16 ;  /* 0x000000c2bc10723c */ /* 0x040fe60000001810 */
[----:B------:R-:W-:Y:S01]  /*6920*/  MUFU.TANH R207, R4 ;  /* 0x0000000400cf7308 */ /* 0x000fe20000002400 */
[----:B------:R-:W-:Y:S02]  /*6930*/  FMUL.FTZ R5, R5, c[0x0][0x320] ;  /* 0x0000c80005057a20 */ /* 0x000fe40000410000 */
[----:B------:R-:W-:Y:S02]  /*6940*/  FMUL.FTZ R6, R6, c[0x0][0x320] ;  /* 0x0000c80006067a20 */ /* 0x000fe40000410000 */
[----:B------:R-:W-:Y:S04]  /*6950*/  FMUL.FTZ R7, R7, c[0x0][0x320] ;  /* 0x0000c80007077a20 */ /* 0x000fe80000410000 */
[----:B------:R-:W-:Y:S01]  /*6960*/  FMUL.FTZ R8, R8, c[0x0][0x320] ;  /* 0x0000c80008087a20 */ /* 0x000fe20000410000 */
[----:B------:R-:W1:Y:S01]  /*6970*/  MUFU.TANH R206, R5 ;  /* 0x0000000500ce7308 */ /* 0x000e620000002400 */
[----:B------:R-:W-:Y:S02]  /*6980*/  FMUL.FTZ R9, R9, c[0x0][0x320] ;  /* 0x0000c80009097a20 */ /* 0x000fe40000410000 */
[----:B------:R-:W-:Y:S02]  /*6990*/  FMUL.FTZ R14, R14, c[0x0][0x320] ;  /* 0x0000c8000e0e7a20 */ /* 0x000fe40000410000 */
[----:B------:R-:W-:Y:S02]  /*69a0*/  FMUL.FTZ R10, R10, c[0x0][0x320] ;  /* 0x0000c8000a0a7a20 */ /* 0x000fe40000410000 */
[----:B------:R-:W-:Y:S02]  /*69b0*/  FMUL.FTZ R11, R11, c[0x0][0x320] ;  /* 0x0000c8000b0b7a20 */ /* 0x000fe40000410000 */
[----:B------:R-:W-:Y:S01]  /*69c0*/  FMUL.FTZ R12, R12, c[0x0][0x320] ;  /* 0x0000c8000c0c7a20 */ /* 0x000fe20000410000 */
[----:B------:R2:W-:Y:S01]  /*69d0*/  MUFU.TANH R176, R14 ;  /* 0x0000000e00b07308 */ /* 0x0005e20000002400 */
[----:B------:R-:W-:Y:S02]  /*69e0*/  FMUL.FTZ R15, R15, c[0x0][0x320] ;  /* 0x0000c8000f0f7a20 */ /* 0x000fe40000410000 */
[----:B------:R-:W-:Y:S02]  /*69f0*/  FMUL.FTZ R13, R13, c[0x0][0x320] ;  /* 0x0000c8000d0d7a20 */ /* 0x000fe40000410000 */
[----:B------:R-:W-:Y:S02]  /*6a00*/  FMUL.FTZ R16, R16, c[0x0][0x320] ;  /* 0x0000c80010107a20 */ /* 0x000fe40000410000 */
[----:B------:R-:W-:Y:S02]  /*6a10*/  FMUL.FTZ R17, R17, c[0x0][0x320] ;  /* 0x0000c80011117a20 */ /* 0x000fe40000410000 */
[----:B------:R-:W-:Y:S01]  /*6a20*/  FMUL.FTZ R18, R18, c[0x0][0x320] ;  /* 0x0000c80012127a20 */ /* 0x000fe20000410000 */
[----:B------:R-:W-:Y:S01]  /*6a30*/  MUFU.TANH R210, R6 ;  /* 0x0000000600d27308 */ /* 0x000fe20000002400 */
[----:B------:R-:W-:Y:S09]  /*6a40*/  FMUL.FTZ R19, R19, c[0x0][0x320] ;  /* 0x0000c80013137a20 */ /* 0x000ff20000410000 */
[----:B------:R4:W5:Y:S01]  /*6a50*/  MUFU.TANH R209, R7 ;  /* 0x0000000700d17308 */ /* 0x0009620000002400 */
[----:B--2---:R-:W2:Y:S09]  /*6a60*/  LDL R14, [R1+0x3c] ;  /* 0x00003c00010e7983 */ /* 0x004eb20000100800 */
[----:B------:R-:W-:Y:S10]  /*6a70*/  MUFU.TANH R208, R8 ;  /* 0x0000000800d07308 */ /* 0x000ff40000002400 */
[----:B------:R-:W1:Y:S01]  /*6a80*/  MUFU.TANH R205, R9 ;  /* 0x0000000900cd7308 */ /* 0x000e620000002400 */
[----:B----4-:R-:W4:Y:S09]  /*6a90*/  LDSM.16.M88.4 R4, [R220] ;  /* 0x00000000dc04783b */ /* 0x010f320000000200 */
[----:B------:R-:W-:Y:S10]  /*6aa0*/  MUFU.TANH R203, R10 ;  /* 0x0000000a00cb7308 */ /* 0x000ff40000002400 */
[----:B------:R1:W1:Y:S10]  /*6ab0*/  MUFU.TANH R202, R11 ;  /* 0x0000000b00ca7308 */ /* 0x0002740000002400 */
[----:B------:R-:W-:Y:S10]  /*6ac0*/  MUFU.TANH R199, R16 ;  /* 0x0000001000c77308 */ /* 0x000ff40000002400 */
[----:B------:R3:W-:Y:S01]  /*6ad0*/  MUFU.TANH R185, R17 ;  /* 0x0000001100b97308 */ /* 0x0007e20000002400 */
[-C--:B----4-:R-:W-:Y:S01]  /*6ae0*/  HMMA.16816.F32 R20, R188, R4.reuse, R20 ;  /* 0x00000004bc14723c */ /* 0x090fe20000001814 */
[----:B-1----:R-:W1:Y:S08]  /*6af0*/  LDSM.16.M88.4 R8, [R219] ;  /* 0x00000000db08783b */ /* 0x002e700000000200 */
[----:B------:R-:W-:Y:S01]  /*6b00*/  MUFU.TANH R184, R18 ;  /* 0x0000001200b87308 */ /* 0x000fe20000002400 */
[C---:B------:R-:W-:Y:S07]  /*6b10*/  HMMA.16816.F32 R24, R180.reuse, R4, R24 ;  /* 0x00000004b418723c */ /* 0x040fee0000001818 */
[----:B------:R-:W-:Y:S02]  /*6b20*/  @P6 IADD3 R5, P1, R3, R232, RZ ;  /* 0x000000e803056210 */ /* 0x000fe40007f3e0ff */
[----:B------:R4:W-:Y:S01]  /*6b30*/  MUFU.TANH R179, R19 ;  /* 0x0000001300b37308 */ /* 0x0009e20000002400 */
[-C--:B------:R-:W-:Y:S03]  /*6b40*/  HMMA.16816.F32 R28, R180, R6.reuse, R28 ;  /* 0x00000006b41c723c */ /* 0x080fe6000000181c */
[----:B------:R-:W-:Y:S04]  /*6b50*/  @P2 IMAD.HI.U32 R4, R234, c[0x0][0x2c8], RZ ;  /* 0x0000b200ea042a27 */ /* 0x000fe800078e00ff */
[----:B------:R-:W-:Y:S01]  /*6b60*/  FMUL.FTZ R20, R20, c[0x0][0x320] ;  /* 0x0000c80014147a20 */ /* 0x000fe20000410000 */
[C---:B------:R-:W-:Y:S01]  /*6b70*/  HMMA.16816.F32 R32, R188.reuse, R6, R32 ;  /* 0x00000006bc20723c */ /* 0x040fe20000001820 */
[----:B------:R4:W2:Y:S03]  /*6b80*/  MUFU.TANH R177, R13 ;  /* 0x0000000d00b17308 */ /* 0x0008a60000002400 */
[----:B------:R-:W-:Y:S01]  /*6b90*/  @P2 SHF.R.U32.HI R0, RZ, c[0x0][0x2cc], R4 ;  /* 0x0000b300ff002a19 */ /* 0x000fe20000011604 */
[----:B------:R-:W-:Y:S02]  /*6ba0*/  FMUL.FTZ R23, R23, c[0x0][0x320] ;  /* 0x0000c80017177a20 */ /* 0x000fe40000410000 */
[----:B------:R-:W-:Y:S01]  /*6bb0*/  @P6 IADD3.X R6, R2, R231, RZ, P1, !PT ;  /* 0x000000e702066210 */ /* 0x000fe20000ffe4ff */
[----:B------:R-:W-:Y:S01]  /*6bc0*/  @P6 IMAD.MOV.U32 R7, RZ, RZ, c[0x0][0x1e4] ;  /* 0x00007900ff076624 */ /* 0x000fe200078e00ff */
[----:B---3--:R-:W3:Y:S02]  /*6bd0*/  SHFL.IDX PT, R17, R0, RZ, 0x1c1f ;  /* 0x001c1fff00117589 */ /* 0x008ee400000e0000 */
[----:B------:R-:W-:Y:S01]  /*6be0*/  MUFU.TANH R178, R12 ;  /* 0x0000000c00b27308 */ /* 0x000fe20000002400 */
[----:B------:R-:W-:Y:S02]  /*6bf0*/  FMUL.FTZ R22, R22, c[0x0][0x320] ;  /* 0x0000c80016167a20 */ /* 0x000fe40000410000 */
[----:B------:R-:W-:Y:S01]  /*6c00*/  FMUL.FTZ R21, R21, c[0x0][0x320] ;  /* 0x0000c80015157a20 */ /* 0x000fe20000410000 */
[-C--:B-1----:R-:W-:Y:S02]  /*6c10*/  HMMA.16816.F32 R36, R188, R8.reuse, R36 ;  /* 0x00000008bc24723c */ /* 0x082fe40000001824 */
[----:B------:R-:W-:Y:S01]  /*6c20*/  SHFL.IDX PT, R16, R0, 0x1, 0x1c1f ;  /* 0x003c1f0000107f89 */ /* 0x000fe200000e0000 */
[----:B------:R-:W-:Y:S03]  /*6c30*/  FMUL.FTZ R30, R30, c[0x0][0x320] ;  /* 0x0000c8001e1e7a20 */ /* 0x000fe60000410000 */
[----:B------:R-:W-:Y:S01]  /*6c40*/  MUFU.TANH R111, R20 ;  /* 0x00000014006f7308 */ /* 0x000fe20000002400 */
[----:B------:R-:W-:Y:S02]  /*6c50*/  FMUL.FTZ R27, R27, c[0x0][0x320] ;  /* 0x0000c8001b1b7a20 */ /* 0x000fe40000410000 */
[----:B------:R-:W-:Y:S01]  /*6c60*/  FMUL.FTZ R34, R34, c[0x0][0x320] ;  /* 0x0000c80022227a20 */ /* 0x000fe20000410000 */
[C---:B------:R-:W-:Y:S01]  /*6c70*/  HMMA.16816.F32 R40, R180.reuse, R8, R40 ;  /* 0x00000008b428723c */ /* 0x040fe20000001828 */
[----:B----4-:R-:W1:Y:S01]  /*6c80*/  SHFL.IDX PT, R19, R0, 0x2, 0x1c1f ;  /* 0x005c1f0000137f89 */ /* 0x010e6200000e0000 */
[----:B------:R-:W-:Y:S02]  /*6c90*/  IMAD.MOV.U32 R13, RZ, RZ, -0x40 ;  /* 0xffffffc0ff0d7424 */ /* 0x000fe400078e00ff */
[----:B------:R-:W-:Y:S02]  /*6ca0*/  FMUL.FTZ R35, R35, c[0x0][0x320] ;  /* 0x0000c80023237a20 */ /* 0x000fe40000410000 */
[----:B------:R4:W-:Y:S01]  /*6cb0*/  MUFU.TANH R186, R34 ;  /* 0x0000002200ba7308 */ /* 0x0009e20000002400 */
[----:B------:R-:W-:Y:S01]  /*6cc0*/  @P6 MOV R9, c[0x0][0x1e0] ;  /* 0x0000780000096a02 */ /* 0x000fe20000000f00 */
[----:B------:R-:W-:Y:S01]  /*6cd0*/  FMUL.FTZ R32, R32, c[0x0][0x320] ;  /* 0x0000c80020207a20 */ /* 0x000fe20000410000 */
[-C--:B------:R-:W-:Y:S01]  /*6ce0*/  HMMA.16816.F32 R44, R180, R10.reuse, R44 ;  /* 0x0000000ab42c723c */ /* 0x080fe2000000182c */
[----:B------:R2:W1:Y:S02]  /*6cf0*/  SHFL.IDX PT, R18, R0, 0x3, 0x1c1f ;  /* 0x007c1f0000127f89 */ /* 0x00046400000e0000 */
[----:B------:R-:W-:Y:S01]  /*6d00*/  @P6 LEA R4, P0, R9, R3, 0x5 ;  /* 0x0000000309046211 */ /* 0x000fe200078028ff */
[----:B------:R-:W-:Y:S02]  /*6d10*/  FMUL.FTZ R33, R33, c[0x0][0x320] ;  /* 0x0000c80021217a20 */ /* 0x000fe40000410000 */
[----:B------:R-:W-:Y:S01]  /*6d20*/  FMUL.FTZ R36, R36, c[0x0][0x320] ;  /* 0x0000c80024247a20 */ /* 0x000fe20000410000 */
[----:B------:R-:W1:Y:S01]  /*6d30*/  MUFU.TANH R200, R15 ;  /* 0x0000000f00c87308 */ /* 0x000e620000002400 */
[----:B------:R-:W-:Y:S01]  /*6d40*/  FMUL.FTZ R28, R28, c[0x0][0x320] ;  /* 0x0000c8001c1c7a20 */ /* 0x000fe20000410000 */
[----:B------:R-:W-:Y:S01]  /*6d50*/  @P6 LEA.HI.X R9, R9, R2, R7, 0x5, P0 ;  /* 0x0000000209096211 */ /* 0x000fe200000f2c07 */
[C---:B------:R-:W-:Y:S04]  /*6d60*/  HMMA.16816.F32 R48, R188.reuse, R10, R48 ;  /* 0x0000000abc30723c */ /* 0x040fe80000001830 */
[----:B------:R-:W-:Y:S01]  /*6d70*/  @P6 IADD3 R8, P0, R232, 0x20, RZ ;  /* 0x00000020e8086810 */ /* 0x000fe20007f1e0ff */
[----:B------:R-:W-:Y:S02]  /*6d80*/  FMUL.FTZ R37, R37, c[0x0][0x320] ;  /* 0x0000c80025257a20 */ /* 0x000fe40000410000 */
[----:B------:R1:W-:Y:S01]  /*6d90*/  MUFU.TANH R101, R35 ;  /* 0x0000002300657308 */ /* 0x0003e20000002400 */
[----:B------:R-:W-:Y:S01]  /*6da0*/  @P6 IADD3.X R7, RZ, R231, RZ, P0, !PT ;  /* 0x000000e7ff076210 */ /* 0x000fe200007fe4ff */
[----:B------:R-:W-:Y:S03]  /*6db0*/  FMUL.FTZ R31, R31, c[0x0][0x320] ;  /* 0x0000c8001f1f7a20 */ /* 0x000fe60000410000 */
[----:B----4-:R-:W-:Y:S01]  /*6dc0*/  @P6 LEA R34, P1, R5, c[0x0][0x1c8], 0x1 ;  /* 0x0000720005226a11 */ /* 0x010fe200078208ff */
[----:B------:R-:W-:Y:S02]  /*6dd0*/  FMUL.FTZ R38, R38, c[0x0][0x320] ;  /* 0x0000c80026267a20 */ /* 0x000fe40000410000 */
[----:B------:R-:W-:Y:S02]  /*6de0*/  FMUL.FTZ R29, R29, c[0x0][0x320] ;  /* 0x0000c8001d1d7a20 */ /* 0x000fe40000410000 */
[----:B------:R-:W-:Y:S01]  /*6df0*/  MUFU.TANH R192, R23 ;  /* 0x0000001700c07308 */ /* 0x000fe20000002400 */
[----:B------:R-:W-:Y:S02]  /*6e00*/  FMUL.FTZ R39, R39, c[0x0][0x320] ;  /* 0x0000c80027277a20 */ /* 0x000fe40000410000 */
[----:B------:R-:W-:Y:S02]  /*6e10*/  IMAD R13, R229, R13, 0x1 ;  /* 0x00000001e50d7424 */ /* 0x000fe400078e020d */
[----:B------:R-:W-:Y:S02]  /*6e20*/  FMUL.FTZ R24, R24, c[0x0][0x320] ;  /* 0x0000c80018187a20 */ /* 0x000fe40000410000 */
[----:B------:R-:W-:Y:S02]  /*6e30*/  FMUL.FTZ R25, R25, c[0x0][0x320] ;  /* 0x0000c80019197a20 */ /* 0x000fe40000410000 */
[----:B------:R-:W-:Y:S01]  /*6e40*/  FMUL.FTZ R26, R26, c[0x0][0x320] ;  /* 0x0000c8001a1a7a20 */ /* 0x000fe20000410000 */
[----:B------:R4:W-:Y:S01]  /*6e50*/  MUFU.TANH R103, R32 ;  /* 0x0000002000677308 */ /* 0x0009e20000002400 */
[----:B------:R-:W-:Y:S02]  /*6e60*/  FMUL.FTZ R41, R41, c[0x0][0x320] ;  /* 0x0000c80029297a20 */ /* 0x000fe40000410000 */
[----:B------:R-:W-:Y:S01]  /*6e70*/  FMUL.FTZ R40, R40, c[0x0][0x320] ;  /* 0x0000c80028287a20 */ /* 0x000fe20000410000 */
[----:B-1----:R-:W-:Y:S01]  /*6e80*/  @P6 LEA.HI.X R35, R5, c[0x0][0x1cc], R6, 0x1, P1 ;  /* 0x0000730005236a11 */ /* 0x002fe200008f0c06 */
[----:B------:R-:W-:Y:S01]  /*6e90*/  FMUL.FTZ R44, R44, c[0x0][0x320] ;  /* 0x0000c8002c2c7a20 */ /* 0x000fe20000410000 */
[-C--:B------:R-:W-:Y:S01]  /*6ea0*/  @P6 IADD3 R6, P1, R3, R8.reuse, RZ ;  /* 0x0000000803066210 */ /* 0x080fe20007f3e0ff */
[----:B------:R-:W-:Y:S02]  /*6eb0*/  FMUL.FTZ R45, R45, c[0x0][0x320] ;  /* 0x0000c8002d2d7a20 */ /* 0x000fe40000410000 */
[----:B------:R-:W-:Y:S01]  /*6ec0*/  FMUL.FTZ R42, R42, c[0x0][0x320] ;  /* 0x0000c8002a2a7a20 */ /* 0x000fe20000410000 */
[----:B------:R-:W-:Y:S01]  /*6ed0*/  MUFU.TANH R198, R36 ;  /* 0x0000002400c67308 */ /* 0x000fe20000002400 */
[----:B------:R-:W-:Y:S01]  /*6ee0*/  @P6 IMAD.X R12, R2, 0x1, R7, P1 ;  /* 0x00000001020c6824 */ /* 0x000fe200008e0607 */
[----:B------:R-:W-:Y:S01]  /*6ef0*/  @P6 IADD3 R5, P1, R232, 0x40, RZ ;  /* 0x00000040e8056810 */ /* 0x000fe20007f3e0ff */
[----:B------:R-:W-:Y:S02]  /*6f00*/  FMUL.FTZ R43, R43, c[0x0][0x320] ;  /* 0x0000c8002b2b7a20 */ /* 0x000fe40000410000 */
[----:B------:R-:W-:Y:S02]  /*6f10*/  FMUL.FTZ R48, R48, c[0x0][0x320] ;  /* 0x0000c80030307a20 */ /* 0x000fe40000410000 */
[----:B------:R-:W-:Y:S02]  /*6f20*/  FMUL.FTZ R49, R49, c[0x0][0x320] ;  /* 0x0000c80031317a20 */ /* 0x000fe40000410000 */
[----:B------:R-:W-:Y:S01]  /*6f30*/  FMUL.FTZ R50, R50, c[0x0][0x320] ;  /* 0x0000c80032327a20 */ /* 0x000fe20000410000 */
[----:B------:R1:W-:Y:S01]  /*6f40*/  MUFU.TANH R102, R33 ;  /* 0x0000002100667308 */ /* 0x0003e20000002400 */
[----:B------:R-:W-:Y:S02]  /*6f50*/  FMUL.FTZ R51, R51, c[0x0][0x320] ;  /* 0x0000c80033337a20 */ /* 0x000fe40000410000 */
[----:B------:R-:W-:Y:S01]  /*6f60*/  FMUL.FTZ R46, R46, c[0x0][0x320] ;  /* 0x0000c8002e2e7a20 */ /* 0x000fe20000410000 */
[C---:B----4-:R-:W-:Y:S01]  /*6f70*/  @P6 LEA R32, P0, R6.reuse, c[0x0][0x1c8], 0x1 ;  /* 0x0000720006206a11 */ /* 0x050fe200078008ff */
[----:B------:R-:W-:Y:S05]  /*6f80*/  FMUL.FTZ R47, R47, c[0x0][0x320] ;  /* 0x0000c8002f2f7a20 */ /* 0x000fea0000410000 */
[----:B------:R4:W-:Y:S10]  /*6f90*/  MUFU.TANH R201, R37 ;  /* 0x0000002500c97308 */ /* 0x0009f40000002400 */
[----:B------:R2:W-:Y:S01]  /*6fa0*/  MUFU.TANH R104, R30 ;  /* 0x0000001e00687308 */ /* 0x0005e20000002400 */
[----:B-1----:R-:W-:Y:S09]  /*6fb0*/  @P6 LEA.HI.X R33, R6, c[0x0][0x1cc], R12, 0x1, P0 ;  /* 0x0000730006216a11 */ /* 0x002ff200000f0c0c */
[----:B------:R-:W-:Y:S10]  /*6fc0*/  MUFU.TANH R193, R24 ;  /* 0x0000001800c17308 */ /* 0x000ff40000002400 */
[----:B------:R1:W-:Y:S10]  /*6fd0*/  MUFU.TANH R109, R28 ;  /* 0x0000001c006d7308 */ /* 0x0003f40000002400 */
[----:B------:R-:W-:Y:S10]  /*6fe0*/  MUFU.TANH R187, R22 ;  /* 0x0000001600bb7308 */ /* 0x000ff40000002400 */
[----:B------:R1:W-:Y:S10]  /*6ff0*/  MUFU.TANH R197, R31 ;  /* 0x0000001f00c57308 */ /* 0x0003f40000002400 */
[----:B------:R-:W-:Y:S10]  /*7000*/  MUFU.TANH R194, R25 ;  /* 0x0000001900c27308 */ /* 0x000ff40000002400 */
[----:B------:R1:W-:Y:S10]  /*7010*/  MUFU.TANH R105, R29 ;  /* 0x0000001d00697308 */ /* 0x0003f40000002400 */
[----:B------:R-:W1:Y:S10]  /*7020*/  MUFU.TANH R110, R21 ;  /* 0x00000015006e7308 */ /* 0x000e740000002400 */
[----:B------:R-:W-:Y:S10]  /*7030*/  MUFU.TANH R195, R26 ;  /* 0x0000001a00c37308 */ /* 0x000ff40000002400 */
[----:B------:R-:W-:Y:S10]  /*7040*/  MUFU.TANH R245, R41 ;  /* 0x0000002900f57308 */ /* 0x000ff40000002400 */
[----:B------:R-:W-:Y:S01]  /*7050*/  MUFU.TANH R243, R40 ;  /* 0x0000002800f37308 */ /* 0x000fe20000002400 */
[----:B--2---:R-:W-:Y:S02]  /*7060*/  IADD3 R0, R13, c[0x0][0x1d0], -R14 ;  /* 0x000074000d007a10 */ /* 0x004fe40007ffe80e */
[----:B------:R-:W-:Y:S02]  /*7070*/  @P6 IADD3 R14, P0, R3, R5, RZ ;  /* 0x00000005030e6210 */ /* 0x000fe40007f1e0ff */
[----:B------:R-:W-:Y:S05]  /*7080*/  @P6 IADD3.X R13, RZ, R231, RZ, P1, !PT ;  /* 0x000000e7ff0d6210 */ /* 0x000fea0000ffe4ff */
[----:B------:R2:W2:Y:S01]  /*7090*/  MUFU.TANH R196, R27 ;  /* 0x0000001b00c47308 */ /* 0x0004a20000002400 */
[----:B------:R-:W-:Y:S01]  /*70a0*/  @P6 IADD3 R20, P1, R4, R8, RZ ;  /* 0x0000000804146210 */ /* 0x000fe20007f3e0ff */
[----:B------:R-:W-:Y:S01]  /*70b0*/  @P6 IMAD.X R15, R2, 0x1, R13, P0 ;  /* 0x00000001020f6824 */ /* 0x000fe200000e060d */
[C---:B------:R-:W-:Y:S02]  /*70c0*/  @P6 IADD3 R23, P0, R4.reuse, R5, RZ ;  /* 0x0000000504176210 */ /* 0x040fe40007f1e0ff */
[C---:B------:R-:W-:Y:S02]  /*70d0*/  @P6 IADD3.X R36, R9.reuse, R7, RZ, P1, !PT ;  /* 0x0000000709246210 */ /* 0x040fe40000ffe4ff */
[----:B------:R-:W-:Y:S03]  /*70e0*/  @P6 IADD3 R12, P1, R4, R232, RZ ;  /* 0x000000e8040c6210 */ /* 0x000fe60007f3e0ff */
[----:B------:R2:W-:Y:S01]  /*70f0*/  MUFU.TANH R238, R44 ;  /* 0x0000002c00ee7308 */ /* 0x0005e20000002400 */
[----:B------:R-:W2:Y:S01]  /*7100*/  LDSM.16.M88.4 R4, [R218] ;  /* 0x00000000da04783b */ /* 0x000ea20000000200 */
[----:B------:R-:W-:Y:S01]  /*7110*/  IADD3 R0, R0, -c[0x0][0x168], RZ ;  /* 0x80005a0000007a10 */ /* 0x000fe20007ffe0ff */
[----:B------:R-:W-:Y:S04]  /*7120*/  DEPBAR.LE SB0, 0x0 ;  /* 0x000080000000791a */ /* 0x000fe80000000000 */
[C---:B----4-:R-:W-:Y:S01]  /*7130*/  @P6 IADD3.X R37, R9.reuse, R13, RZ, P0, !PT ;  /* 0x0000000d09256210 */ /* 0x050fe200007fe4ff */
[----:B------:R-:W-:Y:S01]  /*7140*/  @P6 IMAD.X R9, R9, 0x1, R231, P1 ;  /* 0x0000000109096824 */ /* 0x000fe200008e06e7 */
[----:B------:R-:W-:Y:S01]  /*7150*/  @P6 LEA R30, P1, R12, c[0x0][0x1c8], 0x1 ;  /* 0x000072000c1e6a11 */ /* 0x000fe200078208ff */
[----:B------:R4:W-:Y:S01]  /*7160*/  MUFU.TANH R239, R45 ;  /* 0x0000002d00ef7308 */ /* 0x0009e20000002400 */
[----:B---3--:R-:W-:Y:S01]  /*7170*/  IMAD.IADD R8, R0, 0x1, R17 ;  /* 0x0000000100087824 */ /* 0x008fe200078e0211 */
[----:B-1----:R-:W-:Y:S01]  /*7180*/  @P6 LEA R28, P0, R14, c[0x0][0x1c8], 0x1 ;  /* 0x000072000e1c6a11 */ /* 0x002fe200078008ff */
[----:B------:R-:W-:Y:S01]  /*7190*/  IMAD.IADD R2, R0, 0x1, R19 ;  /* 0x0000000100027824 */ /* 0x000fe200078e0213 */
[----:B------:R-:W-:Y:S06]  /*71a0*/  @P6 LEA.HI.X R31, R12, c[0x0][0x1cc], R9, 0x1, P1 ;  /* 0x000073000c1f6a11 */ /* 0x000fec00008f0c09 */
[----:B------:R-:W1:Y:S01]  /*71b0*/  MUFU.TANH R38, R38 ;  /* 0x0000002600267308 */ /* 0x000e620000002400 */
[----:B------:R-:W-:Y:S01]  /*71c0*/  IADD3 R3, R0, R16, RZ ;  /* 0x0000001000037210 */ /* 0x000fe20007ffe0ff */
[----:B------:R-:W-:Y:S01]  /*71d0*/  BAR.SYNC.DEFER_BLOCKING 0x0 ;  /* 0x0000000000007b1d */ /* 0x000fe20000010000 */
[----:B------:R-:W-:Y:S02]  /*71e0*/  ISETP.GT.AND P1, PT, R8, 0x1, PT ;  /* 0x000000010800780c */ /* 0x000fe40003f24270 */
[----:B------:R-:W-:Y:S02]  /*71f0*/  @P6 LEA.HI.X R29, R14, c[0x0][0x1cc], R15, 0x1, P0 ;  /* 0x000073000e1d6a11 */ /* 0x000fe400000f0c0f */
[----:B------:R-:W-:Y:S02]  /*7200*/  FSEL R13, R206, -INF , P1 ;  /* 0xff800000ce0d7808 */ /* 0x000fe40000800000 */
[----:B------:R-:W-:Y:S01]  /*7210*/  ISETP.GT.AND P1, PT, R3, 0x1, PT ;  /* 0x000000010300780c */ /* 0x000fe20003f24270 */
[----:B------:R-:W3:Y:S01]  /*7220*/  MUFU.TANH R39, R39 ;  /* 0x0000002700277308 */ /* 0x000ee20000002400 */
[----:B------:R-:W-:Y:S02]  /*7230*/  ISETP.GT.AND P0, PT, R8, RZ, PT ;  /* 0x000000ff0800720c */ /* 0x000fe40003f04270 */
[----:B-----5:R-:W-:Y:S02]  /*7240*/  FSEL R16, R209, -INF , P1 ;  /* 0xff800000d1107808 */ /* 0x020fe40000800000 */
[----:B------:R-:W-:Y:S02]  /*7250*/  IADD3 R0, R0, R18, RZ ;  /* 0x0000001200007210 */ /* 0x000fe40007ffe0ff */
[----:B------:R-:W-:Y:S02]  /*7260*/  FSEL R12, R207, -INF , P0 ;  /* 0xff800000cf0c7808 */ /* 0x000fe40000000000 */
[----:B------:R-:W-:Y:S01]  /*7270*/  ISETP.GT.AND P1, PT, R2, 0x1, PT ;  /* 0x000000010200780c */ /* 0x000fe20003f24270 */
[----:B------:R-:W5:Y:S01]  /*7280*/  MUFU.TANH R42, R42 ;  /* 0x0000002a002a7308 */ /* 0x000f620000002400 */
[----:B------:R-:W-:Y:S01]  /*7290*/  ISETP.GT.AND P0, PT, R3, RZ, PT ;  /* 0x000000ff0300720c */ /* 0x000fe20003f04270 */
[-C--:B--2---:R-:W-:Y:S05]  /*72a0*/  HMMA.16816.F32 R52, R188, R4.reuse, R52 ;  /* 0x00000004bc34723c */ /* 0x084fea0000001834 */
[----:B------:R-:W-:Y:S02]  /*72b0*/  FSEL R18, R205, -INF , P1 ;  /* 0xff800000cd127808 */ /* 0x000fe40000800000 */
[----:B------:R-:W-:Y:S01]  /*72c0*/  ISETP.GT.AND P1, PT, R0, 0x1, PT ;  /* 0x000000010000780c */ /* 0x000fe20003f24270 */
[----:B------:R-:W2:Y:S01]  /*72d0*/  MUFU.TANH R43, R43 ;  /* 0x0000002b002b7308 */ /* 0x000ea20000002400 */
[----:B------:R-:W-:Y:S01]  /*72e0*/  FSEL R15, R210, -INF , P0 ;  /* 0xff800000d20f7808 */ /* 0x000fe20000000000 */
[C---:B------:R-:W-:Y:S04]  /*72f0*/  HMMA.16816.F32 R56, R180.reuse, R4, R56 ;  /* 0x00000004b438723c */ /* 0x040fe80000001838 */
[----:B------:R-:W-:Y:S02]  /*7300*/  ISETP.GT.AND P0, PT, R2, RZ, PT ;  /* 0x000000ff0200720c */ /* 0x000fe40003f04270 */
[----:B------:R-:W-:Y:S02]  /*7310*/  FSEL R24, R202, -INF , P1 ;  /* 0xff800000ca187808 */ /* 0x000fe40000800000 */
[----:B------:R-:W1:Y:S01]  /*7320*/  MUFU.TANH R48, R48 ;  /* 0x0000003000307308 */ /* 0x000e620000002400 */
[----:B------:R-:W-:Y:S01]  /*7330*/  FSEL R17, R208, -INF , P0 ;  /* 0xff800000d0117808 */ /* 0x000fe20000000000 */
[-C--:B------:R-:W-:Y:S03]  /*7340*/  HMMA.16816.F32 R60, R180, R6.reuse, R60 ;  /* 0x00000006b43c723c */ /* 0x080fe6000000183c */
[----:B------:R-:W-:Y:S01]  /*7350*/  ISETP.GT.AND P1, PT, R2, 0x9, PT ;  /* 0x000000090200780c */ /* 0x000fe20003f24270 */
[----:B------:R-:W-:Y:S01]  /*7360*/  FMUL.FTZ R52, R52, c[0x0][0x320] ;  /* 0x0000c80034347a20 */ /* 0x000fe20000410000 */
[C---:B------:R-:W-:Y:S01]  /*7370*/  ISETP.GT.AND P0, PT, R0.reuse, RZ, PT ;  /* 0x000000ff0000720c */ /* 0x040fe20003f04270 */
[----:B------:R-:W-:Y:S01]  /*7380*/  FMUL.FTZ R53, R53, c[0x0][0x320] ;  /* 0x0000c80035357a20 */ /* 0x000fe20000410000 */
[----:B------:R-:W-:Y:S01]  /*7390*/  FSEL R22, R177, -INF , P1 ;  /* 0xff800000b1167808 */ /* 0x000fe20000800000 */
[----:B------:R-:W1:Y:S01]  /*73a0*/  MUFU.TANH R49, R49 ;  /* 0x0000003100317308 */ /* 0x000e620000002400 */
[----:B------:R-:W-:Y:S01]  /*73b0*/  FSEL R25, R203, -INF , P0 ;  /* 0xff800000cb197808 */ /* 0x000fe20000000000 */
[----:B------:R-:W-:Y:S04]  /*73c0*/  HMMA.16816.F32 R64, R188, R6, R64 ;  /* 0x00000006bc40723c */ /* 0x000fe80000001840 */
[----:B------:R-:W-:Y:S01]  /*73d0*/  ISETP.GT.AND P1, PT, R0, 0x9, PT ;  /* 0x000000090000780c */ /* 0x000fe20003f24270 */
[----:B------:R-:W-:Y:S01]  /*73e0*/  FMUL.FTZ R27, R55, c[0x0][0x320] ;  /* 0x0000c800371b7a20 */ /* 0x000fe20000410000 */
[----:B------:R-:W-:Y:S01]  /*73f0*/  ISETP.GT.AND P0, PT, R2, 0x8, PT ;  /* 0x000000080200780c */ /* 0x000fe20003f04270 */
[----:B------:R-:W-:Y:S01]  /*7400*/  FMUL.FTZ R54, R54, c[0x0][0x320] ;  /* 0x0000c80036367a20 */ /* 0x000fe20000410000 */
[----:B------:R-:W1:Y:S01]  /*7410*/  MUFU.TANH R7, R52 ;  /* 0x0000003400077308 */ /* 0x000e620000002400 */
[----:B------:R-:W-:Y:S02]  /*7420*/  FSEL R21, R200, -INF , P1 ;  /* 0xff800000c8157808 */ /* 0x000fe40000800000 */
[----:B------:R-:W-:Y:S01]  /*7430*/  ISETP.GT.AND P1, PT, R8, 0x9, PT ;  /* 0x000000090800780c */ /* 0x000fe20003f24270 */
[----:B------:R-:W-:Y:S01]  /*7440*/  FMUL.FTZ R59, R59, c[0x0][0x320] ;  /* 0x0000c8003b3b7a20 */ /* 0x000fe20000410000 */
[----:B------:R-:W-:Y:S01]  /*7450*/  FSEL R19, R178, -INF , P0 ;  /* 0xff800000b2137808 */ /* 0x000fe20000000000 */
[----:B------:R-:W-:Y:S01]  /*7460*/  FMUL.FTZ R63, R63, c[0x0][0x320] ;  /* 0x0000c8003f3f7a20 */ /* 0x000fe20000410000 */
[----:B------:R-:W-:Y:S01]  /*7470*/  ISETP.GT.AND P0, PT, R0, 0x8, PT ;  /* 0x000000080000780c */ /* 0x000fe20003f04270 */
[----:B------:R-:W-:Y:S01]  /*7480*/  FMUL.FTZ R56, R56, c[0x0][0x320] ;  /* 0x0000c80038387a20 */ /* 0x000fe20000410000 */
[----:B------:R-:W-:Y:S01]  /*7490*/  FSEL R10, R185, -INF , P1 ;  /* 0xff800000b90a7808 */ /* 0x000fe20000800000 */
[----:B------:R-:W1:Y:S01]  /*74a0*/  MUFU.TANH R6, R53 ;  /* 0x0000003500067308 */ /* 0x000e620000002400 */
[----:B------:R-:W-:Y:S01]  /*74b0*/  FSEL R26, R176, -INF , P0 ;  /* 0xff800000b01a7808 */ /* 0x000fe20000000000 */
[----:B------:R-:W-:Y:S01]  /*74c0*/  IMAD.MOV.U32 R176, RZ, RZ, R230 ;  /* 0x000000ffffb07224 */ /* 0x000fe200078e00e6 */
[----:B------:R-:W-:Y:S01]  /*74d0*/  ISETP.GT.AND P0, PT, R8, 0x8, PT ;  /* 0x000000080800780c */ /* 0x000fe20003f04270 */
[----:B------:R-:W-:Y:S01]  /*74e0*/  FMUL.FTZ R57, R57, c[0x0][0x320] ;  /* 0x0000c80039397a20 */ /* 0x000fe20000410000 */
[----:B------:R-:W-:Y:S01]  /*74f0*/  ISETP.GT.AND P1, PT, R3, 0x9, PT ;  /* 0x000000090300780c */ /* 0x000fe20003f24270 */
[----:B------:R-:W-:Y:S01]  /*7500*/  FMUL.FTZ R4, R64, c[0x0][0x320] ;  /* 0x0000c80040047a20 */ /* 0x000fe20000410000 */
[----:B------:R-:W-:Y:S01]  /*7510*/  FSEL R9, R199, -INF , P0 ;  /* 0xff800000c7097808 */ /* 0x000fe20000000000 */
[----:B------:R-:W-:Y:S01]  /*7520*/  FMUL.FTZ R5, R65, c[0x0][0x320] ;  /* 0x0000c80041057a20 */ /* 0x000fe20000410000 */
[----:B------:R-:W-:Y:S01]  /*7530*/  ISETP.GT.AND P0, PT, R3, 0x8, PT ;  /* 0x000000080300780c */ /* 0x000fe20003f04270 */
[----:B------:R-:W-:Y:S01]  /*7540*/  MUFU.TANH R46, R46 ;  /* 0x0000002e002e7308 */ /* 0x000fe20000002400 */
[----:B------:R-:W-:Y:S01]  /*7550*/  FSEL R14, R179, -INF , P1 ;  /* 0xff800000b30e7808 */ /* 0x000fe20000800000 */
[----:B------:R-:W-:Y:S01]  /*7560*/  FMUL.FTZ R60, R60, c[0x0][0x320] ;  /* 0x0000c8003c3c7a20 */ /* 0x000fe20000410000 */
[----:B------:R-:W-:Y:S01]  /*7570*/  ISETP.GT.AND P1, PT, R8, 0x11, PT ;  /* 0x000000110800780c */ /* 0x000fe20003f24270 */
[----:B------:R-:W-:Y:S01]  /*7580*/  FMUL.FTZ R61, R61, c[0x0][0x320] ;  /* 0x0000c8003d3d7a20 */ /* 0x000fe20000410000 */
[----:B------:R-:W-:Y:S01]  /*7590*/  FSEL R11, R184, -INF , P0 ;  /* 0xff800000b80b7808 */ /* 0x000fe20000000000 */
[----:B------:R-:W-:Y:S01]  /*75a0*/  FMUL.FTZ R58, R58, c[0x0][0x320] ;  /* 0x0000c8003a3a7a20 */ /* 0x000fe20000410000 */
[----:B------:R-:W-:Y:S01]  /*75b0*/  FSEL R41, R110, -INF , P1 ;  /* 0xff8000006e297808 */ /* 0x000fe20000800000 */
[----:B------:R-:W-:Y:S01]  /*75c0*/  FMUL.FTZ R62, R62, c[0x0][0x320] ;  /* 0x0000c8003e3e7a20 */ /* 0x000fe20000410000 */
[----:B------:R-:W-:Y:S01]  /*75d0*/  ISETP.GT.AND P1, PT, R3, 0x11, PT ;  /* 0x000000110300780c */ /* 0x000fe20003f24270 */
[----:B------:R-:W1:Y:S01]  /*75e0*/  MUFU.TANH R4, R4 ;  /* 0x0000000400047308 */ /* 0x000e620000002400 */
[----:B------:R-:W-:Y:S02]  /*75f0*/  ISETP.GT.AND P0, PT, R8, 0x10, PT ;  /* 0x000000100800780c */ /* 0x000fe40003f04270 */
[----:B------:R-:W-:Y:S02]  /*7600*/  FSEL R192, R192, -INF , P1 ;  /* 0xff800000c0c07808 */ /* 0x000fe40000800000 */
[----:B------:R-:W-:Y:S02]  /*7610*/  FSEL R40, R111, -INF , P0 ;  /* 0xff8000006f287808 */ /* 0x000fe40000000000 */
[----:B------:R-:W-:Y:S02]  /*7620*/  ISETP.GT.AND P1, PT, R2, 0x11, PT ;  /* 0x000000110200780c */ /* 0x000fe40003f24270 */
[----:B------:R-:W-:Y:S01]  /*7630*/  ISETP.GT.AND P0, PT, R3, 0x10, PT ;  /* 0x000000100300780c */ /* 0x000fe20003f04270 */
[----:B------:R-:W-:Y:S01]  /*7640*/  MUFU.TANH R62, R62 ;  /* 0x0000003e003e7308 */ /* 0x000fe20000002400 */
[----:B------:R-:W-:Y:S02]  /*7650*/  FSEL R194, R194, -INF , P1 ;  /* 0xff800000c2c27808 */ /* 0x000fe40000800000 */
[----:B------:R-:W-:Y:S02]  /*7660*/  ISETP.GT.AND P1, PT, R0, 0x11, PT ;  /* 0x000000110000780c */ /* 0x000fe40003f24270 */
[----:B------:R-:W-:Y:S02]  /*7670*/  FSEL R187, R187, -INF , P0 ;  /* 0xff800000bbbb7808 */ /* 0x000fe40000000000 */
[----:B------:R-:W-:Y:S02]  /*7680*/  ISETP.GT.AND P0, PT, R2, 0x10, PT ;  /* 0x000000100200780c */ /* 0x000fe40003f04270 */
[----:B------:R-:W-:Y:S01]  /*7690*/  FSEL R196, R196, -INF , P1 ;  /* 0xff800000c4c47808 */ /* 0x000fe20000800000 */
[----:B------:R-:W1:Y:S01]  /*76a0*/  MUFU.TANH R5, R5 ;  /* 0x0000000500057308 */ /* 0x000e620000002400 */
[----:B------:R-:W-:Y:S02]  /*76b0*/  ISETP.GT.AND P1, PT, R2, 0x19, PT ;  /* 0x000000190200780c */ /* 0x000fe40003f24270 */
[----:B------:R-:W-:Y:S02]  /*76c0*/  FSEL R193, R193, -INF , P0 ;  /* 0xff800000c1c17808 */ /* 0x000fe40000000000 */
[----:B------:R-:W-:Y:S02]  /*76d0*/  ISETP.GT.AND P0, PT, R0, 0x10, PT ;  /* 0x000000100000780c */ /* 0x000fe40003f04270 */
[----:B------:R-:W-:Y:S02]  /*76e0*/  FSEL R190, R105, -INF , P1 ;  /* 0xff80000069be7808 */ /* 0x000fe40000800000 */
[----:B------:R-:W-:Y:S01]  /*76f0*/  FMNMX.FTZ R105, R12, R100, !PT ;  /* 0x000000640c697209 */ /* 0x000fe20007810000 */
[----:B------:R-:W1:Y:S01]  /*7700*/  MUFU.TANH R50, R50 ;  /* 0x0000003200327308 */ /* 0x000e620000002400 */
[----:B------:R-:W-:Y:S02]  /*7710*/  FSEL R195, R195, -INF , P0 ;  /* 0xff800000c3c37808 */ /* 0x000fe40000000000 */
[----:B------:R-:W-:Y:S02]  /*7720*/  ISETP.GT.AND P0, PT, R2, 0x18, PT ;  /* 0x000000180200780c */ /* 0x000fe40003f04270 */
[----:B------:R-:W-:Y:S02]  /*7730*/  FMNMX.FTZ R105, R13, R105, !PT ;  /* 0x000000690d697209 */ /* 0x000fe40007810000 */
[----:B------:R-:W-:Y:S02]  /*7740*/  FSEL R189, R109, -INF , P0 ;  /* 0xff8000006dbd7808 */ /* 0x000fe40000000000 */
[C---:B------:R-:W-:Y:S01]  /*7750*/  ISETP.GT.AND P0, PT, R0.reuse, 0x18, PT ;  /* 0x000000180000780c */ /* 0x040fe20003f04270 */
[----:B------:R-:W-:Y:S01]  /*7760*/  MUFU.TANH R109, R63 ;  /* 0x0000003f006d7308 */ /* 0x000fe20000002400 */
[----:B------:R-:W-:Y:S02]  /*7770*/  FMNMX.FTZ R105, R9, R105, !PT ;  /* 0x0000006909697209 */ /* 0x000fe40007810000 */
[----:B------:R-:W-:Y:S02]  /*7780*/  ISETP.GT.AND P1, PT, R0, 0x19, PT ;  /* 0x000000190000780c */ /* 0x000fe40003f24270 */
[----:B------:R-:W-:Y:S02]  /*7790*/  FSEL R191, R104, -INF , P0 ;  /* 0xff80000068bf7808 */ /* 0x000fe40000000000 */
[----:B------:R-:W-:Y:S02]  /*77a0*/  ISETP.GT.AND P0, PT, R8, 0x18, PT ;  /* 0x000000180800780c */ /* 0x000fe40003f04270 */
[----:B------:R-:W-:Y:S01]  /*77b0*/  FMNMX.FTZ R105, R10, R105, !PT ;  /* 0x000000690a697209 */ /* 0x000fe20007810000 */
[----:B------:R-:W1:Y:S01]  /*77c0*/  MUFU.TANH R51, R51 ;  /* 0x0000003300337308 */ /* 0x000e620000002400 */
[----:B------:R-:W-:Y:S02]  /*77d0*/  FSEL R44, R103, -INF , P0 ;  /* 0xff800000672c7808 */ /* 0x000fe40000000000 */
[----:B------:R-:W-:Y:S02]  /*77e0*/  FSEL R197, R197, -INF , P1 ;  /* 0xff800000c5c57808 */ /* 0x000fe40000800000 */
[----:B------:R-:W-:Y:S02]  /*77f0*/  ISETP.GT.AND P1, PT, R8, 0x19, PT ;  /* 0x000000190800780c */ /* 0x000fe40003f24270 */
[C---:B------:R-:W-:Y:S02]  /*7800*/  ISETP.GT.AND P0, PT, R3.reuse, 0x18, PT ;  /* 0x000000180300780c */ /* 0x040fe40003f04270 */
[----:B----4-:R-:W-:Y:S01]  /*7810*/  FSEL R45, R102, -INF , P1 ;  /* 0xff800000662d7808 */ /* 0x010fe20000800000 */
[----:B------:R-:W4:Y:S01]  /*7820*/  MUFU.TANH R54, R54 ;  /* 0x0000003600367308 */ /* 0x000f220000002400 */
[----:B------:R-:W-:Y:S02]  /*7830*/  FSEL R186, R186, -INF , P0 ;  /* 0xff800000baba7808 */ /* 0x000fe40000000000 */
[----:B------:R-:W-:Y:S02]  /*7840*/  ISETP.GT.AND P0, PT, R8, 0x20, PT ;  /* 0x000000200800780c */ /* 0x000fe40003f04270 */
[----:B------:R-:W-:Y:S02]  /*7850*/  FMNMX.FTZ R105, R40, R105, !PT ;  /* 0x0000006928697209 */ /* 0x000fe40007810000 */
[C---:B------:R-:W-:Y:S02]  /*7860*/  ISETP.GT.AND P1, PT, R3.reuse, 0x19, PT ;  /* 0x000000190300780c */ /* 0x040fe40003f24270 */
[----:B------:R-:W-:Y:S01]  /*7870*/  FSEL R198, R198, -INF , P0 ;  /* 0xff800000c6c67808 */ /* 0x000fe20000000000 */
[----:B------:R-:W2:Y:S01]  /*7880*/  MUFU.TANH R27, R27 ;  /* 0x0000001b001b7308 */ /* 0x000ea20000002400 */
[----:B------:R-:W-:Y:S02]  /*7890*/  ISETP.GT.AND P0, PT, R3, 0x20, PT ;  /* 0x000000200300780c */ /* 0x000fe40003f04270 */
[----:B------:R-:W-:Y:S02]  /*78a0*/  FSEL R188, R101, -INF , P1 ;  /* 0xff80000065bc7808 */ /* 0x000fe40000800000 */
[----:B------:R-:W-:Y:S02]  /*78b0*/  ISETP.GT.AND P1, PT, R8, 0x21, PT ;  /* 0x000000210800780c */ /* 0x000fe40003f24270 */
[----:B------:R-:W-:Y:S02]  /*78c0*/  FMNMX.FTZ R105, R41, R105, !PT ;  /* 0x0000006929697209 */ /* 0x000fe40007810000 */
[----:B-1----:R-:W-:Y:S01]  /*78d0*/  FSEL R205, R38, -INF , P0 ;  /* 0xff80000026cd7808 */ /* 0x002fe20000000000 */
[----:B------:R-:W-:Y:S01]  /*78e0*/  MUFU.TANH R56, R56 ;  /* 0x0000003800387308 */ /* 0x000fe20000002400 */
[----:B------:R-:W-:Y:S02]  /*78f0*/  FSEL R201, R201, -INF , P1 ;  /* 0xff800000c9c97808 */ /* 0x000fe40000800000 */
[----:B------:R-:W-:Y:S02]  /*7900*/  ISETP.GT.AND P1, PT, R3, 0x21, PT ;  /* 0x000000210300780c */ /* 0x000fe40003f24270 */
[----:B------:R-:W-:Y:S02]  /*7910*/  FMNMX.FTZ R105, R44, R105, !PT ;  /* 0x000000692c697209 */ /* 0x000fe40007810000 */
[----:B------:R-:W-:Y:S02]  /*7920*/  ISETP.GT.AND P0, PT, R2, 0x20, PT ;  /* 0x000000200200780c */ /* 0x000fe40003f04270 */
[----:B---3--:R-:W-:Y:S01]  /*7930*/  FSEL R206, R39, -INF , P1 ;  /* 0xff80000027ce7808 */ /* 0x008fe20000800000 */
[----:B------:R-:W-:Y:S01]  /*7940*/  MUFU.TANH R57, R57 ;  /* 0x0000003900397308 */ /* 0x000fe20000002400 */
[----:B------:R-:W-:Y:S02]  /*7950*/  FSEL R243, R243, -INF , P0 ;  /* 0xff800000f3f37808 */ /* 0x000fe40000000000 */
[----:B------:R-:W-:Y:S02]  /*7960*/  ISETP.GT.AND P0, PT, R0, 0x20, PT ;  /* 0x000000200000780c */ /* 0x000fe40003f04270 */
[----:B------:R-:W-:Y:S02]  /*7970*/  FMNMX.FTZ R105, R45, R105, !PT ;  /* 0x000000692d697209 */ /* 0x000fe40007810000 */
[----:B------:R-:W-:Y:S02]  /*7980*/  ISETP.GT.AND P1, PT, R2, 0x21, PT ;  /* 0x000000210200780c */ /* 0x000fe40003f24270 */
[----:B-----5:R-:W-:Y:S01]  /*7990*/  FSEL R250, R42, -INF , P0 ;  /* 0xff8000002afa7808 */ /* 0x020fe20000000000 */
[----:B------:R-:W-:Y:S01]  /*79a0*/  MUFU.TANH R60, R60 ;  /* 0x0000003c003c7308 */ /* 0x000fe20000002400 */
[----:B------:R-:W-:Y:S02]  /*79b0*/  FSEL R245, R245, -INF , P1 ;  /* 0xff800000f5f57808 */ /* 0x000fe40000800000 */
[----:B------:R-:W-:Y:S02]  /*79c0*/  ISETP.GT.AND P1, PT, R0, 0x21, PT ;  /* 0x000000210000780c */ /* 0x000fe40003f24270 */
[----:B------:R-:W-:Y:S02]  /*79d0*/  ISETP.GT.AND P0, PT, R8, 0x28, PT ;  /* 0x000000280800780c */ /* 0x000fe40003f04270 */
[----:B------:R-:W-:Y:S02]  /*79e0*/  FMNMX.FTZ R105, R198, R105, !PT ;  /* 0x00000069c6697209 */ /* 0x000fe40007810000 */
[----:B--2---:R-:W-:Y:S01]  /*79f0*/  FSEL R252, R43, -INF , P1 ;  /* 0xff8000002bfc7808 */ /* 0x004fe20000800000 */
[----:B------:R-:W-:Y:S01]  /*7a00*/  MUFU.TANH R47, R47 ;  /* 0x0000002f002f7308 */ /* 0x000fe20000002400 */
[----:B------:R-:W-:Y:S02]  /*7a10*/  FSEL R199, R48, -INF , P0 ;  /* 0xff80000030c77808 */ /* 0x000fe40000000000 */
[C---:B------:R-:W-:Y:S02]  /*7a20*/  ISETP.GT.AND P1, PT, R8.reuse, 0x29, PT ;  /* 0x000000290800780c */ /* 0x040fe40003f24270 */
[----:B------:R-:W-:Y:S02]  /*7a30*/  FMNMX.FTZ R105, R201, R105, !PT ;  /* 0x00000069c9697209 */ /* 0x000fe40007810000 */
[----:B------:R-:W-:Y:S02]  /*7a40*/  FSEL R202, R49, -INF , P1 ;  /* 0xff80000031ca7808 */ /* 0x000fe40000800000 */
[C---:B------:R-:W-:Y:S01]  /*7a50*/  ISETP.GT.AND P0, PT, R8.reuse, 0x30, PT ;  /* 0x000000300800780c */ /* 0x040fe20003f04270 */
[----:B------:R-:W-:Y:S01]  /*7a60*/  MUFU.TANH R61, R61 ;  /* 0x0000003d003d7308 */ /* 0x000fe20000002400 */
[----:B------:R-:W-:Y:S02]  /*7a70*/  FMNMX.FTZ R105, R199, R105, !PT ;  /* 0x00000069c7697209 */ /* 0x000fe40007810000 */
[----:B------:R-:W-:Y:S02]  /*7a80*/  ISETP.GT.AND P1, PT, R8, 0x31, PT ;  /* 0x000000310800780c */ /* 0x000fe40003f24270 */
[----:B------:R-:W-:Y:S01]  /*7a90*/  FSEL R211, R7, -INF , P0 ;  /* 0xff80000007d37808 */ /* 0x000fe20000000000 */
[----:B------:R-:W-:Y:S01]  /*7aa0*/  FMUL.FTZ R7, R66, c[0x0][0x320] ;  /* 0x0000c80042077a20 */ /* 0x000fe20000410000 */
[----:B------:R-:W-:Y:S02]  /*7ab0*/  FMNMX.FTZ R105, R202, R105, !PT ;  /* 0x00000069ca697209 */ /* 0x000fe40007810000 */
[----:B------:R-:W-:Y:S01]  /*7ac0*/  FSEL R230, R6, -INF , P1 ;  /* 0xff80000006e67808 */ /* 0x000fe20000800000 */
[----:B------:R-:W-:Y:S01]  /*7ad0*/  MUFU.TANH R58, R58 ;  /* 0x0000003a003a7308 */ /* 0x000fe20000002400 */
[C---:B------:R-:W-:Y:S02]  /*7ae0*/  ISETP.GT.AND P0, PT, R8.reuse, 0x38, PT ;  /* 0x000000380800780c */ /* 0x040fe40003f04270 */
[----:B------:R-:W-:Y:S02]  /*7af0*/  FMNMX.FTZ R105, R211, R105, !PT ;  /* 0x00000069d3697209 */ /* 0x000fe40007810000 */
[----:B------:R-:W-:Y:S01]  /*7b00*/  ISETP.GT.AND P1, PT, R8, 0x39, PT ;  /* 0x000000390800780c */ /* 0x000fe20003f24270 */
[----:B------:R-:W-:Y:S01]  /*7b10*/  FMUL.FTZ R8, R67, c[0x0][0x320] ;  /* 0x0000c80043087a20 */ /* 0x000fe20000410000 */
[----:B------:R-:W-:Y:S02]  /*7b20*/  FSEL R251, R4, -INF , P0 ;  /* 0xff80000004fb7808 */ /* 0x000fe40000000000 */
[----:B------:R-:W-:Y:S01]  /*7b30*/  FMNMX.FTZ R105, R230, R105, !PT ;  /* 0x00000069e6697209 */ /* 0x000fe20007810000 */
[----:B------:R-:W1:Y:S01]  /*7b40*/  MUFU.TANH R7, R7 ;  /* 0x0000000700077308 */ /* 0x000e620000002400 */
[----:B------:R-:W-:Y:S02]  /*7b50*/  FSEL R231, R5, -INF , P1 ;  /* 0xff80000005e77808 */ /* 0x000fe40000800000 */
[----:B------:R-:W-:Y:S02]  /*7b60*/  FMNMX.FTZ R105, R251, R105, !PT ;  /* 0x00000069fb697209 */ /* 0x000fe40007810000 */
[----:B------:R-:W-:Y:S02]  /*7b70*/  FMNMX.FTZ R4, R15, R106, !PT ;  /* 0x0000006a0f047209 */ /* 0x000fe40007810000 */
[----:B------:R-:W-:Y:S02]  /*7b80*/  FMNMX.FTZ R105, R231, R105, !PT ;  /* 0x00000069e7697209 */ /* 0x000fe40007810000 */
[----:B------:R-:W-:Y:S01]  /*7b90*/  FMNMX.FTZ R4, R16, R4, !PT ;  /* 0x0000000410047209 */ /* 0x000fe20007810000 */
[----:B------:R-:W2:Y:S01]  /*7ba0*/  MUFU.TANH R8, R8 ;  /* 0x0000000800087308 */ /* 0x000ea20000002400 */
[----:B------:R-:W-:Y:S01]  /*7bb0*/  FMNMX.FTZ R5, R17, R107, !PT ;  /* 0x0000006b11057209 */ /* 0x000fe20007810000 */
[----:B------:R-:W3:Y:S01]  /*7bc0*/  SHFL.BFLY PT, R6, R105, 0x2, 0x1f ;  /* 0x0c401f0069067f89 */ /* 0x000ee200000e0000 */
[----:B------:R-:W-:Y:S02]  /*7bd0*/  FMNMX.FTZ R4, R11, R4, !PT ;  /* 0x000000040b047209 */ /* 0x000fe40007810000 */
[----:B------:R-:W-:Y:S02]  /*7be0*/  ISETP.GT.AND P0, PT, R2, 0x28, PT ;  /* 0x000000280200780c */ /* 0x000fe40003f04270 */
[----:B------:R-:W-:Y:S02]  /*7bf0*/  FMNMX.FTZ R4, R14, R4, !PT ;  /* 0x000000040e047209 */ /* 0x000fe40007810000 */
[----:B------:R-:W-:Y:S02]  /*7c00*/  ISETP.GT.AND P1, PT, R2, 0x29, PT ;  /* 0x000000290200780c */ /* 0x000fe40003f24270 */
[----:B------:R-:W-:Y:S02]  /*7c10*/  FMNMX.FTZ R4, R187, R4, !PT ;  /* 0x00000004bb047209 */ /* 0x000fe40007810000 */
[----:B------:R-:W-:Y:S02]  /*7c20*/  FMNMX.FTZ R5, R18, R5, !PT ;  /* 0x0000000512057209 */ /* 0x000fe40007810000 */
[----:B------:R-:W-:Y:S02]  /*7c30*/  FSEL R238, R238, -INF , P0 ;  /* 0xff800000eeee7808 */ /* 0x000fe40000000000 */
[----:B------:R-:W-:Y:S02]  /*7c40*/  ISETP.GT.AND P0, PT, R0, 0x28, PT ;  /* 0x000000280000780c */ /* 0x000fe40003f04270 */
[----:B------:R-:W-:Y:S02]  /*7c50*/  FMNMX.FTZ R4, R192, R4, !PT ;  /* 0x00000004c0047209 */ /* 0x000fe40007810000 */
[----:B------:R-:W-:Y:S02]  /*7c60*/  FSEL R239, R239, -INF , P1 ;  /* 0xff800000efef7808 */ /* 0x000fe40000800000 */
[----:B------:R-:W-:Y:S02]  /*7c70*/  ISETP.GT.AND P1, PT, R3, 0x28, PT ;  /* 0x000000280300780c */ /* 0x000fe40003f24270 */
[----:B------:R-:W-:Y:S02]  /*7c80*/  FMNMX.FTZ R5, R19, R5, !PT ;  /* 0x0000000513057209 */ /* 0x000fe40007810000 */
[----:B------:R-:W-:Y:S02]  /*7c90*/  FMNMX.FTZ R4, R186, R4, !PT ;  /* 0x00000004ba047209 */ /* 0x000fe40007810000 */
[----:B------:R-:W-:Y:S02]  /*7ca0*/  FSEL R246, R46, -INF , P0 ;  /* 0xff8000002ef67808 */ /* 0x000fe40000000000 */
[C---:B------:R-:W-:Y:S02]  /*7cb0*/  ISETP.GT.AND P0, PT, R3.reuse, 0x29, PT ;  /* 0x000000290300780c */ /* 0x040fe40003f04270 */
[----:B------:R-:W-:Y:S02]  /*7cc0*/  FSEL R200, R50, -INF , P1 ;  /* 0xff80000032c87808 */ /* 0x000fe40000800000 */
[----:B------:R-:W-:Y:S02]  /*7cd0*/  ISETP.GT.AND P1, PT, R3, 0x30, PT ;  /* 0x000000300300780c */ /* 0x000fe40003f24270 */
[----:B------:R-:W-:Y:S02]  /*7ce0*/  FMNMX.FTZ R5, R22, R5, !PT ;  /* 0x0000000516057209 */ /* 0x000fe40007810000 */
[----:B------:R-:W-:Y:S02]  /*7cf0*/  FSEL R203, R51, -INF , P0 ;  /* 0xff80000033cb7808 */ /* 0x000fe40000000000 */
[C---:B------:R-:W-:Y:S02]  /*7d00*/  ISETP.GT.AND P0, PT, R3.reuse, 0x31, PT ;  /* 0x000000310300780c */ /* 0x040fe40003f04270 */
[----:B------:R-:W-:Y:S02]  /*7d10*/  FMNMX.FTZ R4, R188, R4, !PT ;  /* 0x00000004bc047209 */ /* 0x000fe40007810000 */
[----:B----4-:R-:W-:Y:S02]  /*7d20*/  FSEL R64, R54, -INF , P1 ;  /* 0xff80000036407808 */ /* 0x010fe40000800000 */
[----:B------:R-:W-:Y:S02]  /*7d30*/  ISETP.GT.AND P1, PT, R3, 0x38, PT ;  /* 0x000000380300780c */ /* 0x000fe40003f24270 */
[----:B------:R-:W-:Y:S02]  /*7d40*/  FSEL R43, R27, -INF , P0 ;  /* 0xff8000001b2b7808 */ /* 0x000fe40000000000 */
[----:B---3--:R-:W-:Y:S02]  /*7d50*/  FMNMX.FTZ R105, R105, R6, !PT ;  /* 0x0000000669697209 */ /* 0x008fe40007810000 */
[----:B------:R-:W-:Y:S02]  /*7d60*/  ISETP.GT.AND P0, PT, R3, 0x39, PT ;  /* 0x000000390300780c */ /* 0x000fe40003f04270 */
[----:B------:R-:W-:Y:S02]  /*7d70*/  FMNMX.FTZ R3, R205, R4, !PT ;  /* 0x00000004cd037209 */ /* 0x000fe40007810000 */
[----:B------:R-:W-:Y:S02]  /*7d80*/  FMNMX.FTZ R4, R193, R5, !PT ;  /* 0x00000005c1047209 */ /* 0x000fe40007810000 */
[----:B-1----:R-:W-:Y:S02]  /*7d90*/  FSEL R233, R7, -INF , P1 ;  /* 0xff80000007e97808 */ /* 0x002fe40000800000 */
[----:B------:R-:W-:Y:S01]  /*7da0*/  FMNMX.FTZ R5, R25, R108, !PT ;  /* 0x0000006c19057209 */ /* 0x000fe20007810000 */
[----:B------:R-:W1:Y:S01]  /*7db0*/  SHFL.BFLY PT, R7, R105, 0x1, 0x1f ;  /* 0x0c201f0069077f89 */ /* 0x000e6200000e0000 */
[----:B------:R-:W-:Y:S02]  /*7dc0*/  FMNMX.FTZ R4, R194, R4, !PT ;  /* 0x00000004c2047209 */ /* 0x000fe40007810000 */
[----:B------:R-:W-:Y:S02]  /*7dd0*/  FMNMX.FTZ R5, R24, R5, !PT ;  /* 0x0000000518057209 */ /* 0x000fe40007810000 */
[----:B------:R-:W-:Y:S02]  /*7de0*/  FMNMX.FTZ R4, R189, R4, !PT ;  /* 0x00000004bd047209 */ /* 0x000fe40007810000 */
[----:B------:R-:W-:Y:S02]  /*7df0*/  FMNMX.FTZ R5, R26, R5, !PT ;  /* 0x000000051a057209 */ /* 0x000fe40007810000 */
[----:B------:R-:W-:Y:S02]  /*7e00*/  FMNMX.FTZ R4, R190, R4, !PT ;  /* 0x00000004be047209 */ /* 0x000fe40007810000 */
[----:B------:R-:W-:Y:S02]  /*7e10*/  FMNMX.FTZ R5, R21, R5, !PT ;  /* 0x0000000515057209 */ /* 0x000fe40007810000 */
[----:B------:R-:W-:Y:S02]  /*7e20*/  FMNMX.FTZ R4, R243, R4, !PT ;  /* 0x00000004f3047209 */ /* 0x000fe40007810000 */
[----:B--2---:R-:W-:Y:S02]  /*7e30*/  FSEL R65, R8, -INF , P0 ;  /* 0xff80000008417808 */ /* 0x004fe40000000000 */
[C---:B------:R-:W-:Y:S01]  /*7e40*/  ISETP.GT.AND P1, PT, R2.reuse, 0x30, PT ;  /* 0x000000300200780c */ /* 0x040fe20003f24270 */
[----:B------:R-:W2:Y:S01]  /*7e50*/  MUFU.TANH R8, R59 ;  /* 0x0000003b00087308 */ /* 0x000ea20000002400 */
        /* <DEDUP_REMOVED lines=8> */
[----:B------:R-:W-:Y:S02]  /*7ee0*/  FMNMX.FTZ R4, R196, R5, !PT ;  /* 0x00000005c4047209 */ /* 0x000fe40007810000 */
[----:B------:R-:W-:Y:S02]  /*7ef0*/  FMNMX.FTZ R3, R206, R3, !PT ;  /* 0x00000003ce037209 */ /* 0x000fe40007810000 */
[----:B------:R-:W-:Y:S02]  /*7f00*/  FMNMX.FTZ R4, R191, R4, !PT ;  /* 0x00000004bf047209 */ /* 0x000fe40007810000 */
[----:B-1----:R-:W-:Y:S02]  /*7f10*/  FMNMX.FTZ R105, R105, R7, !PT ;  /* 0x0000000769697209 */ /* 0x002fe40007810000 */
[----:B------:R-:W-:Y:S02]  /*7f20*/  FSEL R234, R60, -INF , P1 ;  /* 0xff8000003cea7808 */ /* 0x000fe40000800000 */
[----:B------:R-:W-:Y:S01]  /*7f30*/  ISETP.GT.AND P1, PT, R0, 0x29, PT ;  /* 0x000000290000780c */ /* 0x000fe20003f24270 */
[----:B------:R-:W-:Y:S01]  /*7f40*/  FMUL.FTZ R110, R105, c[0x0][0x2d0] ;  /* 0x0000b400696e7a20 */ /* 0x000fe20000410000 */
[----:B------:R-:W-:Y:S02]  /*7f50*/  FMNMX.FTZ R3, R200, R3, !PT ;  /* 0x00000003c8037209 */ /* 0x000fe40007810000 */
[----:B------:R-:W-:Y:S02]  /*7f60*/  FMNMX.FTZ R4, R197, R4, !PT ;  /* 0x00000004c5047209 */ /* 0x000fe40007810000 */
[----:B------:R-:W-:Y:S02]  /*7f70*/  FMNMX.FTZ R3, R203, R3, !PT ;  /* 0x00000003cb037209 */ /* 0x000fe40007810000 */
[----:B------:R-:W-:Y:S02]  /*7f80*/  FSEL R236, R47, -INF , P1 ;  /* 0xff8000002fec7808 */ /* 0x000fe40000800000 */
[----:B------:R-:W-:Y:S02]  /*7f90*/  FSETP.NEU.FTZ.AND P1, PT, R105, -INF , PT ;  /* 0xff8000006900780b */ /* 0x000fe40003f3d000 */
[----:B------:R-:W-:Y:S02]  /*7fa0*/  FMNMX.FTZ R4, R250, R4, !PT ;  /* 0x00000004fa047209 */ /* 0x000fe40007810000 */
[----:B------:R-:W-:Y:S02]  /*7fb0*/  FMNMX.FTZ R3, R64, R3, !PT ;  /* 0x0000000340037209 */ /* 0x000fe40007810000 */
[----:B------:R-:W-:Y:S02]  /*7fc0*/  FSEL R110, R110, RZ, P1 ;  /* 0x000000ff6e6e7208 */ /* 0x000fe40000800000 */
[----:B------:R-:W-:Y:S02]  /*7fd0*/  FMNMX.FTZ R4, R252, R4, !PT ;  /* 0x00000004fc047209 */ /* 0x000fe40007810000 */
[----:B------:R-:W-:Y:S02]  /*7fe0*/  FMNMX.FTZ R3, R43, R3, !PT ;  /* 0x000000032b037209 */ /* 0x000fe40007810000 */
[----:B------:R-:W-:Y:S01]  /*7ff0*/  FMNMX.FTZ R5, R246, R4, !PT ;  /* 0x00000004f6057209 */ /* 0x000fe20007810000 */
[--C-:B------:R-:W-:Y:S01]  /*8000*/  FFMA.FTZ R4, R12, c[0x0][0x2d0], -R110.reuse ;  /* 0x0000b4000c047a23 */ /* 0x100fe2000001086e */
[----:B------:R-:W-:Y:S02]  /*8010*/  FMNMX.FTZ R3, R233, R3, !PT ;  /* 0x00000003e9037209 */ /* 0x000fe40007810000 */
[----:B------:R-:W-:Y:S01]  /*8020*/  FSEL R244, R61, -INF , P0 ;  /* 0xff8000003df47808 */ /* 0x000fe20000000000 */
[----:B------:R1:W-:Y:S01]  /*8030*/  MUFU.EX2 R178, R4 ;  /* 0x0000000400b27308 */ /* 0x0003e20000000800 */
[----:B------:R-:W-:Y:S02]  /*8040*/  FMNMX.FTZ R3, R65, R3, !PT ;  /* 0x0000000341037209 */ /* 0x000fe40007810000 */
[----:B------:R-:W-:Y:S02]  /*8050*/  ISETP.GT.AND P0, PT, R0, 0x30, PT ;  /* 0x000000300000780c */ /* 0x000fe40003f04270 */
[----:B------:R-:W-:Y:S01]  /*8060*/  FMNMX.FTZ R5, R236, R5, !PT ;  /* 0x00000005ec057209 */ /* 0x000fe20007810000 */
[----:B------:R-:W3:Y:S01]  /*8070*/  SHFL.BFLY PT, R6, R3, 0x2, 0x1f ;  /* 0x0c401f0003067f89 */ /* 0x000ee200000e0000 */
[----:B------:R-:W-:Y:S02]  /*8080*/  FSEL R67, R58, -INF , P0 ;  /* 0xff8000003a437808 */ /* 0x000fe40000000000 */
[----:B------:R-:W-:Y:S02]  /*8090*/  FMNMX.FTZ R2, R239, R2, !PT ;  /* 0x00000002ef027209 */ /* 0x000fe40007810000 */
[----:B------:R-:W-:Y:S02]  /*80a0*/  ISETP.GT.AND P0, PT, R0, 0x31, PT ;  /* 0x000000310000780c */ /* 0x000fe40003f04270 */
[----:B------:R-:W-:Y:S02]  /*80b0*/  FMNMX.FTZ R2, R209, R2, !PT ;  /* 0x00000002d1027209 */ /* 0x000fe40007810000 */
[----:B--2---:R-:W-:Y:S02]  /*80c0*/  FSEL R235, R8, -INF , P0 ;  /* 0xff80000008eb7808 */ /* 0x004fe40000000000 */
[----:B------:R-:W-:Y:S02]  /*80d0*/  FMNMX.FTZ R2, R249, R2, !PT ;  /* 0x00000002f9027209 */ /* 0x000fe40007810000 */
[----:B------:R-:W-:Y:S02]  /*80e0*/  ISETP.GT.AND P0, PT, R0, 0x38, PT ;  /* 0x000000380000780c */ /* 0x000fe40003f04270 */
[----:B------:R-:W-:Y:S02]  /*80f0*/  FMNMX.FTZ R2, R234, R2, !PT ;  /* 0x00000002ea027209 */ /* 0x000fe40007810000 */
[----:B------:R-:W-:Y:S01]  /*8100*/  FSEL R241, R62, -INF , P0 ;  /* 0xff8000003ef17808 */ /* 0x000fe20000000000 */
[----:B------:R-:W-:Y:S01]  /*8110*/  IMAD.MOV.U32 R62, RZ, RZ, R251 ;  /* 0x000000ffff3e7224 */ /* 0x000fe200078e00fb */
[----:B-1----:R-:W-:Y:S01]  /*8120*/  FMNMX.FTZ R4, R67, R5, !PT ;  /* 0x0000000543047209 */ /* 0x002fe20007810000 */
[----:B------:R-:W-:Y:S01]  /*8130*/  FFMA.FTZ R5, R13, c[0x0][0x2d0], -R110 ;  /* 0x0000b4000d057a23 */ /* 0x000fe2000001086e */
[----:B------:R-:W-:Y:S02]  /*8140*/  FMNMX.FTZ R2, R244, R2, !PT ;  /* 0x00000002f4027209 */ /* 0x000fe40007810000 */
[----:B------:R-:W-:Y:S01]  /*8150*/  ISETP.GT.AND P0, PT, R0, 0x39, PT ;  /* 0x000000390000780c */ /* 0x000fe20003f04270 */
[----:B------:R1:W-:Y:S01]  /*8160*/  MUFU.EX2 R247, R5 ;  /* 0x0000000500f77308 */ /* 0x0003e20000000800 */
[----:B---3--:R-:W-:Y:S01]  /*8170*/  FMNMX.FTZ R3, R3, R6, !PT ;  /* 0x0000000603037209 */ /* 0x008fe20007810000 */
[----:B------:R-:W2:Y:S01]  /*8180*/  SHFL.BFLY PT, R103, R2, 0x2, 0x1f ;  /* 0x0c401f0002677f89 */ /* 0x000ea200000e0000 */
[----:B------:R-:W-:Y:S02]  /*8190*/  FMNMX.FTZ R0, R235, R4, !PT ;  /* 0x00000004eb007209 */ /* 0x000fe40007810000 */
[----:B------:R-:W-:Y:S02]  /*81a0*/  FSEL R109, R109, -INF , P0 ;  /* 0xff8000006d6d7808 */ /* 0x000fe40000000000 */
[----:B------:R-:W-:Y:S02]  /*81b0*/  FMNMX.FTZ R0, R241, R0, !PT ;  /* 0x00000000f1007209 */ /* 0x000fe40007810000 */
[C---:B------:R-:W-:Y:S01]  /*81c0*/  @P6 LEA R6, P0, R20.reuse, c[0x0][0x1c8], 0x1 ;  /* 0x0000720014066a11 */ /* 0x040fe200078008ff */
[----:B------:R-:W3:Y:S01]  /*81d0*/  SHFL.BFLY PT, R104, R3, 0x1, 0x1f ;  /* 0x0c201f0003687f89 */ /* 0x000ee200000e0000 */
[----:B------:R-:W-:Y:S02]  /*81e0*/  FMNMX.FTZ R0, R109, R0, !PT ;  /* 0x000000006d007209 */ /* 0x000fe40007810000 */
[----:B------:R-:W-:Y:S02]  /*81f0*/  @P6 LEA.HI.X R7, R20, c[0x0][0x1cc], R36, 0x1, P0 ;  /* 0x0000730014076a11 */ /* 0x000fe400000f0c24 */
[----:B------:R-:W-:Y:S02]  /*8200*/  @P6 LEA R4, P0, R23, c[0x0][0x1c8], 0x1 ;  /* 0x0000720017046a11 */ /* 0x000fe400078008ff */
[----:B------:R-:W-:Y:S02]  /*8210*/  MOV R63, R43 ;  /* 0x0000002b003f7202 */ /* 0x000fe40000000f00 */
[----:B------:R-:W-:Y:S01]  /*8220*/  MOV R58, R249 ;  /* 0x000000f9003a7202 */ /* 0x000fe20000000f00 */
[--C-:B-1----:R-:W-:Y:S01]  /*8230*/  FFMA.FTZ R5, R9, c[0x0][0x2d0], -R110.reuse ;  /* 0x0000b40009057a23 */ /* 0x102fe2000001086e */
[----:B--2---:R-:W-:Y:S03]  /*8240*/  FMNMX.FTZ R103, R2, R103, !PT ;  /* 0x0000006702677209 */ /* 0x004fe60007810000 */
[----:B------:R1:W-:Y:S01]  /*8250*/  MUFU.EX2 R208, R5 ;  /* 0x0000000500d07308 */ /* 0x0003e20000000800 */
[----:B------:R-:W2:Y:S01]  /*8260*/  SHFL.BFLY PT, R2, R0, 0x2, 0x1f ;  /* 0x0c401f0000027f89 */ /* 0x000ea200000e0000 */
[----:B---3--:R-:W-:Y:S01]  /*8270*/  FMNMX.FTZ R104, R3, R104, !PT ;  /* 0x0000006803687209 */ /* 0x008fe20007810000 */
[----:B------:R-:W-:Y:S06]  /*8280*/  FFMA.FTZ R3, R10, c[0x0][0x2d0], -R110 ;  /* 0x0000b4000a037a23 */ /* 0x000fec000001086e */
[----:B------:R-:W3:Y:S01]  /*8290*/  SHFL.BFLY PT, R8, R103, 0x1, 0x1f ;  /* 0x0c201f0067087f89 */ /* 0x000ee200000e0000 */
[----:B------:R4:W-:Y:S01]  /*82a0*/  MUFU.EX2 R207, R3 ;  /* 0x0000000300cf7308 */ /* 0x0009e20000000800 */
[C---:B------:R-:W-:Y:S01]  /*82b0*/  FMUL.FTZ R111, R104.reuse, c[0x0][0x2d0] ;  /* 0x0000b400686f7a20 */ /* 0x040fe20000410000 */
[----:B-1----:R-:W-:Y:S02]  /*82c0*/  @P6 LEA.HI.X R5, R23, c[0x0][0x1cc], R37, 0x1, P0 ;  /* 0x0000730017056a11 */ /* 0x002fe400000f0c25 */
[----:B------:R-:W-:Y:S02]  /*82d0*/  FSETP.NEU.FTZ.AND P0, PT, R104, -INF , PT ;  /* 0xff8000006800780b */ /* 0x000fe40003f1d000 */
[----:B--2---:R-:W-:Y:S02]  /*82e0*/  FMNMX.FTZ R0, R0, R2, !PT ;  /* 0x0000000200007209 */ /* 0x004fe40007810000 */
[----:B------:R-:W-:Y:S02]  /*82f0*/  FSEL R111, R111, RZ, P0 ;  /* 0x000000ff6f6f7208 */ /* 0x000fe40000000000 */
[----:B---3--:R-:W-:Y:S03]  /*8300*/  FMNMX.FTZ R103, R103, R8, !PT ;  /* 0x0000000867677209 */ /* 0x008fe60007810000 */
[--C-:B----4-:R-:W-:Y:S02]  /*8310*/  FFMA.FTZ R3, R15, c[0x0][0x2d0], -R111.reuse ;  /* 0x0000b4000f037a23 */ /* 0x110fe4000001086f */
[--C-:B------:R-:W-:Y:S02]  /*8320*/  FFMA.FTZ R2, R11, c[0x0][0x2d0], -R111.reuse ;  /* 0x0000b4000b027a23 */ /* 0x100fe4000001086f */
[----:B------:R1:W-:Y:S01]  /*8330*/  MUFU.EX2 R60, R3 ;  /* 0x00000003003c7308 */ /* 0x0003e20000000800 */
[----:B------:R-:W-:Y:S02]  /*8340*/  FMUL.FTZ R184, R103, c[0x0][0x2d0] ;  /* 0x0000b40067b87a20 */ /* 0x000fe40000410000 */
[--C-:B------:R-:W-:Y:S07]  /*8350*/  FFMA.FTZ R8, R14, c[0x0][0x2d0], -R111.reuse ;  /* 0x0000b4000e087a23 */ /* 0x100fee000001086f */
[----:B------:R2:W-:Y:S10]  /*8360*/  MUFU.EX2 R61, R2 ;  /* 0x00000002003d7308 */ /* 0x0005f40000000800 */
[----:B------:R-:W3:Y:S01]  /*8370*/  MUFU.EX2 R240, R8 ;  /* 0x0000000800f07308 */ /* 0x000ee20000000800 */
[----:B-1----:R-:W-:Y:S09]  /*8380*/  FFMA.FTZ R3, R16, c[0x0][0x2d0], -R111 ;  /* 0x0000b40010037a23 */ /* 0x002ff2000001086f */
[----:B------:R1:W-:Y:S01]  /*8390*/  MUFU.EX2 R248, R3 ;  /* 0x0000000300f87308 */ /* 0x0003e20000000800 */
[----:B--2---:R-:W2:Y:S01]  /*83a0*/  SHFL.BFLY PT, R2, R0, 0x1, 0x1f ;  /* 0x0c201f0000027f89 */ /* 0x004ea200000e0000 */
[----:B---3--:R-:W-:Y:S02]  /*83b0*/  F2FP.PACK_AB R179, R240, R61 ;  /* 0x0000003df0b3723e */ /* 0x008fe400000000ff */
[----:B-1----:R-:W-:Y:S02]  /*83c0*/  FSEL R3, R105, RZ, P1 ;  /* 0x000000ff69037208 */ /* 0x002fe40000800000 */
[----:B------:R-:W-:Y:S02]  /*83d0*/  FSETP.NEU.FTZ.AND P1, PT, R103, -INF , PT ;  /* 0xff8000006700780b */ /* 0x000fe40003f3d000 */
[----:B--2---:R-:W-:Y:S02]  /*83e0*/  FMNMX.FTZ R102, R0, R2, !PT ;  /* 0x0000000200667209 */ /* 0x004fe40007810000 */
[----:B------:R-:W-:Y:S02]  /*83f0*/  FSEL R184, R184, RZ, P1 ;  /* 0x000000ffb8b87208 */ /* 0x000fe40000800000 */
[----:B------:R-:W-:Y:S01]  /*8400*/  FSEL R2, R104, RZ, P0 ;  /* 0x000000ff68027208 */ /* 0x000fe20000000000 */
[C---:B------:R-:W-:Y:S01]  /*8410*/  FMUL.FTZ R185, R102.reuse, c[0x0][0x2d0] ;  /* 0x0000b40066b97a20 */ /* 0x040fe20000410000 */
[----:B------:R-:W-:Y:S01]  /*8420*/  FSETP.NEU.FTZ.AND P0, PT, R102, -INF , PT ;  /* 0xff8000006600780b */ /* 0x000fe20003f1d000 */
[--C-:B------:R-:W-:Y:S02]  /*8430*/  FFMA.FTZ R0, R19, c[0x0][0x2d0], -R184.reuse ;  /* 0x0000b40013007a23 */ /* 0x100fe400000108b8 */
[--C-:B------:R-:W-:Y:S01]  /*8440*/  FFMA.FTZ R8, R17, c[0x0][0x2d0], -R184.reuse ;  /* 0x0000b40011087a23 */ /* 0x100fe200000108b8 */
[----:B------:R-:W-:Y:S01]  /*8450*/  FSEL R185, R185, RZ, P0 ;  /* 0x000000ffb9b97208 */ /* 0x000fe20000000000 */
[----:B------:R1:W-:Y:S10]  /*8460*/  MUFU.EX2 R242, R0 ;  /* 0x0000000000f27308 */ /* 0x0003f40000000800 */
[----:B------:R2:W-:Y:S01]  /*8470*/  MUFU.EX2 R59, R8 ;  /* 0x00000008003b7308 */ /* 0x0005e20000000800 */
[--C-:B-1----:R-:W-:Y:S09]  /*8480*/  FFMA.FTZ R0, R22, c[0x0][0x2d0], -R184.reuse ;  /* 0x0000b40016007a23 */ /* 0x102ff200000108b8 */
[----:B------:R1:W3:Y:S01]  /*8490*/  MUFU.EX2 R210, R0 ;  /* 0x0000000000d27308 */ /* 0x0002e20000000800 */
[----:B--2---:R-:W-:Y:S09]  /*84a0*/  FFMA.FTZ R8, R18, c[0x0][0x2d0], -R184 ;  /* 0x0000b40012087a23 */ /* 0x004ff200000108b8 */
[----:B------:R2:W-:Y:S01]  /*84b0*/  MUFU.EX2 R177, R8 ;  /* 0x0000000800b17308 */ /* 0x0005e20000000800 */
[--C-:B-1----:R-:W-:Y:S01]  /*84c0*/  FFMA.FTZ R0, R25, c[0x0][0x2d0], -R185.reuse ;  /* 0x0000b40019007a23 */ /* 0x102fe200000108b9 */
[----:B---3--:R-:W-:Y:S08]  /*84d0*/  F2FP.PACK_AB R182, R210, R242 ;  /* 0x000000f2d2b6723e */ /* 0x008ff000000000ff */
[----:B------:R1:W-:Y:S01]  /*84e0*/  MUFU.EX2 R237, R0 ;  /* 0x0000000000ed7308 */ /* 0x0003e20000000800 */
[--C-:B--2---:R-:W-:Y:S09]  /*84f0*/  FFMA.FTZ R8, R21, c[0x0][0x2d0], -R185.reuse ;  /* 0x0000b40015087a23 */ /* 0x104ff200000108b9 */
[----:B------:R-:W-:Y:S01]  /*8500*/  MUFU.EX2 R57, R8 ;  /* 0x0000000800397308 */ /* 0x000fe20000000800 */
[--C-:B-1----:R-:W-:Y:S09]  /*8510*/  FFMA.FTZ R0, R24, c[0x0][0x2d0], -R185.reuse ;  /* 0x0000b40018007a23 */ /* 0x102ff200000108b9 */
[----:B------:R1:W2:Y:S02]  /*8520*/  MUFU.EX2 R66, R0 ;  /* 0x0000000000427308 */ /* 0x0002a40000000800 */
[----:B-1----:R-:W-:Y:S01]  /*8530*/  FFMA.FTZ R0, R26, c[0x0][0x2d0], -R185 ;  /* 0x0000b4001a007a23 */ /* 0x002fe200000108b9 */
[----:B--2---:R-:W-:Y:S07]  /*8540*/  F2FP.PACK_AB R181, R66, R237 ;  /* 0x000000ed42b5723e */ /* 0x004fee00000000ff */
[----:B------:R1:W2:Y:S02]  /*8550*/  MUFU.EX2 R232, R0 ;  /* 0x0000000000e87308 */ /* 0x0002a40000000800 */
[----:B-1----:R-:W-:Y:S01]  /*8560*/  FADD.FTZ R0, -R3, R100 ;  /* 0x0000006403007221 */ /* 0x002fe20000010100 */
[----:B------:R-:W-:Y:S02]  /*8570*/  @P6 SHF.L.U32 R3, R176, 0x1, RZ ;  /* 0x00000001b0036819 */ /* 0x000fe400000006ff */
[----:B--2---:R-:W-:Y:S01]  /*8580*/  F2FP.PACK_AB R183, R57, R232 ;  /* 0x000000e839b7723e */ /* 0x004fe200000000ff */
[----:B------:R-:W-:Y:S02]  /*8590*/  FMUL.FTZ R0, R0, c[0x0][0x2d0] ;  /* 0x0000b40000007a20 */ /* 0x000fe40000410000 */
[----:B------:R1:W-:Y:S02]  /*85a0*/  @P6 LDGSTS.E.BYPASS.LTC128B.128 [R3+0x3100], [R34.64], !P5 ;  /* 0x0310000022036fae */ /* 0x0003e4000e901d46 */
[----:B------:R2:W3:Y:S06]  /*85b0*/  MUFU.EX2 R101, R0 ;  /* 0x0000000000657308 */ /* 0x0004ec0000000800 */
[----:B------:R4:W-:Y:S08]  /*85c0*/  @P6 LDGSTS.E.BYPASS.LTC128B.128 [R3+0x4100], [R32.64], !P4 ;  /* 0x0410000020036fae */ /* 0x0009f0000e101d46 */
[----:B------:R1:W-:Y:S08]  /*85d0*/  @P6 LDGSTS.E.BYPASS.LTC128B.128 [R3+0x5100], [R28.64], !P3 ;  /* 0x051000001c036fae */ /* 0x0003f0000d901d46 */
[----:B------:R1:W-:Y:S01]  /*85e0*/  @P6 LDGSTS.E.BYPASS.LTC128B.128 [R3+0x3900], [R30.64], !P5 ;  /* 0x039000001e036fae */ /* 0x0003e2000e901d46 */
[----:B--2---:R-:W-:Y:S01]  /*85f0*/  FADD.FTZ R0, -R2, R106 ;  /* 0x0000006a02007221 */ /* 0x004fe20000010100 */
[----:B------:R-:W-:Y:S01]  /*8600*/  FSEL R2, R103, RZ, P1 ;  /* 0x000000ff67027208 */ /* 0x000fe20000800000 */
[C---:B---3--:R-:W-:Y:S02]  /*8610*/  FMUL.FTZ R16, R101.reuse, R124 ;  /* 0x0000007c65107220 */ /* 0x048fe40000410000 */
[----:B------:R-:W-:Y:S03]  /*8620*/  FMUL.FTZ R0, R0, c[0x0][0x2d0] ;  /* 0x0000b40000007a20 */ /* 0x000fe60000410000 */
[----:B------:R2:W-:Y:S01]  /*8630*/  @P6 LDGSTS.E.BYPASS.LTC128B.128 [R3+0x4900], [R6.64], !P4 ;  /* 0x0490000006036fae */ /* 0x0005e2000e101d46 */
[C---:B------:R-:W-:Y:S01]  /*8640*/  FMUL.FTZ R17, R101.reuse, R125 ;  /* 0x0000007d65117220 */ /* 0x040fe20000410000 */
[----:B------:R3:W2:Y:S01]  /*8650*/  MUFU.EX2 R100, R0 ;  /* 0x0000000000647308 */ /* 0x0006a20000000800 */
[C---:B----4-:R-:W-:Y:S02]  /*8660*/  FMUL.FTZ R32, R101.reuse, R140 ;  /* 0x0000008c65207220 */ /* 0x050fe40000410000 */
[C---:B------:R-:W-:Y:S01]  /*8670*/  FMUL.FTZ R33, R101.reuse, R141 ;  /* 0x0000008d65217220 */ /* 0x040fe20000410000 */
[----:B------:R-:W-:Y:S01]  /*8680*/  MOV R141, R242 ;  /* 0x000000f2008d7202 */ /* 0x000fe20000000f00 */
[C---:B------:R-:W-:Y:S01]  /*8690*/  FMUL.FTZ R49, R101.reuse, R157 ;  /* 0x0000009d65317220 */ /* 0x040fe20000410000 */
[----:B------:R1:W-:Y:S01]  /*86a0*/  @P6 LDGSTS.E.BYPASS.LTC128B.128 [R3+0x5900], [R4.64], !P3 ;  /* 0x0590000004036fae */ /* 0x0003e2000d901d46 */
[----:B------:R-:W-:Y:S02]  /*86b0*/  IMAD.MOV.U32 R157, RZ, RZ, R244 ;  /* 0x000000ffff9d7224 */ /* 0x000fe400078e00f4 */
[C---:B------:R-:W-:Y:S02]  /*86c0*/  FMUL.FTZ R48, R101.reuse, R156 ;  /* 0x0000009c65307220 */ /* 0x040fe40000410000 */
[----:B------:R-:W-:Y:S02]  /*86d0*/  IMAD.MOV.U32 R140, RZ, RZ, R57 ;  /* 0x000000ffff8c7224 */ /* 0x000fe400078e0039 */
[----:B------:R-:W-:Y:S01]  /*86e0*/  IMAD.MOV.U32 R156, RZ, RZ, R67 ;  /* 0x000000ffff9c7224 */ /* 0x000fe200078e0043 */
[----:B------:R-:W4:Y:S01]  /*86f0*/  LDSM.16.MT88.4 R20, [R213] ;  /* 0x00000000d514783b */ /* 0x000f220000004200 */
[C---:B------:R-:W-:Y:S02]  /*8700*/  FMUL.FTZ R68, R101.reuse, R68 ;  /* 0x0000004465447220 */ /* 0x040fe40000410000 */
[C---:B------:R-:W-:Y:S02]  /*8710*/  FMUL.FTZ R69, R101.reuse, R69 ;  /* 0x0000004565457220 */ /* 0x040fe40000410000 */
[C---:B------:R-:W-:Y:S02]  /*8720*/  FMUL.FTZ R80, R101.reuse, R80 ;  /* 0x0000005065507220 */ /* 0x040fe40000410000 */
[C---:B------:R-:W-:Y:S01]  /*8730*/  FMUL.FTZ R81, R101.reuse, R81 ;  /* 0x0000005165517220 */ /* 0x040fe20000410000 */
[----:B------:R-:W5:Y:S01]  /*8740*/  LDSM.16.MT88.4 R36, [R214] ;  /* 0x00000000d624783b */ /* 0x000f620000004200 */
[C---:B------:R-:W-:Y:S02]  /*8750*/  FMUL.FTZ R84, R101.reuse, R84 ;  /* 0x0000005465547220 */ /* 0x040fe40000410000 */
[----:B---3--:R-:W-:Y:S01]  /*8760*/  FADD.FTZ R0, -R2, R107 ;  /* 0x0000006b02007221 */ /* 0x008fe20000010100 */
[----:B------:R-:W-:Y:S01]  /*8770*/  FSEL R2, R102, RZ, P0 ;  /* 0x000000ff66027208 */ /* 0x000fe20000000000 */
[----:B--2---:R-:W-:Y:S02]  /*8780*/  FMUL.FTZ R6, R100, R114 ;  /* 0x0000007264067220 */ /* 0x004fe40000410000 */
[----:B------:R-:W-:Y:S01]  /*8790*/  FMUL.FTZ R0, R0, c[0x0][0x2d0] ;  /* 0x0000b40000007a20 */ /* 0x000fe20000410000 */
[----:B------:R-:W2:Y:S01]  /*87a0*/  LDSM.16.MT88.4 R52, [R213+0x1000] ;  /* 0x00100000d534783b */ /* 0x000ea20000004200 */
[----:B------:R-:W-:Y:S02]  /*87b0*/  FMUL.FTZ R7, R100, R115 ;  /* 0x0000007364077220 */ /* 0x000fe40000410000 */
[----:B-1----:R1:W3:Y:S01]  /*87c0*/  MUFU.EX2 R3, R0 ;  /* 0x0000000000037308 */ /* 0x0022e20000000800 */
[C---:B------:R-:W-:Y:S02]  /*87d0*/  FMUL.FTZ R4, R101.reuse, R112 ;  /* 0x0000007065047220 */ /* 0x040fe40000410000 */
[----:B------:R-:W-:Y:S02]  /*87e0*/  FMUL.FTZ R5, R101, R113 ;  /* 0x0000007165057220 */ /* 0x000fe40000410000 */
[----:B------:R-:W-:Y:S01]  /*87f0*/  IMAD.MOV.U32 R107, RZ, RZ, R177 ;  /* 0x000000ffff6b7224 */ /* 0x000fe200078e00b1 */
[----:B------:R-:W-:Y:S01]  /*8800*/  F2FP.PACK_AB R177, R248, R60 ;  /* 0x0000003cf8b1723e */ /* 0x000fe200000000ff */
[C---:B------:R-:W-:Y:S01]  /*8810*/  FMUL.FTZ R18, R100.reuse, R126 ;  /* 0x0000007e64127220 */ /* 0x040fe20000410000 */
[----:B------:R-:W2:Y:S01]  /*8820*/  LDSM.16.MT88.4 R112, [R214+0x1000] ;  /* 0x00100000d670783b */ /* 0x000ea20000004200 */
[C---:B------:R-:W-:Y:S01]  /*8830*/  FMUL.FTZ R19, R100.reuse, R127 ;  /* 0x0000007f64137220 */ /* 0x040fe20000410000 */
[----:B------:R-:W-:Y:S01]  /*8840*/  F2FP.PACK_AB R180, R107, R59 ;  /* 0x0000003b6bb4723e */ /* 0x000fe200000000ff */
[C---:B------:R-:W-:Y:S01]  /*8850*/  FMUL.FTZ R34, R100.reuse, R142 ;  /* 0x0000008e64227220 */ /* 0x040fe20000410000 */
[----:B------:R-:W-:Y:S01]  /*8860*/  MOV R142, R232 ;  /* 0x000000e8008e7202 */ /* 0x000fe20000000f00 */
[C---:B------:R-:W-:Y:S02]  /*8870*/  FMUL.FTZ R35, R100.reuse, R143 ;  /* 0x0000008f64237220 */ /* 0x040fe40000410000 */
[C---:B------:R-:W-:Y:S01]  /*8880*/  FMUL.FTZ R50, R100.reuse, R158 ;  /* 0x0000009e64327220 */ /* 0x040fe20000410000 */
[----:B------:R-:W-:Y:S01]  /*8890*/  MOV R158, R234 ;  /* 0x000000ea009e7202 */ /* 0x000fe20000000f00 */
[C---:B------:R-:W-:Y:S01]  /*88a0*/  FMUL.FTZ R51, R100.reuse, R159 ;  /* 0x0000009f64337220 */ /* 0x040fe20000410000 */
[----:B------:R-:W-:Y:S01]  /*88b0*/  MOV R159, R58 ;  /* 0x0000003a009f7202 */ /* 0x000fe20000000f00 */
[C---:B------:R-:W-:Y:S01]  /*88c0*/  FMUL.FTZ R67, R100.reuse, R175 ;  /* 0x000000af64437220 */ /* 0x040fe20000410000 */
[----:B------:R-:W-:Y:S01]  /*88d0*/  LDSM.16.MT88.4 R124, [R214+0x400] ;  /* 0x00040000d67c783b */ /* 0x000fe20000004200 */
[C---:B------:R-:W-:Y:S02]  /*88e0*/  FMUL.FTZ R70, R100.reuse, R70 ;  /* 0x0000004664467220 */ /* 0x040fe40000410000 */
[----:B------:R-:W-:Y:S02]  /*88f0*/  FMUL.FTZ R71, R100, R71 ;  /* 0x0000004764477220 */ /* 0x000fe40000410000 */
[----:B-1----:R-:W-:Y:S01]  /*8900*/  FADD.FTZ R0, -R2, R108 ;  /* 0x0000006c02007221 */ /* 0x002fe20000010100 */
[----:B------:R-:W-:Y:S01]  /*8910*/  MOV R108, R178 ;  /* 0x000000b2006c7202 */ /* 0x000fe20000000f00 */
[--C-:B------:R-:W-:Y:S01]  /*8920*/  FFMA.FTZ R2, R40, c[0x0][0x2d0], -R110.reuse ;  /* 0x0000b40028027a23 */ /* 0x100fe2000001086e */
[----:B------:R-:W-:Y:S01]  /*8930*/  F2FP.PACK_AB R178, R207, R208 ;  /* 0x000000d0cfb2723e */ /* 0x000fe200000000ff */
[----:B------:R-:W-:Y:S01]  /*8940*/  FMUL.FTZ R0, R0, c[0x0][0x2d0] ;  /* 0x0000b40000007a20 */ /* 0x000fe20000410000 */
[----:B------:R-:W-:Y:S01]  /*8950*/  F2FP.PACK_AB R176, R247, R108 ;  /* 0x0000006cf7b0723e */ /* 0x000fe200000000ff */
[----:B------:R1:W-:Y:S01]  /*8960*/  MUFU.EX2 R47, R2 ;  /* 0x00000002002f7308 */ /* 0x0003e20000000800 */
[----:B------:R-:W0:Y:S01]  /*8970*/  LDGDEPBAR ;  /* 0x00000000000079af */ /* 0x000e220000000000 */
[C---:B---3--:R-:W-:Y:S02]  /*8980*/  FMUL.FTZ R8, R3.reuse, R116 ;  /* 0x0000007403087220 */ /* 0x048fe40000410000 */
[C---:B------:R-:W-:Y:S02]  /*8990*/  FMUL.FTZ R9, R3.reuse, R117 ;  /* 0x0000007503097220 */ /* 0x040fe40000410000 */
[-C--:B----4-:R-:W-:Y:S04]  /*89a0*/  HMMA.16816.F32 R4, R176, R20.reuse, R4 ;  /* 0x00000014b004723c */ /* 0x090fe80000001804 */
[----:B------:R-:W3:Y:S01]  /*89b0*/  MUFU.EX2 R0, R0 ;  /* 0x0000000000007308 */ /* 0x000ee20000000800 */
[C---:B------:R-:W-:Y:S02]  /*89c0*/  FMUL.FTZ R12, R3.reuse, R120 ;  /* 0x00000078030c7220 */ /* 0x040fe40000410000 */
[C---:B------:R-:W-:Y:S02]  /*89d0*/  FMUL.FTZ R13, R3.reuse, R121 ;  /* 0x00000079030d7220 */ /* 0x040fe40000410000 */
[C---:B------:R-:W-:Y:S03]  /*89e0*/  FMUL.FTZ R24, R3.reuse, R132 ;  /* 0x0000008403187220 */ /* 0x040fe60000410000 */
[C---:B------:R-:W-:Y:S02]  /*89f0*/  FMUL.FTZ R25, R3.reuse, R133 ;  /* 0x0000008503197220 */ /* 0x040fe40000410000 */
[C---:B------:R-:W-:Y:S01]  /*8a00*/  FMUL.FTZ R28, R3.reuse, R136 ;  /* 0x00000088031c7220 */ /* 0x040fe20000410000 */
[----:B------:R-:W-:Y:S01]  /*8a10*/  MOV R136, R61 ;  /* 0x0000003d00887202 */ /* 0x000fe20000000f00 */
[----:B------:R-:W-:Y:S02]  /*8a20*/  FMUL.FTZ R29, R3, R137 ;  /* 0x00000089031d7220 */ /* 0x000fe40000410000 */
[----:B-1----:R-:W-:Y:S02]  /*8a30*/  FFMA.FTZ R2, R41, c[0x0][0x2d0], -R110 ;  /* 0x0000b40029027a23 */ /* 0x002fe4000001086e */
[C---:B------:R-:W-:Y:S01]  /*8a40*/  FMUL.FTZ R41, R3.reuse, R149 ;  /* 0x0000009503297220 */ /* 0x040fe20000410000 */
[----:B------:R-:W-:Y:S01]  /*8a50*/  MOV R149, R241 ;  /* 0x000000f100957202 */ /* 0x000fe20000000f00 */
[----:B------:R1:W4:Y:S01]  /*8a60*/  MUFU.EX2 R46, R2 ;  /* 0x00000002002e7308 */ /* 0x0003220000000800 */
[C---:B------:R-:W-:Y:S01]  /*8a70*/  FMUL.FTZ R40, R3.reuse, R148 ;  /* 0x0000009403287220 */ /* 0x040fe20000410000 */
[----:B------:R-:W-:Y:S01]  /*8a80*/  MOV R148, R237 ;  /* 0x000000ed00947202 */ /* 0x000fe20000000f00 */
[----:B------:R-:W-:Y:S01]  /*8a90*/  FMUL.FTZ R57, R3, R165 ;  /* 0x000000a503397220 */ /* 0x000fe20000410000 */
[----:B------:R-:W-:Y:S01]  /*8aa0*/  MOV R165, R230 ;  /* 0x000000e600a57202 */ /* 0x000fe20000000f00 */
[----:B------:R-:W-:Y:S02]  /*8ab0*/  IMAD.MOV.U32 R137, RZ, RZ, R208 ;  /* 0x000000ffff897224 */ /* 0x000fe400078e00d0 */
[C---:B---3--:R-:W-:Y:S02]  /*8ac0*/  FMUL.FTZ R43, R0.reuse, R151 ;  /* 0x00000097002b7220 */ /* 0x048fe40000410000 */
[C---:B------:R-:W-:Y:S02]  /*8ad0*/  FMUL.FTZ R10, R0.reuse, R118 ;  /* 0x00000076000a7220 */ /* 0x040fe40000410000 */
[C---:B------:R-:W-:Y:S02]  /*8ae0*/  FMUL.FTZ R11, R0.reuse, R119 ;  /* 0x00000077000b7220 */ /* 0x040fe40000410000 */
[----:B------:R-:W3:Y:S01]  /*8af0*/  LDSM.16.MT88.4 R116, [R213+0x2000] ;  /* 0x00200000d574783b */ /* 0x000ee20000004200 */
[C---:B------:R-:W-:Y:S02]  /*8b00*/  FMUL.FTZ R26, R0.reuse, R134 ;  /* 0x00000086001a7220 */ /* 0x040fe40000410000 */
[C---:B------:R-:W-:Y:S02]  /*8b10*/  FMUL.FTZ R27, R0.reuse, R135 ;  /* 0x00000087001b7220 */ /* 0x040fe40000410000 */
[C---:B------:R-:W-:Y:S03]  /*8b20*/  HMMA.16816.F32 R8, R180.reuse, R20, R8 ;  /* 0x00000014b408723c */ /* 0x040fe60000001808 */
[----:B------:R-:W-:Y:S01]  /*8b30*/  LDSM.16.MT88.4 R132, [R214+0x800] ;  /* 0x00080000d684783b */ /* 0x000fe20000004200 */
[----:B------:R-:W-:Y:S02]  /*8b40*/  FMUL.FTZ R14, R0, R122 ;  /* 0x0000007a000e7220 */ /* 0x000fe40000410000 */
[----:B-1----:R-:W-:Y:S02]  /*8b50*/  FFMA.FTZ R2, R44, c[0x0][0x2d0], -R110 ;  /* 0x0000b4002c027a23 */ /* 0x002fe4000001086e */
[----:B----4-:R-:W-:Y:S02]  /*8b60*/  IMAD.MOV.U32 R151, RZ, RZ, R46 ;  /* 0x000000ffff977224 */ /* 0x010fe400078e002e */
[----:B------:R-:W1:Y:S02]  /*8b70*/  MUFU.EX2 R46, R2 ;  /* 0x00000002002e7308 */ /* 0x000e640000000800 */
[C---:B------:R-:W-:Y:S02]  /*8b80*/  FMUL.FTZ R15, R0.reuse, R123 ;  /* 0x0000007b000f7220 */ /* 0x040fe40000410000 */
[C---:B------:R-:W-:Y:S02]  /*8b90*/  FMUL.FTZ R20, R101.reuse, R128 ;  /* 0x0000008065147220 */ /* 0x040fe40000410000 */
[----:B------:R-:W-:Y:S02]  /*8ba0*/  FMUL.FTZ R21, R101, R129 ;  /* 0x0000008165157220 */ /* 0x000fe40000410000 */
[----:B------:R-:W-:Y:S01]  /*8bb0*/  IMAD.MOV.U32 R143, RZ, RZ, R210 ;  /* 0x000000ffff8f7224 */ /* 0x000fe200078e00d2 */
[-C--:B------:R-:W-:Y:S03]  /*8bc0*/  HMMA.16816.F32 R12, R180, R22.reuse, R12 ;  /* 0x00000016b40c723c */ /* 0x080fe6000000180c */
[----:B------:R-:W-:Y:S01]  /*8bd0*/  FMUL.FTZ R30, R0, R138 ;  /* 0x0000008a001e7220 */ /* 0x000fe20000410000 */
[----:B------:R-:W-:Y:S01]  /*8be0*/  MOV R138, R66 ;  /* 0x00000042008a7202 */ /* 0x000fe20000000f00 */
[----:B------:R-:W-:Y:S02]  /*8bf0*/  FMUL.FTZ R66, R100, R174 ;  /* 0x000000ae64427220 */ /* 0x000fe40000410000 */
[C---:B------:R-:W-:Y:S01]  /*8c00*/  FMUL.FTZ R31, R0.reuse, R139 ;  /* 0x0000008b001f7220 */ /* 0x040fe20000410000 */
[C---:B------:R-:W-:Y:S04]  /*8c10*/  HMMA.16816.F32 R16, R176.reuse, R22, R16 ;  /* 0x00000016b010723c */ /* 0x040fe80000001810 */
[----:B------:R-:W-:Y:S02]  /*8c20*/  FMUL.FTZ R44, R3, R152 ;  /* 0x00000098032c7220 */ /* 0x000fe40000410000 */
[----:B------:R-:W-:Y:S01]  /*8c30*/  FMUL.FTZ R42, R0, R150 ;  /* 0x00000096002a7220 */ /* 0x000fe20000410000 */
[----:B-1----:R-:W-:Y:S01]  /*8c40*/  MOV R152, R46 ;  /* 0x0000002e00987202 */ /* 0x002fe20000000f00 */
[----:B------:R-:W-:Y:S04]  /*8c50*/  FFMA.FTZ R2, R45, c[0x0][0x2d0], -R110 ;  /* 0x0000b4002d027a23 */ /* 0x000fe8000001086e */
[C---:B------:R-:W-:Y:S02]  /*8c60*/  FMUL.FTZ R45, R3.reuse, R153 ;  /* 0x00000099032d7220 */ /* 0x040fe40000410000 */
[----:B------:R1:W-:Y:S01]  /*8c70*/  MUFU.EX2 R153, R2 ;  /* 0x0000000200997308 */ /* 0x0003e20000000800 */
[C---:B------:R-:W-:Y:S02]  /*8c80*/  FMUL.FTZ R22, R100.reuse, R130 ;  /* 0x0000008264167220 */ /* 0x040fe40000410000 */
[----:B------:R-:W-:Y:S02]  /*8c90*/  FMUL.FTZ R23, R100, R131 ;  /* 0x0000008364177220 */ /* 0x000fe40000410000 */
[----:B------:R-:W-:Y:S01]  /*8ca0*/  LDSM.16.MT88.4 R128, [R213+0x1400] ;  /* 0x00140000d580783b */ /* 0x000fe20000004200 */
[C---:B------:R-:W-:Y:S02]  /*8cb0*/  FMUL.FTZ R46, R0.reuse, R154 ;  /* 0x0000009a002e7220 */ /* 0x040fe40000410000 */
[C---:B------:R-:W-:Y:S02]  /*8cc0*/  FMUL.FTZ R58, R0.reuse, R166 ;  /* 0x000000a6003a7220 */ /* 0x040fe40000410000 */
[-C--:B-----5:R-:W-:Y:S03]  /*8cd0*/  HMMA.16816.F32 R20, R176, R36.reuse, R20 ;  /* 0x00000024b014723c */ /* 0x0a0fe60000001814 */
[C---:B------:R-:W-:Y:S02]  /*8ce0*/  FMUL.FTZ R56, R3.reuse, R164 ;  /* 0x000000a403387220 */ /* 0x040fe40000410000 */
[C---:B------:R-:W-:Y:S02]  /*8cf0*/  FMUL.FTZ R61, R3.reuse, R169 ;  /* 0x000000a9033d7220 */ /* 0x040fe40000410000 */
[C---:B------:R-:W-:Y:S01]  /*8d00*/  FMUL.FTZ R72, R3.reuse, R72 ;  /* 0x0000004803487220 */ /* 0x040fe20000410000 */
[C---:B------:R-:W-:Y:S04]  /*8d10*/  HMMA.16816.F32 R24, R180.reuse, R36, R24 ;  /* 0x00000024b418723c */ /* 0x040fe80000001818 */
[----:B------:R-:W-:Y:S02]  /*8d20*/  FMUL.FTZ R73, R3, R73 ;  /* 0x0000004903497220 */ /* 0x000fe40000410000 */
[----:B-1----:R-:W-:Y:S01]  /*8d30*/  FFMA.FTZ R2, R187, c[0x0][0x2d0], -R111 ;  /* 0x0000b400bb027a23 */ /* 0x002fe2000001086f */
[----:B------:R-:W-:Y:S01]  /*8d40*/  MOV R187, R209 ;  /* 0x000000d100bb7202 */ /* 0x000fe20000000f00 */
[-C--:B------:R-:W-:Y:S02]  /*8d50*/  HMMA.16816.F32 R28, R180, R38.reuse, R28 ;  /* 0x00000026b41c723c */ /* 0x080fe4000000181c */
[----:B------:R1:W-:Y:S02]  /*8d60*/  MUFU.EX2 R251, R2 ;  /* 0x0000000200fb7308 */ /* 0x0003e40000000800 */
[C---:B------:R-:W-:Y:S02]  /*8d70*/  FMUL.FTZ R74, R0.reuse, R74 ;  /* 0x0000004a004a7220 */ /* 0x040fe40000410000 */
[----:B------:R-:W-:Y:S02]  /*8d80*/  FMUL.FTZ R75, R0, R75 ;  /* 0x0000004b004b7220 */ /* 0x000fe40000410000 */
[C---:B------:R-:W-:Y:S04]  /*8d90*/  HMMA.16816.F32 R32, R176.reuse, R38, R32 ;  /* 0x00000026b020723c */ /* 0x040fe80000001820 */
[C---:B------:R-:W-:Y:S02]  /*8da0*/  FMUL.FTZ R36, R101.reuse, R144 ;  /* 0x0000009065247220 */ /* 0x040fe40000410000 */
[----:B------:R-:W-:Y:S02]  /*8db0*/  IMAD.MOV.U32 R144, RZ, RZ, R240 ;  /* 0x000000ffff907224 */ /* 0x000fe400078e00f0 */
[C---:B------:R-:W-:Y:S04]  /*8dc0*/  FMUL.FTZ R38, R100.reuse, R146 ;  /* 0x0000009264267220 */ /* 0x040fe80000410000 */
[----:B------:R-:W-:Y:S02]  /*8dd0*/  IMAD.MOV.U32 R146, RZ, RZ, R248 ;  /* 0x000000ffff927224 */ /* 0x000fe400078e00f8 */
[----:B------:R-:W-:Y:S01]  /*8de0*/  FMUL.FTZ R39, R100, R147 ;  /* 0x0000009364277220 */ /* 0x000fe20000410000 */
[----:B------:R-:W-:Y:S01]  /*8df0*/  MOV R147, R247 ;  /* 0x000000f700937202 */ /* 0x000fe20000000f00 */
[----:B------:R-:W-:Y:S02]  /*8e00*/  IMAD.MOV.U32 R154, RZ, RZ, R235 ;  /* 0x000000ffff9a7224 */ /* 0x000fe400078e00eb */
[----:B-1----:R-:W-:Y:S02]  /*8e10*/  FFMA.FTZ R2, R192, c[0x0][0x2d0], -R111 ;  /* 0x0000b400c0027a23 */ /* 0x002fe4000001086f */
[----:B------:R-:W-:Y:S02]  /*8e20*/  IMAD.MOV.U32 R192, RZ, RZ, R233 ;  /* 0x000000ffffc07224 */ /* 0x000fe400078e00e9 */
[----:B------:R1:W-:Y:S01]  /*8e30*/  MUFU.EX2 R249, R2 ;  /* 0x0000000200f97308 */ /* 0x0003e20000000800 */
[----:B------:R-:W-:Y:S01]  /*8e40*/  FMUL.FTZ R37, R101, R145 ;  /* 0x0000009165257220 */ /* 0x000fe20000410000 */
[----:B------:R-:W-:Y:S01]  /*8e50*/  MOV R145, R207 ;  /* 0x000000cf00917202 */ /* 0x000fe20000000f00 */
[C---:B------:R-:W-:Y:S02]  /*8e60*/  FMUL.FTZ R76, R3.reuse, R76 ;  /* 0x0000004c034c7220 */ /* 0x040fe40000410000 */
[----:B------:R-:W-:Y:S02]  /*8e70*/  FMUL.FTZ R77, R3, R77 ;  /* 0x0000004d034d7220 */ /* 0x000fe40000410000 */
[C---:B------:R-:W-:Y:S01]  /*8e80*/  FMUL.FTZ R78, R0.reuse, R78 ;  /* 0x0000004e004e7220 */ /* 0x040fe20000410000 */
[-C--:B--2---:R-:W-:Y:S03]  /*8e90*/  HMMA.16816.F32 R36, R176, R52.reuse, R36 ;  /* 0x00000034b024723c */ /* 0x084fe60000001824 */
[----:B------:R-:W-:Y:S02]  /*8ea0*/  IMAD.MOV.U32 R166, RZ, RZ, R211 ;  /* 0x000000ffffa67224 */ /* 0x000fe400078e00d3 */
[----:B------:R-:W-:Y:S02]  /*8eb0*/  FMUL.FTZ R79, R0, R79 ;  /* 0x0000004f004f7220 */ /* 0x000fe40000410000 */
[----:B------:R-:W-:Y:S01]  /*8ec0*/  FMUL.FTZ R82, R100, R82 ;  /* 0x0000005264527220 */ /* 0x000fe20000410000 */
[C---:B------:R-:W-:Y:S04]  /*8ed0*/  HMMA.16816.F32 R40, R180.reuse, R52, R40 ;  /* 0x00000034b428723c */ /* 0x040fe80000001828 */
[----:B------:R-:W-:Y:S02]  /*8ee0*/  IMAD.MOV.U32 R150, RZ, RZ, R47 ;  /* 0x000000ffff967224 */ /* 0x000fe400078e002f */
[----:B------:R-:W-:Y:S01]  /*8ef0*/  FMUL.FTZ R47, R0, R155 ;  /* 0x0000009b002f7220 */ /* 0x000fe20000410000 */
[----:B------:R-:W-:Y:S01]  /*8f00*/  MOV R155, R59 ;  /* 0x0000003b009b7202 */ /* 0x000fe20000000f00 */
[----:B-1----:R-:W-:Y:S04]  /*8f10*/  FFMA.FTZ R2, R186, c[0x0][0x2d0], -R111 ;  /* 0x0000b400ba027a23 */ /* 0x002fe8000001086f */
[----:B------:R1:W-:Y:S01]  /*8f20*/  MUFU.EX2 R248, R2 ;  /* 0x0000000200f87308 */ /* 0x0003e20000000800 */
[-C--:B------:R-:W-:Y:S03]  /*8f30*/  HMMA.16816.F32 R44, R180, R54.reuse, R44 ;  /* 0x00000036b42c723c */ /* 0x080fe6000000182c */
[C---:B------:R-:W-:Y:S02]  /*8f40*/  FMUL.FTZ R52, R101.reuse, R160 ;  /* 0x000000a065347220 */ /* 0x040fe40000410000 */
[C---:B------:R-:W-:Y:S02]  /*8f50*/  FMUL.FTZ R53, R101.reuse, R161 ;  /* 0x000000a165357220 */ /* 0x040fe40000410000 */
[C---:B------:R-:W-:Y:S01]  /*8f60*/  FMUL.FTZ R59, R0.reuse, R167 ;  /* 0x000000a7003b7220 */ /* 0x040fe20000410000 */
[C---:B------:R-:W-:Y:S04]  /*8f70*/  HMMA.16816.F32 R48, R176.reuse, R54, R48 ;  /* 0x00000036b030723c */ /* 0x040fe80000001830 */
[----:B------:R-:W-:Y:S02]  /*8f80*/  IMAD.MOV.U32 R164, RZ, RZ, R62 ;  /* 0x000000ffffa47224 */ /* 0x000fe400078e003e */
[----:B------:R-:W-:Y:S02]  /*8f90*/  FMUL.FTZ R62, R0, R170 ;  /* 0x000000aa003e7220 */ /* 0x000fe40000410000 */
[C---:B------:R-:W-:Y:S04]  /*8fa0*/  FMUL.FTZ R55, R100.reuse, R163 ;  /* 0x000000a364377220 */ /* 0x040fe80000410000 */
[----:B------:R-:W-:Y:S02]  /*8fb0*/  IMAD.MOV.U32 R163, RZ, RZ, R231 ;  /* 0x000000ffffa37224 */ /* 0x000fe400078e00e7 */
[----:B------:R-:W-:Y:S01]  /*8fc0*/  FMUL.FTZ R54, R100, R162 ;  /* 0x000000a264367220 */ /* 0x000fe20000410000 */
[----:B------:R-:W-:Y:S01]  /*8fd0*/  MOV R162, R64 ;  /* 0x0000004000a27202 */ /* 0x000fe20000000f00 */
[----:B-1----:R-:W-:Y:S02]  /*8fe0*/  FFMA.FTZ R2, R188, c[0x0][0x2d0], -R111 ;  /* 0x0000b400bc027a23 */ /* 0x002fe4000001086f */
[C---:B------:R-:W-:Y:S02]  /*8ff0*/  FMUL.FTZ R64, R101.reuse, R172 ;  /* 0x000000ac65407220 */ /* 0x040fe40000410000 */
[----:B------:R1:W-:Y:S01]  /*9000*/  MUFU.EX2 R247, R2 ;  /* 0x0000000200f77308 */ /* 0x0003e20000000800 */
[-C--:B------:R-:W-:Y:S03]  /*9010*/  HMMA.16816.F32 R52, R176, R112.reuse, R52 ;  /* 0x00000070b034723c */ /* 0x080fe60000001834 */
[----:B------:R-:W-:Y:S02]  /*9020*/  IMAD.MOV.U32 R160, RZ, RZ, R65 ;  /* 0x000000ffffa07224 */ /* 0x000fe400078e0041 */
[----:B------:R-:W-:Y:S02]  /*9030*/  FMUL.FTZ R65, R101, R173 ;  /* 0x000000ad65417220 */ /* 0x000fe40000410000 */
[----:B------:R-:W-:Y:S01]  /*9040*/  LDSM.16.MT88.4 R172, [R214+0x1c00] ;  /* 0x001c0000d6ac783b */ /* 0x000fe20000004200 */
[C---:B------:R-:W-:Y:S04]  /*9050*/  HMMA.16816.F32 R56, R180.reuse, R112, R56 ;  /* 0x00000070b438723c */ /* 0x040fe80000001838 */
[----:B------:R-:W-:Y:S02]  /*9060*/  IMAD.MOV.U32 R161, RZ, RZ, R63 ;  /* 0x000000ffffa17224 */ /* 0x000fe400078e003f */
[----:B------:R-:W-:Y:S02]  /*9070*/  FMUL.FTZ R63, R0, R171 ;  /* 0x000000ab003f7220 */ /* 0x000fe40000410000 */
[----:B------:R-:W-:Y:S04]  /*9080*/  IMAD.MOV.U32 R139, RZ, RZ, R60 ;  /* 0x000000ffff8b7224 */ /* 0x000fe800078e003c */
[----:B------:R-:W-:Y:S02]  /*9090*/  FMUL.FTZ R60, R3, R168 ;  /* 0x000000a8033c7220 */ /* 0x000fe40000410000 */
[----:B------:R-:W-:Y:S02]  /*90a0*/  FMUL.FTZ R83, R100, R83 ;  /* 0x0000005364537220 */ /* 0x000fe40000410000 */
[--C-:B-1----:R-:W-:Y:S02]  /*90b0*/  FFMA.FTZ R2, R193, c[0x0][0x2d0], -R184.reuse ;  /* 0x0000b400c1027a23 */ /* 0x102fe400000108b8 */
[C---:B------:R-:W-:Y:S01]  /*90c0*/  FMUL.FTZ R88, R3.reuse, R88 ;  /* 0x0000005803587220 */ /* 0x040fe20000410000 */
[-C--:B------:R-:W-:Y:S01]  /*90d0*/  HMMA.16816.F32 R60, R180, R114.reuse, R60 ;  /* 0x00000072b43c723c */ /* 0x080fe2000000183c */
[----:B------:R1:W-:Y:S02]  /*90e0*/  MUFU.EX2 R244, R2 ;  /* 0x0000000200f47308 */ /* 0x0003e40000000800 */
[C---:B------:R-:W-:Y:S02]  /*90f0*/  FMUL.FTZ R89, R3.reuse, R89 ;  /* 0x0000005903597220 */ /* 0x040fe40000410000 */
[C---:B------:R-:W-:Y:S02]  /*9100*/  FMUL.FTZ R90, R0.reuse, R90 ;  /* 0x0000005a005a7220 */ /* 0x040fe40000410000 */
[C---:B------:R-:W-:Y:S01]  /*9110*/  FMUL.FTZ R91, R0.reuse, R91 ;  /* 0x0000005b005b7220 */ /* 0x040fe20000410000 */
[C---:B------:R-:W-:Y:S01]  /*9120*/  HMMA.16816.F32 R64, R176.reuse, R114, R64 ;  /* 0x00000072b040723c */ /* 0x040fe20000001840 */
[----:B------:R-:W2:Y:S03]  /*9130*/  LDSM.16.MT88.4 R112, [R214+0x2000] ;  /* 0x00200000d670783b */ /* 0x000ea60000004200 */
[C---:B------:R-:W-:Y:S02]  /*9140*/  FMUL.FTZ R92, R3.reuse, R92 ;  /* 0x0000005c035c7220 */ /* 0x040fe40000410000 */
[----:B------:R-:W-:Y:S02]  /*9150*/  FMUL.FTZ R93, R3, R93 ;  /* 0x0000005d035d7220 */ /* 0x000fe40000410000 */
[-C--:B---3--:R-:W-:Y:S04]  /*9160*/  HMMA.16816.F32 R68, R176, R116.reuse, R68 ;  /* 0x00000074b044723c */ /* 0x088fe80000001844 */
[C---:B------:R-:W-:Y:S02]  /*9170*/  FMUL.FTZ R94, R0.reuse, R94 ;  /* 0x0000005e005e7220 */ /* 0x040fe40000410000 */
[----:B------:R-:W-:Y:S02]  /*9180*/  FMUL.FTZ R95, R0, R95 ;  /* 0x0000005f005f7220 */ /* 0x000fe40000410000 */
[C---:B------:R-:W-:Y:S04]  /*9190*/  HMMA.16816.F32 R72, R180.reuse, R116, R72 ;  /* 0x00000074b448723c */ /* 0x040fe80000001848 */
[--C-:B-1----:R-:W-:Y:S02]  /*91a0*/  FFMA.FTZ R2, R194, c[0x0][0x2d0], -R184.reuse ;  /* 0x0000b400c2027a23 */ /* 0x102fe400000108b8 */
[----:B------:R-:W-:Y:S02]  /*91b0*/  FFMA.FTZ R106, R205, c[0x0][0x2d0], -R111 ;  /* 0x0000b400cd6a7a23 */ /* 0x000fe4000001086f */
[-C--:B------:R-:W-:Y:S01]  /*91c0*/  HMMA.16816.F32 R76, R180, R118.reuse, R76 ;  /* 0x00000076b44c723c */ /* 0x080fe2000000184c */
[----:B------:R-:W1:Y:S03]  /*91d0*/  MUFU.EX2 R242, R2 ;  /* 0x0000000200f27308 */ /* 0x000e660000000800 */
[C---:B------:R-:W-:Y:S02]  /*91e0*/  FMUL.FTZ R85, R101.reuse, R85 ;  /* 0x0000005565557220 */ /* 0x040fe40000410000 */
[C---:B------:R-:W-:Y:S02]  /*91f0*/  FMUL.FTZ R86, R100.reuse, R86 ;  /* 0x0000005664567220 */ /* 0x040fe40000410000 */
[C---:B------:R-:W-:Y:S01]  /*9200*/  HMMA.16816.F32 R80, R176.reuse, R118, R80 ;  /* 0x00000076b050723c */ /* 0x040fe20000001850 */
[----:B------:R-:W3:Y:S02]  /*9210*/  LDSM.16.MT88.4 R116, [R213+0x400] ;  /* 0x00040000d574783b */ /* 0x000ee40000004200 */
[----:B------:R4:W-:Y:S01]  /*9220*/  MUFU.EX2 R210, R106 ;  /* 0x0000006a00d27308 */ /* 0x0009e20000000800 */
[C---:B------:R-:W-:Y:S02]  /*9230*/  FMUL.FTZ R87, R100.reuse, R87 ;  /* 0x0000005764577220 */ /* 0x040fe40000410000 */
[C---:B------:R-:W-:Y:S02]  /*9240*/  FMUL.FTZ R96, R101.reuse, R96 ;  /* 0x0000006065607220 */ /* 0x040fe40000410000 */
[----:B------:R-:W-:Y:S03]  /*9250*/  FMUL.FTZ R97, R101, R97 ;  /* 0x0000006165617220 */ /* 0x000fe60000410000 */
[-C--:B--2---:R-:W-:Y:S03]  /*9260*/  HMMA.16816.F32 R84, R176, R112.reuse, R84 ;  /* 0x00000070b054723c */ /* 0x084fe60000001854 */
[C---:B------:R-:W-:Y:S02]  /*9270*/  FMUL.FTZ R98, R100.reuse, R98 ;  /* 0x0000006264627220 */ /* 0x040fe40000410000 */
[----:B------:R-:W-:Y:S01]  /*9280*/  FMUL.FTZ R99, R100, R99 ;  /* 0x0000006364637220 */ /* 0x000fe20000410000 */
[----:B-1----:R-:W-:Y:S01]  /*9290*/  F2FP.PACK_AB R120, R242, R244 ;  /* 0x000000f4f278723e */ /* 0x002fe200000000ff */
[--C-:B------:R-:W-:Y:S01]  /*92a0*/  FFMA.FTZ R2, R189, c[0x0][0x2d0], -R184.reuse ;  /* 0x0000b400bd027a23 */ /* 0x100fe200000108b8 */
[C---:B------:R-:W-:Y:S03]  /*92b0*/  HMMA.16816.F32 R88, R180.reuse, R112, R88 ;  /* 0x00000070b458723c */ /* 0x040fe60000001858 */
[----:B------:R1:W-:Y:S04]  /*92c0*/  MUFU.EX2 R241, R2 ;  /* 0x0000000200f17308 */ /* 0x0003e80000000800 */
[----:B------:R-:W-:Y:S01]  /*92d0*/  F2FP.PACK_AB R112, R151, R150 ;  /* 0x000000969770723e */ /* 0x000fe200000000ff */
[-C--:B------:R-:W-:Y:S01]  /*92e0*/  HMMA.16816.F32 R92, R180, R114.reuse, R92 ;  /* 0x00000072b45c723c */ /* 0x080fe2000000185c */
[----:B------:R-:W-:Y:S03]  /*92f0*/  LDSM.16.MT88.4 R180, [R213+0x2c00] ;  /* 0x002c0000d5b4783b */ /* 0x000fe60000004200 */
[----:B------:R-:W-:Y:S01]  /*9300*/  F2FP.PACK_AB R113, R249, R251 ;  /* 0x000000fbf971723e */ /* 0x000fe200000000ff */
[--C-:B----4-:R-:W-:Y:S01]  /*9310*/  FFMA.FTZ R106, R243, c[0x0][0x2d0], -R184.reuse ;  /* 0x0000b400f36a7a23 */ /* 0x110fe200000108b8 */
[----:B------:R-:W-:Y:S02]  /*9320*/  MOV R243, R153 ;  /* 0x0000009900f37202 */ /* 0x000fe40000000f00 */
[----:B------:R-:W-:Y:S07]  /*9330*/  HMMA.16816.F32 R96, R176, R114, R96 ;  /* 0x00000072b060723c */ /* 0x000fee0000001860 */
[----:B------:R-:W-:Y:S02]  /*9340*/  F2FP.PACK_AB R114, R153, R152 ;  /* 0x000000989972723e */ /* 0x000fe400000000ff */
[----:B------:R-:W-:Y:S03]  /*9350*/  F2FP.PACK_AB R115, R247, R248 ;  /* 0x000000f8f773723e */ /* 0x000fe600000000ff */
[----:B-1----:R-:W-:Y:S04]  /*9360*/  FFMA.FTZ R2, R190, c[0x0][0x2d0], -R184 ;  /* 0x0000b400be027a23 */ /* 0x002fe800000108b8 */
[-C--:B---3--:R-:W-:Y:S01]  /*9370*/  HMMA.16816.F32 R4, R112, R116.reuse, R4 ;  /* 0x000000747004723c */ /* 0x088fe20000001804 */
[----:B------:R1:W2:Y:S04]  /*9380*/  MUFU.EX2 R240, R2 ;  /* 0x0000000200f07308 */ /* 0x0002a80000000800 */
[--C-:B-1----:R-:W-:Y:S01]  /*9390*/  FFMA.FTZ R2, R195, c[0x0][0x2d0], -R185.reuse ;  /* 0x0000b400c3027a23 */ /* 0x102fe200000108b9 */
[----:B--2---:R-:W-:Y:S05]  /*93a0*/  F2FP.PACK_AB R122, R240, R241 ;  /* 0x000000f1f07a723e */ /* 0x004fea00000000ff */
[----:B------:R1:W-:Y:S02]  /*93b0*/  MUFU.EX2 R237, R2 ;  /* 0x0000000200ed7308 */ /* 0x0003e40000000800 */
        /* <DEDUP_REMOVED lines=10> */
[C---:B------:R-:W-:Y:S08]  /*9460*/  HMMA.16816.F32 R8, R120.reuse, R116, R8 ;  /* 0x000000747808723c */ /* 0x040ff00000001808 */
[-C--:B------:R-:W-:Y:S08]  /*9470*/  HMMA.16816.F32 R12, R120, R118.reuse, R12 ;  /* 0x00000076780c723c */ /* 0x080ff0000000180c */
[C---:B------:R-:W-:Y:S01]  /*9480*/  HMMA.16816.F32 R16, R112.reuse, R118, R16 ;  /* 0x000000767010723c */ /* 0x040fe20000001810 */
[----:B------:R-:W2:Y:S03]  /*9490*/  LDSM.16.MT88.4 R116, [R214+0x1400] ;  /* 0x00140000d674783b */ /* 0x000ea60000004200 */
[--C-:B-1----:R-:W-:Y:S04]  /*94a0*/  FFMA.FTZ R2, R201, c[0x0][0x2d0], -R110.reuse ;  /* 0x0000b400c9027a23 */ /* 0x102fe8000001086e */
[-C--:B------:R-:W-:Y:S01]  /*94b0*/  HMMA.16816.F32 R20, R112, R124.reuse, R20 ;  /* 0x0000007c7014723c */ /* 0x080fe20000001814 */
[----:B------:R1:W3:Y:S07]  /*94c0*/  MUFU.EX2 R231, R2 ;  /* 0x0000000200e77308 */ /* 0x0002ee0000000800 */
        /* <DEDUP_REMOVED lines=18> */
[--C-:B-1----:R-:W-:Y:S02]  /*95f0*/  FFMA.FTZ R2, R206, c[0x0][0x2d0], -R111.reuse ;  /* 0x0000b400ce027a23 */ /* 0x102fe4000001086f */
[----:B------:R-:W-:Y:S02]  /*9600*/  MUFU.EX2 R206, R106 ;  /* 0x0000006a00ce7308 */ /* 0x000fe40000000800 */
[-C--:B----4-:R-:W-:Y:S08]  /*9610*/  HMMA.16816.F32 R68, R112, R124.reuse, R68 ;  /* 0x0000007c7044723c */ /* 0x090ff00000001844 */
[C---:B------:R-:W-:Y:S01]  /*9620*/  HMMA.16816.F32 R72, R120.reuse, R124, R72 ;  /* 0x0000007c7848723c */ /* 0x040fe20000001848 */
[----:B------:R1:W4:Y:S07]  /*9630*/  MUFU.EX2 R208, R2 ;  /* 0x0000000200d07308 */ /* 0x00032e0000000800 */
[-C--:B------:R-:W-:Y:S08]  /*9640*/  HMMA.16816.F32 R76, R120, R126.reuse, R76 ;  /* 0x0000007e784c723c */ /* 0x080ff0000000184c */
[C---:B------:R-:W-:Y:S01]  /*9650*/  HMMA.16816.F32 R80, R112.reuse, R126, R80 ;  /* 0x0000007e7050723c */ /* 0x040fe20000001850 */
[----:B------:R-:W2:Y:S07]  /*9660*/  LDSM.16.MT88.4 R124, [R213+0x1800] ;  /* 0x00180000d57c783b */ /* 0x000eae0000004200 */
[-C--:B-----5:R-:W-:Y:S04]  /*9670*/  HMMA.16816.F32 R84, R112, R128.reuse, R84 ;  /* 0x000000807054723c */ /* 0x0a0fe80000001854 */
[--C-:B-1----:R-:W-:Y:S04]  /*9680*/  FFMA.FTZ R2, R200, c[0x0][0x2d0], -R111.reuse ;  /* 0x0000b400c8027a23 */ /* 0x102fe8000001086f */
[C---:B------:R-:W-:Y:S01]  /*9690*/  HMMA.16816.F32 R88, R120.reuse, R128, R88 ;  /* 0x000000807858723c */ /* 0x040fe20000001858 */
[----:B------:R1:W-:Y:S07]  /*96a0*/  MUFU.EX2 R209, R2 ;  /* 0x0000000200d17308 */ /* 0x0003ee0000000800 */
[-C--:B------:R-:W-:Y:S08]  /*96b0*/  HMMA.16816.F32 R92, R120, R130.reuse, R92 ;  /* 0x00000082785c723c */ /* 0x080ff0000000185c */
[----:B------:R-:W-:Y:S01]  /*96c0*/  HMMA.16816.F32 R96, R112, R130, R96 ;  /* 0x000000827060723c */ /* 0x000fe20000001860 */
[----:B------:R-:W-:Y:S06]  /*96d0*/  LDSM.16.MT88.4 R128, [R213+0x2800] ;  /* 0x00280000d580783b */ /* 0x000fec0000004200 */
[----:B---3--:R-:W-:Y:S01]  /*96e0*/  F2FP.PACK_AB R112, R231, R211 ;  /* 0x000000d3e770723e */ /* 0x008fe200000000ff */
[----:B-1----:R-:W-:Y:S01]  /*96f0*/  FFMA.FTZ R2, R203, c[0x0][0x2d0], -R111 ;  /* 0x0000b400cb027a23 */ /* 0x002fe2000001086f */
[----:B--2---:R-:W-:Y:S03]  /*9700*/  F2FP.PACK_AB R114, R230, R232 ;  /* 0x000000e8e672723e */ /* 0x004fe600000000ff */
[----:B------:R1:W2:Y:S01]  /*9710*/  MUFU.EX2 R207, R2 ;  /* 0x0000000200cf7308 */ /* 0x0002a20000000800 */
[----:B----4-:R-:W-:Y:S01]  /*9720*/  F2FP.PACK_AB R113, R208, R210 ;  /* 0x000000d2d071723e */ /* 0x010fe200000000ff */
[----:B-1----:R-:W-:Y:S01]  /*9730*/  FFMA.FTZ R2, R245, c[0x0][0x2d0], -R184 ;  /* 0x0000b400f5027a23 */ /* 0x002fe200000108b8 */
[----:B--2---:R-:W-:Y:S01]  /*9740*/  F2FP.PACK_AB R115, R207, R209 ;  /* 0x000000d1cf73723e */ /* 0x004fe200000000ff */
[----:B------:R-:W-:Y:S06]  /*9750*/  IMAD.MOV.U32 R245, RZ, RZ, R152 ;  /* 0x000000fffff57224 */ /* 0x000fec00078e0098 */
[----:B------:R1:W2:Y:S01]  /*9760*/  MUFU.EX2 R203, R2 ;  /* 0x0000000200cb7308 */ /* 0x0002a20000000800 */
[-C--:B------:R-:W-:Y:S03]  /*9770*/  HMMA.16816.F32 R4, R112, R116.reuse, R4 ;  /* 0x000000747004723c */ /* 0x080fe60000001804 */
[--C-:B-1----:R-:W-:Y:S01]  /*9780*/  FFMA.FTZ R2, R238, c[0x0][0x2d0], -R184.reuse ;  /* 0x0000b400ee027a23 */ /* 0x102fe200000108b8 */
[----:B--2---:R-:W-:Y:S02]  /*9790*/  F2FP.PACK_AB R120, R203, R206 ;  /* 0x000000cecb78723e */ /* 0x004fe400000000ff */
[----:B------:R-:W-:Y:S03]  /*97a0*/  MOV R238, R151 ;  /* 0x0000009700ee7202 */ /* 0x000fe60000000f00 */
[----:B------:R1:W-:Y:S03]  /*97b0*/  MUFU.EX2 R205, R2 ;  /* 0x0000000200cd7308 */ /* 0x0003e60000000800 */
[----:B-1----:R-:W-:Y:S01]  /*97c0*/  FFMA.FTZ R2, R239, c[0x0][0x2d0], -R184 ;  /* 0x0000b400ef027a23 */ /* 0x002fe200000108b8 */
[----:B------:R-:W-:Y:S06]  /*97d0*/  MOV R239, R150 ;  /* 0x0000009600ef7202 */ /* 0x000fec0000000f00 */
[----:B------:R1:W2:Y:S02]  /*97e0*/  MUFU.EX2 R202, R2 ;  /* 0x0000000200ca7308 */ /* 0x0002a40000000800 */
[--C-:B-1----:R-:W-:Y:S01]  /*97f0*/  FFMA.FTZ R2, R250, c[0x0][0x2d0], -R185.reuse ;  /* 0x0000b400fa027a23 */ /* 0x102fe200000108b9 */
[----:B--2---:R-:W-:Y:S07]  /*9800*/  F2FP.PACK_AB R122, R202, R205 ;  /* 0x000000cdca7a723e */ /* 0x004fee00000000ff */
[----:B------:R1:W-:Y:S02]  /*9810*/  MUFU.EX2 R201, R2 ;  /* 0x0000000200c97308 */ /* 0x0003e40000000800 */
[--C-:B-1----:R-:W-:Y:S08]  /*9820*/  FFMA.FTZ R2, R252, c[0x0][0x2d0], -R185.reuse ;  /* 0x0000b400fc027a23 */ /* 0x102ff000000108b9 */
[----:B------:R1:W2:Y:S02]  /*9830*/  MUFU.EX2 R199, R2 ;  /* 0x0000000200c77308 */ /* 0x0002a40000000800 */
[--C-:B-1----:R-:W-:Y:S01]  /*9840*/  FFMA.FTZ R2, R246, c[0x0][0x2d0], -R185.reuse ;  /* 0x0000b400f6027a23 */ /* 0x102fe200000108b9 */
[----:B--2---:R-:W-:Y:S02]  /*9850*/  F2FP.PACK_AB R121, R199, R201 ;  /* 0x000000c9c779723e */ /* 0x004fe400000000ff */
[----:B------:R-:W-:Y:S05]  /*9860*/  MOV R246, R144 ;  /* 0x0000009000f67202 */ /* 0x000fea0000000f00 */
[----:B------:R1:W-:Y:S02]  /*9870*/  MUFU.EX2 R200, R2 ;  /* 0x0000000200c87308 */ /* 0x0003e40000000800 */
[----:B-1----:R-:W-:Y:S01]  /*9880*/  FFMA.FTZ R2, R236, c[0x0][0x2d0], -R185 ;  /* 0x0000b400ec027a23 */ /* 0x002fe200000108b9 */
[----:B------:R-:W-:Y:S07]  /*9890*/  MOV R236, R145 ;  /* 0x0000009100ec7202 */ /* 0x000fee0000000f00 */
        /* <DEDUP_REMOVED lines=10> */
[----:B------:R1:W-:Y:S07]  /*9940*/  MUFU.EX2 R195, R2 ;  /* 0x0000000200c37308 */ /* 0x0003ee0000000800 */
[C---:B------:R-:W-:Y:S08]  /*9950*/  HMMA.16816.F32 R24, R120.reuse, R132, R24 ;  /* 0x000000847818723c */ /* 0x040ff00000001818 */
[-C--:B------:R-:W-:Y:S08]  /*9960*/  HMMA.16816.F32 R28, R120, R134.reuse, R28 ;  /* 0x00000086781c723c */ /* 0x080ff0000000181c */
[C---:B------:R-:W-:Y:S01]  /*9970*/  HMMA.16816.F32 R32, R112.reuse, R134, R32 ;  /* 0x000000867020723c */ /* 0x040fe20000001820 */
[----:B------:R-:W-:Y:S03]  /*9980*/  LDSM.16.MT88.4 R132, [R213+0xc00] ;  /* 0x000c0000d584783b */ /* 0x000fe60000004200 */
[--C-:B-1----:R-:W-:Y:S02]  /*9990*/  FFMA.FTZ R2, R164, c[0x0][0x2d0], -R110.reuse ;  /* 0x0000b400a4027a23 */ /* 0x102fe4000001086e */
[----:B------:R-:W-:Y:S01]  /*99a0*/  FFMA.FTZ R110, R163, c[0x0][0x2d0], -R110 ;  /* 0x0000b400a36e7a23 */ /* 0x000fe2000001086e */
[----:B------:R-:W-:Y:S01]  /*99b0*/  MOV R163, R108 ;  /* 0x0000006c00a37202 */ /* 0x000fe20000000f00 */
[-C--:B------:R-:W-:Y:S01]  /*99c0*/  HMMA.16816.F32 R36, R112, R124.reuse, R36 ;  /* 0x0000007c7024723c */ /* 0x080fe20000001824 */
[----:B------:R1:W-:Y:S07]  /*99d0*/  MUFU.EX2 R196, R2 ;  /* 0x0000000200c47308 */ /* 0x0003ee0000000800 */
[C---:B------:R-:W-:Y:S03]  /*99e0*/  HMMA.16816.F32 R40, R120.reuse, R124, R40 ;  /* 0x0000007c7828723c */ /* 0x040fe60000001828 */
[----:B------:R-:W-:Y:S05]  /*99f0*/  MUFU.EX2 R194, R110 ;  /* 0x0000006e00c27308 */ /* 0x000fea0000000800 */
[-C--:B------:R-:W-:Y:S08]  /*9a00*/  HMMA.16816.F32 R44, R120, R126.reuse, R44 ;  /* 0x0000007e782c723c */ /* 0x080ff0000000182c */
[C---:B------:R-:W-:Y:S01]  /*9a10*/  HMMA.16816.F32 R48, R112.reuse, R126, R48 ;  /* 0x0000007e7030723c */ /* 0x040fe20000001830 */
[----:B------:R-:W3:Y:S03]  /*9a20*/  LDSM.16.MT88.4 R124, [R214+0x2800] ;  /* 0x00280000d67c783b */ /* 0x000ee60000004200 */
[----:B-1----:R-:W-:Y:S02]  /*9a30*/  FFMA.FTZ R2, R162, c[0x0][0x2d0], -R111 ;  /* 0x0000b400a2027a23 */ /* 0x002fe4000001086f */
[----:B------:R-:W-:Y:S02]  /*9a40*/  IMAD.MOV.U32 R162, RZ, RZ, R139 ;  /* 0x000000ffffa27224 */ /* 0x000fe400078e008b */
[-C--:B--2---:R-:W-:Y:S01]  /*9a50*/  HMMA.16816.F32 R52, R112, R116.reuse, R52 ;  /* 0x000000747034723c */ /* 0x084fe20000001834 */
[----:B------:R1:W-:Y:S03]  /*9a60*/  MUFU.EX2 R193, R2 ;  /* 0x0000000200c17308 */ /* 0x0003e60000000800 */
[----:B------:R-:W-:Y:S04]  /*9a70*/  IMAD.MOV.U32 R139, RZ, RZ, R107 ;  /* 0x000000ffff8b7224 */ /* 0x000fe800078e006b */
[C---:B------:R-:W-:Y:S01]  /*9a80*/  HMMA.16816.F32 R56, R120.reuse, R116, R56 ;  /* 0x000000747838723c */ /* 0x040fe20000001838 */
[----:B------:R-:W2:Y:S07]  /*9a90*/  LDL R117, [R1+0x38] ;  /* 0x0000380001757983 */ /* 0x000eae0000100800 */
[-C--:B------:R-:W-:Y:S08]  /*9aa0*/  HMMA.16816.F32 R60, R120, R118.reuse, R60 ;  /* 0x00000076783c723c */ /* 0x080ff0000000183c */
[C---:B------:R-:W-:Y:S04]  /*9ab0*/  HMMA.16816.F32 R64, R112.reuse, R118, R64 ;  /* 0x000000767040723c */ /* 0x040fe80000001840 */
[--C-:B-1----:R-:W-:Y:S01]  /*9ac0*/  FFMA.FTZ R2, R161, c[0x0][0x2d0], -R111.reuse ;  /* 0x0000b400a1027a23 */ /* 0x102fe2000001086f */
[----:B------:R-:W-:Y:S02]  /*9ad0*/  MOV R161, R155 ;  /* 0x0000009b00a17202 */ /* 0x000fe40000000f00 */
[----:B------:R-:W-:Y:S01]  /*9ae0*/  MOV R155, R147 ;  /* 0x00000093009b7202 */ /* 0x000fe20000000f00 */
[-C--:B------:R-:W-:Y:S01]  /*9af0*/  HMMA.16816.F32 R68, R112, R128.reuse, R68 ;  /* 0x000000807044723c */ /* 0x080fe20000001844 */
[----:B------:R1:W-:Y:S03]  /*9b00*/  MUFU.EX2 R191, R2 ;  /* 0x0000000200bf7308 */ /* 0x0003e60000000800 */
[----:B------:R-:W-:Y:S04]  /*9b10*/  MOV R147, R142 ;  /* 0x0000008e00937202 */ /* 0x000fe80000000f00 */
[C---:B------:R-:W-:Y:S08]  /*9b20*/  HMMA.16816.F32 R72, R120.reuse, R128, R72 ;  /* 0x000000807848723c */ /* 0x040ff00000001848 */
[-C--:B------:R-:W-:Y:S08]  /*9b30*/  HMMA.16816.F32 R76, R120, R130.reuse, R76 ;  /* 0x00000082784c723c */ /* 0x080ff0000000184c */
[C---:B------:R-:W-:Y:S04]  /*9b40*/  HMMA.16816.F32 R80, R112.reuse, R130, R80 ;  /* 0x000000827050723c */ /* 0x040fe80000001850 */
[--C-:B-1----:R-:W-:Y:S02]  /*9b50*/  FFMA.FTZ R2, R192, c[0x0][0x2d0], -R111.reuse ;  /* 0x0000b400c0027a23 */ /* 0x102fe4000001086f */
[----:B------:R-:W-:Y:S01]  /*9b60*/  FFMA.FTZ R111, R160, c[0x0][0x2d0], -R111 ;  /* 0x0000b400a06f7a23 */ /* 0x000fe2000001086f */
[----:B------:R-:W-:Y:S01]  /*9b70*/  MOV R160, R148 ;  /* 0x0000009400a07202 */ /* 0x000fe20000000f00 */
[-C--:B---3--:R-:W-:Y:S01]  /*9b80*/  HMMA.16816.F32 R84, R112, R124.reuse, R84 ;  /* 0x0000007c7054723c */ /* 0x088fe20000001854 */
[----:B------:R1:W-:Y:S03]  /*9b90*/  MUFU.EX2 R192, R2 ;  /* 0x0000000200c07308 */ /* 0x0003e60000000800 */
[----:B------:R-:W-:Y:S04]  /*9ba0*/  IMAD.MOV.U32 R148, RZ, RZ, R141 ;  /* 0x000000ffff947224 */ /* 0x000fe800078e008d */
[C---:B------:R-:W-:Y:S03]  /*9bb0*/  HMMA.16816.F32 R88, R120.reuse, R124, R88 ;  /* 0x0000007c7858723c */ /* 0x040fe60000001858 */
[----:B------:R3:W-:Y:S05]  /*9bc0*/  MUFU.EX2 R190, R111 ;  /* 0x0000006f00be7308 */ /* 0x0007ea0000000800 */
[-C--:B------:R-:W-:Y:S08]  /*9bd0*/  HMMA.16816.F32 R92, R120, R126.reuse, R92 ;  /* 0x0000007e785c723c */ /* 0x080ff0000000185c */
[----:B------:R-:W-:Y:S04]  /*9be0*/  HMMA.16816.F32 R96, R112, R126, R96 ;  /* 0x0000007e7060723c */ /* 0x000fe80000001860 */
[--C-:B-1----:R-:W-:Y:S04]  /*9bf0*/  FFMA.FTZ R2, R187, c[0x0][0x2d0], -R184.reuse ;  /* 0x0000b400bb027a23 */ /* 0x102fe800000108b8 */
[----:B------:R1:W-:Y:S01]  /*9c00*/  MUFU.EX2 R188, R2 ;  /* 0x0000000200bc7308 */ /* 0x0003e20000000800 */
[----:B---3--:R-:W3:Y:S04]  /*9c10*/  LDL.LU R111, [R1+0x20] ;  /* 0x00002000016f7983 */ /* 0x008ee80000300800 */
[----:B------:R-:W4:Y:S04]  /*9c20*/  LDL.LU R110, [R1+0x24] ;  /* 0x00002400016e7983 */ /* 0x000f280000300800 */
[----:B------:R-:W5:Y:S04]  /*9c30*/  LDL.LU R108, [R1+0x28] ;  /* 0x00002800016c7983 */ /* 0x000f680000300800 */
[----:B------:R-:W5:Y:S01]  /*9c40*/  LDL.LU R116, [R1+0x2c] ;  /* 0x00002c0001747983 */ /* 0x000f620000300800 */
[--C-:B-1----:R-:W-:Y:S04]  /*9c50*/  FFMA.FTZ R2, R159, c[0x0][0x2d0], -R184.reuse ;  /* 0x0000b4009f027a23 */ /* 0x102fe800000108b8 */
[----:B------:R1:W1:Y:S02]  /*9c60*/  MUFU.EX2 R189, R2 ;  /* 0x0000000200bd7308 */ /* 0x0002640000000800 */
[--C-:B-1----:R-:W-:Y:S01]  /*9c70*/  FFMA.FTZ R2, R158, c[0x0][0x2d0], -R184.reuse ;  /* 0x0000b4009e027a23 */ /* 0x102fe200000108b8 */
[----:B------:R-:W-:Y:S01]  /*9c80*/  F2FP.PACK_AB R176, R189, R188 ;  /* 0x000000bcbdb0723e */ /* 0x000fe200000000ff */
[----:B------:R-:W-:Y:S06]  /*9c90*/  FFMA.FTZ R184, R157, c[0x0][0x2d0], -R184 ;  /* 0x0000b4009db87a23 */ /* 0x000fec00000108b8 */
[----:B------:R1:W-:Y:S10]  /*9ca0*/  MUFU.EX2 R187, R2 ;  /* 0x0000000200bb7308 */ /* 0x0003f40000000800 */
[----:B------:R-:W1:Y:S02]  /*9cb0*/  MUFU.EX2 R186, R184 ;  /* 0x000000b800ba7308 */ /* 0x000e640000000800 */
[--C-:B-1----:R-:W-:Y:S02]  /*9cc0*/  FFMA.FTZ R2, R156, c[0x0][0x2d0], -R185.reuse ;  /* 0x0000b4009c027a23 */ /* 0x102fe400000108b9 */
[----:B------:R-:W-:Y:S06]  /*9cd0*/  LDSM.16.MT88.4 R156, [R213+0x1c00] ;  /* 0x001c0000d59c783b */ /* 0x000fec0000004200 */
[----:B------:R1:W-:Y:S01]  /*9ce0*/  MUFU.EX2 R107, R2 ;  /* 0x00000002006b7308 */ /* 0x0003e20000000800 */
[----:B------:R-:W-:Y:S01]  /*9cf0*/  F2FP.PACK_AB R178, R186, R187 ;  /* 0x000000bbbab2723e */ /* 0x000fe200000000ff */
[--C-:B-1----:R-:W-:Y:S02]  /*9d00*/  FFMA.FTZ R2, R154, c[0x0][0x2d0], -R185.reuse ;  /* 0x0000b4009a027a23 */ /* 0x102fe400000108b9 */
[----:B------:R-:W-:Y:S01]  /*9d10*/  IMAD.MOV.U32 R154, RZ, RZ, R146 ;  /* 0x000000ffff9a7224 */ /* 0x000fe200078e0092 */
[----:B------:R-:W-:Y:S05]  /*9d20*/  MOV R146, R143 ;  /* 0x0000008f00927202 */ /* 0x000fea0000000f00 */
[----:B------:R1:W1:Y:S01]  /*9d30*/  MUFU.EX2 R184, R2 ;  /* 0x0000000200b87308 */ /* 0x0002620000000800 */
[----:B------:R-:W-:Y:S02]  /*9d40*/  IMAD.MOV.U32 R252, RZ, RZ, R146 ;  /* 0x000000fffffc7224 */ /* 0x000fe400078e0092 */
[--C-:B-1----:R-:W-:Y:S01]  /*9d50*/  FFMA.FTZ R2, R149, c[0x0][0x2d0], -R185.reuse ;  /* 0x0000b40095027a23 */ /* 0x102fe200000108b9 */
[----:B------:R-:W-:Y:S01]  /*9d60*/  MOV R149, R140 ;  /* 0x0000008c00957202 */ /* 0x000fe20000000f00 */
[----:B------:R-:W-:Y:S01]  /*9d70*/  FFMA.FTZ R185, R109, c[0x0][0x2d0], -R185 ;  /* 0x0000b4006db97a23 */ /* 0x000fe200000108b9 */
[----:B------:R-:W1:Y:S04]  /*9d80*/  LDSM.16.MT88.4 R140, [R214+0xc00] ;  /* 0x000c0000d68c783b */ /* 0x000e680000004200 */
[----:B------:R-:W-:Y:S01]  /*9d90*/  MUFU.EX2 R106, R2 ;  /* 0x00000002006a7308 */ /* 0x000fe20000000800 */
[----:B------:R-:W-:Y:S01]  /*9da0*/  F2FP.PACK_AB R109, R191, R193 ;  /* 0x000000c1bf6d723e */ /* 0x000fe200000000ff */
[----:B------:R-:W-:Y:S01]  /*9db0*/  IMAD.MOV.U32 R250, RZ, RZ, R149 ;  /* 0x000000fffffa7224 */ /* 0x000fe200078e0095 */
[----:B------:R-:W-:Y:S07]  /*9dc0*/  F2FP.PACK_AB R177, R184, R107 ;  /* 0x0000006bb8b1723e */ /* 0x000fee00000000ff */
[----:B------:R-:W1:Y:S02]  /*9dd0*/  MUFU.EX2 R185, R185 ;  /* 0x000000b900b97308 */ /* 0x000e640000000800 */
[----:B-1----:R-:W-:Y:S02]  /*9de0*/  F2FP.PACK_AB R179, R185, R106 ;  /* 0x0000006ab9b3723e */ /* 0x002fe400000000ff */
[----:B--2---:R-:W-:Y:S02]  /*9df0*/  ISETP.GT.AND P0, PT, R229, R117, PT ;  /* 0x00000075e500720c */ /* 0x004fe40003f04270 */
[----:B------:R-:W-:Y:S01]  /*9e00*/  MOV R229, R147 ;  /* 0x0000009300e57202 */ /* 0x000fe20000000f00 */
[----:B---3--:R-:W-:Y:S01]  /*9e10*/  FFMA.FTZ R101, R101, R111, R163 ;  /* 0x0000006f65657223 */ /* 0x008fe200000100a3 */
[----:B------:R-:W-:Y:S01]  /*9e20*/  F2FP.PACK_AB R111, R190, R192 ;  /* 0x000000c0be6f723e */ /* 0x000fe200000000ff */
[----:B----4-:R-:W-:Y:S01]  /*9e30*/  FFMA.FTZ R100, R100, R110, R162 ;  /* 0x0000006e64647223 */ /* 0x010fe200000100a2 */
[----:B------:R-:W-:Y:S01]  /*9e40*/  F2FP.PACK_AB R110, R194, R196 ;  /* 0x000000c4c26e723e */ /* 0x000fe200000000ff */
[----:B-----5:R-:W-:Y:S01]  /*9e50*/  FFMA.FTZ R2, R3, R108, R161 ;  /* 0x0000006c03027223 */ /* 0x020fe200000100a1 */
[----:B------:R-:W-:Y:S01]  /*9e60*/  F2FP.PACK_AB R108, R195, R197 ;  /* 0x000000c5c36c723e */ /* 0x000fe200000000ff */
[----:B------:R-:W-:Y:S01]  /*9e70*/  FADD.FTZ R3, R155, R101 ;  /* 0x000000659b037221 */ /* 0x000fe20000010000 */
[----:B------:R-:W-:Y:S01]  /*9e80*/  MOV R101, R148 ;  /* 0x0000009400657202 */ /* 0x000fe20000000f00 */
[----:B------:R-:W-:Y:S02]  /*9e90*/  FFMA.FTZ R0, R0, R116, R160 ;  /* 0x0000007400007223 */ /* 0x000fe400000100a0 */
[----:B------:R-:W-:Y:S02]  /*9ea0*/  FADD.FTZ R100, R154, R100 ;  /* 0x000000649a647221 */ /* 0x000fe40000010000 */
[-C--:B------:R-:W-:Y:S01]  /*9eb0*/  HMMA.16816.F32 R112, R108, R132.reuse, R4 ;  /* 0x000000846c70723c */ /* 0x080fe20000001804 */
[----:B------:R-:W1:Y:S07]  /*9ec0*/  LDSM.16.MT88.4 R4, [R214+0x2c00] ;  /* 0x002c0000d604783b */ /* 0x000e6e0000004200 */
[C---:B------:R-:W-:Y:S07]  /*9ed0*/  HMMA.16816.F32 R116, R176.reuse, R132, R8 ;  /* 0x00000084b074723c */ /* 0x040fee0000001808 */
[----:B------:R-:W-:Y:S01]  /*9ee0*/  MOV R10, R137 ;  /* 0x00000089000a7202 */ /* 0x000fe20000000f00 */
[-C--:B------:R-:W-:Y:S04]  /*9ef0*/  HMMA.16816.F32 R120, R176, R134.reuse, R12 ;  /* 0x00000086b078723c */ /* 0x080fe8000000180c */
[----:B------:R-:W-:Y:S01]  /*9f00*/  FADD.FTZ R3, R10, R3 ;  /* 0x000000030a037221 */ /* 0x000fe20000010000 */
[----:B------:R-:W-:Y:S01]  /*9f10*/  MOV R9, R138 ;  /* 0x0000008a00097202 */ /* 0x000fe20000000f00 */
[----:B------:R-:W-:Y:S02]  /*9f20*/  IMAD.MOV.U32 R8, RZ, RZ, R139 ;  /* 0x000000ffff087224 */ /* 0x000fe400078e008b */
[C---:B------:R-:W-:Y:S04]  /*9f30*/  HMMA.16816.F32 R124, R108.reuse, R134, R16 ;  /* 0x000000866c7c723c */ /* 0x040fe80000001810 */
[----:B------:R-:W-:Y:S02]  /*9f40*/  FADD.FTZ R3, R236, R3 ;  /* 0x00000003ec037221 */ /* 0x000fe40000010000 */
[----:B------:R-:W-:Y:S02]  /*9f50*/  FADD.FTZ R2, R8, R2 ;  /* 0x0000000208027221 */ /* 0x000fe40000010000 */
[-C--:B------:R-:W-:Y:S04]  /*9f60*/  HMMA.16816.F32 R128, R108, R140.reuse, R20 ;  /* 0x0000008c6c80723c */ /* 0x080fe80000001814 */
[----:B------:R-:W-:Y:S02]  /*9f70*/  FADD.FTZ R10, R239, R3 ;  /* 0x00000003ef0a7221 */ /* 0x000fe40000010000 */
[----:B------:R-:W-:Y:S02]  /*9f80*/  FADD.FTZ R0, R9, R0 ;  /* 0x0000000009007221 */ /* 0x000fe40000010000 */
[C---:B------:R-:W-:Y:S04]  /*9f90*/  HMMA.16816.F32 R132, R176.reuse, R140, R24 ;  /* 0x0000008cb084723c */ /* 0x040fe80000001818 */
[----:B------:R-:W-:Y:S02]  /*9fa0*/  IMAD.MOV.U32 R11, RZ, RZ, R136 ;  /* 0x000000ffff0b7224 */ /* 0x000fe400078e0088 */
[----:B------:R-:W-:Y:S02]  /*9fb0*/  FADD.FTZ R8, R101, R2 ;  /* 0x0000000265087221 */ /* 0x000fe40000010000 */
[-C--:B------:R-:W-:Y:S04]  /*9fc0*/  HMMA.16816.F32 R136, R176, R142.reuse, R28 ;  /* 0x0000008eb088723c */ /* 0x080fe8000000181c */
[----:B------:R-:W-:Y:S01]  /*9fd0*/  FADD.FTZ R9, R11, R100 ;  /* 0x000000640b097221 */ /* 0x000fe20000010000 */
[----:B------:R-:W-:Y:S01]  /*9fe0*/  MOV R100, R105 ;  /* 0x0000006900647202 */ /* 0x000fe20000000f00 */
[----:B------:R-:W-:Y:S01]  /*9ff0*/  FADD.FTZ R11, R229, R0 ;  /* 0x00000000e50b7221 */ /* 0x000fe20000010000 */
[----:B------:R-:W-:Y:S01]  /*a000*/  MOV R229, R204 ;  /* 0x000000cc00e57202 */ /* 0x000fe20000000f00 */
        /* <DEDUP_REMOVED lines=44> */
[-C--:B-1----:R-:W-:Y:S03]  /*a2d0*/  HMMA.16816.F32 R84, R108, R4.reuse, R84 ;  /* 0x000000046c54723c */ /* 0x082fe60000001854 */
[----:B------:R-:W-:Y:S04]  /*a2e0*/  FADD.FTZ R3, R198, R9 ;  /* 0x00000009c6037221 */ /* 0x000fe80000010000 */
[----:B------:R-:W-:Y:S01]  /*a2f0*/  FADD.FTZ R3, R107, R3 ;  /* 0x000000036b037221 */ /* 0x000fe20000010000 */
[C---:B------:R-:W-:Y:S04]  /*a300*/  HMMA.16816.F32 R88, R176.reuse, R4, R88 ;  /* 0x00000004b058723c */ /* 0x040fe80000001858 */
[----:B------:R-:W-:Y:S01]  /*a310*/  FADD.FTZ R3, R184, R3 ;  /* 0x00000003b8037221 */ /* 0x000fe20000010000 */
[----:B------:R-:W-:Y:S02]  /*a320*/  MOV R107, R103 ;  /* 0x00000067006b7202 */ /* 0x000fe40000000f00 */
[----:B------:R-:W-:Y:S01]  /*a330*/  FADD.FTZ R4, R207, R2 ;  /* 0x00000002cf047221 */ /* 0x000fe20000010000 */
[-C--:B------:R-:W-:Y:S04]  /*a340*/  HMMA.16816.F32 R92, R176, R6.reuse, R92 ;  /* 0x00000006b05c723c */ /* 0x080fe8000000185c */
        /* <DEDUP_REMOVED lines=12> */
[----:B------:R-:W-:Y:S02]  /*a410*/  FADD.FTZ R2, R187, R0 ;  /* 0x00000000bb027221 */ /* 0x000fe40000010000 */
[----:B------:R-:W-:Y:S01]  /*a420*/  FADD.FTZ R0, R106, R3 ;  /* 0x000000036a007221 */ /* 0x000fe20000010000 */
[----:B------:R1:W-:Y:S01]  /*a430*/  STL [R1+0x20], R5 ;  /* 0x0000200501007387 */ /* 0x0003e20000100800 */
[----:B------:R-:W-:Y:S02]  /*a440*/  FADD.FTZ R3, R190, R4 ;  /* 0x00000004be037221 */ /* 0x000fe40000010000 */
[----:B------:R-:W-:Y:S02]  /*a450*/  FADD.FTZ R2, R186, R2 ;  /* 0x00000002ba027221 */ /* 0x000fe40000010000 */
[----:B------:R-:W-:Y:S01]  /*a460*/  FADD.FTZ R0, R185, R0 ;  /* 0x00000000b9007221 */ /* 0x000fe20000010000 */
[----:B------:R1:W-:Y:S01]  /*a470*/  STL [R1+0x24], R3 ;  /* 0x0000240301007387 */ /* 0x0003e20000100800 */
[----:B------:R-:W-:Y:S03]  /*a480*/  IMAD.MOV.U32 R106, RZ, RZ, R104 ;  /* 0x000000ffff6a7224 */ /* 0x000fe600078e0068 */
[----:B------:R1:W-:Y:S04]  /*a490*/  STL [R1+0x28], R2 ;  /* 0x0000280201007387 */ /* 0x0003e80000100800 */
[----:B------:R1:W-:Y:S01]  /*a4a0*/  STL [R1+0x2c], R0 ;  /* 0x00002c0001007387 */ /* 0x0003e20000100800 */
[----:B------:R-:W-:-:S05]  /*a4b0*/  @P0 BRA `(.L_x_1011) ;  /* 0xffffb88000000947 */ /* 0x000fca000383ffff */
.L_x_1010:
[----:B-1----:R-:W2:Y:S02]  /*a4c0*/  LDL R0, [R1+0x1c] ;  /* 0x00001c0001007983 */ /* 0x002ea40000100800 */
[----:B--2---:R-:W-:-:S13]  /*a4d0*/  ISETP.GE.AND P0, PT, R204, R0, PT ;  /* 0x00000000cc00720c */ /* 0x004fda0003f06270 */
[----:B------:R-:W-:Y:S05]  /*a4e0*/  @!P0 BRA `(.L_x_1012) ;  /* 0x00003ca000008947 */ /* 0x000fea0003800000 */
[----:B------:R-:W-:Y:S01]  /*a4f0*/  IMAD.MOV.U32 R3, RZ, RZ, R104 ;  /* 0x000000ffff037224 */ /* 0x000fe200078e0068 */
[----:B------:R-:W-:Y:S01]  /*a500*/  MOV R107, R102 ;  /* 0x00000066006b7202 */ /* 0x000fe20000000f00 */
[----:B------:R-:W-:Y:S01]  /*a510*/  IMAD.MOV.U32 R2, RZ, RZ, R105 ;  /* 0x000000ffff027224 */ /* 0x000fe200078e0069 */
[----:B------:R-:W-:Y:S02]  /*a520*/  MOV R106, R103 ;  /* 0x00000067006a7202 */ /* 0x000fe40000000f00 */
.L_x_1013:
[----:B------:R-:W2:Y:S01]  /*a530*/  LDL.64 R208, [R1+0x10] ;  /* 0x0000100001d07983 */ /* 0x000ea20000100a00 */
[----:B------:R-:W-:Y:S04]  /*a540*/  DEPBAR.LE SB0, 0x0 ;  /* 0x000080000000791a */ /* 0x000fe80000000000 */
[----:B------:R-:W-:Y:S01]  /*a550*/  WARPSYNC 0xffffffff ;  /* 0xffffffff00007948 */ /* 0x000fe20003800000 */
[----:B---3--:R-:W3:Y:S01]  /*a560*/  LDL R206, [R1+0x18] ;  /* 0x0000180001ce7983 */ /* 0x008ee20000100800 */
[----:B------:R-:W-:Y:S02]  /*a570*/  SHF.R.S32.HI R0, RZ, 0x1f, R204 ;  /* 0x0000001fff007819 */ /* 0x000fe400000114cc */
[----:B------:R-:W-:Y:S01]  /*a580*/  MOV R105, c[0x0][0x208] ;  /* 0x0000820000697a02 */ /* 0x000fe20000000f00 */
[----:B------:R-:W4:Y:S01]  /*a590*/  LDL R184, [R1+0x34] ;  /* 0x0000340001b87983 */ /* 0x000f220000100800 */
[----:B------:R-:W-:Y:S01]  /*a5a0*/  MOV R180, c[0x0][0x20c] ;  /* 0x0000830000b47a02 */ /* 0x000fe20000000f00 */
[----:B------:R-:W-:Y:S02]  /*a5b0*/  IMAD R0, R0, c[0x0][0x208], RZ ;  /* 0x0000820000007a24 */ /* 0x000fe400078e02ff */
[----:B------:R-:W-:Y:S02]  /*a5c0*/  BAR.SYNC.DEFER_BLOCKING 0x0 ;  /* 0x0000000000007b1d */ /* 0x000fe40000010000 */
[C---:B------:R-:W-:Y:S06]  /*a5d0*/  IMAD R0, R204.reuse, c[0x0][0x20c], R0 ;  /* 0x00008300cc007a24 */ /* 0x040fec00078e0200 */
[----:B------:R-:W-:Y:S08]  /*a5e0*/  LDSM.16.M88.4 R64, [R215] ;  /* 0x00000000d740783b */ /* 0x000ff00000000200 */
[----:B------:R-:W1:Y:S08]  /*a5f0*/  LDSM.16.M88.4 R16, [R212] ;  /* 0x00000000d410783b */ /* 0x000e700000000200 */
[----:B------:R-:W5:Y:S08]  /*a600*/  LDSM.16.M88.4 R60, [R215+0x1000] ;  /* 0x00100000d73c783b */ /* 0x000f700000000200 */
[----:B------:R-:W5:Y:S08]  /*a610*/  LDSM.16.M88.4 R32, [R212+0x400] ;  /* 0x00040000d420783b */ /* 0x000f700000000200 */
[----:B------:R-:W4:Y:S04]  /*a620*/  LDL R251, [R1+0x1c] ;  /* 0x00001c0001fb7983 */ /* 0x000f280000100800 */
[----:B------:R-:W5:Y:S08]  /*a630*/  LDSM.16.M88.4 R48, [R212+0x800] ;  /* 0x00080000d430783b */ /* 0x000f700000000200 */
[----:B------:R-:W5:Y:S01]  /*a640*/  LDSM.16.M88.4 R100, [R212+0xc00] ;  /* 0x000c0000d464783b */ /* 0x000f620000000200 */
[-C--:B-1----:R-:W-:Y:S07]  /*a650*/  HMMA.16816.F32 R4, R64, R16.reuse, RZ ;  /* 0x000000104004723c */ /* 0x082fee00000018ff */
[----:B------:R-:W-:Y:S01]  /*a660*/  LDSM.16.M88.4 R108, [R216] ;  /* 0x00000000d86c783b */ /* 0x000fe20000000200 */
[C---:B-----5:R-:W-:Y:S07]  /*a670*/  HMMA.16816.F32 R8, R60.reuse, R16, RZ ;  /* 0x000000103c08723c */ /* 0x060fee00000018ff */
[----:B------:R-:W1:Y:S01]  /*a680*/  LDSM.16.M88.4 R176, [R217] ;  /* 0x00000000d9b0783b */ /* 0x000e620000000200 */
[-C--:B------:R-:W-:Y:S07]  /*a690*/  HMMA.16816.F32 R12, R60, R18.reuse, RZ ;  /* 0x000000123c0c723c */ /* 0x080fee00000018ff */
[----:B------:R-:W-:Y:S01]  /*a6a0*/  LDSM.16.M88.4 R188, [R227] ;  /* 0x00000000e3bc783b */ /* 0x000fe20000000200 */
[C---:B------:R-:W-:Y:S07]  /*a6b0*/  HMMA.16816.F32 R16, R64.reuse, R18, RZ ;  /* 0x000000124010723c */ /* 0x040fee00000018ff */
[----:B------:R-:W-:Y:S01]  /*a6c0*/  LDSM.16.M88.4 R192, [R226] ;  /* 0x00000000e2c0783b */ /* 0x000fe20000000200 */
[-C--:B------:R-:W-:Y:S08]  /*a6d0*/  HMMA.16816.F32 R20, R64, R32.reuse, RZ ;  /* 0x000000204014723c */ /* 0x080ff000000018ff */
[C---:B------:R-:W-:Y:S08]  /*a6e0*/  HMMA.16816.F32 R24, R60.reuse, R32, RZ ;  /* 0x000000203c18723c */ /* 0x040ff000000018ff */
[-C--:B------:R-:W-:Y:S08]  /*a6f0*/  HMMA.16816.F32 R28, R60, R34.reuse, RZ ;  /* 0x000000223c1c723c */ /* 0x080ff000000018ff */
[C---:B------:R-:W-:Y:S08]  /*a700*/  HMMA.16816.F32 R32, R64.reuse, R34, RZ ;  /* 0x000000224020723c */ /* 0x040ff000000018ff */
[-C--:B------:R-:W-:Y:S08]  /*a710*/  HMMA.16816.F32 R36, R64, R48.reuse, RZ ;  /* 0x000000304024723c */ /* 0x080ff000000018ff */
[C---:B------:R-:W-:Y:S07]  /*a720*/  HMMA.16816.F32 R40, R60.reuse, R48, RZ ;  /* 0x000000303c28723c */ /* 0x040fee00000018ff */
[----:B------:R-:W-:Y:S01]  /*a730*/  IMAD.WIDE.U32 R48, R204, c[0x0][0x208], RZ ;  /* 0x00008200cc307a25 */ /* 0x000fe200078e00ff */
[-C--:B------:R-:W-:Y:S04]  /*a740*/  HMMA.16816.F32 R44, R60, R50.reuse, RZ ;  /* 0x000000323c2c723c */ /* 0x080fe800000018ff */
[----:B------:R-:W-:Y:S02]  /*a750*/  IADD3 R0, R49, R0, RZ ;  /* 0x0000000031007210 */ /* 0x000fe40007ffe0ff */
[C---:B------:R-:W-:Y:S02]  /*a760*/  SHF.L.U32 R196, R48.reuse, 0x6, RZ ;  /* 0x0000000630c47819 */ /* 0x040fe400000006ff */
[----:B------:R-:W-:Y:S02]  /*a770*/  SHF.L.U64.HI R0, R48, 0x6, R0 ;  /* 0x0000000630007819 */ /* 0x000fe40000010200 */
[C---:B------:R-:W-:Y:S08]  /*a780*/  HMMA.16816.F32 R48, R64.reuse, R50, RZ ;  /* 0x000000324030723c */ /* 0x040ff000000018ff */
[-C--:B------:R-:W-:Y:S01]  /*a790*/  HMMA.16816.F32 R52, R64, R100.reuse, RZ ;  /* 0x000000644034723c */ /* 0x080fe200000018ff */
[----:B--2---:R-:W-:Y:S03]  /*a7a0*/  IADD3 R200, P0, R208, 0x20, RZ ;  /* 0x00000020d0c87810 */ /* 0x004fe60007f1e0ff */
[C---:B------:R-:W-:Y:S02]  /*a7b0*/  IADD3 R57, P1, R196.reuse, R208, RZ ;  /* 0x000000d0c4397210 */ /* 0x040fe40007f3e0ff */
[----:B------:R-:W-:Y:S02]  /*a7c0*/  IADD3 R56, P2, R196, R200, RZ ;  /* 0x000000c8c4387210 */ /* 0x000fe40007f5e0ff */
[----:B---3--:R-:W-:Y:S04]  /*a7d0*/  IADD3.X R201, RZ, R206, RZ, P0, !PT ;  /* 0x000000ceffc97210 */ /* 0x008fe800007fe4ff */
[----:B------:R-:W-:Y:S02]  /*a7e0*/  LEA R104, P0, R105, R196, 0x5 ;  /* 0x000000c469687211 */ /* 0x000fe400078028ff */
[----:B------:R-:W-:Y:S02]  /*a7f0*/  LEA R198, P6, R57, c[0x0][0x1f8], 0x1 ;  /* 0x00007e0039c67a11 */ /* 0x000fe400078c08ff */
[----:B------:R-:W-:Y:S02]  /*a800*/  LEA.HI.X R105, R105, R0, R180, 0x5, P0 ;  /* 0x0000000069697211 */ /* 0x000fe400000f2cb4 */
[----:B------:R-:W2:Y:S01]  /*a810*/  LDSM.16.M88.4 R180, [R216+0x1000] ;  /* 0x00100000d8b4783b */ /* 0x000ea20000000200 */
[-C--:B------:R-:W-:Y:S02]  /*a820*/  IADD3.X R58, R0, R206.reuse, RZ, P1, !PT ;  /* 0x000000ce003a7210 */ /* 0x080fe40000ffe4ff */
[----:B------:R-:W-:Y:S02]  /*a830*/  LEA R202, P1, R56, c[0x0][0x1f8], 0x1 ;  /* 0x00007e0038ca7a11 */ /* 0x000fe400078208ff */
[----:B------:R-:W-:Y:S02]  /*a840*/  IADD3.X R59, R0, R201, RZ, P2, !PT ;  /* 0x000000c9003b7210 */ /* 0x000fe400017fe4ff */
[----:B------:R-:W-:Y:S02]  /*a850*/  LEA.HI.X R199, R57, c[0x0][0x1fc], R58, 0x1, P6 ;  /* 0x00007f0039c77a11 */ /* 0x000fe400030f0c3a */
[----:B------:R-:W-:Y:S02]  /*a860*/  LEA.HI.X R203, R56, c[0x0][0x1fc], R59, 0x1, P1 ;  /* 0x00007f0038cb7a11 */ /* 0x000fe400008f0c3b */
[C---:B------:R-:W-:Y:S02]  /*a870*/  HMMA.16816.F32 R56, R60.reuse, R100, RZ ;  /* 0x000000643c38723c */ /* 0x040fe400000018ff */
[----:B------:R-:W-:Y:S02]  /*a880*/  IADD3 R197, P1, R208, 0x40, RZ ;  /* 0x00000040d0c57810 */ /* 0x000fe40007f3e0ff */
[----:B----4-:R-:W-:Y:S02]  /*a890*/  SHF.L.U32 R205, R184, 0x1, RZ ;  /* 0x00000001b8cd7819 */ /* 0x010fe400000006ff */
[----:B------:R-:W3:Y:S01]  /*a8a0*/  LDSM.16.M88.4 R184, [R228] ;  /* 0x00000000e4b8783b */ /* 0x000ee20000000200 */
[-C--:B------:R-:W-:Y:S01]  /*a8b0*/  IADD3 R196, P0, R196, R197.reuse, RZ ;  /* 0x000000c5c4c47210 */ /* 0x080fe20007f1e0ff */
[-C--:B------:R-:W-:Y:S01]  /*a8c0*/  HMMA.16816.F32 R60, R60, R102.reuse, RZ ;  /* 0x000000663c3c723c */ /* 0x080fe200000018ff */
[----:B------:R-:W-:Y:S03]  /*a8d0*/  IADD3.X R100, RZ, R206, RZ, P1, !PT ;  /* 0x000000ceff647210 */ /* 0x000fe60000ffe4ff */
[----:B------:R-:W-:Y:S02]  /*a8e0*/  IADD3 R101, P1, R104, R200, RZ ;  /* 0x000000c868657210 */ /* 0x000fe40007f3e0ff */
[----:B------:R-:W-:Y:S01]  /*a8f0*/  @!PT LDS RZ, [RZ] ;  /* 0x00000000fffff984 */ /* 0x000fe20000000800 */
[----:B------:R-:W-:Y:S01]  /*a900*/  @!PT LDS RZ, [RZ] ;  /* 0x00000000fffff984 */ /* 0x000fe20000000800 */
[----:B------:R-:W-:Y:S01]  /*a910*/  @!PT LDS RZ, [RZ] ;  /* 0x00000000fffff984 */ /* 0x000fe20000000800 */
[----:B------:R4:W-:Y:S01]  /*a920*/  LDGSTS.E.BYPASS.LTC128B.128 [R205+0x100], [R198.64], !P5 ;  /* 0x00100000c6cd7fae */ /* 0x0009e2000e901d46 */
[----:B------:R-:W-:Y:S01]  /*a930*/  IADD3.X R0, R0, R100, RZ, P0, !PT ;  /* 0x0000006400007210 */ /* 0x000fe200007fe4ff */
[----:B------:R-:W-:Y:S04]  /*a940*/  HMMA.16816.F32 R64, R64, R102, RZ ;  /* 0x000000664040723c */ /* 0x000fe800000018ff */
[C---:B------:R-:W-:Y:S02]  /*a950*/  IADD3 R197, P0, R104.reuse, R197, RZ ;  /* 0x000000c568c57210 */ /* 0x040fe40007f1e0ff */
[----:B------:R3:W-:Y:S01]  /*a960*/  LDGSTS.E.BYPASS.LTC128B.128 [R205+0x1100], [R202.64], !P4 ;  /* 0x01100000cacd7fae */ /* 0x0007e2000e101d46 */
[----:B------:R-:W-:Y:S01]  /*a970*/  IADD3 R104, P6, R104, R208, RZ ;  /* 0x000000d068687210 */ /* 0x000fe20007fde0ff */
[-C--:B-1----:R-:W-:Y:S05]  /*a980*/  HMMA.16816.F32 R4, R108, R176.reuse, R4 ;  /* 0x000000b06c04723c */ /* 0x082fea0000001804 */
[C---:B------:R-:W-:Y:S01]  /*a990*/  IADD3.X R201, R105.reuse, R201, RZ, P1, !PT ;  /* 0x000000c969c97210 */ /* 0x040fe20000ffe4ff */
[----:B------:R-:W5:Y:S02]  /*a9a0*/  LDL R208, [R1+0x4] ;  /* 0x0000040001d07983 */ /* 0x000f640000100800 */
[C---:B--2---:R-:W-:Y:S08]  /*a9b0*/  HMMA.16816.F32 R8, R180.reuse, R176, R8 ;  /* 0x000000b0b408723c */ /* 0x044ff00000001808 */
[-C--:B------:R-:W-:Y:S04]  /*a9c0*/  HMMA.16816.F32 R12, R180, R178.reuse, R12 ;  /* 0x000000b2b40c723c */ /* 0x080fe8000000180c */
[C---:B----4-:R-:W-:Y:S04]  /*a9d0*/  LEA R198, P2, R196.reuse, c[0x0][0x1f8], 0x1 ;  /* 0x00007e00c4c67a11 */ /* 0x050fe800078408ff */
[C---:B------:R-:W-:Y:S04]  /*a9e0*/  HMMA.16816.F32 R16, R108.reuse, R178, R16 ;  /* 0x000000b26c10723c */ /* 0x040fe80000001810 */
[----:B------:R-:W-:Y:S02]  /*a9f0*/  LEA.HI.X R199, R196, c[0x0][0x1fc], R0, 0x1, P2 ;  /* 0x00007f00c4c77a11 */ /* 0x000fe400010f0c00 */
[C---:B------:R-:W-:Y:S02]  /*aa00*/  LEA R102, P2, R104.reuse, c[0x0][0x1f8], 0x1 ;  /* 0x00007e0068667a11 */ /* 0x040fe400078408ff */
[-C--:B---3--:R-:W-:Y:S01]  /*aa10*/  HMMA.16816.F32 R20, R108, R184.reuse, R20 ;  /* 0x000000b86c14723c */ /* 0x088fe20000001814 */
[----:B------:R1:W-:Y:S03]  /*aa20*/  LDGSTS.E.BYPASS.LTC128B.128 [R205+0x2100], [R198.64], !P3 ;  /* 0x02100000c6cd7fae */ /* 0x0003e6000d901d46 */
[C---:B------:R-:W-:Y:S02]  /*aa30*/  IADD3.X R0, R105.reuse, R100, RZ, P0, !PT ;  /* 0x0000006469007210 */ /* 0x040fe400007fe4ff */
[----:B------:R-:W-:Y:S02]  /*aa40*/  IADD3.X R105, R105, R206, RZ, P6, !PT ;  /* 0x000000ce69697210 */ /* 0x000fe400037fe4ff */
[C---:B------:R-:W-:Y:S04]  /*aa50*/  HMMA.16816.F32 R24, R180.reuse, R184, R24 ;  /* 0x000000b8b418723c */ /* 0x040fe80000001818 */
[----:B------:R-:W-:Y:S02]  /*aa60*/  LEA.HI.X R103, R104, c[0x0][0x1fc], R105, 0x1, P2 ;  /* 0x00007f0068677a11 */ /* 0x000fe400010f0c69 */
[C---:B------:R-:W-:Y:S02]  /*aa70*/  LEA R104, P0, R101.reuse, c[0x0][0x1f8], 0x1 ;  /* 0x00007e0065687a11 */ /* 0x040fe400078008ff */
[-C--:B------:R-:W-:Y:S01]  /*aa80*/  HMMA.16816.F32 R28, R180, R186.reuse, R28 ;  /* 0x000000bab41c723c */ /* 0x080fe2000000181c */
[----:B------:R2:W-:Y:S03]  /*aa90*/  LDGSTS.E.BYPASS.LTC128B.128 [R205+0x900], [R102.64], !P5 ;  /* 0x0090000066cd7fae */ /* 0x0005e6000e901d46 */
[----:B------:R-:W-:Y:S02]  /*aaa0*/  LEA.HI.X R105, R101, c[0x0][0x1fc], R201, 0x1, P0 ;  /* 0x00007f0065697a11 */ /* 0x000fe400000f0cc9 */
[C---:B------:R-:W-:Y:S02]  /*aab0*/  LEA R100, P0, R197.reuse, c[0x0][0x1f8], 0x1 ;  /* 0x00007e00c5647a11 */ /* 0x040fe400078008ff */
[C---:B------:R-:W-:Y:S01]  /*aac0*/  HMMA.16816.F32 R32, R108.reuse, R186, R32 ;  /* 0x000000ba6c20723c */ /* 0x040fe20000001820 */
[----:B------:R3:W-:Y:S03]  /*aad0*/  LDGSTS.E.BYPASS.LTC128B.128 [R205+0x1900], [R104.64], !P4 ;  /* 0x0190000068cd7fae */ /* 0x0007e6000e101d46 */
[----:B------:R-:W-:Y:S02]  /*aae0*/  LEA.HI.X R101, R197, c[0x0][0x1fc], R0, 0x1, P0 ;  /* 0x00007f00c5657a11 */ /* 0x000fe400000f0c00 */
[C---:B------:R-:W-:Y:S02]  /*aaf0*/  ISETP.GT.AND P0, PT, R204.reuse, R251, PT ;  /* 0x000000fbcc00720c */ /* 0x040fe40003f04270 */
[-C--:B------:R-:W-:Y:S01]  /*ab00*/  HMMA.16816.F32 R36, R108, R188.reuse, R36 ;  /* 0x000000bc6c24723c */ /* 0x080fe20000001824 */
[----:B------:R2:W-:Y:S03]  /*ab10*/  LDGSTS.E.BYPASS.LTC128B.128 [R205+0x2900], [R100.64], !P3 ;  /* 0x0290000064cd7fae */ /* 0x0005e6000d901d46 */
[----:B------:R-:W-:Y:S04]  /*ab20*/  IADD3 R204, R204, -0x1, RZ ;  /* 0xffffffffcccc7810 */ /* 0x000fe80007ffe0ff */
[C---:B------:R-:W-:Y:S01]  /*ab30*/  HMMA.16816.F32 R40, R180.reuse, R188, R40 ;  /* 0x000000bcb428723c */ /* 0x040fe20000001828 */
[----:B-1----:R-:W-:Y:S07]  /*ab40*/  LDSM.16.M88.4 R196, [R212+0x1000] ;  /* 0x00100000d4c4783b */ /* 0x002fee0000000200 */
[-C--:B------:R-:W-:Y:S01]  /*ab50*/  HMMA.16816.F32 R44, R180, R190.reuse, R44 ;  /* 0x000000beb42c723c */ /* 0x080fe2000000182c */
[----:B------:R-:W-:Y:S07]  /*ab60*/  LDSM.16.M88.4 R200, [R215+0x3000] ;  /* 0x00300000d7c8783b */ /* 0x000fee0000000200 */
[C---:B------:R-:W-:Y:S01]  /*ab70*/  HMMA.16816.F32 R48, R108.reuse, R190, R48 ;  /* 0x000000be6c30723c */ /* 0x040fe20000001830 */
[----:B------:R-:W-:Y:S07]  /*ab80*/  LDSM.16.M88.4 R176, [R212+0x1400] ;  /* 0x00140000d4b0783b */ /* 0x000fee0000000200 */
[-C--:B------:R-:W-:Y:S01]  /*ab90*/  HMMA.16816.F32 R52, R108, R192.reuse, R52 ;  /* 0x000000c06c34723c */ /* 0x080fe20000001834 */
[----:B--2---:R-:W1:Y:S07]  /*aba0*/  LDSM.16.M88.4 R100, [R215+0x2000] ;  /* 0x00200000d764783b */ /* 0x004e6e0000000200 */
[C---:B------:R-:W-:Y:S01]  /*abb0*/  HMMA.16816.F32 R56, R180.reuse, R192, R56 ;  /* 0x000000c0b438723c */ /* 0x040fe20000001838 */
[----:B------:R-:W2:Y:S07]  /*abc0*/  LDSM.16.M88.4 R184, [R212+0x1800] ;  /* 0x00180000d4b8783b */ /* 0x000eae0000000200 */
[-C--:B------:R-:W-:Y:S01]  /*abd0*/  HMMA.16816.F32 R60, R180, R194.reuse, R60 ;  /* 0x000000c2b43c723c */ /* 0x080fe2000000183c */
[----:B------:R-:W-:Y:S07]  /*abe0*/  LDSM.16.M88.4 R180, [R216+0x2000] ;  /* 0x00200000d8b4783b */ /* 0x000fee0000000200 */
[----:B------:R-:W-:Y:S01]  /*abf0*/  HMMA.16816.F32 R64, R108, R194, R64 ;  /* 0x000000c26c40723c */ /* 0x000fe20000001840 */
[----:B------:R-:W4:Y:S08]  /*ac00*/  LDSM.16.M88.4 R108, [R212+0x1c00] ;  /* 0x001c0000d46c783b */ /* 0x000f300000000200 */
[----:B------:R-:W2:Y:S01]  /*ac10*/  LDSM.16.M88.4 R188, [R225] ;  /* 0x00000000e1bc783b */ /* 0x000ea20000000200 */
[-C--:B-1----:R-:W-:Y:S07]  /*ac20*/  HMMA.16816.F32 R4, R100, R196.reuse, R4 ;  /* 0x000000c46404723c */ /* 0x082fee0000001804 */
[----:B------:R-:W1:Y:S01]  /*ac30*/  LDSM.16.M88.4 R192, [R216+0x3000] ;  /* 0x00300000d8c0783b */ /* 0x000e620000000200 */
[C---:B------:R-:W-:Y:S07]  /*ac40*/  HMMA.16816.F32 R8, R200.reuse, R196, R8 ;  /* 0x000000c4c808723c */ /* 0x040fee0000001808 */
[----:B------:R-:W0:Y:S01]  /*ac50*/  LDGDEPBAR ;  /* 0x00000000000079af */ /* 0x000e220000000000 */
        /* <DEDUP_REMOVED lines=11> */
[C---:B------:R-:W-:Y:S01]  /*ad10*/  HMMA.16816.F32 R48, R100.reuse, R186, R48 ;  /* 0x000000ba6430723c */ /* 0x040fe20000001830 */
[----:B------:R-:W2:Y:S07]  /*ad20*/  LDSM.16.M88.4 R184, [R222] ;  /* 0x00000000deb8783b */ /* 0x000eae0000000200 */
[-C--:B----4-:R-:W-:Y:S08]  /*ad30*/  HMMA.16816.F32 R52, R100, R108.reuse, R52 ;  /* 0x0000006c6434723c */ /* 0x090ff00000001834 */
[C---:B------:R-:W-:Y:S08]  /*ad40*/  HMMA.16816.F32 R56, R200.reuse, R108, R56 ;  /* 0x0000006cc838723c */ /* 0x040ff00000001838 */
[-C--:B------:R-:W-:Y:S08]  /*ad50*/  HMMA.16816.F32 R60, R200, R110.reuse, R60 ;  /* 0x0000006ec83c723c */ /* 0x080ff0000000183c */
[----:B------:R-:W-:Y:S01]  /*ad60*/  HMMA.16816.F32 R64, R100, R110, R64 ;  /* 0x0000006e6440723c */ /* 0x000fe20000001840 */
[----:B------:R-:W-:Y:S07]  /*ad70*/  LDSM.16.M88.4 R100, [R215+0x4000] ;  /* 0x00400000d764783b */ /* 0x000fee0000000200 */
[-C--:B------:R-:W-:Y:S01]  /*ad80*/  HMMA.16816.F32 R4, R180, R188.reuse, R4 ;  /* 0x000000bcb404723c */ /* 0x080fe20000001804 */
[----:B------:R-:W4:Y:S07]  /*ad90*/  LDSM.16.M88.4 R108, [R212+0x2000] ;  /* 0x00200000d46c783b */ /* 0x000f2e0000000200 */
[C---:B-1----:R-:W-:Y:S08]  /*ada0*/  HMMA.16816.F32 R8, R192.reuse, R188, R8 ;  /* 0x000000bcc008723c */ /* 0x042ff00000001808 */
        /* <DEDUP_REMOVED lines=17> */
[----:B------:R-:W-:Y:S01]  /*aec0*/  HMMA.16816.F32 R64, R180, R186, R64 ;  /* 0x000000bab440723c */ /* 0x000fe20000001840 */
[----:B------:R-:W-:Y:S07]  /*aed0*/  LDSM.16.M88.4 R180, [R216+0x4000] ;  /* 0x00400000d8b4783b */ /* 0x000fee0000000200 */
[-C--:B----4-:R-:W-:Y:S01]  /*aee0*/  HMMA.16816.F32 R4, R100, R108.reuse, R4 ;  /* 0x0000006c6404723c */ /* 0x090fe20000001804 */
[----:B------:R-:W4:Y:S07]  /*aef0*/  LDSM.16.M88.4 R184, [R221] ;  /* 0x00000000ddb8783b */ /* 0x000f2e0000000200 */
[C---:B-1----:R-:W-:Y:S08]  /*af00*/  HMMA.16816.F32 R8, R188.reuse, R108, R8 ;  /* 0x0000006cbc08723c */ /* 0x042ff00000001808 */
[-C--:B------:R-:W-:Y:S08]  /*af10*/  HMMA.16816.F32 R12, R188, R110.reuse, R12 ;  /* 0x0000006ebc0c723c */ /* 0x080ff0000000180c */
[C---:B------:R-:W-:Y:S01]  /*af20*/  HMMA.16816.F32 R16, R100.reuse, R110, R16 ;  /* 0x0000006e6410723c */ /* 0x040fe20000001810 */
[----:B------:R-:W1:Y:S07]  /*af30*/  LDSM.16.M88.4 R108, [R216+0x5000] ;  /* 0x00500000d86c783b */ /* 0x000e6e0000000200 */
[-C--:B------:R-:W-:Y:S08]  /*af40*/  HMMA.16816.F32 R20, R100, R176.reuse, R20 ;  /* 0x000000b06414723c */ /* 0x080ff00000001814 */
[C---:B------:R-:W-:Y:S08]  /*af50*/  HMMA.16816.F32 R24, R188.reuse, R176, R24 ;  /* 0x000000b0bc18723c */ /* 0x040ff00000001818 */
        /* <DEDUP_REMOVED lines=10> */
[-C--:B----4-:R-:W-:Y:S08]  /*b000*/  HMMA.16816.F32 R4, R180, R184.reuse, R4 ;  /* 0x000000b8b404723c */ /* 0x090ff00000001804 */
[C---:B-1----:R-:W-:Y:S08]  /*b010*/  HMMA.16816.F32 R8, R108.reuse, R184, R8 ;  /* 0x000000b86c08723c */ /* 0x042ff00000001808 */
[-C--:B------:R-:W-:Y:S08]  /*b020*/  HMMA.16816.F32 R12, R108, R186.reuse, R12 ;  /* 0x000000ba6c0c723c */ /* 0x080ff0000000180c */
[----:B------:R-:W-:Y:S01]  /*b030*/  FMUL.FTZ R4, R4, c[0x0][0x320] ;  /* 0x0000c80004047a20 */ /* 0x000fe20000410000 */
[C---:B------:R-:W-:Y:S03]  /*b040*/  HMMA.16816.F32 R16, R180.reuse, R186, R16 ;  /* 0x000000bab410723c */ /* 0x040fe60000001810 */
[----:B------:R-:W3:Y:S01]  /*b050*/  MUFU.TANH R176, R4 ;  /* 0x0000000400b07308 */ /* 0x000ee20000002400 */
        /* <DEDUP_REMOVED lines=11> */
[----:B------:R-:W-:Y:S02]  /*b110*/  FMUL.FTZ R16, R16, c[0x0][0x320] ;  /* 0x0000c80010107a20 */ /* 0x000fe40000410000 */
[----:B------:R-:W-:Y:S01]  /*b120*/  FMUL.FTZ R13, R13, c[0x0][0x320] ;  /* 0x0000c8000d0d7a20 */ /* 0x000fe20000410000 */
[----:B---3--:R-:W-:Y:S01]  /*b130*/  FMNMX.FTZ R105, R176, R2, !PT ;  /* 0x00000002b0697209 */ /* 0x008fe20007810000 */
[----:B------:R-:W-:Y:S02]  /*b140*/  FMUL.FTZ R17, R17, c[0x0][0x320] ;  /* 0x0000c80011117a20 */ /* 0x000fe40000410000 */
[----:B------:R-:W-:Y:S02]  /*b150*/  FMUL.FTZ R15, R15, c[0x0][0x320] ;  /* 0x0000c8000f0f7a20 */ /* 0x000fe40000410000 */
[----:B------:R-:W-:Y:S01]  /*b160*/  FMUL.FTZ R19, R19, c[0x0][0x320] ;  /* 0x0000c80013137a20 */ /* 0x000fe20000410000 */
[----:B------:R-:W-:Y:S01]  /*b170*/  MUFU.TANH R185, R12 ;  /* 0x0000000c00b97308 */ /* 0x000fe20000002400 */
[----:B------:R-:W-:Y:S01]  /*b180*/  FMUL.FTZ R18, R18, c[0x0][0x320] ;  /* 0x0000c80012127a20 */ /* 0x000fe20000410000 */
[----:B-1----:R-:W-:Y:S08]  /*b190*/  FMNMX.FTZ R105, R102, R105, !PT ;  /* 0x0000006966697209 */ /* 0x002ff00007810000 */
[----:B------:R1:W-:Y:S10]  /*b1a0*/  MUFU.TANH R178, R7 ;  /* 0x0000000700b27308 */ /* 0x0003f40000002400 */
[----:B------:R-:W-:Y:S10]  /*b1b0*/  MUFU.TANH R18, R18 ;  /* 0x0000001200127308 */ /* 0x000ff40000002400 */
[----:B------:R-:W2:Y:S01]  /*b1c0*/  MUFU.TANH R184, R8 ;  /* 0x0000000800b87308 */ /* 0x000ea20000002400 */
[----:B-1----:R-:W1:Y:S09]  /*b1d0*/  LDSM.16.M88.4 R4, [R220] ;  /* 0x00000000dc04783b */ /* 0x002e720000000200 */
[----:B------:R-:W-:Y:S10]  /*b1e0*/  MUFU.TANH R179, R13 ;  /* 0x0000000d00b37308 */ /* 0x000ff40000002400 */
[----:B------:R-:W3:Y:S01]  /*b1f0*/  MUFU.TANH R188, R9 ;  /* 0x0000000900bc7308 */ /* 0x000ee20000002400 */
[----:B--2---:R-:W-:Y:S09]  /*b200*/  FMNMX.FTZ R0, R184, R106, !PT ;  /* 0x0000006ab8007209 */ /* 0x004ff20007810000 */
[----:B------:R-:W-:Y:S10]  /*b210*/  MUFU.TANH R187, R14 ;  /* 0x0000000e00bb7308 */ /* 0x000ff40000002400 */
[----:B------:R-:W-:Y:S01]  /*b220*/  MUFU.TANH R189, R10 ;  /* 0x0000000a00bd7308 */ /* 0x000fe20000002400 */
[-C--:B-1----:R-:W-:Y:S03]  /*b230*/  HMMA.16816.F32 R20, R180, R4.reuse, R20 ;  /* 0x00000004b414723c */ /* 0x082fe60000001814 */
        /* <DEDUP_REMOVED lines=9> */
[----:B------:R-:W2:Y:S01]  /*b2d0*/  MUFU.TANH R16, R16 ;  /* 0x0000001000107308 */ /* 0x000ea20000002400 */
        /* <DEDUP_REMOVED lines=10> */
[----:B------:R3:W-:Y:S01]  /*b380*/  MUFU.TANH R194, R21 ;  /* 0x0000001500c27308 */ /* 0x0007e20000002400 */
[----:B------:R-:W-:Y:S01]  /*b390*/  FMUL.FTZ R31, R31, c[0x0][0x320] ;  /* 0x0000c8001f1f7a20 */ /* 0x000fe20000410000 */
[----:B------:R-:W-:Y:S01]  /*b3a0*/  BAR.SYNC.DEFER_BLOCKING 0x0 ;  /* 0x0000000000007b1d */ /* 0x000fe20000010000 */
[----:B------:R-:W-:Y:S01]  /*b3b0*/  FMUL.FTZ R32, R32, c[0x0][0x320] ;  /* 0x0000c80020207a20 */ /* 0x000fe20000410000 */
[----:B--2---:R-:W-:Y:S01]  /*b3c0*/  FMNMX.FTZ R105, R16, R105, !PT ;  /* 0x0000006910697209 */ /* 0x004fe20007810000 */
[----:B------:R-:W-:Y:S02]  /*b3d0*/  FMUL.FTZ R35, R35, c[0x0][0x320] ;  /* 0x0000c80023237a20 */ /* 0x000fe40000410000 */
[----:B------:R-:W-:Y:S02]  /*b3e0*/  FMUL.FTZ R33, R33, c[0x0][0x320] ;  /* 0x0000c80021217a20 */ /* 0x000fe40000410000 */
[----:B------:R-:W-:Y:S01]  /*b3f0*/  FMUL.FTZ R34, R34, c[0x0][0x320] ;  /* 0x0000c80022227a20 */ /* 0x000fe20000410000 */
[----:B------:R-:W2:Y:S01]  /*b400*/  MUFU.TANH R17, R17 ;  /* 0x0000001100117308 */ /* 0x000ea20000002400 */
[----:B------:R-:W-:Y:S02]  /*b410*/  FMUL.FTZ R28, R28, c[0x0][0x320] ;  /* 0x0000c8001c1c7a20 */ /* 0x000fe40000410000 */
[----:B------:R-:W-:Y:S02]  /*b420*/  FMUL.FTZ R29, R29, c[0x0][0x320] ;  /* 0x0000c8001d1d7a20 */ /* 0x000fe40000410000 */
[----:B------:R-:W-:Y:S02]  /*b430*/  FMUL.FTZ R26, R26, c[0x0][0x320] ;  /* 0x0000c8001a1a7a20 */ /* 0x000fe40000410000 */
[----:B------:R-:W-:Y:S03]  /*b440*/  FMUL.FTZ R27, R27, c[0x0][0x320] ;  /* 0x0000c8001b1b7a20 */ /* 0x000fe60000410000 */
[----:B------:R-:W-:Y:S01]  /*b450*/  MUFU.TANH R192, R33 ;  /* 0x0000002100c07308 */ /* 0x000fe20000002400 */
[----:B---3--:R-:W3:Y:S09]  /*b460*/  LDL.64 R20, [R1+0x8] ;  /* 0x0000080001147983 */ /* 0x008ef20000100a00 */
[----:B------:R-:W-:Y:S01]  /*b470*/  MUFU.TANH R19, R19 ;  /* 0x0000001300137308 */ /* 0x000fe20000002400 */
[-C--:B-1----:R-:W-:Y:S05]  /*b480*/  HMMA.16816.F32 R36, R180, R8.reuse, R36 ;  /* 0x00000008b424723c */ /* 0x082fea0000001824 */
[----:B--2---:R-:W-:Y:S04]  /*b490*/  FMNMX.FTZ R105, R17, R105, !PT ;  /* 0x0000006911697209 */ /* 0x004fe80007810000 */
[----:B------:R-:W1:Y:S01]  /*b4a0*/  MUFU.TANH R191, R32 ;  /* 0x0000002000bf7308 */ /* 0x000e620000002400 */
[C---:B------:R-:W-:Y:S04]  /*b4b0*/  HMMA.16816.F32 R40, R108.reuse, R8, R40 ;  /* 0x000000086c28723c */ /* 0x040fe80000001828 */
[----:B------:R-:W-:Y:S05]  /*b4c0*/  FMNMX.FTZ R105, R193, R105, !PT ;  /* 0x00000069c1697209 */ /* 0x000fea0007810000 */
[----:B------:R-:W-:Y:S01]  /*b4d0*/  MUFU.TANH R197, R22 ;  /* 0x0000001600c57308 */ /* 0x000fe20000002400 */
[-C--:B------:R-:W-:Y:S03]  /*b4e0*/  HMMA.16816.F32 R44, R108, R10.reuse, R44 ;  /* 0x0000000a6c2c723c */ /* 0x080fe6000000182c */
[----:B------:R-:W-:Y:S01]  /*b4f0*/  FMNMX.FTZ R105, R194, R105, !PT ;  /* 0x00000069c2697209 */ /* 0x000fe20007810000 */
[----:B------:R-:W-:Y:S04]  /*b500*/  FMUL.FTZ R36, R36, c[0x0][0x320] ;  /* 0x0000c80024247a20 */ /* 0x000fe80000410000 */
[C---:B------:R-:W-:Y:S01]  /*b510*/  HMMA.16816.F32 R48, R180.reuse, R10, R48 ;  /* 0x0000000ab430723c */ /* 0x040fe20000001830 */
[----:B------:R-:W2:Y:S03]  /*b520*/  MUFU.TANH R200, R24 ;  /* 0x0000001800c87308 */ /* 0x000ea60000002400 */
[----:B------:R-:W-:Y:S01]  /*b530*/  FMUL.FTZ R37, R37, c[0x0][0x320] ;  /* 0x0000c80025257a20 */ /* 0x000fe20000410000 */
[----:B-1----:R-:W-:Y:S01]  /*b540*/  FMNMX.FTZ R105, R191, R105, !PT ;  /* 0x00000069bf697209 */ /* 0x002fe20007810000 */
[----:B------:R-:W-:Y:S02]  /*b550*/  FMUL.FTZ R38, R38, c[0x0][0x320] ;  /* 0x0000c80026267a20 */ /* 0x000fe40000410000 */
[-C--:B------:R-:W-:Y:S03]  /*b560*/  HMMA.16816.F32 R52, R180, R4.reuse, R52 ;  /* 0x00000004b434723c */ /* 0x080fe60000001834 */
[----:B------:R-:W-:Y:S01]  /*b570*/  MUFU.TANH R198, R23 ;  /* 0x0000001700c67308 */ /* 0x000fe20000002400 */
[----:B------:R-:W-:Y:S01]  /*b580*/  FMUL.FTZ R39, R39, c[0x0][0x320] ;  /* 0x0000c80027277a20 */ /* 0x000fe20000410000 */
[----:B------:R-:W-:Y:S01]  /*b590*/  FMNMX.FTZ R105, R192, R105, !PT ;  /* 0x00000069c0697209 */ /* 0x000fe20007810000 */
[----:B------:R-:W-:Y:S02]  /*b5a0*/  FMUL.FTZ R40, R40, c[0x0][0x320] ;  /* 0x0000c80028287a20 */ /* 0x000fe40000410000 */
[C---:B------:R-:W-:Y:S04]  /*b5b0*/  HMMA.16816.F32 R56, R108.reuse, R4, R56 ;  /* 0x000000046c38723c */ /* 0x040fe80000001838 */
[----:B------:R-:W-:Y:S01]  /*b5c0*/  FMUL.FTZ R44, R44, c[0x0][0x320] ;  /* 0x0000c8002c2c7a20 */ /* 0x000fe20000410000 */
[----:B------:R-:W1:Y:S01]  /*b5d0*/  MUFU.TANH R199, R25 ;  /* 0x0000001900c77308 */ /* 0x000e620000002400 */
[----:B------:R-:W-:Y:S01]  /*b5e0*/  FMUL.FTZ R43, R43, c[0x0][0x320] ;  /* 0x0000c8002b2b7a20 */ /* 0x000fe20000410000 */
[----:B------:R-:W-:Y:S01]  /*b5f0*/  FMNMX.FTZ R5, R189, R107, !PT ;  /* 0x0000006bbd057209 */ /* 0x000fe20007810000 */
[-C--:B------:R-:W-:Y:S04]  /*b600*/  HMMA.16816.F32 R60, R108, R6.reuse, R60 ;  /* 0x000000066c3c723c */ /* 0x080fe8000000183c */
[----:B------:R-:W-:Y:S01]  /*b610*/  FMUL.FTZ R48, R48, c[0x0][0x320] ;  /* 0x0000c80030307a20 */ /* 0x000fe20000410000 */
[----:B--2---:R-:W-:Y:S01]  /*b620*/  FMNMX.FTZ R0, R200, R0, !PT ;  /* 0x00000000c8007209 */ /* 0x004fe20007810000 */
[----:B------:R-:W-:Y:S01]  /*b630*/  FMUL.FTZ R49, R49, c[0x0][0x320] ;  /* 0x0000c80031317a20 */ /* 0x000fe20000410000 */
[----:B------:R-:W2:Y:S01]  /*b640*/  MUFU.TANH R231, R36 ;  /* 0x0000002400e77308 */ /* 0x000ea20000002400 */
[----:B------:R-:W-:Y:S04]  /*b650*/  HMMA.16816.F32 R64, R180, R6, R64 ;  /* 0x00000006b440723c */ /* 0x000fe80000001840 */
[----:B------:R-:W-:Y:S01]  /*b660*/  FMUL.FTZ R52, R52, c[0x0][0x320] ;  /* 0x0000c80034347a20 */ /* 0x000fe20000410000 */
[----:B------:R-:W-:Y:S01]  /*b670*/  FMNMX.FTZ R4, R177, R3, !PT ;  /* 0x00000003b1047209 */ /* 0x000fe20007810000 */
[----:B------:R-:W-:Y:S01]  /*b680*/  FMUL.FTZ R53, R53, c[0x0][0x320] ;  /* 0x0000c80035357a20 */ /* 0x000fe20000410000 */
[----:B------:R-:W-:Y:S01]  /*b690*/  FMNMX.FTZ R5, R190, R5, !PT ;  /* 0x00000005be057209 */ /* 0x000fe20007810000 */
[----:B------:R-:W-:Y:S01]  /*b6a0*/  FMUL.FTZ R54, R54, c[0x0][0x320] ;  /* 0x0000c80036367a20 */ /* 0x000fe20000410000 */
[----:B------:R-:W4:Y:S03]  /*b6b0*/  MUFU.TANH R195, R34 ;  /* 0x0000002200c37308 */ /* 0x000f260000002400 */
[----:B------:R-:W-:Y:S01]  /*b6c0*/  FMUL.FTZ R55, R55, c[0x0][0x320] ;  /* 0x0000c80037377a20 */ /* 0x000fe20000410000 */
[----:B------:R-:W-:Y:S01]  /*b6d0*/  FMNMX.FTZ R4, R178, R4, !PT ;  /* 0x00000004b2047209 */ /* 0x000fe20007810000 */
[----:B------:R-:W-:Y:S01]  /*b6e0*/  FMUL.FTZ R50, R50, c[0x0][0x320] ;  /* 0x0000c80032327a20 */ /* 0x000fe20000410000 */
[----:B-1----:R-:W-:Y:S01]  /*b6f0*/  FMNMX.FTZ R0, R199, R0, !PT ;  /* 0x00000000c7007209 */ /* 0x002fe20007810000 */
[----:B------:R-:W-:Y:S01]  /*b700*/  FMUL.FTZ R51, R51, c[0x0][0x320] ;  /* 0x0000c80033337a20 */ /* 0x000fe20000410000 */
[----:B------:R-:W-:Y:S01]  /*b710*/  FMNMX.FTZ R4, R18, R4, !PT ;  /* 0x0000000412047209 */ /* 0x000fe20007810000 */
[----:B------:R-:W-:Y:S01]  /*b720*/  FMUL.FTZ R46, R46, c[0x0][0x320] ;  /* 0x0000c8002e2e7a20 */ /* 0x000fe20000410000 */
[----:B------:R-:W1:Y:S01]  /*b730*/  MUFU.TANH R206, R28 ;  /* 0x0000001c00ce7308 */ /* 0x000e620000002400 */
[----:B------:R-:W-:Y:S01]  /*b740*/  FMUL.FTZ R47, R47, c[0x0][0x320] ;  /* 0x0000c8002f2f7a20 */ /* 0x000fe20000410000 */
[----:B------:R-:W-:Y:S01]  /*b750*/  FMNMX.FTZ R4, R19, R4, !PT ;  /* 0x0000000413047209 */ /* 0x000fe20007810000 */
[----:B------:R-:W-:Y:S01]  /*b760*/  FMUL.FTZ R41, R41, c[0x0][0x320] ;  /* 0x0000c80029297a20 */ /* 0x000fe20000410000 */
[----:B--2---:R-:W-:Y:S01]  /*b770*/  FMNMX.FTZ R105, R231, R105, !PT ;  /* 0x00000069e7697209 */ /* 0x004fe20007810000 */
[----:B------:R-:W-:Y:S01]  /*b780*/  FMUL.FTZ R65, R65, c[0x0][0x320] ;  /* 0x0000c80041417a20 */ /* 0x000fe20000410000 */
[----:B------:R-:W-:Y:S01]  /*b790*/  FMNMX.FTZ R4, R197, R4, !PT ;  /* 0x00000004c5047209 */ /* 0x000fe20007810000 */
[----:B------:R-:W-:Y:S01]  /*b7a0*/  FMUL.FTZ R66, R66, c[0x0][0x320] ;  /* 0x0000c80042427a20 */ /* 0x000fe20000410000 */
[----:B------:R-:W-:Y:S01]  /*b7b0*/  FMNMX.FTZ R5, R187, R5, !PT ;  /* 0x00000005bb057209 */ /* 0x000fe20007810000 */
[----:B------:R-:W-:Y:S01]  /*b7c0*/  FMUL.FTZ R67, R67, c[0x0][0x320] ;  /* 0x0000c80043437a20 */ /* 0x000fe20000410000 */
[----:B------:R-:W2:Y:S01]  /*b7d0*/  MUFU.TANH R233, R37 ;  /* 0x0000002500e97308 */ /* 0x000ea20000002400 */
[----:B------:R-:W-:Y:S01]  /*b7e0*/  FMUL.FTZ R64, R64, c[0x0][0x320] ;  /* 0x0000c80040407a20 */ /* 0x000fe20000410000 */
[----:B------:R-:W-:Y:S01]  /*b7f0*/  FMNMX.FTZ R4, R198, R4, !PT ;  /* 0x00000004c6047209 */ /* 0x000fe20007810000 */
[----:B------:R-:W-:Y:S01]  /*b800*/  FMUL.FTZ R56, R56, c[0x0][0x320] ;  /* 0x0000c80038387a20 */ /* 0x000fe20000410000 */
[----:B------:R-:W-:Y:S01]  /*b810*/  FMNMX.FTZ R5, R186, R5, !PT ;  /* 0x00000005ba057209 */ /* 0x000fe20007810000 */
[----:B------:R-:W-:Y:S01]  /*b820*/  FMUL.FTZ R57, R57, c[0x0][0x320] ;  /* 0x0000c80039397a20 */ /* 0x000fe20000410000 */
[----:B----4-:R-:W-:Y:S01]  /*b830*/  FMNMX.FTZ R4, R195, R4, !PT ;  /* 0x00000004c3047209 */ /* 0x010fe20007810000 */
[----:B------:R-:W-:Y:S02]  /*b840*/  FMUL.FTZ R60, R60, c[0x0][0x320] ;  /* 0x0000c8003c3c7a20 */ /* 0x000fe40000410000 */
[----:B------:R-:W-:Y:S01]  /*b850*/  FMUL.FTZ R61, R61, c[0x0][0x320] ;  /* 0x0000c8003d3d7a20 */ /* 0x000fe20000410000 */
[----:B------:R-:W4:Y:S01]  /*b860*/  MUFU.TANH R196, R35 ;  /* 0x0000002300c47308 */ /* 0x000f220000002400 */
[----:B------:R-:W-:Y:S02]  /*b870*/  FMUL.FTZ R58, R58, c[0x0][0x320] ;  /* 0x0000c8003a3a7a20 */ /* 0x000fe40000410000 */
[----:B------:R-:W-:Y:S01]  /*b880*/  FMUL.FTZ R59, R59, c[0x0][0x320] ;  /* 0x0000c8003b3b7a20 */ /* 0x000fe20000410000 */
[----:B-1----:R-:W-:Y:S01]  /*b890*/  FMNMX.FTZ R0, R206, R0, !PT ;  /* 0x00000000ce007209 */ /* 0x002fe20007810000 */
[----:B------:R-:W-:Y:S02]  /*b8a0*/  FMUL.FTZ R62, R62, c[0x0][0x320] ;  /* 0x0000c8003e3e7a20 */ /* 0x000fe40000410000 */
[----:B------:R-:W-:Y:S02]  /*b8b0*/  FMUL.FTZ R45, R45, c[0x0][0x320] ;  /* 0x0000c8002d2d7a20 */ /* 0x000fe40000410000 */
[----:B------:R-:W-:Y:S01]  /*b8c0*/  FMUL.FTZ R42, R42, c[0x0][0x320] ;  /* 0x0000c8002a2a7a20 */ /* 0x000fe20000410000 */
[----:B------:R-:W1:Y:S01]  /*b8d0*/  MUFU.TANH R203, R29 ;  /* 0x0000001d00cb7308 */ /* 0x000e620000002400 */
[----:B--2---:R-:W-:Y:S09]  /*b8e0*/  FMNMX.FTZ R105, R233, R105, !PT ;  /* 0x00000069e9697209 */ /* 0x004ff20007810000 */
[----:B------:R-:W2:Y:S01]  /*b8f0*/  MUFU.TANH R229, R48 ;  /* 0x0000003000e57308 */ /* 0x000ea20000002400 */
[----:B----4-:R-:W-:Y:S09]  /*b900*/  FMNMX.FTZ R4, R196, R4, !PT ;  /* 0x00000004c4047209 */ /* 0x010ff20007810000 */
[----:B------:R-:W4:Y:S01]  /*b910*/  MUFU.TANH R234, R38 ;  /* 0x0000002600ea7308 */ /* 0x000f220000002400 */
[----:B-1----:R-:W-:Y:S09]  /*b920*/  FMNMX.FTZ R0, R203, R0, !PT ;  /* 0x00000000cb007209 */ /* 0x002ff20007810000 */
        /* <DEDUP_REMOVED lines=31> */
[----:B--2---:R-:W-:Y:S05]  /*bb20*/  FMNMX.FTZ R105, R244, R105, !PT ;  /* 0x00000069f4697209 */ /* 0x004fea0007810000 */
[----:B------:R-:W2:Y:S04]  /*bb30*/  SHFL.BFLY PT, R7, R105, 0x2, 0x1f ;  /* 0x0c401f0069077f89 */ /* 0x000ea800000e0000 */
[----:B------:R-:W3:Y:S01]  /*bb40*/  MUFU.TANH R209, R66 ;  /* 0x0000004200d17308 */ /* 0x000ee20000002400 */
[----:B----4-:R-:W-:Y:S09]  /*bb50*/  FMNMX.FTZ R4, R249, R4, !PT ;  /* 0x00000004f9047209 */ /* 0x010ff20007810000 */
[----:B------:R-:W4:Y:S01]  /*bb60*/  MUFU.TANH R243, R60 ;  /* 0x0000003c00f37308 */ /* 0x000f220000002400 */
[----:B-1----:R-:W-:Y:S09]  /*bb70*/  FMNMX.FTZ R0, R248, R0, !PT ;  /* 0x00000000f8007209 */ /* 0x002ff20007810000 */
[----:B------:R-:W-:Y:S01]  /*bb80*/  MUFU.TANH R210, R30 ;  /* 0x0000001e00d27308 */ /* 0x000fe20000002400 */
[----:B--2---:R-:W-:Y:S02]  /*bb90*/  FMNMX.FTZ R105, R105, R7, !PT ;  /* 0x0000000769697209 */ /* 0x004fe40007810000 */
[----:B---3--:R-:W-:Y:S03]  /*bba0*/  FMNMX.FTZ R4, R209, R4, !PT ;  /* 0x00000004d1047209 */ /* 0x008fe60007810000 */
[----:B------:R-:W1:Y:S04]  /*bbb0*/  SHFL.BFLY PT, R7, R105, 0x1, 0x1f ;  /* 0x0c201f0069077f89 */ /* 0x000e6800000e0000 */
[----:B------:R-:W2:Y:S01]  /*bbc0*/  MUFU.TANH R30, R67 ;  /* 0x00000043001e7308 */ /* 0x000ea20000002400 */
[----:B----4-:R-:W-:Y:S09]  /*bbd0*/  FMNMX.FTZ R0, R243, R0, !PT ;  /* 0x00000000f3007209 */ /* 0x010ff20007810000 */
[----:B------:R-:W3:Y:S10]  /*bbe0*/  MUFU.TANH R241, R61 ;  /* 0x0000003d00f17308 */ /* 0x000ef40000002400 */
[----:B------:R-:W4:Y:S01]  /*bbf0*/  MUFU.TANH R201, R26 ;  /* 0x0000001a00c97308 */ /* 0x000f220000002400 */
[----:B-1----:R-:W-:Y:S02]  /*bc00*/  FMNMX.FTZ R105, R105, R7, !PT ;  /* 0x0000000769697209 */ /* 0x002fe40007810000 */
[----:B--2---:R-:W-:Y:S03]  /*bc10*/  FMNMX.FTZ R4, R30, R4, !PT ;  /* 0x000000041e047209 */ /* 0x004fe60007810000 */
[----:B------:R-:W-:Y:S02]  /*bc20*/  FMUL.FTZ R110, R105, c[0x0][0x2d0] ;  /* 0x0000b400696e7a20 */ /* 0x000fe40000410000 */
[----:B------:R-:W1:Y:S02]  /*bc30*/  SHFL.BFLY PT, R6, R4, 0x2, 0x1f ;  /* 0x0c401f0004067f89 */ /* 0x000e6400000e0000 */
[----:B------:R-:W2:Y:S01]  /*bc40*/  MUFU.TANH R202, R27 ;  /* 0x0000001b00ca7308 */ /* 0x000ea20000002400 */
[--C-:B------:R-:W-:Y:S02]  /*bc50*/  FFMA.FTZ R48, R192, c[0x0][0x2d0], -R110.reuse ;  /* 0x0000b400c0307a23 */ /* 0x100fe4000001086e */
[--C-:B------:R-:W-:Y:S01]  /*bc60*/  FFMA.FTZ R44, R191, c[0x0][0x2d0], -R110.reuse ;  /* 0x0000b400bf2c7a23 */ /* 0x100fe2000001086e */
[----:B---3--:R-:W-:Y:S05]  /*bc70*/  FMNMX.FTZ R0, R241, R0, !PT ;  /* 0x00000000f1007209 */ /* 0x008fea0007810000 */
[----:B------:R-:W3:Y:S01]  /*bc80*/  SHFL.BFLY PT, R103, R0, 0x2, 0x1f ;  /* 0x0c401f0000677f89 */ /* 0x000ee200000e0000 */
[----:B------:R-:W2:Y:S01]  /*bc90*/  MUFU.TANH R211, R31 ;  /* 0x0000001f00d37308 */ /* 0x000ea20000002400 */
[----:B----4-:R-:W-:Y:S09]  /*bca0*/  FMNMX.FTZ R5, R201, R5, !PT ;  /* 0x00000005c9057209 */ /* 0x010ff20007810000 */
[----:B------:R-:W4:Y:S01]  /*bcb0*/  MUFU.TANH R237, R42 ;  /* 0x0000002a00ed7308 */ /* 0x000f220000002400 */
[----:B-1----:R-:W-:Y:S05]  /*bcc0*/  FMNMX.FTZ R4, R4, R6, !PT ;  /* 0x0000000604047209 */ /* 0x002fea0007810000 */
[----:B------:R-:W1:Y:S04]  /*bcd0*/  SHFL.BFLY PT, R104, R4, 0x1, 0x1f ;  /* 0x0c201f0004687f89 */ /* 0x000e6800000e0000 */
[----:B------:R-:W5:Y:S01]  /*bce0*/  MUFU.TANH R181, R43 ;  /* 0x0000002b00b57308 */ /* 0x000f620000002400 */
[----:B---3--:R-:W-:Y:S02]  /*bcf0*/  FMNMX.FTZ R103, R0, R103, !PT ;  /* 0x0000006700677209 */ /* 0x008fe40007810000 */
[----:B--2---:R-:W-:Y:S03]  /*bd00*/  FMNMX.FTZ R0, R202, R5, !PT ;  /* 0x00000005ca007209 */ /* 0x004fe60007810000 */
[----:B------:R-:W2:Y:S01]  /*bd10*/  SHFL.BFLY PT, R6, R103, 0x1, 0x1f ;  /* 0x0c201f0067067f89 */ /* 0x000ea200000e0000 */
[----:B------:R-:W-:Y:S03]  /*bd20*/  FMNMX.FTZ R0, R210, R0, !PT ;  /* 0x00000000d2007209 */ /* 0x000fe60007810000 */
[----:B------:R-:W3:Y:S01]  /*bd30*/  MUFU.TANH R182, R46 ;  /* 0x0000002e00b67308 */ /* 0x000ee20000002400 */
[----:B------:R-:W-:Y:S01]  /*bd40*/  FMNMX.FTZ R5, R211, R0, !PT ;  /* 0x00000000d3057209 */ /* 0x000fe20007810000 */
[----:B------:R-:W-:Y:S03]  /*bd50*/  FMUL.FTZ R0, R63, c[0x0][0x320] ;  /* 0x0000c8003f007a20 */ /* 0x000fe60000410000 */
[----:B----4-:R-:W-:Y:S05]  /*bd60*/  FMNMX.FTZ R5, R237, R5, !PT ;  /* 0x00000005ed057209 */ /* 0x010fea0007810000 */
[----:B------:R4:W-:Y:S01]  /*bd70*/  MUFU.TANH R109, R0 ;  /* 0x00000000006d7308 */ /* 0x0009e20000002400 */
[----:B-1----:R-:W-:Y:S01]  /*bd80*/  FMNMX.FTZ R104, R4, R104, !PT ;  /* 0x0000006804687209 */ /* 0x002fe20007810000 */
[----:B------:R-:W-:Y:S01]  /*bd90*/  FFMA.FTZ R4, R176, c[0x0][0x2d0], -R110 ;  /* 0x0000b400b0047a23 */ /* 0x000fe2000001086e */
[----:B-----5:R-:W-:Y:S03]  /*bda0*/  FMNMX.FTZ R5, R181, R5, !PT ;  /* 0x00000005b5057209 */ /* 0x020fe60007810000 */
[----:B------:R-:W-:Y:S04]  /*bdb0*/  FMUL.FTZ R111, R104, c[0x0][0x2d0] ;  /* 0x0000b400686f7a20 */ /* 0x000fe80000410000 */
[----:B------:R1:W-:Y:S01]  /*bdc0*/  MUFU.EX2 R180, R4 ;  /* 0x0000000400b47308 */ /* 0x0003e20000000800 */
[--C-:B------:R-:W-:Y:S01]  /*bdd0*/  FFMA.FTZ R7, R18, c[0x0][0x2d0], -R111.reuse ;  /* 0x0000b40012077a23 */ /* 0x100fe2000001086f */
[----:B--2---:R-:W-:Y:S01]  /*bde0*/  FMNMX.FTZ R103, R103, R6, !PT ;  /* 0x0000000667677209 */ /* 0x004fe20007810000 */
[--C-:B------:R-:W-:Y:S02]  /*bdf0*/  FFMA.FTZ R8, R19, c[0x0][0x2d0], -R111.reuse ;  /* 0x0000b40013087a23 */ /* 0x100fe4000001086f */
[--C-:B------:R-:W-:Y:S02]  /*be00*/  FFMA.FTZ R64, R196, c[0x0][0x2d0], -R111.reuse ;  /* 0x0000b400c4407a23 */ /* 0x100fe4000001086f */
[----:B------:R-:W-:Y:S02]  /*be10*/  FMUL.FTZ R176, R103, c[0x0][0x2d0] ;  /* 0x0000b40067b07a20 */ /* 0x000fe40000410000 */
[--C-:B------:R-:W-:Y:S01]  /*be20*/  FFMA.FTZ R56, R198, c[0x0][0x2d0], -R111.reuse ;  /* 0x0000b400c6387a23 */ /* 0x100fe2000001086f */
[----:B------:R-:W2:Y:S01]  /*be30*/  MUFU.TANH R183, R47 ;  /* 0x0000002f00b77308 */ /* 0x000ea20000002400 */
[--C-:B------:R-:W-:Y:S02]  /*be40*/  FFMA.FTZ R15, R184, c[0x0][0x2d0], -R176.reuse ;  /* 0x0000b400b80f7a23 */ /* 0x100fe400000108b0 */
[----:B------:R-:W-:Y:S02]  /*be50*/  FFMA.FTZ R19, R185, c[0x0][0x2d0], -R176 ;  /* 0x0000b400b9137a23 */ /* 0x000fe400000108b0 */
[----:B----4-:R-:W-:Y:S01]  /*be60*/  FADD.FTZ R0, -R105, R2 ;  /* 0x0000000269007221 */ /* 0x010fe20000010100 */
[----:B---3--:R-:W-:Y:S01]  /*be70*/  FMNMX.FTZ R2, R182, R5, !PT ;  /* 0x00000005b6027209 */ /* 0x008fe20007810000 */
[--C-:B------:R-:W-:Y:S02]  /*be80*/  FFMA.FTZ R5, R178, c[0x0][0x2d0], -R111.reuse ;  /* 0x0000b400b2057a23 */ /* 0x100fe4000001086f */
[----:B------:R-:W-:Y:S01]  /*be90*/  FMUL.FTZ R0, R0, c[0x0][0x2d0] ;  /* 0x0000b40000007a20 */ /* 0x000fe20000410000 */
[----:B------:R-:W3:Y:S01]  /*bea0*/  MUFU.TANH R247, R58 ;  /* 0x0000003a00f77308 */ /* 0x000ee20000002400 */
[----:B------:R-:W-:Y:S02]  /*beb0*/  FFMA.FTZ R60, R195, c[0x0][0x2d0], -R111 ;  /* 0x0000b400c33c7a23 */ /* 0x000fe4000001086f */
[--C-:B-1----:R-:W-:Y:S07]  /*bec0*/  FFMA.FTZ R4, R102, c[0x0][0x2d0], -R110.reuse ;  /* 0x0000b40066047a23 */ /* 0x102fee000001086e */
[----:B------:R1:W4:Y:S01]  /*bed0*/  MUFU.EX2 R100, R0 ;  /* 0x0000000000647308 */ /* 0x0003220000000800 */
[----:B--2---:R-:W-:Y:S09]  /*bee0*/  FMNMX.FTZ R2, R183, R2, !PT ;  /* 0x00000002b7027209 */ /* 0x004ff20007810000 */
[----:B------:R2:W-:Y:S01]  /*bef0*/  MUFU.EX2 R207, R4 ;  /* 0x0000000400cf7308 */ /* 0x0005e20000000800 */
[----:B---3--:R-:W-:Y:S09]  /*bf00*/  MOV R184, R247 ;  /* 0x000000f700b87202 */ /* 0x008ff20000000f00 */
[----:B------:R-:W3:Y:S01]  /*bf10*/  MUFU.TANH R245, R59 ;  /* 0x0000003b00f57308 */ /* 0x000ee20000002400 */
[----:B-1----:R-:W-:Y:S01]  /*bf20*/  FADD.FTZ R0, -R104, R3 ;  /* 0x0000000368007221 */ /* 0x002fe20000010100 */
[----:B------:R-:W-:Y:S01]  /*bf30*/  FMNMX.FTZ R3, R247, R2, !PT ;  /* 0x00000002f7037209 */ /* 0x000fe20007810000 */
[----:B----4-:R-:W-:Y:S02]  /*bf40*/  FMUL.FTZ R49, R100, R157 ;  /* 0x0000009d64317220 */ /* 0x010fe40000410000 */
[----:B------:R-:W-:Y:S05]  /*bf50*/  FMUL.FTZ R2, R0, c[0x0][0x2d0] ;  /* 0x0000b40000027a20 */ /* 0x000fea0000410000 */
[----:B------:R-:W1:Y:S01]  /*bf60*/  MUFU.TANH R108, R62 ;  /* 0x0000003e006c7308 */ /* 0x000e620000002400 */
[C---:B------:R-:W-:Y:S02]  /*bf70*/  FMUL.FTZ R65, R100.reuse, R173 ;  /* 0x000000ad64417220 */ /* 0x040fe40000410000 */
[----:B------:R-:W-:Y:S02]  /*bf80*/  FMUL.FTZ R68, R100, R68 ;  /* 0x0000004464447220 */ /* 0x000fe40000410000 */
[----:B--2---:R-:W-:Y:S01]  /*bf90*/  FFMA.FTZ R4, R16, c[0x0][0x2d0], -R110 ;  /* 0x0000b40010047a23 */ /* 0x004fe2000001086e */
[----:B------:R-:W-:Y:S01]  /*bfa0*/  @P0 IADD3 R16, P1, R20, 0x20, RZ ;  /* 0x0000002014100810 */ /* 0x000fe20007f3e0ff */
[C---:B------:R-:W-:Y:S02]  /*bfb0*/  FMUL.FTZ R69, R100.reuse, R69 ;  /* 0x0000004564457220 */ /* 0x040fe40000410000 */
[C---:B------:R-:W-:Y:S01]  /*bfc0*/  FMUL.FTZ R80, R100.reuse, R80 ;  /* 0x0000005064507220 */ /* 0x040fe20000410000 */
[----:B------:R2:W4:Y:S01]  /*bfd0*/  MUFU.EX2 R101, R2 ;  /* 0x0000000200657308 */ /* 0x0005220000000800 */
[----:B------:R-:W-:Y:S01]  /*bfe0*/  @P0 IADD3.X R9, RZ, R208, RZ, P1, !PT ;  /* 0x000000d0ff090210 */ /* 0x000fe20000ffe4ff */
[C---:B------:R-:W-:Y:S01]  /*bff0*/  FMUL.FTZ R81, R100.reuse, R81 ;  /* 0x0000005164517220 */ /* 0x040fe20000410000 */
[----:B---3--:R-:W-:Y:S01]  /*c000*/  FMNMX.FTZ R0, R245, R3, !PT ;  /* 0x00000003f5007209 */ /* 0x008fe20007810000 */
[C---:B------:R-:W-:Y:S01]  /*c010*/  FMUL.FTZ R84, R100.reuse, R84 ;  /* 0x0000005464547220 */ /* 0x040fe20000410000 */
[----:B------:R-:W-:Y:S01]  /*c020*/  MOV R185, R245 ;  /* 0x000000f500b97202 */ /* 0x000fe20000000f00 */
[C---:B------:R-:W-:Y:S02]  /*c030*/  FMUL.FTZ R85, R100.reuse, R85 ;  /* 0x0000005564557220 */ /* 0x040fe40000410000 */
[C---:B------:R-:W-:Y:S02]  /*c040*/  FMUL.FTZ R96, R100.reuse, R96 ;  /* 0x0000006064607220 */ /* 0x040fe40000410000 */
[----:B------:R3:W-:Y:S01]  /*c050*/  MUFU.EX2 R34, R4 ;  /* 0x0000000400227308 */ /* 0x0007e20000000800 */
[----:B------:R-:W-:Y:S01]  /*c060*/  FMUL.FTZ R97, R100, R97 ;  /* 0x0000006164617220 */ /* 0x000fe20000410000 */
[----:B-1----:R-:W-:Y:S04]  /*c070*/  FMNMX.FTZ R0, R108, R0, !PT ;  /* 0x000000006c007209 */ /* 0x002fe80007810000 */
[----:B------:R-:W-:Y:S04]  /*c080*/  FMNMX.FTZ R0, R109, R0, !PT ;  /* 0x000000006d007209 */ /* 0x000fe80007810000 */
[----:B------:R-:W-:Y:S01]  /*c090*/  MUFU.EX2 R25, R5 ;  /* 0x0000000500197308 */ /* 0x000fe20000000800 */
[----:B--2---:R-:W-:Y:S02]  /*c0a0*/  FADD.FTZ R2, -R103, R106 ;  /* 0x0000006a67027221 */ /* 0x004fe40000010100 */
[----:B------:R-:W-:Y:S02]  /*c0b0*/  FFMA.FTZ R106, R200, c[0x0][0x2d0], -R176 ;  /* 0x0000b400c86a7a23 */ /* 0x000fe400000108b0 */
[----:B------:R-:W-:Y:S05]  /*c0c0*/  FMUL.FTZ R2, R2, c[0x0][0x2d0] ;  /* 0x0000b40002027a20 */ /* 0x000fea0000410000 */
[----:B------:R1:W-:Y:S01]  /*c0d0*/  MUFU.EX2 R24, R7 ;  /* 0x0000000700187308 */ /* 0x0003e20000000800 */
[C---:B----4-:R-:W-:Y:S02]  /*c0e0*/  FMUL.FTZ R50, R101.reuse, R158 ;  /* 0x0000009e65327220 */ /* 0x050fe40000410000 */
[----:B------:R-:W-:Y:S02]  /*c0f0*/  FMUL.FTZ R51, R101, R159 ;  /* 0x0000009f65337220 */ /* 0x000fe40000410000 */
[--C-:B---3--:R-:W-:Y:S01]  /*c100*/  FFMA.FTZ R4, R17, c[0x0][0x2d0], -R110.reuse ;  /* 0x0000b40011047a23 */ /* 0x108fe2000001086e */
[----:B------:R-:W-:Y:S01]  /*c110*/  @P0 IADD3 R17, P2, R20, 0x40, RZ ;  /* 0x0000004014110810 */ /* 0x000fe20007f5e0ff */
[C---:B------:R-:W-:Y:S02]  /*c120*/  FMUL.FTZ R66, R101.reuse, R174 ;  /* 0x000000ae65427220 */ /* 0x040fe40000410000 */
[C---:B------:R-:W-:Y:S01]  /*c130*/  FMUL.FTZ R67, R101.reuse, R175 ;  /* 0x000000af65437220 */ /* 0x040fe20000410000 */
[----:B------:R2:W3:Y:S01]  /*c140*/  MUFU.EX2 R3, R2 ;  /* 0x0000000200037308 */ /* 0x0004e20000000800 */
[----:B------:R-:W-:Y:S01]  /*c150*/  @P0 IADD3.X R18, RZ, R208, RZ, P2, !PT ;  /* 0x000000d0ff120210 */ /* 0x000fe200017fe4ff */
[C---:B------:R-:W-:Y:S02]  /*c160*/  FMUL.FTZ R70, R101.reuse, R70 ;  /* 0x0000004665467220 */ /* 0x040fe40000410000 */
[C---:B------:R-:W-:Y:S02]  /*c170*/  FMUL.FTZ R71, R101.reuse, R71 ;  /* 0x0000004765477220 */ /* 0x040fe40000410000 */
[C---:B------:R-:W-:Y:S02]  /*c180*/  FMUL.FTZ R82, R101.reuse, R82 ;  /* 0x0000005265527220 */ /* 0x040fe40000410000 */
[C---:B------:R-:W-:Y:S02]  /*c190*/  FMUL.FTZ R83, R101.reuse, R83 ;  /* 0x0000005365537220 */ /* 0x040fe40000410000 */
[----:B------:R4:W-:Y:S01]  /*c1a0*/  MUFU.EX2 R29, R4 ;  /* 0x00000004001d7308 */ /* 0x0009e20000000800 */
[C---:B------:R-:W-:Y:S02]  /*c1b0*/  FMUL.FTZ R86, R101.reuse, R86 ;  /* 0x0000005665567220 */ /* 0x040fe40000410000 */
[C---:B------:R-:W-:Y:S01]  /*c1c0*/  FMUL.FTZ R87, R101.reuse, R87 ;  /* 0x0000005765577220 */ /* 0x040fe20000410000 */
[----:B-1----:R-:W-:Y:S01]  /*c1d0*/  @P0 MOV R7, c[0x0][0x1e0] ;  /* 0x0000780000070a02 */ /* 0x002fe20000000f00 */
[C---:B------:R-:W-:Y:S02]  /*c1e0*/  FMUL.FTZ R98, R101.reuse, R98 ;  /* 0x0000006265627220 */ /* 0x040fe40000410000 */
[----:B------:R-:W-:Y:S03]  /*c1f0*/  FMUL.FTZ R99, R101, R99 ;  /* 0x0000006365637220 */ /* 0x000fe60000410000 */
[----:B------:R-:W-:Y:S01]  /*c200*/  MUFU.EX2 R178, R15 ;  /* 0x0000000f00b27308 */ /* 0x000fe20000000800 */
[----:B--2---:R-:W1:Y:S01]  /*c210*/  SHFL.BFLY PT, R2, R0, 0x2, 0x1f ;  /* 0x0c401f0000027f89 */ /* 0x004e6200000e0000 */
[C---:B---3--:R-:W-:Y:S01]  /*c220*/  FMUL.FTZ R28, R3.reuse, R136 ;  /* 0x00000088031c7220 */ /* 0x048fe20000410000 */
[----:B------:R-:W-:Y:S01]  /*c230*/  MOV R136, R40 ;  /* 0x0000002800887202 */ /* 0x000fe20000000f00 */
[----:B------:R-:W-:Y:S01]  /*c240*/  FFMA.FTZ R40, R194, c[0x0][0x2d0], -R110 ;  /* 0x0000b400c2287a23 */ /* 0x000fe2000001086e */
[----:B------:R-:W-:Y:S01]  /*c250*/  MOV R194, R244 ;  /* 0x000000f400c27202 */ /* 0x000fe20000000f00 */
[C---:B------:R-:W-:Y:S04]  /*c260*/  FMUL.FTZ R57, R3.reuse, R165 ;  /* 0x000000a503397220 */ /* 0x040fe80000410000 */
[----:B------:R-:W-:Y:S01]  /*c270*/  MUFU.EX2 R31, R8 ;  /* 0x00000008001f7308 */ /* 0x000fe20000000800 */
[C---:B------:R-:W-:Y:S02]  /*c280*/  FMUL.FTZ R61, R3.reuse, R169 ;  /* 0x000000a9033d7220 */ /* 0x040fe40000410000 */
[----:B------:R-:W-:Y:S02]  /*c290*/  FMUL.FTZ R72, R3, R72 ;  /* 0x0000004803487220 */ /* 0x000fe40000410000 */
[----:B----4-:R-:W-:Y:S02]  /*c2a0*/  FFMA.FTZ R4, R177, c[0x0][0x2d0], -R111 ;  /* 0x0000b400b1047a23 */ /* 0x010fe4000001086f */
[C---:B------:R-:W-:Y:S02]  /*c2b0*/  FMUL.FTZ R73, R3.reuse, R73 ;  /* 0x0000004903497220 */ /* 0x040fe40000410000 */
[C---:B------:R-:W-:Y:S01]  /*c2c0*/  FMUL.FTZ R76, R3.reuse, R76 ;  /* 0x0000004c034c7220 */ /* 0x040fe20000410000 */
[----:B------:R2:W-:Y:S01]  /*c2d0*/  MUFU.EX2 R41, R4 ;  /* 0x0000000400297308 */ /* 0x0005e20000000800 */
[C---:B------:R-:W-:Y:S02]  /*c2e0*/  FMUL.FTZ R77, R3.reuse, R77 ;  /* 0x0000004d034d7220 */ /* 0x040fe40000410000 */
[C---:B------:R-:W-:Y:S02]  /*c2f0*/  FMUL.FTZ R88, R3.reuse, R88 ;  /* 0x0000005803587220 */ /* 0x040fe40000410000 */
[C---:B------:R-:W-:Y:S02]  /*c300*/  FMUL.FTZ R89, R3.reuse, R89 ;  /* 0x0000005903597220 */ /* 0x040fe40000410000 */
[C---:B------:R-:W-:Y:S01]  /*c310*/  FMUL.FTZ R92, R3.reuse, R92 ;  /* 0x0000005c035c7220 */ /* 0x040fe20000410000 */
[----:B-1----:R-:W-:Y:S01]  /*c320*/  FMNMX.FTZ R0, R0, R2, !PT ;  /* 0x0000000200007209 */ /* 0x002fe20007810000 */
[C---:B------:R-:W-:Y:S01]  /*c330*/  FMUL.FTZ R93, R3.reuse, R93 ;  /* 0x0000005d035d7220 */ /* 0x040fe20000410000 */
[----:B------:R1:W-:Y:S01]  /*c340*/  MUFU.EX2 R252, R19 ;  /* 0x0000001300fc7308 */ /* 0x0003e20000000800 */
[----:B------:R-:W-:Y:S02]  /*c350*/  FMUL.FTZ R45, R3, R153 ;  /* 0x00000099032d7220 */ /* 0x000fe40000410000 */
[----:B------:R-:W3:Y:S07]  /*c360*/  SHFL.BFLY PT, R2, R0, 0x1, 0x1f ;  /* 0x0c201f0000027f89 */ /* 0x000eee00000e0000 */
[----:B------:R4:W-:Y:S01]  /*c370*/  MUFU.EX2 R247, R48 ;  /* 0x0000003000f77308 */ /* 0x0009e20000000800 */
[----:B--2---:R-:W-:Y:S05]  /*c380*/  @P0 SHF.R.S32.HI R4, RZ, 0x1f, R204 ;  /* 0x0000001fff040819 */ /* 0x004fea00000114cc */
[----:B------:R-:W-:Y:S04]  /*c390*/  @P0 IMAD R6, R4, c[0x0][0x1e0], RZ ;  /* 0x0000780004060a24 */ /* 0x000fe800078e02ff */
[----:B------:R2:W-:Y:S01]  /*c3a0*/  MUFU.EX2 R245, R56 ;  /* 0x0000003800f57308 */ /* 0x0005e20000000800 */
[C---:B------:R-:W-:Y:S04]  /*c3b0*/  @P0 IMAD.WIDE.U32 R4, R204.reuse, c[0x0][0x1e0], RZ ;  /* 0x00007800cc040a25 */ /* 0x040fe800078e00ff */
[----:B------:R-:W-:Y:S01]  /*c3c0*/  @P0 IMAD R6, R204, c[0x0][0x1e4], R6 ;  /* 0x00007900cc060a24 */ /* 0x000fe200078e0206 */
[----:B---3--:R-:W-:Y:S01]  /*c3d0*/  FMNMX.FTZ R102, R0, R2, !PT ;  /* 0x0000000200667209 */ /* 0x008fe20007810000 */
[----:B-1----:R-:W-:Y:S01]  /*c3e0*/  FMUL.FTZ R19, R101, R127 ;  /* 0x0000007f65137220 */ /* 0x002fe20000410000 */
[----:B------:R-:W-:Y:S02]  /*c3f0*/  @P0 MOV R2, c[0x0][0x1e4] ;  /* 0x0000790000020a02 */ /* 0x000fe40000000f00 */
[----:B------:R1:W-:Y:S01]  /*c400*/  MUFU.EX2 R244, R60 ;  /* 0x0000003c00f47308 */ /* 0x0003e20000000800 */
[----:B------:R-:W-:Y:S01]  /*c410*/  @P0 IADD3 R6, R5, R6, RZ ;  /* 0x0000000605060210 */ /* 0x000fe20007ffe0ff */
[----:B------:R-:W-:Y:S01]  /*c420*/  FADD.FTZ R0, -R102, R107 ;  /* 0x0000006b66007221 */ /* 0x000fe20000010100 */
[----:B------:R-:W-:Y:S01]  /*c430*/  @P0 SHF.L.U32 R5, R4, 0x6, RZ ;  /* 0x0000000604050819 */ /* 0x000fe200000006ff */
[----:B------:R-:W-:Y:S01]  /*c440*/  FFMA.FTZ R107, R230, c[0x0][0x2d0], -R110 ;  /* 0x0000b400e66b7a23 */ /* 0x000fe2000001086e */
[----:B------:R-:W-:Y:S01]  /*c450*/  @P0 SHF.L.U64.HI R4, R4, 0x6, R6 ;  /* 0x0000000604040819 */ /* 0x000fe20000010206 */
[----:B------:R-:W-:Y:S01]  /*c460*/  FMUL.FTZ R0, R0, c[0x0][0x2d0] ;  /* 0x0000b40000007a20 */ /* 0x000fe20000410000 */
[----:B------:R-:W-:Y:S01]  /*c470*/  @P0 LEA R6, P6, R7, R5, 0x5 ;  /* 0x0000000507060211 */ /* 0x000fe200078c28ff */
[----:B----4-:R-:W-:Y:S01]  /*c480*/  FMUL.FTZ R48, R100, R156 ;  /* 0x0000009c64307220 */ /* 0x010fe20000410000 */
[----:B------:R-:W-:Y:S02]  /*c490*/  @P0 IADD3 R8, P2, R5, R16, RZ ;  /* 0x0000001005080210 */ /* 0x000fe40007f5e0ff */
[----:B------:R-:W-:Y:S01]  /*c4a0*/  @P0 LEA.HI.X R2, R7, R4, R2, 0x5, P6 ;  /* 0x0000000407020211 */ /* 0x000fe200030f2c02 */
[----:B------:R-:W3:Y:S01]  /*c4b0*/  MUFU.EX2 R0, R0 ;  /* 0x0000000000007308 */ /* 0x000ee20000000800 */
[----:B------:R-:W-:Y:S01]  /*c4c0*/  @P0 IADD3 R7, P6, R5, R20, RZ ;  /* 0x0000001405070210 */ /* 0x000fe20007fde0ff */
[----:B--2---:R-:W-:Y:S01]  /*c4d0*/  FMUL.FTZ R56, R3, R164 ;  /* 0x000000a403387220 */ /* 0x004fe20000410000 */
[----:B------:R-:W-:Y:S02]  /*c4e0*/  @P0 IADD3 R5, P1, R5, R17, RZ ;  /* 0x0000001105050210 */ /* 0x000fe40007f3e0ff */
[C---:B------:R-:W-:Y:S02]  /*c4f0*/  @P0 IADD3.X R11, R4.reuse, R208, RZ, P6, !PT ;  /* 0x000000d0040b0210 */ /* 0x040fe400037fe4ff */
[C---:B------:R-:W-:Y:S02]  /*c500*/  @P0 LEA R14, P6, R7.reuse, c[0x0][0x1c8], 0x1 ;  /* 0x00007200070e0a11 */ /* 0x040fe400078c08ff */
[----:B------:R-:W-:Y:S02]  /*c510*/  @P0 IADD3.X R13, R4, R9, RZ, P2, !PT ;  /* 0x00000009040d0210 */ /* 0x000fe400017fe4ff */
[----:B------:R-:W-:Y:S01]  /*c520*/  @P0 LEA.HI.X R15, R7, c[0x0][0x1cc], R11, 0x1, P6 ;  /* 0x00007300070f0a11 */ /* 0x000fe200030f0c0b */
[----:B-1----:R-:W-:Y:S01]  /*c530*/  FMUL.FTZ R60, R3, R168 ;  /* 0x000000a8033c7220 */ /* 0x002fe20000410000 */
[----:B------:R-:W-:Y:S02]  /*c540*/  @P0 LEA R12, P2, R8, c[0x0][0x1c8], 0x1 ;  /* 0x00007200080c0a11 */ /* 0x000fe400078408ff */
[----:B------:R-:W-:Y:S01]  /*c550*/  @P0 IADD3.X R4, R4, R18, RZ, P1, !PT ;  /* 0x0000001204040210 */ /* 0x000fe20000ffe4ff */
[----:B------:R1:W-:Y:S01]  /*c560*/  @P0 LDGSTS.E.BYPASS.LTC128B.128 [R205+0x3100], [R14.64], !P5 ;  /* 0x031000000ecd0fae */ /* 0x0003e2000e901d46 */
[C---:B------:R-:W-:Y:S02]  /*c570*/  @P0 LEA R10, P1, R5.reuse, c[0x0][0x1c8], 0x1 ;  /* 0x00007200050a0a11 */ /* 0x040fe400078208ff */
[----:B------:R-:W-:Y:S02]  /*c580*/  @P0 LEA.HI.X R13, R8, c[0x0][0x1cc], R13, 0x1, P2 ;  /* 0x00007300080d0a11 */ /* 0x000fe400010f0c0d */
[----:B------:R-:W-:Y:S01]  /*c590*/  @P0 LEA.HI.X R11, R5, c[0x0][0x1cc], R4, 0x1, P1 ;  /* 0x00007300050b0a11 */ /* 0x000fe200008f0c04 */
[----:B------:R-:W-:Y:S01]  /*c5a0*/  FFMA.FTZ R4, R188, c[0x0][0x2d0], -R176 ;  /* 0x0000b400bc047a23 */ /* 0x000fe200000108b0 */
[C---:B------:R-:W-:Y:S01]  /*c5b0*/  @P0 IADD3 R7, P2, R6.reuse, R20, RZ ;  /* 0x0000001406070210 */ /* 0x040fe20007f5e0ff */
[----:B------:R2:W-:Y:S01]  /*c5c0*/  @P0 LDGSTS.E.BYPASS.LTC128B.128 [R205+0x4100], [R12.64], !P4 ;  /* 0x041000000ccd0fae */ /* 0x0005e2000e101d46 */
[C---:B------:R-:W-:Y:S01]  /*c5d0*/  @P0 IADD3 R16, P6, R6.reuse, R16, RZ ;  /* 0x0000001006100210 */ /* 0x040fe20007fde0ff */
[----:B------:R4:W5:Y:S01]  /*c5e0*/  MUFU.EX2 R33, R4 ;  /* 0x0000000400217308 */ /* 0x0009620000000800 */
[----:B------:R-:W-:Y:S01]  /*c5f0*/  @P0 IADD3 R5, P1, R6, R17, RZ ;  /* 0x0000001106050210 */ /* 0x000fe20007f3e0ff */
[----:B---3--:R-:W-:Y:S01]  /*c600*/  FMUL.FTZ R26, R0, R134 ;  /* 0x00000086001a7220 */ /* 0x008fe20000410000 */
[----:B------:R-:W-:Y:S01]  /*c610*/  @P0 IADD3.X R17, R2, R9, RZ, P6, !PT ;  /* 0x0000000902110210 */ /* 0x000fe200037fe4ff */
[----:B------:R-:W-:Y:S01]  /*c620*/  FMUL.FTZ R27, R0, R135 ;  /* 0x00000087001b7220 */ /* 0x000fe20000410000 */
[C---:B------:R-:W-:Y:S01]  /*c630*/  @P0 LEA R8, P6, R7.reuse, c[0x0][0x1c8], 0x1 ;  /* 0x0000720007080a11 */ /* 0x040fe200078c08ff */
[----:B------:R3:W-:Y:S01]  /*c640*/  @P0 LDGSTS.E.BYPASS.LTC128B.128 [R205+0x5100], [R10.64], !P3 ;  /* 0x051000000acd0fae */ /* 0x0007e2000d901d46 */
[----:B------:R-:W-:Y:S01]  /*c650*/  @P0 IADD3.X R18, R2, R18, RZ, P1, !PT ;  /* 0x0000001202120210 */ /* 0x000fe20000ffe4ff */
[----:B------:R-:W-:Y:S01]  /*c660*/  FMUL.FTZ R42, R0, R150 ;  /* 0x00000096002a7220 */ /* 0x000fe20000410000 */
[----:B------:R-:W-:Y:S01]  /*c670*/  @P0 IADD3.X R2, R2, R208, RZ, P2, !PT ;  /* 0x000000d002020210 */ /* 0x000fe200017fe4ff */
[----:B------:R-:W-:Y:S01]  /*c680*/  FMUL.FTZ R43, R0, R151 ;  /* 0x00000097002b7220 */ /* 0x000fe20000410000 */
[----:B------:R-:W-:Y:S01]  /*c690*/  @P0 LEA R6, P2, R16, c[0x0][0x1c8], 0x1 ;  /* 0x0000720010060a11 */ /* 0x000fe200078408ff */
[----:B------:R-:W-:Y:S01]  /*c6a0*/  FMUL.FTZ R58, R0, R166 ;  /* 0x000000a6003a7220 */ /* 0x000fe20000410000 */
[----:B------:R-:W-:Y:S01]  /*c6b0*/  @P0 LEA.HI.X R9, R7, c[0x0][0x1cc], R2, 0x1, P6 ;  /* 0x0000730007090a11 */ /* 0x000fe200030f0c02 */
[----:B------:R-:W-:Y:S01]  /*c6c0*/  FFMA.FTZ R2, R179, c[0x0][0x2d0], -R176 ;  /* 0x0000b400b3027a23 */ /* 0x000fe200000108b0 */
[----:B------:R-:W-:Y:S01]  /*c6d0*/  @P0 LEA.HI.X R7, R16, c[0x0][0x1cc], R17, 0x1, P2 ;  /* 0x0000730010070a11 */ /* 0x000fe200010f0c11 */
[----:B------:R-:W-:Y:S01]  /*c6e0*/  FMUL.FTZ R16, R100, R124 ;  /* 0x0000007c64107220 */ /* 0x000fe20000410000 */
[----:B------:R-:W-:Y:S01]  /*c6f0*/  MOV R179, R207 ;  /* 0x000000cf00b37202 */ /* 0x000fe20000000f00 */
[----:B------:R5:W-:Y:S01]  /*c700*/  @P0 LDGSTS.E.BYPASS.LTC128B.128 [R205+0x3900], [R8.64], !P5 ;  /* 0x0390000008cd0fae */ /* 0x000be2000e901d46 */
[----:B------:R5:W5:Y:S01]  /*c710*/  MUFU.EX2 R251, R2 ;  /* 0x0000000200fb7308 */ /* 0x000b620000000800 */
[C---:B-1----:R-:W-:Y:S01]  /*c720*/  FMUL.FTZ R14, R0.reuse, R122 ;  /* 0x0000007a000e7220 */ /* 0x042fe20000410000 */
[----:B------:R-:W-:Y:S01]  /*c730*/  MOV R134, R31 ;  /* 0x0000001f00867202 */ /* 0x000fe20000000f00 */
[----:B------:R-:W-:Y:S01]  /*c740*/  FMUL.FTZ R15, R0, R123 ;  /* 0x0000007b000f7220 */ /* 0x000fe20000410000 */
[----:B------:R-:W-:Y:S01]  /*c750*/  MOV R135, R29 ;  /* 0x0000001d00877202 */ /* 0x000fe20000000f00 */
[----:B------:R-:W-:Y:S01]  /*c760*/  FMUL.FTZ R17, R100, R125 ;  /* 0x0000007d64117220 */ /* 0x000fe20000410000 */
[----:B----4-:R-:W-:Y:S01]  /*c770*/  @P0 LEA R4, P1, R5, c[0x0][0x1c8], 0x1 ;  /* 0x0000720005040a11 */ /* 0x010fe200078208ff */
[----:B------:R1:W-:Y:S01]  /*c780*/  @P0 LDGSTS.E.BYPASS.LTC128B.128 [R205+0x4900], [R6.64], !P4 ;  /* 0x0490000006cd0fae */ /* 0x0003e2000e101d46 */
[C---:B--2---:R-:W-:Y:S01]  /*c790*/  FMUL.FTZ R12, R3.reuse, R120 ;  /* 0x00000078030c7220 */ /* 0x044fe20000410000 */
[----:B------:R-:W-:Y:S01]  /*c7a0*/  MOV R188, R237 ;  /* 0x000000ed00bc7202 */ /* 0x000fe20000000f00 */
[----:B------:R-:W-:Y:S01]  /*c7b0*/  FMUL.FTZ R13, R3, R121 ;  /* 0x00000079030d7220 */ /* 0x000fe20000410000 */
[----:B------:R-:W-:Y:S01]  /*c7c0*/  @P0 LEA.HI.X R5, R5, c[0x0][0x1cc], R18, 0x1, P1 ;  /* 0x0000730005050a11 */ /* 0x000fe200008f0c12 */
[----:B------:R-:W-:Y:S02]  /*c7d0*/  FMUL.FTZ R18, R101, R126 ;  /* 0x0000007e65127220 */ /* 0x000fe40000410000 */
[C---:B---3--:R-:W-:Y:S02]  /*c7e0*/  FMUL.FTZ R11, R0.reuse, R119 ;  /* 0x00000077000b7220 */ /* 0x048fe40000410000 */
[----:B------:R2:W-:Y:S01]  /*c7f0*/  @P0 LDGSTS.E.BYPASS.LTC128B.128 [R205+0x5900], [R4.64], !P3 ;  /* 0x0590000004cd0fae */ /* 0x0005e2000d901d46 */
[C---:B------:R-:W-:Y:S02]  /*c800*/  FMUL.FTZ R59, R0.reuse, R167 ;  /* 0x000000a7003b7220 */ /* 0x040fe40000410000 */
[C---:B------:R-:W-:Y:S02]  /*c810*/  FMUL.FTZ R62, R0.reuse, R170 ;  /* 0x000000aa003e7220 */ /* 0x040fe40000410000 */
[C---:B------:R-:W-:Y:S02]  /*c820*/  FMUL.FTZ R63, R0.reuse, R171 ;  /* 0x000000ab003f7220 */ /* 0x040fe40000410000 */
[----:B------:R-:W-:Y:S01]  /*c830*/  FMUL.FTZ R74, R0, R74 ;  /* 0x0000004a004a7220 */ /* 0x000fe20000410000 */
[----:B------:R-:W3:Y:S01]  /*c840*/  LDSM.16.MT88.4 R20, [R213] ;  /* 0x00000000d514783b */ /* 0x000ee20000004200 */
[----:B-----5:R-:W-:Y:S02]  /*c850*/  FMUL.FTZ R2, R102, c[0x0][0x2d0] ;  /* 0x0000b40066027a20 */ /* 0x020fe40000410000 */
[----:B------:R-:W-:Y:S01]  /*c860*/  FMUL.FTZ R8, R3, R116 ;  /* 0x0000007403087220 */ /* 0x000fe20000410000 */
[----:B------:R-:W-:Y:S01]  /*c870*/  F2FP.PACK_AB R116, R33, R178 ;  /* 0x000000b22174723e */ /* 0x000fe200000000ff */
[--C-:B------:R-:W-:Y:S01]  /*c880*/  FFMA.FTZ R10, R189, c[0x0][0x2d0], -R2.reuse ;  /* 0x0000b400bd0a7a23 */ /* 0x100fe20000010802 */
[----:B------:R-:W-:Y:S01]  /*c890*/  MOV R189, R209 ;  /* 0x000000d100bd7202 */ /* 0x000fe20000000f00 */
[----:B------:R-:W-:Y:S01]  /*c8a0*/  FMUL.FTZ R9, R3, R117 ;  /* 0x0000007503097220 */ /* 0x000fe20000410000 */
[----:B------:R-:W4:Y:S01]  /*c8b0*/  LDSM.16.MT88.4 R36, [R214] ;  /* 0x00000000d624783b */ /* 0x000f220000004200 */
[----:B------:R5:W-:Y:S01]  /*c8c0*/  MUFU.EX2 R177, R10 ;  /* 0x0000000a00b17308 */ /* 0x000be20000000800 */
[----:B-1----:R-:W-:Y:S01]  /*c8d0*/  FMUL.FTZ R6, R101, R114 ;  /* 0x0000007265067220 */ /* 0x002fe20000410000 */
[----:B------:R-:W-:Y:S01]  /*c8e0*/  F2FP.PACK_AB R114, R29, R34 ;  /* 0x000000221d72723e */ /* 0x000fe200000000ff */
[----:B------:R-:W-:Y:S02]  /*c8f0*/  FMUL.FTZ R7, R101, R115 ;  /* 0x0000007365077220 */ /* 0x000fe40000410000 */
[C---:B------:R-:W-:Y:S01]  /*c900*/  FMUL.FTZ R29, R3.reuse, R137 ;  /* 0x00000089031d7220 */ /* 0x040fe20000410000 */
[----:B------:R-:W-:Y:S01]  /*c910*/  MOV R137, R30 ;  /* 0x0000001e00897202 */ /* 0x000fe20000000f00 */
[----:B------:R-:W1:Y:S01]  /*c920*/  LDSM.16.MT88.4 R52, [R213+0x1000] ;  /* 0x00100000d534783b */ /* 0x000e620000004200 */
[----:B------:R-:W-:Y:S01]  /*c930*/  FMUL.FTZ R30, R0, R138 ;  /* 0x0000008a001e7220 */ /* 0x000fe20000410000 */
[----:B------:R-:W-:Y:S01]  /*c940*/  MOV R138, R41 ;  /* 0x00000029008a7202 */ /* 0x000fe20000000f00 */
[--C-:B--2---:R-:W-:Y:S01]  /*c950*/  FFMA.FTZ R4, R190, c[0x0][0x2d0], -R2.reuse ;  /* 0x0000b400be047a23 */ /* 0x104fe20000010802 */
[----:B------:R-:W-:Y:S01]  /*c960*/  MOV R190, R25 ;  /* 0x0000001900be7202 */ /* 0x000fe20000000f00 */
[----:B------:R-:W-:Y:S01]  /*c970*/  FMUL.FTZ R5, R100, R113 ;  /* 0x0000007164057220 */ /* 0x000fe20000410000 */
[----:B------:R-:W-:Y:S01]  /*c980*/  MOV R205, R32 ;  /* 0x0000002000cd7202 */ /* 0x000fe20000000f00 */
[----:B------:R2:W2:Y:S01]  /*c990*/  MUFU.EX2 R207, R4 ;  /* 0x0000000400cf7308 */ /* 0x0004a20000000800 */
[----:B------:R-:W-:Y:S01]  /*c9a0*/  F2FP.PACK_AB R113, R190, R41 ;  /* 0x00000029be71723e */ /* 0x000fe200000000ff */
[C---:B------:R-:W-:Y:S01]  /*c9b0*/  FMUL.FTZ R25, R3.reuse, R133 ;  /* 0x0000008503197220 */ /* 0x040fe20000410000 */
[----:B------:R-:W-:Y:S01]  /*c9c0*/  MOV R133, R33 ;  /* 0x0000002100857202 */ /* 0x000fe20000000f00 */
[C---:B------:R-:W-:Y:S01]  /*c9d0*/  FMUL.FTZ R33, R100.reuse, R141 ;  /* 0x0000008d64217220 */ /* 0x040fe20000410000 */
[----:B------:R-:W-:Y:S01]  /*c9e0*/  MOV R141, R250 ;  /* 0x000000fa008d7202 */ /* 0x000fe20000000f00 */
[----:B------:R-:W-:Y:S01]  /*c9f0*/  FMUL.FTZ R32, R100, R140 ;  /* 0x0000008c64207220 */ /* 0x000fe20000410000 */
[----:B------:R-:W-:Y:S01]  /*ca00*/  MOV R140, R248 ;  /* 0x000000f8008c7202 */ /* 0x000fe20000000f00 */
[----:B------:R-:W-:Y:S01]  /*ca10*/  FMUL.FTZ R41, R3, R149 ;  /* 0x0000009503297220 */ /* 0x000fe20000410000 */
[----:B------:R-:W-:Y:S01]  /*ca20*/  MOV R149, R236 ;  /* 0x000000ec00957202 */ /* 0x000fe20000000f00 */
[C---:B-----5:R-:W-:Y:S01]  /*ca30*/  FMUL.FTZ R10, R0.reuse, R118 ;  /* 0x00000076000a7220 */ /* 0x060fe20000410000 */
[----:B------:R-:W-:Y:S01]  /*ca40*/  F2FP.PACK_AB R118, R251, R252 ;  /* 0x000000fcfb76723e */ /* 0x000fe200000000ff */
[----:B------:R5:W-:Y:S01]  /*ca50*/  MUFU.EX2 R248, R44 ;  /* 0x0000002c00f87308 */ /* 0x000be20000000800 */
[----:B------:R-:W1:Y:S01]  /*ca60*/  LDSM.16.MT88.4 R120, [R214+0x1000] ;  /* 0x00100000d678783b */ /* 0x000e620000004200 */
[C---:B------:R-:W-:Y:S02]  /*ca70*/  FMUL.FTZ R75, R0.reuse, R75 ;  /* 0x0000004b004b7220 */ /* 0x040fe40000410000 */
[C---:B------:R-:W-:Y:S02]  /*ca80*/  FMUL.FTZ R78, R0.reuse, R78 ;  /* 0x0000004e004e7220 */ /* 0x040fe40000410000 */
[C---:B------:R-:W-:Y:S02]  /*ca90*/  FMUL.FTZ R79, R0.reuse, R79 ;  /* 0x0000004f004f7220 */ /* 0x040fe40000410000 */
[C---:B------:R-:W-:Y:S01]  /*caa0*/  FMUL.FTZ R90, R0.reuse, R90 ;  /* 0x0000005a005a7220 */ /* 0x040fe20000410000 */
[----:B------:R-:W1:Y:S01]  /*cab0*/  LDSM.16.MT88.4 R124, [R213+0x2000] ;  /* 0x00200000d57c783b */ /* 0x000e620000004200 */
[C---:B------:R-:W-:Y:S02]  /*cac0*/  FMUL.FTZ R91, R0.reuse, R91 ;  /* 0x0000005b005b7220 */ /* 0x040fe40000410000 */
[--C-:B--2---:R-:W-:Y:S01]  /*cad0*/  FFMA.FTZ R4, R187, c[0x0][0x2d0], -R2.reuse ;  /* 0x0000b400bb047a23 */ /* 0x104fe20000010802 */
[----:B------:R-:W-:Y:S01]  /*cae0*/  F2FP.PACK_AB R117, R207, R177 ;  /* 0x000000b1cf75723e */ /* 0x000fe200000000ff */
[C---:B------:R-:W-:Y:S01]  /*caf0*/  FMUL.FTZ R94, R0.reuse, R94 ;  /* 0x0000005e005e7220 */ /* 0x040fe20000410000 */
[----:B------:R-:W-:Y:S01]  /*cb00*/  MOV R187, R241 ;  /* 0x000000f100bb7202 */ /* 0x000fe20000000f00 */
[----:B------:R2:W-:Y:S01]  /*cb10*/  MUFU.EX2 R208, R4 ;  /* 0x0000000400d07308 */ /* 0x0005e20000000800 */
[----:B------:R-:W-:Y:S01]  /*cb20*/  LDSM.16.MT88.4 R156, [R213+0x1c00] ;  /* 0x001c0000d59c783b */ /* 0x000fe20000004200 */
[C---:B------:R-:W-:Y:S02]  /*cb30*/  FMUL.FTZ R95, R0.reuse, R95 ;  /* 0x0000005f005f7220 */ /* 0x040fe40000410000 */
[C---:B------:R-:W-:Y:S02]  /*cb40*/  FMUL.FTZ R46, R0.reuse, R154 ;  /* 0x0000009a002e7220 */ /* 0x040fe40000410000 */
[----:B------:R-:W-:Y:S02]  /*cb50*/  FMUL.FTZ R47, R0, R155 ;  /* 0x0000009b002f7220 */ /* 0x000fe40000410000 */
[C---:B-----5:R-:W-:Y:S01]  /*cb60*/  FMUL.FTZ R44, R3.reuse, R152 ;  /* 0x00000098032c7220 */ /* 0x060fe20000410000 */
[----:B------:R-:W0:Y:S01]  /*cb70*/  LDGDEPBAR ;  /* 0x00000000000079af */ /* 0x000e220000000000 */
[--C-:B------:R-:W-:Y:S02]  /*cb80*/  FFMA.FTZ R108, R108, c[0x0][0x2d0], -R2.reuse ;  /* 0x0000b4006c6c7a23 */ /* 0x100fe40000010802 */
[----:B--2---:R-:W-:Y:S01]  /*cb90*/  FFMA.FTZ R4, R186, c[0x0][0x2d0], -R2 ;  /* 0x0000b400ba047a23 */ /* 0x004fe20000010802 */
[----:B------:R-:W-:Y:S01]  /*cba0*/  MOV R186, R24 ;  /* 0x0000001800ba7202 */ /* 0x000fe20000000f00 */
[----:B------:R-:W-:Y:S01]  /*cbb0*/  FMUL.FTZ R24, R3, R132 ;  /* 0x0000008403187220 */ /* 0x000fe20000410000 */
[----:B------:R-:W-:Y:S01]  /*cbc0*/  MOV R132, R34 ;  /* 0x0000002200847202 */ /* 0x000fe20000000f00 */
[----:B------:R2:W5:Y:S01]  /*cbd0*/  MUFU.EX2 R209, R4 ;  /* 0x0000000400d17308 */ /* 0x0005620000000800 */
[----:B------:R-:W-:Y:S01]  /*cbe0*/  F2FP.PACK_AB R115, R31, R186 ;  /* 0x000000ba1f73723e */ /* 0x000fe200000000ff */
[----:B------:R-:W-:Y:S01]  /*cbf0*/  FMUL.FTZ R31, R0, R139 ;  /* 0x0000008b001f7220 */ /* 0x000fe20000410000 */
[----:B------:R-:W-:Y:S01]  /*cc00*/  MOV R139, R243 ;  /* 0x000000f3008b7202 */ /* 0x000fe20000000f00 */
[C---:B------:R-:W-:Y:S01]  /*cc10*/  FMUL.FTZ R34, R101.reuse, R142 ;  /* 0x0000008e65227220 */ /* 0x040fe20000410000 */
[----:B------:R-:W-:Y:S01]  /*cc20*/  MOV R142, R35 ;  /* 0x00000023008e7202 */ /* 0x000fe20000000f00 */
[----:B------:R-:W-:Y:S01]  /*cc30*/  FMUL.FTZ R35, R101, R143 ;  /* 0x0000008f65237220 */ /* 0x000fe20000410000 */
[----:B------:R-:W-:Y:S03]  /*cc40*/  MOV R143, R249 ;  /* 0x000000f9008f7202 */ /* 0x000fe60000000f00 */
[----:B------:R1:W-:Y:S10]  /*cc50*/  MUFU.EX2 R249, R40 ;  /* 0x0000002800f97308 */ /* 0x0003f40000000800 */
[----:B------:R4:W-:Y:S01]  /*cc60*/  MUFU.EX2 R243, R64 ;  /* 0x0000004000f37308 */ /* 0x0009e20000000800 */
[C---:B--2---:R-:W-:Y:S01]  /*cc70*/  FMUL.FTZ R4, R100.reuse, R112 ;  /* 0x0000007064047220 */ /* 0x044fe20000410000 */
[----:B------:R-:W-:Y:S02]  /*cc80*/  F2FP.PACK_AB R112, R179, R180 ;  /* 0x000000b4b370723e */ /* 0x000fe400000000ff */
[----:B-----5:R-:W-:Y:S05]  /*cc90*/  F2FP.PACK_AB R119, R209, R208 ;  /* 0x000000d0d177723e */ /* 0x020fea00000000ff */
[-C--:B---3--:R-:W-:Y:S05]  /*cca0*/  HMMA.16816.F32 R4, R112, R20.reuse, R4 ;  /* 0x000000147004723c */ /* 0x088fea0000001804 */
[----:B-1----:R-:W-:Y:S01]  /*ccb0*/  FMUL.FTZ R40, R3, R148 ;  /* 0x0000009403287220 */ /* 0x002fe20000410000 */
[----:B------:R-:W-:Y:S02]  /*ccc0*/  MOV R148, R238 ;  /* 0x000000ee00947202 */ /* 0x000fe40000000f00 */
[C---:B------:R-:W-:Y:S04]  /*ccd0*/  HMMA.16816.F32 R8, R116.reuse, R20, R8 ;  /* 0x000000147408723c */ /* 0x040fe80000001808 */
[C---:B----4-:R-:W-:Y:S02]  /*cce0*/  FMUL.FTZ R64, R100.reuse, R172 ;  /* 0x000000ac64407220 */ /* 0x050fe40000410000 */
[----:B------:R-:W-:Y:S01]  /*ccf0*/  LDSM.16.MT88.4 R172, [R214+0x1c00] ;  /* 0x001c0000d6ac783b */ /* 0x000fe20000004200 */
        /* <DEDUP_REMOVED lines=9> */
[C---:B------:R-:W-:Y:S01]  /*cd90*/  FMUL.FTZ R37, R100.reuse, R145 ;  /* 0x0000009164257220 */ /* 0x040fe20000410000 */
[-C--:B------:R-:W-:Y:S04]  /*cda0*/  HMMA.16816.F32 R28, R116, R38.reuse, R28 ;  /* 0x00000026741c723c */ /* 0x080fe8000000181c */
[----:B------:R-:W-:Y:S01]  /*cdb0*/  MOV R145, R242 ;  /* 0x000000f200917202 */ /* 0x000fe20000000f00 */
[----:B------:R-:W-:Y:S01]  /*cdc0*/  FFMA.FTZ R36, R193, c[0x0][0x2d0], -R110 ;  /* 0x0000b400c1247a23 */ /* 0x000fe2000001086e */
[----:B------:R1:W-:Y:S02]  /*cdd0*/  MUFU.EX2 R242, R106 ;  /* 0x0000006a00f27308 */ /* 0x0003e40000000800 */
[C---:B------:R-:W-:Y:S07]  /*cde0*/  HMMA.16816.F32 R32, R112.reuse, R38, R32 ;  /* 0x000000267020723c */ /* 0x040fee0000001820 */
[C---:B------:R-:W-:Y:S01]  /*cdf0*/  FMUL.FTZ R38, R101.reuse, R146 ;  /* 0x0000009265267220 */ /* 0x040fe20000410000 */
[----:B------:R2:W-:Y:S01]  /*ce00*/  MUFU.EX2 R250, R36 ;  /* 0x0000002400fa7308 */ /* 0x0005e20000000800 */
[----:B------:R-:W-:Y:S03]  /*ce10*/  FMUL.FTZ R39, R101, R147 ;  /* 0x0000009365277220 */ /* 0x000fe60000410000 */
[----:B------:R-:W-:Y:S02]  /*ce20*/  MOV R146, R240 ;  /* 0x000000f000927202 */ /* 0x000fe40000000f00 */
[----:B------:R-:W-:Y:S01]  /*ce30*/  MOV R147, R239 ;  /* 0x000000ef00937202 */ /* 0x000fe20000000f00 */
[----:B-1----:R-:W-:Y:S04]  /*ce40*/  FFMA.FTZ R106, R199, c[0x0][0x2d0], -R176 ;  /* 0x0000b400c76a7a23 */ /* 0x002fe800000108b0 */
[----:B------:R1:W3:Y:S01]  /*ce50*/  MUFU.EX2 R241, R106 ;  /* 0x0000006a00f17308 */ /* 0x0002e20000000800 */
[C---:B--2---:R-:W-:Y:S01]  /*ce60*/  FMUL.FTZ R36, R100.reuse, R144 ;  /* 0x0000009064247220 */ /* 0x044fe20000410000 */
[----:B------:R-:W-:Y:S06]  /*ce70*/  MOV R144, R246 ;  /* 0x000000f600907202 */ /* 0x000fec0000000f00 */
[-C--:B------:R-:W-:Y:S08]  /*ce80*/  HMMA.16816.F32 R36, R112, R52.reuse, R36 ;  /* 0x000000347024723c */ /* 0x080ff00000001824 */
[C---:B------:R-:W-:Y:S04]  /*ce90*/  HMMA.16816.F32 R40, R116.reuse, R52, R40 ;  /* 0x000000347428723c */ /* 0x040fe80000001828 */
[--C-:B-1----:R-:W-:Y:S03]  /*cea0*/  FFMA.FTZ R106, R201, c[0x0][0x2d0], -R2.reuse ;  /* 0x0000b400c96a7a23 */ /* 0x102fe60000010802 */
[--C-:B------:R-:W-:Y:S01]  /*ceb0*/  FFMA.FTZ R52, R197, c[0x0][0x2d0], -R111.reuse ;  /* 0x0000b400c5347a23 */ /* 0x100fe2000001086f */
[-C--:B------:R-:W-:Y:S01]  /*cec0*/  HMMA.16816.F32 R44, R116, R54.reuse, R44 ;  /* 0x00000036742c723c */ /* 0x080fe2000000182c */
[----:B------:R1:W-:Y:S03]  /*ced0*/  MUFU.EX2 R197, R106 ;  /* 0x0000006a00c57308 */ /* 0x0003e60000000800 */
[----:B------:R-:W-:Y:S04]  /*cee0*/  FMUL.FTZ R53, R100, R161 ;  /* 0x000000a164357220 */ /* 0x000fe80000410000 */
[C---:B------:R-:W-:Y:S03]  /*cef0*/  HMMA.16816.F32 R48, R112.reuse, R54, R48 ;  /* 0x000000367030723c */ /* 0x040fe60000001830 */
[----:B------:R2:W-:Y:S04]  /*cf00*/  MUFU.EX2 R246, R52 ;  /* 0x0000003400f67308 */ /* 0x0005e80000000800 */
[C---:B------:R-:W-:Y:S02]  /*cf10*/  FMUL.FTZ R54, R101.reuse, R162 ;  /* 0x000000a265367220 */ /* 0x040fe40000410000 */
[----:B------:R-:W-:Y:S03]  /*cf20*/  FMUL.FTZ R55, R101, R163 ;  /* 0x000000a365377220 */ /* 0x000fe60000410000 */
[----:B-1----:R-:W-:Y:S04]  /*cf30*/  FFMA.FTZ R106, R202, c[0x0][0x2d0], -R2 ;  /* 0x0000b400ca6a7a23 */ /* 0x002fe80000010802 */
[----:B------:R1:W4:Y:S01]  /*cf40*/  MUFU.EX2 R196, R106 ;  /* 0x0000006a00c47308 */ /* 0x0003220000000800 */
[----:B--2---:R-:W-:Y:S07]  /*cf50*/  FMUL.FTZ R52, R100, R160 ;  /* 0x000000a064347220 */ /* 0x004fee0000410000 */
[-C--:B------:R-:W-:Y:S08]  /*cf60*/  HMMA.16816.F32 R52, R112, R120.reuse, R52 ;  /* 0x000000787034723c */ /* 0x080ff00000001834 */
[C---:B------:R-:W-:Y:S04]  /*cf70*/  HMMA.16816.F32 R56, R116.reuse, R120, R56 ;  /* 0x000000787438723c */ /* 0x040fe80000001838 */
[--C-:B-1----:R-:W-:Y:S04]  /*cf80*/  FFMA.FTZ R106, R206, c[0x0][0x2d0], -R176.reuse ;  /* 0x0000b400ce6a7a23 */ /* 0x102fe800000108b0 */
[-C--:B------:R-:W-:Y:S01]  /*cf90*/  HMMA.16816.F32 R60, R116, R122.reuse, R60 ;  /* 0x0000007a743c723c */ /* 0x080fe2000000183c */
[----:B------:R1:W-:Y:S07]  /*cfa0*/  MUFU.EX2 R240, R106 ;  /* 0x0000006a00f07308 */ /* 0x0003ee0000000800 */
[C---:B------:R-:W-:Y:S01]  /*cfb0*/  HMMA.16816.F32 R64, R112.reuse, R122, R64 ;  /* 0x0000007a7040723c */ /* 0x040fe20000001840 */
[----:B------:R-:W2:Y:S07]  /*cfc0*/  LDSM.16.MT88.4 R120, [R214+0x2000] ;  /* 0x00200000d678783b */ /* 0x000eae0000004200 */
[-C--:B------:R-:W-:Y:S08]  /*cfd0*/  HMMA.16816.F32 R68, R112, R124.reuse, R68 ;  /* 0x0000007c7044723c */ /* 0x080ff00000001844 */
[C---:B------:R-:W-:Y:S04]  /*cfe0*/  HMMA.16816.F32 R72, R116.reuse, R124, R72 ;  /* 0x0000007c7448723c */ /* 0x040fe80000001848 */
[----:B-1----:R-:W-:Y:S04]  /*cff0*/  FFMA.FTZ R106, R203, c[0x0][0x2d0], -R176 ;  /* 0x0000b400cb6a7a23 */ /* 0x002fe800000108b0 */
[-C--:B------:R-:W-:Y:S01]  /*d000*/  HMMA.16816.F32 R76, R116, R126.reuse, R76 ;  /* 0x0000007e744c723c */ /* 0x080fe2000000184c */
[----:B------:R1:W5:Y:S07]  /*d010*/  MUFU.EX2 R239, R106 ;  /* 0x0000006a00ef7308 */ /* 0x00036e0000000800 */
[C---:B------:R-:W-:Y:S01]  /*d020*/  HMMA.16816.F32 R80, R112.reuse, R126, R80 ;  /* 0x0000007e7050723c */ /* 0x040fe20000001850 */
[----:B------:R-:W5:Y:S07]  /*d030*/  LDSM.16.MT88.4 R124, [R213+0x400] ;  /* 0x00040000d57c783b */ /* 0x000f6e0000004200 */
[-C--:B--2---:R-:W-:Y:S08]  /*d040*/  HMMA.16816.F32 R84, R112, R120.reuse, R84 ;  /* 0x000000787054723c */ /* 0x084ff00000001854 */
[C---:B------:R-:W-:Y:S04]  /*d050*/  HMMA.16816.F32 R88, R116.reuse, R120, R88 ;  /* 0x000000787458723c */ /* 0x040fe80000001858 */
[--C-:B-1----:R-:W-:Y:S04]  /*d060*/  FFMA.FTZ R106, R210, c[0x0][0x2d0], -R2.reuse ;  /* 0x0000b400d26a7a23 */ /* 0x102fe80000010802 */
[-C--:B------:R-:W-:Y:S01]  /*d070*/  HMMA.16816.F32 R92, R116, R122.reuse, R92 ;  /* 0x0000007a745c723c */ /* 0x080fe2000000185c */
[----:B------:R1:W-:Y:S06]  /*d080*/  MUFU.EX2 R193, R106 ;  /* 0x0000006a00c17308 */ /* 0x0003ec0000000800 */
[----:B---3--:R-:W-:Y:S01]  /*d090*/  F2FP.PACK_AB R116, R241, R242 ;  /* 0x000000f2f174723e */ /* 0x008fe200000000ff */
[----:B------:R-:W-:Y:S01]  /*d0a0*/  HMMA.16816.F32 R96, R112, R122, R96 ;  /* 0x0000007a7060723c */ /* 0x000fe20000001860 */
[----:B------:R-:W2:Y:S03]  /*d0b0*/  LDSM.16.MT88.4 R120, [R213+0x1400] ;  /* 0x00140000d578783b */ /* 0x000ea60000004200 */
[----:B----4-:R-:W-:Y:S02]  /*d0c0*/  F2FP.PACK_AB R117, R196, R197 ;  /* 0x000000c5c475723e */ /* 0x010fe400000000ff */
[----:B-----5:R-:W-:Y:S02]  /*d0d0*/  F2FP.PACK_AB R118, R239, R240 ;  /* 0x000000f0ef76723e */ /* 0x020fe400000000ff */
[----:B------:R-:W-:Y:S04]  /*d0e0*/  F2FP.PACK_AB R112, R249, R250 ;  /* 0x000000faf970723e */ /* 0x000fe800000000ff */
[----:B------:R-:W-:Y:S02]  /*d0f0*/  F2FP.PACK_AB R114, R247, R248 ;  /* 0x000000f8f772723e */ /* 0x000fe400000000ff */
[----:B------:R-:W-:Y:S02]  /*d100*/  F2FP.PACK_AB R113, R245, R246 ;  /* 0x000000f6f571723e */ /* 0x000fe400000000ff */
[----:B------:R-:W-:Y:S01]  /*d110*/  F2FP.PACK_AB R115, R243, R244 ;  /* 0x000000f4f373723e */ /* 0x000fe200000000ff */
[----:B-1----:R-:W-:Y:S04]  /*d120*/  FFMA.FTZ R106, R211, c[0x0][0x2d0], -R2 ;  /* 0x0000b400d36a7a23 */ /* 0x002fe80000010802 */
[----:B------:R1:W3:Y:S02]  /*d130*/  MUFU.EX2 R192, R106 ;  /* 0x0000006a00c07308 */ /* 0x0002e40000000800 */
[-C--:B------:R-:W-:Y:S03]  /*d140*/  HMMA.16816.F32 R4, R112, R124.reuse, R4 ;  /* 0x0000007c7004723c */ /* 0x080fe60000001804 */
[--C-:B-1----:R-:W-:Y:S01]  /*d150*/  FFMA.FTZ R106, R231, c[0x0][0x2d0], -R110.reuse ;  /* 0x0000b400e76a7a23 */ /* 0x102fe2000001086e */
[----:B---3--:R-:W-:Y:S04]  /*d160*/  F2FP.PACK_AB R119, R192, R193 ;  /* 0x000000c1c077723e */ /* 0x008fe800000000ff */
[----:B------:R1:W-:Y:S03]  /*d170*/  MUFU.EX2 R238, R106 ;  /* 0x0000006a00ee7308 */ /* 0x0003e60000000800 */
[C---:B------:R-:W-:Y:S08]  /*d180*/  HMMA.16816.F32 R8, R116.reuse, R124, R8 ;  /* 0x0000007c7408723c */ /* 0x040ff00000001808 */
[-C--:B------:R-:W-:Y:S08]  /*d190*/  HMMA.16816.F32 R12, R116, R126.reuse, R12 ;  /* 0x0000007e740c723c */ /* 0x080ff0000000180c */
[C---:B------:R-:W-:Y:S01]  /*d1a0*/  HMMA.16816.F32 R16, R112.reuse, R126, R16 ;  /* 0x0000007e7010723c */ /* 0x040fe20000001810 */
[----:B------:R-:W3:Y:S03]  /*d1b0*/  LDSM.16.MT88.4 R124, [R214+0x1400] ;  /* 0x00140000d67c783b */ /* 0x000ee60000004200 */
[----:B-1----:R-:W-:Y:S02]  /*d1c0*/  FFMA.FTZ R106, R233, c[0x0][0x2d0], -R110 ;  /* 0x0000b400e96a7a23 */ /* 0x002fe4000001086e */
[----:B------:R1:W-:Y:S02]  /*d1d0*/  MUFU.EX2 R233, R107 ;  /* 0x0000006b00e97308 */ /* 0x0003e40000000800 */
[-C--:B------:R-:W-:Y:S08]  /*d1e0*/  HMMA.16816.F32 R20, R112, R128.reuse, R20 ;  /* 0x000000807014723c */ /* 0x080ff00000001814 */
[C---:B------:R-:W-:Y:S01]  /*d1f0*/  HMMA.16816.F32 R24, R116.reuse, R128, R24 ;  /* 0x000000807418723c */ /* 0x040fe20000001818 */
[----:B------:R4:W5:Y:S07]  /*d200*/  MUFU.EX2 R237, R106 ;  /* 0x0000006a00ed7308 */ /* 0x00096e0000000800 */
[-C--:B------:R-:W-:Y:S04]  /*d210*/  HMMA.16816.F32 R28, R116, R130.reuse, R28 ;  /* 0x00000082741c723c */ /* 0x080fe8000000181c */
[----:B-1----:R-:W-:Y:S01]  /*d220*/  FFMA.FTZ R107, R146, c[0x0][0x2d0], -R176 ;  /* 0x0000b400926b7a23 */ /* 0x002fe200000108b0 */
[----:B------:R-:W-:Y:S03]  /*d230*/  MOV R146, R145 ;  /* 0x0000009100927202 */ /* 0x000fe60000000f00 */
[C---:B------:R-:W-:Y:S01]  /*d240*/  HMMA.16816.F32 R32, R112.reuse, R130, R32 ;  /* 0x000000827020723c */ /* 0x040fe20000001820 */
[----:B------:R-:W1:Y:S01]  /*d250*/  LDSM.16.MT88.4 R128, [R213+0x2400] ;  /* 0x00240000d580783b */ /* 0x000e620000004200 */
[----:B------:R3:W-:Y:S02]  /*d260*/  MUFU.EX2 R230, R107 ;  /* 0x0000006b00e67308 */ /* 0x0007e40000000800 */
[----:B------:R-:W-:Y:S02]  /*d270*/  MOV R145, R143 ;  /* 0x0000008f00917202 */ /* 0x000fe40000000f00 */
[----:B------:R-:W-:Y:S02]  /*d280*/  MOV R143, R142 ;  /* 0x0000008e008f7202 */ /* 0x000fe40000000f00 */
[-C--:B--2---:R-:W-:Y:S04]  /*d290*/  HMMA.16816.F32 R36, R112, R120.reuse, R36 ;  /* 0x000000787024723c */ /* 0x084fe80000001824 */
[--C-:B----4-:R-:W-:Y:S01]  /*d2a0*/  FFMA.FTZ R106, R234, c[0x0][0x2d0], -R111.reuse ;  /* 0x0000b400ea6a7a23 */ /* 0x110fe2000001086f */
[----:B------:R-:W-:Y:S02]  /*d2b0*/  MOV R142, R137 ;  /* 0x00000089008e7202 */ /* 0x000fe40000000f00 */
[----:B------:R-:W-:Y:S01]  /*d2c0*/  MOV R137, R136 ;  /* 0x0000008800897202 */ /* 0x000fe20000000f00 */
[C---:B------:R-:W-:Y:S01]  /*d2d0*/  HMMA.16816.F32 R40, R116.reuse, R120, R40 ;  /* 0x000000787428723c */ /* 0x040fe20000001828 */
[----:B------:R2:W-:Y:S03]  /*d2e0*/  MUFU.EX2 R236, R106 ;  /* 0x0000006a00ec7308 */ /* 0x0005e60000000800 */
[----:B------:R-:W-:Y:S04]  /*d2f0*/  MOV R136, R189 ;  /* 0x000000bd00887202 */ /* 0x000fe80000000f00 */
[-C--:B------:R-:W-:Y:S04]  /*d300*/  HMMA.16816.F32 R44, R116, R122.reuse, R44 ;  /* 0x0000007a742c723c */ /* 0x080fe8000000182c */
[----:B---3--:R-:W-:Y:S04]  /*d310*/  FFMA.FTZ R107, R194, c[0x0][0x2d0], -R110 ;  /* 0x0000b400c26b7a23 */ /* 0x008fe8000001086e */
[C---:B------:R-:W-:Y:S01]  /*d320*/  HMMA.16816.F32 R48, R112.reuse, R122, R48 ;  /* 0x0000007a7030723c */ /* 0x040fe20000001830 */
[----:B------:R-:W3:Y:S01]  /*d330*/  LDSM.16.MT88.4 R120, [R214+0x2400] ;  /* 0x00240000d678783b */ /* 0x000ee20000004200 */
[----:B------:R4:W-:Y:S06]  /*d340*/  MUFU.EX2 R200, R107 ;  /* 0x0000006b00c87308 */ /* 0x0009ec0000000800 */
[-C--:B------:R-:W-:Y:S04]  /*d350*/  HMMA.16816.F32 R52, R112, R124.reuse, R52 ;  /* 0x0000007c7034723c */ /* 0x080fe80000001834 */
[--C-:B--2---:R-:W-:Y:S04]  /*d360*/  FFMA.FTZ R106, R235, c[0x0][0x2d0], -R111.reuse ;  /* 0x0000b400eb6a7a23 */ /* 0x104fe8000001086f */
[C---:B------:R-:W-:Y:S01]  /*d370*/  HMMA.16816.F32 R56, R116.reuse, R124, R56 ;  /* 0x0000007c7438723c */ /* 0x040fe20000001838 */
[----:B------:R2:W2:Y:S07]  /*d380*/  MUFU.EX2 R234, R106 ;  /* 0x0000006a00ea7308 */ /* 0x0004ae0000000800 */
[-C--:B------:R-:W-:Y:S04]  /*d390*/  HMMA.16816.F32 R60, R116, R126.reuse, R60 ;  /* 0x0000007e743c723c */ /* 0x080fe8000000183c */
[----:B----4-:R-:W-:Y:S04]  /*d3a0*/  FFMA.FTZ R107, R140, c[0x0][0x2d0], -R176 ;  /* 0x0000b4008c6b7a23 */ /* 0x010fe800000108b0 */
[C---:B------:R-:W-:Y:S01]  /*d3b0*/  HMMA.16816.F32 R64, R112.reuse, R126, R64 ;  /* 0x0000007e7040723c */ /* 0x040fe20000001840 */
[----:B------:R-:W4:Y:S01]  /*d3c0*/  LDSM.16.MT88.4 R124, [R213+0x800] ;  /* 0x00080000d57c783b */ /* 0x000f220000004200 */
[----:B------:R-:W-:Y:S06]  /*d3d0*/  MUFU.EX2 R195, R107 ;  /* 0x0000006b00c37308 */ /* 0x000fec0000000800 */
[-C--:B-1----:R-:W-:Y:S04]  /*d3e0*/  HMMA.16816.F32 R68, R112, R128.reuse, R68 ;  /* 0x000000807044723c */ /* 0x082fe80000001844 */
[----:B--2---:R-:W-:Y:S01]  /*d3f0*/  FFMA.FTZ R106, R229, c[0x0][0x2d0], -R110 ;  /* 0x0000b400e56a7a23 */ /* 0x004fe2000001086e */
[----:B------:R-:W-:Y:S03]  /*d400*/  MUFU.EX2 R107, R108 ;  /* 0x0000006c006b7308 */ /* 0x000fe60000000800 */
[C---:B------:R-:W-:Y:S07]  /*d410*/  HMMA.16816.F32 R72, R116.reuse, R128, R72 ;  /* 0x000000807448723c */ /* 0x040fee0000001848 */
[----:B------:R1:W2:Y:S01]  /*d420*/  MUFU.EX2 R235, R106 ;  /* 0x0000006a00eb7308 */ /* 0x0002a20000000800 */
[-C--:B------:R-:W-:Y:S08]  /*d430*/  HMMA.16816.F32 R76, R116, R130.reuse, R76 ;  /* 0x00000082744c723c */ /* 0x080ff0000000184c */
[C---:B------:R-:W-:Y:S01]  /*d440*/  HMMA.16816.F32 R80, R112.reuse, R130, R80 ;  /* 0x000000827050723c */ /* 0x040fe20000001850 */
[----:B------:R-:W2:Y:S07]  /*d450*/  LDSM.16.MT88.4 R128, [R214+0x800] ;  /* 0x00080000d680783b */ /* 0x000eae0000004200 */
[-C--:B---3--:R-:W-:Y:S04]  /*d460*/  HMMA.16816.F32 R84, R112, R120.reuse, R84 ;  /* 0x000000787054723c */ /* 0x088fe80000001854 */
[--C-:B-1----:R-:W-:Y:S04]  /*d470*/  FFMA.FTZ R106, R232, c[0x0][0x2d0], -R111.reuse ;  /* 0x0000b400e86a7a23 */ /* 0x102fe8000001086f */
[C---:B------:R-:W-:Y:S01]  /*d480*/  HMMA.16816.F32 R88, R116.reuse, R120, R88 ;  /* 0x000000787458723c */ /* 0x040fe20000001858 */
[----:B------:R1:W-:Y:S07]  /*d490*/  MUFU.EX2 R231, R106 ;  /* 0x0000006a00e77308 */ /* 0x0003ee0000000800 */
[-C--:B------:R-:W-:Y:S08]  /*d4a0*/  HMMA.16816.F32 R92, R116, R122.reuse, R92 ;  /* 0x0000007a745c723c */ /* 0x080ff0000000185c */
[----:B------:R-:W-:Y:S01]  /*d4b0*/  HMMA.16816.F32 R96, R112, R122, R96 ;  /* 0x0000007a7060723c */ /* 0x000fe20000001860 */
[----:B------:R-:W3:Y:S06]  /*d4c0*/  LDSM.16.MT88.4 R120, [R213+0x1800] ;  /* 0x00180000d578783b */ /* 0x000eec0000004200 */
[----:B-----5:R-:W-:Y:S02]  /*d4d0*/  F2FP.PACK_AB R112, R237, R238 ;  /* 0x000000eeed70723e */ /* 0x020fe400000000ff */
[----:B------:R-:W-:Y:S03]  /*d4e0*/  F2FP.PACK_AB R113, R234, R236 ;  /* 0x000000ecea71723e */ /* 0x000fe600000000ff */
[--C-:B-1----:R-:W-:Y:S01]  /*d4f0*/  FFMA.FTZ R106, R149, c[0x0][0x2d0], -R111.reuse ;  /* 0x0000b400956a7a23 */ /* 0x102fe2000001086f */
[----:B--2---:R-:W-:Y:S03]  /*d500*/  F2FP.PACK_AB R114, R233, R235 ;  /* 0x000000ebe972723e */ /* 0x004fe600000000ff */
[----:B------:R1:W2:Y:S02]  /*d510*/  MUFU.EX2 R232, R106 ;  /* 0x0000006a00e87308 */ /* 0x0002a40000000800 */
[----:B-1----:R-:W-:Y:S01]  /*d520*/  FFMA.FTZ R106, R148, c[0x0][0x2d0], -R176 ;  /* 0x0000b400946a7a23 */ /* 0x002fe200000108b0 */
[----:B--2---:R-:W-:Y:S07]  /*d530*/  F2FP.PACK_AB R115, R232, R231 ;  /* 0x000000e7e873723e */ /* 0x004fee00000000ff */
[----:B------:R1:W2:Y:S01]  /*d540*/  MUFU.EX2 R229, R106 ;  /* 0x0000006a00e57308 */ /* 0x0002a20000000800 */
[-C--:B----4-:R-:W-:Y:S03]  /*d550*/  HMMA.16816.F32 R4, R112, R124.reuse, R4 ;  /* 0x0000007c7004723c */ /* 0x090fe60000001804 */
[--C-:B-1----:R-:W-:Y:S01]  /*d560*/  FFMA.FTZ R106, R188, c[0x0][0x2d0], -R2.reuse ;  /* 0x0000b400bc6a7a23 */ /* 0x102fe20000010802 */
[----:B--2---:R-:W-:Y:S05]  /*d570*/  F2FP.PACK_AB R116, R230, R229 ;  /* 0x000000e5e674723e */ /* 0x004fea00000000ff */
[----:B------:R1:W-:Y:S03]  /*d580*/  MUFU.EX2 R188, R106 ;  /* 0x0000006a00bc7308 */ /* 0x0003e60000000800 */
[----:B-1----:R-:W-:Y:S07]  /*d590*/  FFMA.FTZ R106, R181, c[0x0][0x2d0], -R2 ;  /* 0x0000b400b56a7a23 */ /* 0x002fee0000010802 */
[----:B------:R1:W2:Y:S02]  /*d5a0*/  MUFU.EX2 R189, R106 ;  /* 0x0000006a00bd7308 */ /* 0x0002a40000000800 */
[--C-:B-1----:R-:W-:Y:S01]  /*d5b0*/  FFMA.FTZ R106, R147, c[0x0][0x2d0], -R176.reuse ;  /* 0x0000b400936a7a23 */ /* 0x102fe200000108b0 */
[----:B------:R-:W-:Y:S02]  /*d5c0*/  MOV R147, R137 ;  /* 0x0000008900937202 */ /* 0x000fe40000000f00 */
[----:B------:R-:W-:Y:S05]  /*d5d0*/  MOV R137, R187 ;  /* 0x000000bb00897202 */ /* 0x000fea0000000f00 */
[----:B------:R1:W-:Y:S01]  /*d5e0*/  MUFU.EX2 R210, R106 ;  /* 0x0000006a00d27308 */ /* 0x0003e20000000800 */
[----:B--2---:R-:W-:Y:S01]  /*d5f0*/  F2FP.PACK_AB R117, R189, R188 ;  /* 0x000000bcbd75723e */ /* 0x004fe200000000ff */
[----:B-1----:R-:W-:Y:S01]  /*d600*/  FFMA.FTZ R106, R146, c[0x0][0x2d0], -R176 ;  /* 0x0000b400926a7a23 */ /* 0x002fe200000108b0 */
[----:B------:R-:W-:Y:S02]  /*d610*/  MOV R146, R143 ;  /* 0x0000008f00927202 */ /* 0x000fe40000000f00 */
[----:B------:R-:W-:Y:S05]  /*d620*/  MOV R143, R136 ;  /* 0x00000088008f7202 */ /* 0x000fea0000000f00 */
[----:B------:R1:W2:Y:S01]  /*d630*/  MUFU.EX2 R211, R106 ;  /* 0x0000006a00d37308 */ /* 0x0002a20000000800 */
[----:B------:R-:W-:Y:S01]  /*d640*/  MOV R136, R186 ;  /* 0x000000ba00887202 */ /* 0x000fe20000000f00 */
        /* <DEDUP_REMOVED lines=14> */
[----:B------:R1:W4:Y:S07]  /*d730*/  MUFU.EX2 R206, R106 ;  /* 0x0000006a00ce7308 */ /* 0x00032e0000000800 */
[C---:B------:R-:W-:Y:S08]  /*d740*/  HMMA.16816.F32 R24, R116.reuse, R128, R24 ;  /* 0x000000807418723c */ /* 0x040ff00000001818 */
[-C--:B------:R-:W-:Y:S08]  /*d750*/  HMMA.16816.F32 R28, R116, R130.reuse, R28 ;  /* 0x00000082741c723c */ /* 0x080ff0000000181c */
[C---:B------:R-:W-:Y:S01]  /*d760*/  HMMA.16816.F32 R32, R112.reuse, R130, R32 ;  /* 0x000000827020723c */ /* 0x040fe20000001820 */
[----:B------:R-:W5:Y:S03]  /*d770*/  LDSM.16.MT88.4 R128, [R213+0x2800] ;  /* 0x00280000d580783b */ /* 0x000f660000004200 */
[--C-:B-1----:R-:W-:Y:S01]  /*d780*/  FFMA.FTZ R106, R146, c[0x0][0x2d0], -R111.reuse ;  /* 0x0000b400926a7a23 */ /* 0x102fe2000001086f */
[----:B----4-:R-:W-:Y:S03]  /*d790*/  F2FP.PACK_AB R108, R206, R205 ;  /* 0x000000cdce6c723e */ /* 0x010fe600000000ff */
[-C--:B---3--:R-:W-:Y:S01]  /*d7a0*/  HMMA.16816.F32 R36, R112, R120.reuse, R36 ;  /* 0x000000787024723c */ /* 0x088fe20000001824 */
[----:B------:R1:W-:Y:S07]  /*d7b0*/  MUFU.EX2 R202, R106 ;  /* 0x0000006a00ca7308 */ /* 0x0003ee0000000800 */
[C---:B------:R-:W-:Y:S08]  /*d7c0*/  HMMA.16816.F32 R40, R116.reuse, R120, R40 ;  /* 0x000000787428723c */ /* 0x040ff00000001828 */
[-C--:B------:R-:W-:Y:S08]  /*d7d0*/  HMMA.16816.F32 R44, R116, R122.reuse, R44 ;  /* 0x0000007a742c723c */ /* 0x080ff0000000182c */
[C---:B------:R-:W-:Y:S01]  /*d7e0*/  HMMA.16816.F32 R48, R112.reuse, R122, R48 ;  /* 0x0000007a7030723c */ /* 0x040fe20000001830 */
[----:B------:R-:W3:Y:S03]  /*d7f0*/  LDSM.16.MT88.4 R120, [R214+0x2800] ;  /* 0x00280000d678783b */ /* 0x000ee60000004200 */
[--C-:B-1----:R-:W-:Y:S01]  /*d800*/  FFMA.FTZ R106, R145, c[0x0][0x2d0], -R111.reuse ;  /* 0x0000b400916a7a23 */ /* 0x102fe2000001086f */
[----:B------:R-:W-:Y:S03]  /*d810*/  MOV R145, R138 ;  /* 0x0000008a00917202 */ /* 0x000fe60000000f00 */
[-C--:B--2---:R-:W-:Y:S01]  /*d820*/  HMMA.16816.F32 R52, R112, R124.reuse, R52 ;  /* 0x0000007c7034723c */ /* 0x084fe20000001834 */
[----:B------:R1:W-:Y:S07]  /*d830*/  MUFU.EX2 R203, R106 ;  /* 0x0000006a00cb7308 */ /* 0x0003ee0000000800 */
[C---:B------:R-:W-:Y:S08]  /*d840*/  HMMA.16816.F32 R56, R116.reuse, R124, R56 ;  /* 0x0000007c7438723c */ /* 0x040ff00000001838 */
[-C--:B------:R-:W-:Y:S08]  /*d850*/  HMMA.16816.F32 R60, R116, R126.reuse, R60 ;  /* 0x0000007e743c723c */ /* 0x080ff0000000183c */
[C---:B------:R-:W-:Y:S01]  /*d860*/  HMMA.16816.F32 R64, R112.reuse, R126, R64 ;  /* 0x0000007e7040723c */ /* 0x040fe20000001840 */
[----:B------:R-:W2:Y:S03]  /*d870*/  LDSM.16.MT88.4 R124, [R213+0xc00] ;  /* 0x000c0000d57c783b */ /* 0x000ea60000004200 */
[----:B-1----:R-:W-:Y:S04]  /*d880*/  FFMA.FTZ R106, R144, c[0x0][0x2d0], -R110 ;  /* 0x0000b400906a7a23 */ /* 0x002fe8000001086e */
[-C--:B-----5:R-:W-:Y:S01]  /*d890*/  HMMA.16816.F32 R68, R112, R128.reuse, R68 ;  /* 0x000000807044723c */ /* 0x0a0fe20000001844 */
[----:B------:R1:W-:Y:S01]  /*d8a0*/  MUFU.EX2 R201, R106 ;  /* 0x0000006a00c97308 */ /* 0x0003e20000000800 */
[----:B------:R-:W4:Y:S04]  /*d8b0*/  LDL.LU R110, [R1+0x20] ;  /* 0x00002000016e7983 */ /* 0x000f280000300800 */
[----:B------:R-:W5:Y:S02]  /*d8c0*/  LDL.LU R144, [R1+0x24] ;  /* 0x0000240001907983 */ /* 0x000f640000300800 */
[C---:B------:R-:W-:Y:S08]  /*d8d0*/  HMMA.16816.F32 R72, R116.reuse, R128, R72 ;  /* 0x000000807448723c */ /* 0x040ff00000001848 */
[-C--:B------:R-:W-:Y:S08]  /*d8e0*/  HMMA.16816.F32 R76, R116, R130.reuse, R76 ;  /* 0x00000082744c723c */ /* 0x080ff0000000184c */
[C---:B------:R-:W-:Y:S04]  /*d8f0*/  HMMA.16816.F32 R80, R112.reuse, R130, R80 ;  /* 0x000000827050723c */ /* 0x040fe80000001850 */
[--C-:B-1----:R-:W-:Y:S04]  /*d900*/  FFMA.FTZ R106, R143, c[0x0][0x2d0], -R111.reuse ;  /* 0x0000b4008f6a7a23 */ /* 0x102fe8000001086f */
[-C--:B---3--:R-:W-:Y:S01]  /*d910*/  HMMA.16816.F32 R84, R112, R120.reuse, R84 ;  /* 0x000000787054723c */ /* 0x088fe20000001854 */
[----:B------:R1:W-:Y:S07]  /*d920*/  MUFU.EX2 R199, R106 ;  /* 0x0000006a00c77308 */ /* 0x0003ee0000000800 */
[C---:B------:R-:W-:Y:S08]  /*d930*/  HMMA.16816.F32 R88, R116.reuse, R120, R88 ;  /* 0x000000787458723c */ /* 0x040ff00000001858 */
[-C--:B------:R-:W-:Y:S08]  /*d940*/  HMMA.16816.F32 R92, R116, R122.reuse, R92 ;  /* 0x0000007a745c723c */ /* 0x080ff0000000185c */
[----:B------:R-:W-:Y:S04]  /*d950*/  HMMA.16816.F32 R96, R112, R122, R96 ;  /* 0x0000007a7060723c */ /* 0x000fe80000001860 */
[----:B-1----:R-:W-:Y:S04]  /*d960*/  FFMA.FTZ R106, R142, c[0x0][0x2d0], -R111 ;  /* 0x0000b4008e6a7a23 */ /* 0x002fe8000001086f */
[----:B------:R1:W3:Y:S04]  /*d970*/  MUFU.EX2 R198, R106 ;  /* 0x0000006a00c67308 */ /* 0x0002e80000000800 */
[----:B-1----:R-:W-:Y:S01]  /*d980*/  FFMA.FTZ R106, R141, c[0x0][0x2d0], -R176 ;  /* 0x0000b4008d6a7a23 */ /* 0x002fe200000108b0 */
[----:B---3--:R-:W-:Y:S01]  /*d990*/  F2FP.PACK_AB R111, R198, R199 ;  /* 0x000000c7c66f723e */ /* 0x008fe200000000ff */
[----:B------:R-:W1:Y:S04]  /*d9a0*/  LDSM.16.MT88.4 R140, [R214+0xc00] ;  /* 0x000c0000d68c783b */ /* 0x000e680000004200 */
[----:B------:R3:W1:Y:S02]  /*d9b0*/  MUFU.EX2 R194, R106 ;  /* 0x0000006a00c27308 */ /* 0x0006640000000800 */
[--C-:B---3--:R-:W-:Y:S08]  /*d9c0*/  FFMA.FTZ R106, R184, c[0x0][0x2d0], -R2.reuse ;  /* 0x0000b400b86a7a23 */ /* 0x108ff00000010802 */
[----:B------:R3:W-:Y:S02]  /*d9d0*/  MUFU.EX2 R184, R106 ;  /* 0x0000006a00b87308 */ /* 0x0007e40000000800 */
[--C-:B---3--:R-:W-:Y:S02]  /*d9e0*/  FFMA.FTZ R106, R185, c[0x0][0x2d0], -R2.reuse ;  /* 0x0000b400b96a7a23 */ /* 0x108fe40000010802 */
[----:B------:R-:W-:Y:S01]  /*d9f0*/  FFMA.FTZ R2, R109, c[0x0][0x2d0], -R2 ;  /* 0x0000b4006d027a23 */ /* 0x000fe20000010802 */
[----:B------:R-:W-:Y:S05]  /*da00*/  F2FP.PACK_AB R109, R203, R202 ;  /* 0x000000cacb6d723e */ /* 0x000fea00000000ff */
[----:B------:R3:W-:Y:S02]  /*da10*/  MUFU.EX2 R185, R106 ;  /* 0x0000006a00b97308 */ /* 0x0007e40000000800 */
[--C-:B---3--:R-:W-:Y:S02]  /*da20*/  FFMA.FTZ R106, R139, c[0x0][0x2d0], -R176.reuse ;  /* 0x0000b4008b6a7a23 */ /* 0x108fe400000108b0 */
[----:B------:R-:W3:Y:S06]  /*da30*/  LDL.LU R139, [R1+0x28] ;  /* 0x00002800018b7983 */ /* 0x000eec0000300800 */
[----:B------:R1:W-:Y:S01]  /*da40*/  MUFU.EX2 R191, R106 ;  /* 0x0000006a00bf7308 */ /* 0x0003e20000000800 */
[----:B------:R-:W3:Y:S01]  /*da50*/  LDL.LU R138, [R1+0x2c] ;  /* 0x00002c00018a7983 */ /* 0x000ee20000300800 */
[----:B-1----:R-:W-:Y:S01]  /*da60*/  FFMA.FTZ R106, R137, c[0x0][0x2d0], -R176 ;  /* 0x0000b400896a7a23 */ /* 0x002fe200000108b0 */
[----:B------:R-:W-:Y:S02]  /*da70*/  MOV R137, R190 ;  /* 0x000000be00897202 */ /* 0x000fe40000000f00 */
[----:B------:R-:W-:Y:S05]  /*da80*/  F2FP.PACK_AB R176, R195, R194 ;  /* 0x000000c2c3b0723e */ /* 0x000fea00000000ff */
[----:B------:R-:W1:Y:S10]  /*da90*/  MUFU.EX2 R190, R106 ;  /* 0x0000006a00be7308 */ /* 0x000e740000000800 */
[----:B------:R1:W1:Y:S01]  /*daa0*/  MUFU.EX2 R106, R2 ;  /* 0x00000002006a7308 */ /* 0x0002620000000800 */
[----:B----4-:R-:W-:Y:S01]  /*dab0*/  FFMA.FTZ R100, R100, R110, R180 ;  /* 0x0000006e64647223 */ /* 0x010fe200000100b4 */
[----:B------:R-:W-:Y:S01]  /*dac0*/  F2FP.PACK_AB R110, R200, R201 ;  /* 0x000000c9c86e723e */ /* 0x000fe200000000ff */
[----:B------:R-:W4:Y:S01]  /*dad0*/  LDSM.16.MT88.4 R180, [R213+0x2c00] ;  /* 0x002c0000d5b4783b */ /* 0x000f220000004200 */
[----:B-----5:R-:W-:Y:S05]  /*dae0*/  FFMA.FTZ R101, R101, R144, R145 ;  /* 0x0000009065657223 */ /* 0x020fea0000010091 */
[-C--:B--2---:R-:W-:Y:S02]  /*daf0*/  HMMA.16816.F32 R112, R108, R124.reuse, R4 ;  /* 0x0000007c6c70723c */ /* 0x084fe40000001804 */
[----:B------:R-:W2:Y:S03]  /*db00*/  LDSM.16.MT88.4 R4, [R214+0x2c00] ;  /* 0x002c0000d604783b */ /* 0x000ea60000004200 */
[----:B---3--:R-:W-:Y:S01]  /*db10*/  FFMA.FTZ R3, R3, R139, R178 ;  /* 0x0000008b03037223 */ /* 0x008fe200000100b2 */
[----:B-1----:R-:W-:Y:S01]  /*db20*/  F2FP.PACK_AB R178, R190, R191 ;  /* 0x000000bfbeb2723e */ /* 0x002fe200000000ff */
[----:B------:R-:W-:Y:S01]  /*db30*/  FFMA.FTZ R2, R0, R138, R177 ;  /* 0x0000008a00027223 */ /* 0x000fe200000100b1 */
[----:B------:R-:W-:Y:S04]  /*db40*/  F2FP.PACK_AB R177, R185, R184 ;  /* 0x000000b8b9b1723e */ /* 0x000fe800000000ff */
[----:B------:R-:W-:Y:S01]  /*db50*/  MOV R0, R179 ;  /* 0x000000b300007202 */ /* 0x000fe20000000f00 */
[----:B------:R-:W-:Y:S01]  /*db60*/  FADD.FTZ R2, R207, R2 ;  /* 0x00000002cf027221 */ /* 0x000fe20000010000 */
[----:B------:R-:W-:Y:S03]  /*db70*/  F2FP.PACK_AB R179, R106, R107 ;  /* 0x0000006b6ab3723e */ /* 0x000fe600000000ff */
[----:B------:R-:W-:Y:S02]  /*db80*/  FADD.FTZ R2, R208, R2 ;  /* 0x00000002d0027221 */ /* 0x000fe40000010000 */
[----:B------:R-:W-:Y:S02]  /*db90*/  FADD.FTZ R0, R0, R100 ;  /* 0x0000006400007221 */ /* 0x000fe40000010000 */
[C---:B------:R-:W-:Y:S07]  /*dba0*/  HMMA.16816.F32 R116, R176.reuse, R124, R8 ;  /* 0x0000007cb074723c */ /* 0x040fee0000001808 */
[----:B------:R-:W-:Y:S01]  /*dbb0*/  MOV R9, R135 ;  /* 0x0000008700097202 */ /* 0x000fe20000000f00 */
[-C--:B------:R-:W-:Y:S04]  /*dbc0*/  HMMA.16816.F32 R120, R176, R126.reuse, R12 ;  /* 0x0000007eb078723c */ /* 0x080fe8000000180c */
[----:B------:R-:W-:Y:S02]  /*dbd0*/  MOV R10, R134 ;  /* 0x00000086000a7202 */ /* 0x000fe40000000f00 */
[----:B------:R-:W-:Y:S02]  /*dbe0*/  MOV R8, R136 ;  /* 0x0000008800087202 */ /* 0x000fe40000000f00 */
[C---:B------:R-:W-:Y:S04]  /*dbf0*/  HMMA.16816.F32 R124, R108.reuse, R126, R16 ;  /* 0x0000007e6c7c723c */ /* 0x040fe80000001810 */
[----:B------:R-:W-:Y:S02]  /*dc00*/  MOV R14, R133 ;  /* 0x00000085000e7202 */ /* 0x000fe40000000f00 */
[----:B------:R-:W-:Y:S02]  /*dc10*/  MOV R15, R132 ;  /* 0x00000084000f7202 */ /* 0x000fe40000000f00 */
[-C--:B------:R-:W-:Y:S04]  /*dc20*/  HMMA.16816.F32 R128, R108, R140.reuse, R20 ;  /* 0x0000008c6c80723c */ /* 0x080fe80000001814 */
[----:B------:R-:W-:Y:S01]  /*dc30*/  FADD.FTZ R3, R14, R3 ;  /* 0x000000030e037221 */ /* 0x000fe20000010000 */
[----:B------:R-:W-:Y:S01]  /*dc40*/  MOV R11, R137 ;  /* 0x00000089000b7202 */ /* 0x000fe20000000f00 */
        /* <DEDUP_REMOVED lines=50> */
[-C--:B--2---:R-:W-:Y:S04]  /*df70*/  HMMA.16816.F32 R84, R108, R4.reuse, R84 ;  /* 0x000000046c54723c */ /* 0x084fe80000001854 */
[----:B------:R-:W-:Y:S04]  /*df80*/  FADD.FTZ R8, R205, R8 ;  /* 0x00000008cd087221 */ /* 0x000fe80000010000 */
[C---:B------:R-:W-:Y:S07]  /*df90*/  HMMA.16816.F32 R88, R176.reuse, R4, R88 ;  /* 0x00000004b058723c */ /* 0x040fee0000001858 */
[----:B------:R-:W-:Y:S01]  /*dfa0*/  FADD.FTZ R5, R210, R3 ;  /* 0x00000003d2057221 */ /* 0x000fe20000010000 */
[-C--:B------:R-:W-:Y:S04]  /*dfb0*/  HMMA.16816.F32 R92, R176, R6.reuse, R92 ;  /* 0x00000006b05c723c */ /* 0x080fe8000000185c */
        /* <DEDUP_REMOVED lines=16> */
[----:B------:R-:W-:Y:S01]  /*e0c0*/  STL [R1+0x20], R4 ;  /* 0x0000200401007387 */ /* 0x000fe20000100800 */
[----:B------:R-:W-:Y:S02]  /*e0d0*/  FADD.FTZ R2, R190, R2 ;  /* 0x00000002be027221 */ /* 0x000fe40000010000 */
[----:B------:R-:W-:Y:S02]  /*e0e0*/  FADD.FTZ R3, R198, R3 ;  /* 0x00000003c6037221 */ /* 0x000fe40000010000 */
[----:B------:R-:W-:Y:S01]  /*e0f0*/  FADD.FTZ R0, R107, R6 ;  /* 0x000000066b007221 */ /* 0x000fe20000010000 */
[----:B------:R-:W-:Y:S02]  /*e100*/  MOV R107, R102 ;  /* 0x00000066006b7202 */ /* 0x000fe40000000f00 */
[----:B------:R1:W-:Y:S01]  /*e110*/  STL [R1+0x24], R3 ;  /* 0x0000240301007387 */ /* 0x0003e20000100800 */
[----:B------:R-:W-:Y:S01]  /*e120*/  FADD.FTZ R0, R106, R0 ;  /* 0x000000006a007221 */ /* 0x000fe20000010000 */
[----:B------:R-:W-:Y:S02]  /*e130*/  MOV R106, R103 ;  /* 0x00000067006a7202 */ /* 0x000fe40000000f00 */
[----:B------:R2:W-:Y:S04]  /*e140*/  STL [R1+0x28], R2 ;  /* 0x0000280201007387 */ /* 0x0005e80000100800 */
[----:B------:R3:W-:Y:S01]  /*e150*/  STL [R1+0x2c], R0 ;  /* 0x00002c0001007387 */ /* 0x0007e20000100800 */
[----:B-1----:R-:W-:Y:S02]  /*e160*/  MOV R3, R104 ;  /* 0x0000006800037202 */ /* 0x002fe40000000f00 */
[----:B--2---:R-:W-:Y:S01]  /*e170*/  MOV R2, R105 ;  /* 0x0000006900027202 */ /* 0x004fe20000000f00 */
[----:B------:R-:W-:-:S05]  /*e180*/  @P0 BRA `(.L_x_1013) ;  /* 0xffffc3a000000947 */ /* 0x000fca000383ffff */
.L_x_1012:
[----:B------:R-:W-:Y:S02]  /*e190*/  MOV R10, 0x1f ;  /* 0x0000001f000a7802 */ /* 0x000fe40000000f00 */
[----:B------:R-:W-:Y:S01]  /*e1a0*/  MOV R9, 0xffffffff ;  /* 0xffffffff00097802 */ /* 0x000fe20000000f00 */
[----:B------:R-:W-:Y:S05]  /*e1b0*/  BRA.DIV ~URZ, `(.L_x_1014) ;  /* 0x000028a27f007947 */ /* 0x000fea000b800000 */
[----:B---3--:R-:W2:Y:S04]  /*e1c0*/  LDL R0, [R1+0x20] ;  /* 0x0000200001007983 */ /* 0x008ea80000100800 */
[----:B--2---:R1:W2:Y:S02]  /*e1d0*/  SHFL.BFLY PT, R5, R0, 0x2, 0x1f ;  /* 0x0c401f0000057f89 */ /* 0x0042a400000e0000 */
.L_x_1038:
[----:B-1----:R-:W3:Y:S02]  /*e1e0*/  LDL.LU R0, [R1+0x20] ;  /* 0x0000200001007983 */ /* 0x002ee40000300800 */
[----:B--23--:R-:W-:Y:S01]  /*e1f0*/  FADD.FTZ R5, R5, R0 ;  /* 0x0000000005057221 */ /* 0x00cfe20000010000 */
[----:B------:R-:W-:Y:S05]  /*e200*/  BRA.DIV ~URZ, `(.L_x_1015) ;  /* 0x000028b27f007947 */ /* 0x000fea000b800000 */
[----:B------:R-:W2:Y:S04]  /*e210*/  LDL.LU R2, [R1+0x24] ;  /* 0x0000240001027983 */ /* 0x000ea80000300800 */
        /* <DEDUP_REMOVED lines=15> */
.L_x_1039:
        /* <DEDUP_REMOVED lines=13> */
[----:B------:R-:W2:Y:S08]  /*e3e0*/  @P3 MUFU.LG2 R5, R5 ;  /* 0x0000000500053308 */ /* 0x000eb00000000c00 */
[----:B------:R-:W3:Y:S01]  /*e3f0*/  @P2 MUFU.RCP R3, R4 ;  /* 0x0000000400032308 */ /* 0x000ee20000001000 */
        /* <DEDUP_REMOVED lines=9> */
[----:B------:R-:W4:Y:S01]  /*e490*/  @P2 MUFU.LG2 R4, R4 ;  /* 0x0000000400042308 */ /* 0x000f220000000c00 */
[C---:B------:R-:W-:Y:S02]  /*e4a0*/  FMUL.FTZ R144, R0.reuse, R144 ;  /* 0x0000009000907220 */ /* 0x040fe40000410000 */
[C---:B------:R-:W-:Y:S02]  /*e4b0*/  FMUL.FTZ R145, R0.reuse, R145 ;  /* 0x0000009100917220 */ /* 0x040fe40000410000 */
[C---:B------:R-:W-:Y:S02]  /*e4c0*/  FMUL.FTZ R156, R0.reuse, R156 ;  /* 0x0000009c009c7220 */ /* 0x040fe40000410000 */
[C---:B------:R-:W-:Y:S01]  /*e4d0*/  FMUL.FTZ R157, R0.reuse, R157 ;  /* 0x0000009d009d7220 */ /* 0x040fe20000410000 */
[----:B------:R-:W5:Y:S01]  /*e4e0*/  @P1 MUFU.LG2 R7, R7 ;  /* 0x0000000700071308 */ /* 0x000f620000000c00 */
        /* <DEDUP_REMOVED lines=13> */
[----:B--2---:R-:W-:-:S02]  /*e5c0*/  @P3 FMUL.FTZ R9, R5, 0.69314718246459960938 ;  /* 0x3f31721805093820 */ /* 0x004fc40000410000 */
[C---:B---3--:R-:W-:Y:S02]  /*e5d0*/  FMUL.FTZ R114, R3.reuse, R114 ;  /* 0x0000007203727220 */ /* 0x048fe40000410000 */
[----:B------:R-:W-:Y:S01]  /*e5e0*/  @P3 FMUL.FTZ R5, R0, c[0x0][0x2d0] ;  /* 0x0000b40000053a20 */ /* 0x000fe20000410000 */
[----:B------:R-:W-:Y:S01]  /*e5f0*/  MOV R0, RZ ;  /* 0x000000ff00007202 */ /* 0x000fe20000000f00 */
[C---:B------:R-:W-:Y:S02]  /*e600*/  FMUL.FTZ R115, R3.reuse, R115 ;  /* 0x0000007303737220 */ /* 0x040fe40000410000 */
[C---:B------:R-:W-:Y:S02]  /*e610*/  FMUL.FTZ R126, R3.reuse, R126 ;  /* 0x0000007e037e7220 */ /* 0x040fe40000410000 */
[C---:B------:R-:W-:Y:S01]  /*e620*/  FMUL.FTZ R127, R3.reuse, R127 ;  /* 0x0000007f037f7220 */ /* 0x040fe20000410000 */
[----:B------:R-:W2:Y:S01]  /*e630*/  @P0 MUFU.RCP R0, R6 ;  /* 0x0000000600000308 */ /* 0x000ea20000001000 */
        /* <DEDUP_REMOVED lines=20> */
[----:B------:R-:W-:Y:S01]  /*e780*/  @P2 MOV R3, 0x3f317218 ;  /* 0x3f31721800032802 */ /* 0x000fe20000000f00 */
[C---:B-1----:R-:W-:Y:S02]  /*e790*/  FMUL.FTZ R116, R2.reuse, R116 ;  /* 0x0000007402747220 */ /* 0x042fe40000410000 */
        /* <DEDUP_REMOVED lines=23> */
[----:B------:R-:W1:Y:S01]  /*e910*/  @P0 MUFU.LG2 R2, R6 ;  /* 0x0000000600020308 */ /* 0x000e620000000c00 */
[----:B----4-:R-:W-:Y:S02]  /*e920*/  @P2 FMUL.FTZ R8, R4, 0.69314718246459960938 ;  /* 0x3f31721804082820 */ /* 0x010fe40000410000 */
[----:B------:R-:W-:Y:S02]  /*e930*/  @P2 FMUL.FTZ R4, R3, c[0x0][0x2d0] ;  /* 0x0000b40003042a20 */ /* 0x000fe40000410000 */
[----:B-----5:R-:W-:Y:S02]  /*e940*/  @P1 FMUL.FTZ R7, R7, 0.69314718246459960938 ;  /* 0x3f31721807071820 */ /* 0x020fe40000410000 */
[----:B------:R-:W-:Y:S02]  /*e950*/  @P1 FMUL.FTZ R3, R10, c[0x0][0x2d0] ;  /* 0x0000b4000a031a20 */ /* 0x000fe40000410000 */
[----:B------:R-:W-:Y:S01]  /*e960*/  @P2 FFMA.FTZ R20, R4, R104, R8 ;  /* 0x0000006804142223 */ /* 0x000fe20000010008 */
[----:B------:R-:W-:Y:S01]  /*e970*/  MOV R4, 0x1 ;  /* 0x0000000100047802 */ /* 0x000fe20000000f00 */
[----:B------:R-:W-:Y:S01]  /*e980*/  @P1 FFMA.FTZ R21, R3, R103, R7 ;  /* 0x0000006703151223 */ /* 0x000fe20000010007 */
[----:B------:R-:W-:Y:S01]  /*e990*/  @P0 MOV R3, 0x3f317218 ;  /* 0x3f31721800030802 */ /* 0x000fe20000000f00 */
[----:B--2---:R-:W-:-:S02]  /*e9a0*/  FMUL.FTZ R118, R0, R118 ;  /* 0x0000007600767220 */ /* 0x004fc40000410000 */
[----:B------:R-:W-:Y:S02]  /*e9b0*/  FMUL.FTZ R119, R0, R119 ;  /* 0x0000007700777220 */ /* 0x000fe40000410000 */
[----:B-1----:R-:W-:Y:S02]  /*e9c0*/  @P0 FMUL.FTZ R2, R2, 0.69314718246459960938 ;  /* 0x3f31721802020820 */ /* 0x002fe40000410000 */
[----:B------:R-:W-:Y:S02]  /*e9d0*/  @P0 FMUL.FTZ R3, R3, c[0x0][0x2d0] ;  /* 0x0000b40003030a20 */ /* 0x000fe40000410000 */
        /* <DEDUP_REMOVED lines=25> */
.L_x_995:
[----:B--2---:R2:W5:Y:S01]  /*eb70*/  LDL R7, [R1+0x58] ;  /* 0x0000580001077983 */ /* 0x0045620000100800 */
[----:B------:R-:W-:Y:S03]  /*eb80*/  BSSY B0, `(.L_x_1016) ;  /* 0x0000012000007945 */ /* 0x000fe60003800000 */
[----:B------:R-:W3:Y:S02]  /*eb90*/  S2R R6, SR_TID.X ;  /* 0x0000000000067919 */ /* 0x000ee40000002100 */
[----:B---3--:R-:W-:-:S13]  /*eba0*/  LOP3.LUT P0, RZ, R6, 0x7f, RZ, 0xc0, !PT ;  /* 0x0000007f06ff7812 */ /* 0x008fda000780c0ff */
[----:B------:R-:W-:Y:S05]  /*ebb0*/  @P0 BRA `(.L_x_1017) ;  /* 0x000000e000000947 */ /* 0x000fea0003800000 */
[----:B--2---:R-:W2:Y:S01]  /*ebc0*/  S2R R4, SR_LANEID ;  /* 0x0000000000047919 */ /* 0x004ea20000000000 */
[----:B------:R-:W-:Y:S01]  /*ebd0*/  VOTEU.ANY UR4, UPT, PT ;  /* 0x0000000000047886 */ /* 0x000fe200038e0100 */
[----:B------:R-:W-:Y:S01]  /*ebe0*/  IMAD.MOV.U32 R5, RZ, RZ, c[0x0][0x584] ;  /* 0x00016100ff057624 */ /* 0x000fe200078e00ff */
[----:B------:R-:W2:Y:S08]  /*ebf0*/  FLO.U32 R3, UR4 ;  /* 0x0000000400037d00 */ /* 0x000eb000080e0000 */
[----:B------:R-:W3:Y:S01]  /*ec00*/  POPC R2, UR4 ;  /* 0x0000000400027d09 */ /* 0x000ee20008000000 */
[----:B--2---:R-:W-:Y:S01]  /*ec10*/  ISETP.EQ.U32.AND P0, PT, R3, R4, PT ;  /* 0x000000040300720c */ /* 0x004fe20003f02070 */
[----:B------:R-:W-:-:S12]  /*ec20*/  IMAD.MOV.U32 R4, RZ, RZ, c[0x0][0x580] ;  /* 0x00016000ff047624 */ /* 0x000fd800078e00ff */
[----:B---3--:R2:W3:Y:S04]  /*ec30*/  @P0 ATOMG.E.ADD.STRONG.GPU PT, R2, [R4.64], R2 ;  /* 0x00000002040209a8 */ /* 0x0084e800081ee1c6 */
[----:B--2---:R-:W2:Y:S04]  /*ec40*/  S2R R4, SR_LTMASK ;  /* 0x0000000000047919 */ /* 0x004ea80000003900 */
[----:B---3--:R2:W3:Y:S02]  /*ec50*/  SHFL.IDX PT, R3, R2, R3, 0x1f ;  /* 0x00001f0302037589 */ /* 0x0084e400000e0000 */
[----:B--2---:R-:W-:-:S06]  /*ec60*/  LOP3.LUT R2, R4, UR4, RZ, 0xc0, !PT ;  /* 0x0000000404027c12 */ /* 0x004fcc000f8ec0ff */
[----:B------:R-:W3:Y:S02]  /*ec70*/  POPC R2, R2 ;  /* 0x0000000200027309 */ /* 0x000ee40000000000 */
[----:B---3-5:R-:W-:-:S05]  /*ec80*/  IADD3 R7, R3, c[0x0][0xc], R2 ;  /* 0x0000030003077a10 */ /* 0x028fca0007ffe002 */
[----:B------:R2:W-:Y:S02]  /*ec90*/  STL [R1+0x58], R7 ;  /* 0x0000580701007387 */ /* 0x0005e40000100800 */
.L_x_1017:
[----:B--2---:R-:W-:Y:S05]  /*eca0*/  BSYNC B0 ;  /* 0x0000000000007941 */ /* 0x004fea0003800000 */
.L_x_1016:
[----:B------:R-:W-:Y:S01]  /*ecb0*/  PRMT R0, R0, 0x9910, RZ ;  /* 0x0000991000007816 */ /* 0x000fe200000000ff */
[----:B------:R-:W-:Y:S01]  /*ecc0*/  BSSY B1, `(.L_x_1018) ;  /* 0x000018d000017945 */ /* 0x000fe20003800000 */
[----:B-----5:R-:W-:Y:S02]  /*ecd0*/  IMAD.MOV.U32 R36, RZ, RZ, R7 ;  /* 0x000000ffff247224 */ /* 0x020fe400078e0007 */
[----:B------:R-:W-:-:S13]  /*ece0*/  ISETP.NE.AND P0, PT, R0, RZ, PT ;  /* 0x000000ff0000720c */ /* 0x000fda0003f05270 */
[----:B------:R-:W-:Y:S05]  /*ecf0*/  @!P0 BRA `(.L_x_1019) ;  /* 0x000015d000008947 */ /* 0x000fea0003800000 */
[----:B------:R-:W-:Y:S01]  /*ed00*/  WARPSYNC 0xffffffff ;  /* 0xffffffff00007948 */ /* 0x000fe20003800000 */
[----:B------:R-:W-:Y:S06]  /*ed10*/  BAR.SYNC.DEFER_BLOCKING 0x1, 0x80 ;  /* 0x0042000000007b1d */ /* 0x000fec0000010000 */
[----:B------:R-:W-:Y:S05]  /*ed20*/  BRA.CONV ~URZ, `(.L_x_1020) ;  /* 0x000000737f007947 */ /* 0x000fea000b800000 */
[----:B------:R-:W-:Y:S01]  /*ed30*/  SHF.R.S32.HI R7, RZ, 0x1f, R6 ;  /* 0x0000001fff077819 */ /* 0x000fe20000011406 */
[----:B------:R-:W-:Y:S01]  /*ed40*/  IMAD.MOV.U32 R3, RZ, RZ, 0x1f ;  /* 0x0000001fff037424 */ /* 0x000fe200078e00ff */
[----:B------:R-:W-:Y:S02]  /*ed50*/  MOV R2, 0xeda0 ;  /* 0x0000eda000027802 */ /* 0x000fe40000000f00 */
[----:B------:R-:W-:Y:S01]  /*ed60*/  LEA.HI R7, R7, R6, RZ, 0x7 ;  /* 0x0000000607077211 */ /* 0x000fe200078f38ff */
[----:B------:R-:W-:-:S03]  /*ed70*/  IMAD.MOV.U32 R6, RZ, RZ, RZ ;  /* 0x000000ffff067224 */ /* 0x000fc600078e00ff */
[----:B------:R-:W-:Y:S02]  /*ed80*/  SHF.R.S32.HI R7, RZ, 0x7, R7 ;  /* 0x00000007ff077819 */ /* 0x000fe40000011407 */
[----:B-1----:R-:W-:Y:S05]  /*ed90*/  CALL.REL.NOINC `($__internal_17_$__cuda_sm70_shflsync_idx_p) ;  /* 0x0000203000007944 */ /* 0x002fea0003c00000 */
.L_x_1020:
[----:B------:R-:W2:Y:S04]  /*eda0*/  LDL R8, [R1+0x64] ;  /* 0x0000640001087983 */ /* 0x000ea80000100800 */
[----:B------:R-:W3:Y:S04]  /*edb0*/  LDL.LU R5, [R1+0x40] ;  /* 0x0000400001057983 */ /* 0x000ee80000300800 */
[----:B-1----:R-:W4:Y:S04]  /*edc0*/  LDL.LU R11, [R1+0x44] ;  /* 0x00004400010b7983 */ /* 0x002f280000300800 */
[----:B------:R-:W5:Y:S04]  /*edd0*/  LDL.LU R17, [R1+0x50] ;  /* 0x0000500001117983 */ /* 0x000f680000300800 */
[----:B------:R-:W2:Y:S01]  /*ede0*/  LDL.LU R16, [R1+0x54] ;  /* 0x0000540001107983 */ /* 0x000ea20000300800 */
[----:B------:R-:W-:-:S03]  /*edf0*/  IMAD.MOV.U32 R3, RZ, RZ, 0x1 ;  /* 0x00000001ff037424 */ /* 0x000fc600078e00ff */
[----:B------:R-:W5:Y:S02]  /*ee00*/  LDL R15, [R1+0x6c] ;  /* 0x00006c00010f7983 */ /* 0x000f640000100800 */
[----:B------:R-:W-:Y:S02]  /*ee10*/  ISETP.NE.AND P1, PT, R3, c[0x0][0x4e8], PT ;  /* 0x00013a0003007a0c */ /* 0x000fe40003f25270 */
[----:B------:R-:W5:Y:S01]  /*ee20*/  LDL R37, [R1+0x3c] ;  /* 0x00003c0001257983 */ /* 0x000f620000100800 */
[----:B------:R-:W-:Y:S02]  /*ee30*/  ULDC UR5, c[0x0][0x4e8] ;  /* 0x00013a0000057ab9 */ /* 0x000fe40000000800 */
[----:B------:R-:W-:Y:S02]  /*ee40*/  ULDC UR4, c[0x0][0x388] ;  /* 0x0000e20000047ab9 */ /* 0x000fe40000000800 */
[----:B------:R-:W-:Y:S01]  /*ee50*/  UIMAD UR4, UR5, UR4, URZ ;  /* 0x00000004050472a4 */ /* 0x000fe2000f8e023f */
[----:B------:R-:W-:Y:S01]  /*ee60*/  BSSY B0, `(.L_x_1021) ;  /* 0x00000a7000007945 */ /* 0x000fe20003800000 */
[----:B---3--:R-:W-:Y:S01]  /*ee70*/  SHF.R.S32.HI R0, RZ, 0x1f, R5 ;  /* 0x0000001fff007819 */ /* 0x008fe20000011405 */
[----:B------:R-:W-:-:S04]  /*ee80*/  IMAD.WIDE.U32 R6, R5, c[0x0][0x4d0], RZ ;  /* 0x0001340005067a25 */ /* 0x000fc800078e00ff */
[C---:B------:R-:W-:Y:S02]  /*ee90*/  IMAD R2, R0.reuse, c[0x0][0x4d0], RZ ;  /* 0x0001340000027a24 */ /* 0x040fe400078e02ff */
[----:B------:R-:W-:Y:S02]  /*eea0*/  IMAD R4, R0, c[0x0][0x438], RZ ;  /* 0x00010e0000047a24 */ /* 0x000fe400078e02ff */
[----:B------:R-:W-:Y:S01]  /*eeb0*/  IMAD R3, R5, c[0x0][0x4d4], R2 ;  /* 0x0001350005037a24 */ /* 0x000fe200078e0202 */
[----:B----4-:R-:W-:Y:S01]  /*eec0*/  SHF.R.S32.HI R2, RZ, 0x1f, R11 ;  /* 0x0000001fff027819 */ /* 0x010fe2000001140b */
[----:B--2---:R-:W-:Y:S02]  /*eed0*/  IMAD.IADD R0, R8, 0x1, R16 ;  /* 0x0000000108007824 */ /* 0x004fe400078e0210 */
[----:B------:R-:W-:Y:S02]  /*eee0*/  IMAD.IADD R7, R7, 0x1, R3 ;  /* 0x0000000107077824 */ /* 0x000fe400078e0203 */
[----:B------:R-:W-:-:S02]  /*eef0*/  IMAD R9, R2, c[0x0][0x4d8], RZ ;  /* 0x0001360002097a24 */ /* 0x000fc400078e02ff */
[----:B------:R-:W-:-:S04]  /*ef00*/  IMAD.WIDE.U32 R6, R11, c[0x0][0x4d8], R6 ;  /* 0x000136000b067a25 */ /* 0x000fc800078e0006 */
[----:B------:R-:W-:Y:S02]  /*ef10*/  IMAD R9, R11, c[0x0][0x4dc], R9 ;  /* 0x000137000b097a24 */ /* 0x000fe400078e0209 */
[----:B------:R-:W-:Y:S02]  /*ef20*/  IMAD R8, R5, c[0x0][0x43c], R4 ;  /* 0x00010f0005087a24 */ /* 0x000fe400078e0204 */
[----:B------:R-:W-:-:S04]  /*ef30*/  @P1 IMAD.HI.U32 R10, R0, c[0x0][0x4ec], RZ ;  /* 0x00013b00000a1a27 */ /* 0x000fc800078e00ff */
[----:B------:R-:W-:Y:S01]  /*ef40*/  IMAD.IADD R7, R7, 0x1, R9 ;  /* 0x0000000107077824 */ /* 0x000fe200078e0209 */
[----:B-----5:R-:W-:Y:S01]  /*ef50*/  SHF.R.S32.HI R9, RZ, 0x1f, R17 ;  /* 0x0000001fff097819 */ /* 0x020fe20000011411 */
[----:B------:R-:W-:-:S04]  /*ef60*/  IMAD.WIDE.U32 R4, R5, c[0x0][0x438], RZ ;  /* 0x00010e0005047a25 */ /* 0x000fc800078e00ff */
[----:B------:R-:W-:Y:S01]  /*ef70*/  IMAD.MOV.U32 R3, RZ, RZ, R0 ;  /* 0x000000ffff037224 */ /* 0x000fe200078e0000 */
[----:B------:R-:W-:Y:S01]  /*ef80*/  @P1 SHF.R.U32.HI R3, RZ, c[0x0][0x4f0], R10 ;  /* 0x00013c00ff031a19 */ /* 0x000fe2000001160a */
[----:B------:R-:W-:Y:S02]  /*ef90*/  IMAD.IADD R5, R5, 0x1, R8 ;  /* 0x0000000105057824 */ /* 0x000fe400078e0208 */
[----:B------:R-:W-:Y:S02]  /*efa0*/  IMAD R2, R2, c[0x0][0x440], RZ ;  /* 0x0001100002027a24 */ /* 0x000fe400078e02ff */
[----:B------:R-:W-:Y:S02]  /*efb0*/  IMAD R10, R9, c[0x0][0x4e0], RZ ;  /* 0x00013800090a7a24 */ /* 0x000fe400078e02ff */
[C---:B------:R-:W-:Y:S02]  /*efc0*/  IMAD R14, R11.reuse, c[0x0][0x444], R2 ;  /* 0x000111000b0e7a24 */ /* 0x040fe400078e0202 */
[----:B------:R-:W-:-:S04]  /*efd0*/  IMAD.WIDE.U32 R4, R11, c[0x0][0x440], R4 ;  /* 0x000110000b047a25 */ /* 0x000fc800078e0004 */
[----:B------:R-:W-:-:S04]  /*efe0*/  IMAD.WIDE.U32 R6, R17, c[0x0][0x4e0], R6 ;  /* 0x0001380011067a25 */ /* 0x000fc800078e0006 */
[----:B------:R-:W-:Y:S02]  /*eff0*/  IMAD R11, R17, c[0x0][0x4e4], R10 ;  /* 0x00013900110b7a24 */ /* 0x000fe400078e020a */
[----:B------:R-:W-:Y:S01]  /*f000*/  @P1 IMAD.HI.U32 R10, R0, c[0x0][0x4ec], RZ ;  /* 0x00013b00000a1a27 */ /* 0x000fe200078e00ff */
[----:B------:R-:W-:Y:S02]  /*f010*/  SHF.R.S32.HI R12, RZ, 0x1f, R3 ;  /* 0x0000001fff0c7819 */ /* 0x000fe40000011403 */
[----:B------:R-:W-:Y:S01]  /*f020*/  IADD3 R6, P0, R3, R6, RZ ;  /* 0x0000000603067210 */ /* 0x000fe20007f1e0ff */
[----:B------:R-:W-:Y:S01]  /*f030*/  IMAD.MOV.U32 R2, RZ, RZ, R0 ;  /* 0x000000ffff027224 */ /* 0x000fe200078e0000 */
[----:B------:R-:W-:Y:S01]  /*f040*/  @P1 SHF.R.U32.HI R2, RZ, c[0x0][0x4f0], R10 ;  /* 0x00013c00ff021a19 */ /* 0x000fe2000001160a */
[----:B------:R-:W-:Y:S01]  /*f050*/  IMAD.IADD R5, R5, 0x1, R14 ;  /* 0x0000000105057824 */ /* 0x000fe200078e020e */
[----:B------:R-:W-:Y:S01]  /*f060*/  IADD3.X R7, R12, R7, R11, P0, !PT ;  /* 0x000000070c077210 */ /* 0x000fe200007fe40b */
[----:B------:R-:W-:-:S02]  /*f070*/  IMAD.MOV R8, RZ, RZ, -R3 ;  /* 0x000000ffff087224 */ /* 0x000fc400078e0a03 */
[----:B------:R-:W-:Y:S01]  /*f080*/  IMAD.WIDE.U32 R10, R17, c[0x0][0x448], R4 ;  /* 0x00011200110a7a25 */ /* 0x000fe200078e0004 */
[----:B------:R-:W-:-:S03]  /*f090*/  SHF.R.S32.HI R5, RZ, 0x1f, R2 ;  /* 0x0000001fff057819 */ /* 0x000fc60000011402 */
[----:B------:R-:W-:Y:S02]  /*f0a0*/  IMAD.MOV R14, RZ, RZ, -R2 ;  /* 0x000000ffff0e7224 */ /* 0x000fe400078e0a02 */
[--C-:B------:R-:W-:Y:S02]  /*f0b0*/  IMAD R8, R8, c[0x0][0x4e8], R0.reuse ;  /* 0x00013a0008087a24 */ /* 0x100fe400078e0200 */
[----:B------:R-:W-:Y:S02]  /*f0c0*/  IMAD R9, R9, c[0x0][0x448], RZ ;  /* 0x0001120009097a24 */ /* 0x000fe400078e02ff */
[----:B------:R-:W-:Y:S02]  /*f0d0*/  IMAD R14, R14, c[0x0][0x4e8], R0 ;  /* 0x00013a000e0e7a24 */ /* 0x000fe400078e0200 */
[----:B------:R-:W-:Y:S02]  /*f0e0*/  IMAD R0, R5, c[0x0][0x430], RZ ;  /* 0x00010c0005007a24 */ /* 0x000fe400078e02ff */
[----:B------:R-:W-:-:S02]  /*f0f0*/  IMAD R9, R17, c[0x0][0x44c], R9 ;  /* 0x0001130011097a24 */ /* 0x000fc400078e0209 */
[----:B------:R-:W-:Y:S02]  /*f100*/  IMAD R17, R2, c[0x0][0x434], R0 ;  /* 0x00010d0002117a24 */ /* 0x000fe400078e0200 */
[----:B------:R-:W-:Y:S02]  /*f110*/  IMAD.IADD R0, R15, 0x1, R16 ;  /* 0x000000010f007824 */ /* 0x000fe400078e0210 */
[----:B------:R-:W1:Y:S01]  /*f120*/  S2R R16, SR_TID.X ;  /* 0x0000000000107919 */ /* 0x000e620000002100 */
[----:B------:R-:W-:Y:S01]  /*f130*/  SHF.R.S32.HI R13, RZ, 0x1f, R8 ;  /* 0x0000001fff0d7819 */ /* 0x000fe20000011408 */
[----:B------:R-:W-:-:S04]  /*f140*/  IMAD.WIDE.U32 R6, R8, c[0x0][0x4c8], R6 ;  /* 0x0001320008067a25 */ /* 0x000fc800078e0006 */
[----:B------:R-:W-:-:S04]  /*f150*/  IMAD R3, R13, c[0x0][0x4c8], RZ ;  /* 0x000132000d037a24 */ /* 0x000fc800078e02ff */
[----:B------:R-:W-:Y:S01]  /*f160*/  IMAD R3, R8, c[0x0][0x4cc], R3 ;  /* 0x0001330008037a24 */ /* 0x000fe200078e0203 */
[----:B------:R-:W-:-:S03]  /*f170*/  LEA R4, P0, R6, c[0x0][0x4a8], 0x2 ;  /* 0x00012a0006047a11 */ /* 0x000fc600078010ff */
[----:B------:R-:W-:Y:S01]  /*f180*/  IMAD.IADD R3, R7, 0x1, R3 ;  /* 0x0000000107037824 */ /* 0x000fe200078e0203 */
[----:B-1----:R-:W-:-:S04]  /*f190*/  SHF.R.S32.HI R15, RZ, 0x1f, R16 ;  /* 0x0000001fff0f7819 */ /* 0x002fc80000011410 */
[----:B------:R-:W-:Y:S02]  /*f1a0*/  LEA.HI.X R3, R6, c[0x0][0x4ac], R3, 0x2, P0 ;  /* 0x00012b0006037a11 */ /* 0x000fe400000f1403 */
[----:B------:R-:W-:Y:S01]  /*f1b0*/  LEA.HI R15, R15, R16, RZ, 0x5 ;  /* 0x000000100f0f7211 */ /* 0x000fe200078f28ff */
[----:B------:R-:W-:-:S03]  /*f1c0*/  IMAD.IADD R9, R11, 0x1, R9 ;  /* 0x000000010b097824 */ /* 0x000fc600078e0209 */
[----:B------:R-:W-:Y:S01]  /*f1d0*/  LOP3.LUT R15, R15, 0xffffffe0, RZ, 0xc0, !PT ;  /* 0xffffffe00f0f7812 */ /* 0x000fe200078ec0ff */
[----:B------:R-:W-:Y:S01]  /*f1e0*/  IMAD.MOV.U32 R8, RZ, RZ, R10 ;  /* 0x000000ffff087224 */ /* 0x000fe200078e000a */
[----:B------:R-:W-:Y:S04]  /*f1f0*/  SHFL.IDX PT, R12, R4, RZ, 0x1c1f ;  /* 0x001c1fff040c7589 */ /* 0x000fe800000e0000 */
[----:B------:R-:W1:Y:S01]  /*f200*/  SHFL.IDX PT, R13, R3, RZ, 0x1c1f ;  /* 0x001c1fff030d7589 */ /* 0x000e6200000e0000 */
[----:B------:R-:W-:-:S03]  /*f210*/  IMAD.IADD R15, R16, 0x1, -R15 ;  /* 0x00000001100f7824 */ /* 0x000fc600078e0a0f */
[----:B------:R-:W-:Y:S04]  /*f220*/  SHFL.IDX PT, R10, R4, 0x1, 0x1c1f ;  /* 0x003c1f00040a7f89 */ /* 0x000fe800000e0000 */
[----:B------:R-:W2:Y:S01]  /*f230*/  SHFL.IDX PT, R11, R3, 0x1, 0x1c1f ;  /* 0x003c1f00030b7f89 */ /* 0x000ea200000e0000 */
[----:B------:R-:W-:Y:S01]  /*f240*/  IMAD.WIDE.U32 R8, R2, c[0x0][0x430], R8 ;  /* 0x00010c0002087a25 */ /* 0x000fe200078e0008 */
[----:B------:R-:W-:Y:S02]  /*f250*/  LOP3.LUT P5, RZ, R15, 0x3, RZ, 0xc0, !PT ;  /* 0x000000030fff7812 */ /* 0x000fe400078ac0ff */
[C---:B------:R-:W-:Y:S01]  /*f260*/  IADD3 R2, R0.reuse, 0x8, RZ ;  /* 0x0000000800027810 */ /* 0x040fe20007ffe0ff */
[----:B------:R-:W-:Y:S01]  /*f270*/  SHFL.IDX PT, R6, R4, 0x2, 0x1c1f ;  /* 0x005c1f0004067f89 */ /* 0x000fe200000e0000 */
[----:B------:R-:W-:-:S03]  /*f280*/  ISETP.GE.OR P1, PT, R0, UR4, P5 ;  /* 0x0000000400007c0c */ /* 0x000fc6000af26670 */
[----:B------:R-:W3:Y:S01]  /*f290*/  SHFL.IDX PT, R7, R3, 0x2, 0x1c1f ;  /* 0x005c1f0003077f89 */ /* 0x000ee200000e0000 */
[----:B------:R-:W-:-:S03]  /*f2a0*/  SHF.R.S32.HI R16, RZ, 0x1f, R14 ;  /* 0x0000001fff107819 */ /* 0x000fc6000001140e */
[----:B------:R-:W-:Y:S01]  /*f2b0*/  SHFL.IDX PT, R4, R4, 0x3, 0x1c1f ;  /* 0x007c1f0004047f89 */ /* 0x000fe200000e0000 */
[----:B------:R-:W-:-:S03]  /*f2c0*/  ISETP.GE.OR P4, PT, R2, UR4, P5 ;  /* 0x0000000402007c0c */ /* 0x000fc6000af86670 */
[----:B------:R4:W5:Y:S01]  /*f2d0*/  SHFL.IDX PT, R5, R3, 0x3, 0x1c1f ;  /* 0x007c1f0003057f89 */ /* 0x00096200000e0000 */
[C---:B------:R-:W-:Y:S02]  /*f2e0*/  IADD3 R15, R0.reuse, 0x40, RZ ;  /* 0x00000040000f7810 */ /* 0x040fe40007ffe0ff */
[----:B------:R-:W-:Y:S02]  /*f2f0*/  ISETP.GE.AND P3, PT, R0, UR4, PT ;  /* 0x0000000400007c0c */ /* 0x000fe4000bf66270 */
[----:B------:R-:W-:Y:S01]  /*f300*/  ISETP.GE.AND P2, PT, R2, UR4, PT ;  /* 0x0000000402007c0c */ /* 0x000fe2000bf46270 */
[----:B------:R-:W-:Y:S01]  /*f310*/  IMAD.MOV.U32 R2, RZ, RZ, R8 ;  /* 0x000000ffff027224 */ /* 0x000fe200078e0008 */
[----:B------:R-:W-:Y:S02]  /*f320*/  IADD3 R0, R0, 0x48, RZ ;  /* 0x0000004800007810 */ /* 0x000fe40007ffe0ff */
[----:B------:R-:W-:Y:S02]  /*f330*/  ISETP.GE.OR P0, PT, R15, UR4, P5 ;  /* 0x000000040f007c0c */ /* 0x000fe4000af06670 */
[----:B------:R-:W-:Y:S01]  /*f340*/  ISETP.GE.OR P5, PT, R0, UR4, P5 ;  /* 0x0000000400007c0c */ /* 0x000fe2000afa6670 */
[----:B-1----:R1:W-:Y:S01]  /*f350*/  @!P1 ST.E [R12.64], R19 ;  /* 0x000000130c009985 */ /* 0x0023e2000c101906 */
[----:B----4-:R-:W-:-:S02]  /*f360*/  IMAD.IADD R3, R9, 0x1, R17 ;  /* 0x0000000109037824 */ /* 0x010fc400078e0211 */
[----:B------:R-:W-:Y:S02]  /*f370*/  IMAD R9, R16, c[0x0][0x428], RZ ;  /* 0x00010a0010097a24 */ /* 0x000fe400078e02ff */
[----:B------:R-:W-:-:S04]  /*f380*/  IMAD.WIDE.U32 R2, R14, c[0x0][0x428], R2 ;  /* 0x00010a000e027a25 */ /* 0x000fc800078e0002 */
[----:B------:R-:W-:Y:S01]  /*f390*/  IMAD R8, R14, c[0x0][0x42c], R9 ;  /* 0x00010b000e087a24 */ /* 0x000fe200078e0209 */
[----:B--2---:R2:W-:Y:S01]  /*f3a0*/  @!P4 ST.E [R10.64], R20 ;  /* 0x000000140a00c985 */ /* 0x0045e2000c101906 */
[C---:B------:R-:W-:Y:S02]  /*f3b0*/  LEA R26, P4, R2.reuse, c[0x0][0x400], 0x2 ;  /* 0x00010000021a7a11 */ /* 0x040fe400078810ff */
[----:B------:R-:W-:Y:S01]  /*f3c0*/  IMAD.IADD R3, R3, 0x1, R8 ;  /* 0x0000000103037824 */ /* 0x000fe200078e0208 */
[----:B---3--:R3:W-:Y:S04]  /*f3d0*/  @!P0 ST.E [R6.64], R21 ;  /* 0x0000001506008985 */ /* 0x0087e8000c101906 */
[----:B------:R-:W-:Y:S01]  /*f3e0*/  LEA.HI.X R22, R2, c[0x0][0x404], R3, 0x2, P4 ;  /* 0x0001010002167a11 */ /* 0x000fe200020f1403 */
[----:B-----5:R4:W-:Y:S01]  /*f3f0*/  @!P5 ST.E [R4.64], R18 ;  /* 0x000000120400d985 */ /* 0x0209e2000c101906 */
[----:B------:R-:W-:-:S02]  /*f400*/  ISETP.GE.AND P0, PT, R0, UR4, PT ;  /* 0x0000000400007c0c */ /* 0x000fc4000bf06270 */
[C---:B-1----:R-:W-:Y:S01]  /*f410*/  IADD3 R13, R37.reuse, 0x8, RZ ;  /* 0x00000008250d7810 */ /* 0x042fe20007ffe0ff */
[----:B------:R1:W1:Y:S01]  /*f420*/  SHFL.IDX PT, R0, R26, RZ, 0x1c1f ;  /* 0x001c1fff1a007589 */ /* 0x00026200000e0000 */
[C---:B------:R-:W-:Y:S02]  /*f430*/  IADD3 R12, R37.reuse, 0x10, RZ ;  /* 0x00000010250c7810 */ /* 0x040fe40007ffe0ff */
[C---:B------:R-:W-:Y:S01]  /*f440*/  IADD3 R9, R37.reuse, 0x28, RZ ;  /* 0x0000002825097810 */ /* 0x040fe20007ffe0ff */
[----:B------:R1:W1:Y:S01]  /*f450*/  SHFL.IDX PT, R2, R22, RZ, 0x1c1f ;  /* 0x001c1fff16027589 */ /* 0x00026200000e0000 */
[C---:B------:R-:W-:Y:S02]  /*f460*/  IADD3 R8, R37.reuse, 0x30, RZ ;  /* 0x0000003025087810 */ /* 0x040fe40007ffe0ff */
[----:B------:R-:W-:Y:S02]  /*f470*/  IADD3 R3, R37, 0x40, RZ ;  /* 0x0000004025037810 */ /* 0x000fe40007ffe0ff */
[----:B------:R-:W-:-:S02]  /*f480*/  ISETP.GE.AND P1, PT, R15, UR4, PT ;  /* 0x000000040f007c0c */ /* 0x000fc4000bf26270 */
[C---:B--2---:R-:W-:Y:S02]  /*f490*/  IADD3 R11, R37.reuse, 0x18, RZ ;  /* 0x00000018250b7810 */ /* 0x044fe40007ffe0ff */
[C---:B------:R-:W-:Y:S02]  /*f4a0*/  IADD3 R10, R37.reuse, 0x20, RZ ;  /* 0x00000020250a7810 */ /* 0x040fe40007ffe0ff */
[C---:B---3--:R-:W-:Y:S02]  /*f4b0*/  IADD3 R7, R37.reuse, 0x38, RZ ;  /* 0x0000003825077810 */ /* 0x048fe40007ffe0ff */
[C---:B------:R-:W-:Y:S02]  /*f4c0*/  IADD3 R6, R37.reuse, 0x48, RZ ;  /* 0x0000004825067810 */ /* 0x040fe40007ffe0ff */
[C---:B----4-:R-:W-:Y:S02]  /*f4d0*/  IADD3 R5, R37.reuse, 0x50, RZ ;  /* 0x0000005025057810 */ /* 0x050fe40007ffe0ff */
        /* <DEDUP_REMOVED lines=11> */
[----:B------:R-:W-:Y:S02]  /*f590*/  SHF.R.S32.HI R34, RZ, 0x1f, R5 ;  /* 0x0000001fff227819 */ /* 0x000fe40000011405 */
[----:B------:R-:W-:Y:S01]  /*f5a0*/  SHF.R.S32.HI R35, RZ, 0x1f, R4 ;  /* 0x0000001fff237819 */ /* 0x000fe20000011404 */
[----:B------:R-:W-:Y:S05]  /*f5b0*/  @P3 BRA `(.L_x_1022) ;  /* 0x0000031000003947 */ /* 0x000fea0003800000 */
[----:B-1----:R-:W-:Y:S02]  /*f5c0*/  ISETP.GE.AND P4, PT, R37, c[0x0][0x3c8], PT ;  /* 0x0000f20025007a0c */ /* 0x002fe40003f86270 */
[----:B------:R-:W-:-:S02]  /*f5d0*/  ISETP.GE.AND P3, PT, R13, c[0x0][0x3c8], PT ;  /* 0x0000f2000d007a0c */ /* 0x000fc40003f66270 */
[----:B------:R-:W-:-:S09]  /*f5e0*/  ISETP.GE.AND P6, PT, R6, c[0x0][0x3c8], PT ;  /* 0x0000f20006007a0c */ /* 0x000fd20003fc6270 */
[----:B------:R-:W-:-:S04]  /*f5f0*/  @!P4 LEA R14, P5, R37, R0, 0x2 ;  /* 0x00000000250ec211 */ /* 0x000fc800078a10ff */
[----:B------:R-:W-:Y:S02]  /*f600*/  @!P4 LEA.HI.X R15, R37, R2, R24, 0x2, P5 ;  /* 0x00000002250fc211 */ /* 0x000fe400028f1418 */
[----:B------:R-:W-:-:S03]  /*f610*/  ISETP.GE.AND P5, PT, R12, c[0x0][0x3c8], PT ;  /* 0x0000f2000c007a0c */ /* 0x000fc60003fa6270 */
[----:B------:R1:W-:Y:S02]  /*f620*/  @!P4 ST.E.64 [R14.64], R112 ;  /* 0x000000700e00c985 */ /* 0x0003e4000c101b06 */
[----:B-1----:R-:W-:-:S04]  /*f630*/  @!P3 LEA R14, P4, R13, R0, 0x2 ;  /* 0x000000000d0eb211 */ /* 0x002fc800078810ff */
        /* <DEDUP_REMOVED lines=26> */
[----:B------:R1:W-:Y:S01]  /*f7e0*/  @!P3 ST.E.64 [R14.64], R172 ;  /* 0x000000ac0e00b985 */ /* 0x0003e2000c101b06 */
[----:B------:R-:W-:-:S04]  /*f7f0*/  @!P5 LEA R20, P3, R3, R0, 0x2 ;  /* 0x000000000314d211 */ /* 0x000fc800078610ff */
[----:B------:R-:W-:Y:S02]  /*f800*/  @!P5 LEA.HI.X R21, R3, R2, R32, 0x2, P3 ;  /* 0x000000020315d211 */ /* 0x000fe400018f1420 */
[----:B------:R-:W-:Y:S02]  /*f810*/  ISETP.GE.AND P5, PT, R5, c[0x0][0x3c8], PT ;  /* 0x0000f20005007a0c */ /* 0x000fe40003fa6270 */
[----:B------:R-:W-:-:S04]  /*f820*/  @!P6 LEA R18, P3, R6, R0, 0x2 ;  /* 0x000000000612e211 */ /* 0x000fc800078610ff */
[----:B------:R-:W-:-:S07]  /*f830*/  @!P6 LEA.HI.X R19, R6, R2, R33, 0x2, P3 ;  /* 0x000000020613e211 */ /* 0x000fce00018f1421 */
[----:B------:R-:W-:-:S04]  /*f840*/  @!P5 LEA R16, P3, R5, R0, 0x2 ;  /* 0x000000000510d211 */ /* 0x000fc800078610ff */
[----:B------:R-:W-:Y:S02]  /*f850*/  @!P5 LEA.HI.X R17, R5, R2, R34, 0x2, P3 ;  /* 0x000000020511d211 */ /* 0x000fe400018f1422 */
[----:B-1----:R-:W-:-:S04]  /*f860*/  @!P4 LEA R14, P3, R4, R0, 0x2 ;  /* 0x00000000040ec211 */ /* 0x002fc800078610ff */
[----:B------:R-:W-:Y:S02]  /*f870*/  @!P4 LEA.HI.X R15, R4, R2, R35, 0x2, P3 ;  /* 0x00000002040fc211 */ /* 0x000fe400018f1423 */
[----:B------:R-:W-:-:S13]  /*f880*/  ISETP.GE.AND P3, PT, R3, c[0x0][0x3c8], PT ;  /* 0x0000f20003007a0c */ /* 0x000fda0003f66270 */
[----:B------:R1:W-:Y:S04]  /*f890*/  @!P3 ST.E.64 [R20.64], R68 ;  /* 0x000000441400b985 */ /* 0x0003e8000c101b06 */
[----:B------:R1:W-:Y:S04]  /*f8a0*/  @!P6 ST.E.64 [R18.64], R80 ;  /* 0x000000501200e985 */ /* 0x0003e8000c101b06 */
[----:B------:R1:W-:Y:S04]  /*f8b0*/  @!P5 ST.E.64 [R16.64], R84 ;  /* 0x000000541000d985 */ /* 0x0003e8000c101b06 */
[----:B------:R1:W-:Y:S02]  /*f8c0*/  @!P4 ST.E.64 [R14.64], R96 ;  /* 0x000000600e00c985 */ /* 0x0003e4000c101b06 */
.L_x_1022:
[----:B-1----:R-:W-:Y:S05]  /*f8d0*/  BSYNC B0 ;  /* 0x0000000000007941 */ /* 0x002fea0003800000 */
.L_x_1021:
[----:B------:R1:W2:Y:S01]  /*f8e0*/  SHFL.IDX PT, R2, R22, 0x1, 0x1c1f ;  /* 0x003c1f0016027f89 */ /* 0x0002a200000e0000 */
[----:B------:R-:W-:Y:S03]  /*f8f0*/  BSSY B0, `(.L_x_1023) ;  /* 0x0000033000007945 */ /* 0x000fe60003800000 */
[----:B------:R1:W3:Y:S01]  /*f900*/  SHFL.IDX PT, R0, R26, 0x1, 0x1c1f ;  /* 0x003c1f001a007f89 */ /* 0x0002e200000e0000 */
[----:B------:R-:W-:Y:S05]  /*f910*/  @P2 BRA `(.L_x_1024) ;  /* 0x0000030000002947 */ /* 0x000fea0003800000 */
[----:B------:R-:W-:Y:S02]  /*f920*/  ISETP.GE.AND P2, PT, R37, c[0x0][0x3c8], PT ;  /* 0x0000f20025007a0c */ /* 0x000fe40003f46270 */
[----:B------:R-:W-:-:S02]  /*f930*/  ISETP.GE.AND P3, PT, R13, c[0x0][0x3c8], PT ;  /* 0x0000f2000d007a0c */ /* 0x000fc40003f66270 */
[----:B------:R-:W-:-:S09]  /*f940*/  ISETP.GE.AND P5, PT, R12, c[0x0][0x3c8], PT ;  /* 0x0000f2000c007a0c */ /* 0x000fd20003fa6270 */
[----:B---3--:R-:W-:-:S04]  /*f950*/  @!P2 LEA R14, P4, R37, R0, 0x2 ;  /* 0x00000000250ea211 */ /* 0x008fc800078810ff */
[----:B--2---:R-:W-:Y:S02]  /*f960*/  @!P2 LEA.HI.X R15, R37, R2, R24, 0x2, P4 ;  /* 0x00000002250fa211 */ /* 0x004fe400020f1418 */
[----:B------:R-:W-:-:S03]  /*f970*/  @!P3 LEA R16, P4, R13, R0, 0x2 ;  /* 0x000000000d10b211 */ /* 0x000fc600078810ff */
[----:B------:R2:W-:Y:S01]  /*f980*/  @!P2 ST.E.64 [R14.64], R114 ;  /* 0x000000720e00a985 */ /* 0x0005e2000c101b06 */
[----:B------:R-:W-:Y:S02]  /*f990*/  @!P3 LEA.HI.X R17, R13, R2, R23, 0x2, P4 ;  /* 0x000000020d11b211 */ /* 0x000fe400020f1417 */
[----:B------:R-:W-:-:S03]  /*f9a0*/  ISETP.GE.AND P2, PT, R11, c[0x0][0x3c8], PT ;  /* 0x0000f2000b007a0c */ /* 0x000fc60003f46270 */
[----:B------:R3:W-:Y:S01]  /*f9b0*/  @!P3 ST.E.64 [R16.64], R126 ;  /* 0x0000007e1000b985 */ /* 0x0007e2000c101b06 */
[----:B------:R-:W-:Y:S02]  /*f9c0*/  ISETP.GE.AND P3, PT, R10, c[0x0][0x3c8], PT ;  /* 0x0000f2000a007a0c */ /* 0x000fe40003f66270 */
[----:B--2---:R-:W-:-:S04]  /*f9d0*/  @!P5 LEA R14, P4, R12, R0, 0x2 ;  /* 0x000000000c0ed211 */ /* 0x004fc800078810ff */
[----:B------:R-:W-:-:S03]  /*f9e0*/  @!P5 LEA.HI.X R15, R12, R2, R25, 0x2, P4 ;  /* 0x000000020c0fd211 */ /* 0x000fc600020f1419 */
[----:B---3--:R-:W-:Y:S02]  /*f9f0*/  @!P2 LEA R16, P4, R11, R0, 0x2 ;  /* 0x000000000b10a211 */ /* 0x008fe400078810ff */
[----:B------:R2:W-:Y:S01]  /*fa00*/  @!P5 ST.E.64 [R14.64], R130 ;  /* 0x000000820e00d985 */ /* 0x0005e2000c101b06 */
[----:B------:R-:W-:Y:S02]  /*fa10*/  ISETP.GE.AND P5, PT, R9, c[0x0][0x3c8], PT ;  /* 0x0000f20009007a0c */ /* 0x000fe40003fa6270 */
[----:B------:R-:W-:-:S05]  /*fa20*/  @!P2 LEA.HI.X R17, R11, R2, R27, 0x2, P4 ;  /* 0x000000020b11a211 */ /* 0x000fca00020f141b */
[----:B------:R3:W-:Y:S01]  /*fa30*/  @!P2 ST.E.64 [R16.64], R142 ;  /* 0x0000008e1000a985 */ /* 0x0007e2000c101b06 */
[----:B------:R-:W-:Y:S02]  /*fa40*/  ISETP.GE.AND P2, PT, R8, c[0x0][0x3c8], PT ;  /* 0x0000f20008007a0c */ /* 0x000fe40003f46270 */
[----:B--2---:R-:W-:-:S04]  /*fa50*/  @!P3 LEA R14, P4, R10, R0, 0x2 ;  /* 0x000000000a0eb211 */ /* 0x004fc800078810ff */
[----:B------:R-:W-:Y:S02]  /*fa60*/  @!P3 LEA.HI.X R15, R10, R2, R28, 0x2, P4 ;  /* 0x000000020a0fb211 */ /* 0x000fe400020f141c */
[----:B---3--:R-:W-:-:S03]  /*fa70*/  @!P5 LEA R16, P4, R9, R0, 0x2 ;  /* 0x000000000910d211 */ /* 0x008fc600078810ff */
        /* <DEDUP_REMOVED lines=9> */
[----:B------:R-:W-:Y:S02]  /*fb10*/  @!P3 LEA.HI.X R17, R7, R2, R30, 0x2, P4 ;  /* 0x000000020711b211 */ /* 0x000fe400020f141e */
[----:B------:R-:W-:-:S03]  /*fb20*/  ISETP.GE.AND P4, PT, R6, c[0x0][0x3c8], PT ;  /* 0x0000f20006007a0c */ /* 0x000fc60003f86270 */
[----:B------:R3:W-:Y:S01]  /*fb30*/  @!P3 ST.E.64 [R16.64], R174 ;  /* 0x000000ae1000b985 */ /* 0x0007e2000c101b06 */
[----:B------:R-:W-:Y:S02]  /*fb40*/  ISETP.GE.AND P3, PT, R5, c[0x0][0x3c8], PT ;  /* 0x0000f20005007a0c */ /* 0x000fe40003f66270 */
[----:B--2---:R-:W-:-:S04]  /*fb50*/  @!P5 LEA R14, P2, R3, R0, 0x2 ;  /* 0x00000000030ed211 */ /* 0x004fc800078410ff */
[----:B------:R-:W-:Y:S02]  /*fb60*/  @!P5 LEA.HI.X R15, R3, R2, R32, 0x2, P2 ;  /* 0x00000002030fd211 */ /* 0x000fe400010f1420 */
[----:B------:R-:W-:-:S03]  /*fb70*/  ISETP.GE.AND P2, PT, R4, c[0x0][0x3c8], PT ;  /* 0x0000f20004007a0c */ /* 0x000fc60003f46270 */
[----:B------:R2:W-:Y:S01]  /*fb80*/  @!P5 ST.E.64 [R14.64], R70 ;  /* 0x000000460e00d985 */ /* 0x0005e2000c101b06 */
[----:B------:R-:W-:-:S04]  /*fb90*/  @!P4 LEA R18, P5, R6, R0, 0x2 ;  /* 0x000000000612c211 */ /* 0x000fc800078a10ff */
[----:B------:R-:W-:Y:S02]  /*fba0*/  @!P4 LEA.HI.X R19, R6, R2, R33, 0x2, P5 ;  /* 0x000000020613c211 */ /* 0x000fe400028f1421 */
[----:B---3--:R-:W-:-:S03]  /*fbb0*/  @!P3 LEA R16, P5, R5, R0, 0x2 ;  /* 0x000000000510b211 */ /* 0x008fc600078a10ff */
[----:B------:R3:W-:Y:S01]  /*fbc0*/  @!P4 ST.E.64 [R18.64], R82 ;  /* 0x000000521200c985 */ /* 0x0007e2000c101b06 */
[----:B------:R-:W-:-:S05]  /*fbd0*/  @!P3 LEA.HI.X R17, R5, R2, R34, 0x2, P5 ;  /* 0x000000020511b211 */ /* 0x000fca00028f1422 */
[----:B------:R3:W-:Y:S01]  /*fbe0*/  @!P3 ST.E.64 [R16.64], R86 ;  /* 0x000000561000b985 */ /* 0x0007e2000c101b06 */
[----:B--2---:R-:W-:-:S04]  /*fbf0*/  @!P2 LEA R14, P5, R4, R0, 0x2 ;  /* 0x00000000040ea211 */ /* 0x004fc800078a10ff */
[----:B------:R-:W-:-:S05]  /*fc00*/  @!P2 LEA.HI.X R15, R4, R2, R35, 0x2, P5 ;  /* 0x00000002040fa211 */ /* 0x000fca00028f1423 */
[----:B------:R3:W-:Y:S04]  /*fc10*/  @!P2 ST.E.64 [R14.64], R98 ;  /* 0x000000620e00a985 */ /* 0x0007e8000c101b06 */
.L_x_1024:
[----:B------:R-:W-:Y:S05]  /*fc20*/  BSYNC B0 ;  /* 0x0000000000007941 */ /* 0x000fea0003800000 */
.L_x_1023:
[----:B--2---:R2:W4:Y:S01]  /*fc30*/  SHFL.IDX PT, R2, R22, 0x2, 0x1c1f ;  /* 0x005c1f0016027f89 */ /* 0x00452200000e0000 */
[----:B------:R-:W-:Y:S03]  /*fc40*/  BSSY B0, `(.L_x_1025) ;  /* 0x0000033000007945 */ /* 0x000fe60003800000 */
[----:B---3--:R2:W3:Y:S01]  /*fc50*/  SHFL.IDX PT, R0, R26, 0x2, 0x1c1f ;  /* 0x005c1f001a007f89 */ /* 0x0084e200000e0000 */
[----:B------:R-:W-:Y:S05]  /*fc60*/  @P1 BRA `(.L_x_1026) ;  /* 0x0000030000001947 */ /* 0x000fea0003800000 */
[----:B------:R-:W-:Y:S02]  /*fc70*/  ISETP.GE.AND P3, PT, R37, c[0x0][0x3c8], PT ;  /* 0x0000f20025007a0c */ /* 0x000fe40003f66270 */
[----:B------:R-:W-:Y:S02]  /*fc80*/  ISETP.GE.AND P5, PT, R13, c[0x0][0x3c8], PT ;  /* 0x0000f2000d007a0c */ /* 0x000fe40003fa6270 */
[----:B------:R-:W-:Y:S02]  /*fc90*/  ISETP.GE.AND P2, PT, R12, c[0x0][0x3c8], PT ;  /* 0x0000f2000c007a0c */ /* 0x000fe40003f46270 */
[----:B------:R-:W-:-:S07]  /*fca0*/  ISETP.GE.AND P1, PT, R11, c[0x0][0x3c8], PT ;  /* 0x0000f2000b007a0c */ /* 0x000fce0003f26270 */
[----:B---3--:R-:W-:-:S04]  /*fcb0*/  @!P3 LEA R14, P4, R37, R0, 0x2 ;  /* 0x00000000250eb211 */ /* 0x008fc800078810ff */
[----:B----4-:R-:W-:Y:S02]  /*fcc0*/  @!P3 LEA.HI.X R15, R37, R2, R24, 0x2, P4 ;  /* 0x00000002250fb211 */ /* 0x010fe400020f1418 */
[----:B------:R-:W-:-:S03]  /*fcd0*/  @!P5 LEA R16, P4, R13, R0, 0x2 ;  /* 0x000000000d10d211 */ /* 0x000fc600078810ff */
[----:B------:R3:W-:Y:S01]  /*fce0*/  @!P3 ST.E.64 [R14.64], R116 ;  /* 0x000000740e00b985 */ /* 0x0007e2000c101b06 */
[----:B------:R-:W-:Y:S02]  /*fcf0*/  @!P5 LEA.HI.X R17, R13, R2, R23, 0x2, P4 ;  /* 0x000000020d11d211 */ /* 0x000fe400020f1417 */
[----:B------:R-:W-:-:S03]  /*fd00*/  ISETP.GE.AND P3, PT, R10, c[0x0][0x3c8], PT ;  /* 0x0000f2000a007a0c */ /* 0x000fc60003f66270 */
[----:B------:R4:W-:Y:S01]  /*fd10*/  @!P5 ST.E.64 [R16.64], R120 ;  /* 0x000000781000d985 */ /* 0x0009e2000c101b06 */
[----:B------:R-:W-:Y:S02]  /*fd20*/  ISETP.GE.AND P5, PT, R9, c[0x0][0x3c8], PT ;  /* 0x0000f20009007a0c */ /* 0x000fe40003fa6270 */
[----:B---3--:R-:W-:-:S04]  /*fd30*/  @!P2 LEA R14, P4, R12, R0, 0x2 ;  /* 0x000000000c0ea211 */ /* 0x008fc800078810ff */
[----:B------:R-:W-:Y:S02]  /*fd40*/  @!P2 LEA.HI.X R15, R12, R2, R25, 0x2, P4 ;  /* 0x000000020c0fa211 */ /* 0x000fe400020f1419 */
[----:B----4-:R-:W-:-:S03]  /*fd50*/  @!P1 LEA R16, P4, R11, R0, 0x2 ;  /* 0x000000000b109211 */ /* 0x010fc600078810ff */
[----:B------:R3:W-:Y:S01]  /*fd60*/  @!P2 ST.E.64 [R14.64], R132 ;  /* 0x000000840e00a985 */ /* 0x0007e2000c101b06 */
[----:B------:R-:W-:Y:S02]  /*fd70*/  @!P1 LEA.HI.X R17, R11, R2, R27, 0x2, P4 ;  /* 0x000000020b119211 */ /* 0x000fe400020f141b */
[----:B------:R-:W-:-:S03]  /*fd80*/  ISETP.GE.AND P2, PT, R8, c[0x0][0x3c8], PT ;  /* 0x0000f20008007a0c */ /* 0x000fc60003f46270 */
[----:B------:R4:W-:Y:S01]  /*fd90*/  @!P1 ST.E.64 [R16.64], R136 ;  /* 0x0000008810009985 */ /* 0x0009e2000c101b06 */
[----:B------:R-:W-:Y:S02]  /*fda0*/  ISETP.GE.AND P1, PT, R7, c[0x0][0x3c8], PT ;  /* 0x0000f20007007a0c */ /* 0x000fe40003f26270 */
[----:B---3--:R-:W-:-:S04]  /*fdb0*/  @!P3 LEA R14, P4, R10, R0, 0x2 ;  /* 0x000000000a0eb211 */ /* 0x008fc800078810ff */
[----:B------:R-:W-:Y:S02]  /*fdc0*/  @!P3 LEA.HI.X R15, R10, R2, R28, 0x2, P4 ;  /* 0x000000020a0fb211 */ /* 0x000fe400020f141c */
[----:B------:R-:W-:-:S03]  /*fdd0*/  @!P5 LEA R18, P4, R9, R0, 0x2 ;  /* 0x000000000912d211 */ /* 0x000fc600078810ff */
[----:B------:R3:W-:Y:S01]  /*fde0*/  @!P3 ST.E.64 [R14.64], R148 ;  /* 0x000000940e00b985 */ /* 0x0007e2000c101b06 */
[----:B------:R-:W-:Y:S02]  /*fdf0*/  @!P5 LEA.HI.X R19, R9, R2, R29, 0x2, P4 ;  /* 0x000000020913d211 */ /* 0x000fe400020f141d */
[----:B------:R-:W-:Y:S02]  /*fe00*/  ISETP.GE.AND P4, PT, R3, c[0x0][0x3c8], PT ;  /* 0x0000f20003007a0c */ /* 0x000fe40003f86270 */
[C---:B----4-:R-:W-:Y:S01]  /*fe10*/  @!P2 LEA R16, P3, R8.reuse, R0, 0x2 ;  /* 0x000000000810a211 */ /* 0x050fe200078610ff */
[----:B------:R4:W-:Y:S03]  /*fe20*/  @!P5 ST.E.64 [R18.64], R152 ;  /* 0x000000981200d985 */ /* 0x0009e6000c101b06 */
        /* <DEDUP_REMOVED lines=8> */
[----:B------:R-:W-:Y:S02]  /*feb0*/  ISETP.GE.AND P1, PT, R4, c[0x0][0x3c8], PT ;  /* 0x0000f20004007a0c */ /* 0x000fe40003f26270 */
[----:B------:R-:W-:Y:S02]  /*fec0*/  @!P4 LEA.HI.X R21, R3, R2, R32, 0x2, P5 ;  /* 0x000000020315c211 */ /* 0x000fe400028f1420 */
[----:B----4-:R-:W-:-:S03]  /*fed0*/  @!P3 LEA R18, P5, R6, R0, 0x2 ;  /* 0x000000000612b211 */ /* 0x010fc600078a10ff */
[----:B------:R4:W-:Y:S01]  /*fee0*/  @!P4 ST.E.64 [R20.64], R72 ;  /* 0x000000481400c985 */ /* 0x0009e2000c101b06 */
[----:B------:R-:W-:Y:S02]  /*fef0*/  @!P3 LEA.HI.X R19, R6, R2, R33, 0x2, P5 ;  /* 0x000000020613b211 */ /* 0x000fe400028f1421 */
[----:B-----5:R-:W-:-:S03]  /*ff00*/  @!P2 LEA R16, P5, R5, R0, 0x2 ;  /* 0x000000000510a211 */ /* 0x020fc600078a10ff */
[----:B------:R4:W-:Y:S01]  /*ff10*/  @!P3 ST.E.64 [R18.64], R76 ;  /* 0x0000004c1200b985 */ /* 0x0009e2000c101b06 */
[----:B------:R-:W-:-:S05]  /*ff20*/  @!P2 LEA.HI.X R17, R5, R2, R34, 0x2, P5 ;  /* 0x000000020511a211 */ /* 0x000fca00028f1422 */
[----:B------:R4:W-:Y:S01]  /*ff30*/  @!P2 ST.E.64 [R16.64], R88 ;  /* 0x000000581000a985 */ /* 0x0009e2000c101b06 */
[----:B---3--:R-:W-:-:S04]  /*ff40*/  @!P1 LEA R14, P5, R4, R0, 0x2 ;  /* 0x00000000040e9211 */ /* 0x008fc800078a10ff */
[----:B------:R-:W-:-:S05]  /*ff50*/  @!P1 LEA.HI.X R15, R4, R2, R35, 0x2, P5 ;  /* 0x00000002040f9211 */ /* 0x000fca00028f1423 */
[----:B------:R4:W-:Y:S04]  /*ff60*/  @!P1 ST.E.64 [R14.64], R92 ;  /* 0x0000005c0e009985 */ /* 0x0009e8000c101b06 */
.L_x_1026:
[----:B------:R-:W-:Y:S05]  /*ff70*/  BSYNC B0 ;  /* 0x0000000000007941 */ /* 0x000fea0003800000 */
.L_x_1025:
[----:B----4-:R4:W1:Y:S04]  /*ff80*/  SHFL.IDX PT, R2, R22, 0x3, 0x1c1f ;  /* 0x007c1f0016027f89 */ /* 0x01086800000e0000 */
[----:B---3--:R4:W3:Y:S01]  /*ff90*/  SHFL.IDX PT, R0, R26, 0x3, 0x1c1f ;  /* 0x007c1f001a007f89 */ /* 0x0088e200000e0000 */
[----:B------:R-:W-:Y:S05]  /*ffa0*/  @P0 BRA `(.L_x_1027) ;  /* 0x000005e000000947 */ /* 0x000fea0003800000 */
[----:B------:R-:W-:Y:S02]  /*ffb0*/  ISETP.GE.AND P3, PT, R13, c[0x0][0x3c8], PT ;  /* 0x0000f2000d007a0c */ /* 0x000fe40003f66270 */
[----:B------:R-:W-:Y:S02]  /*ffc0*/  ISETP.GE.AND P4, PT, R37, c[0x0][0x3c8], PT ;  /* 0x0000f20025007a0c */ /* 0x000fe40003f86270 */
[----:B------:R-:W-:Y:S02]  /*ffd0*/  ISETP.GE.AND P2, PT, R12, c[0x0][0x3c8], PT ;  /* 0x0000f2000c007a0c */ /* 0x000fe40003f46270 */
[----:B------:R-:W-:-:S07]  /*ffe0*/  ISETP.GE.AND P1, PT, R11, c[0x0][0x3c8], PT ;  /* 0x0000f2000b007a0c */ /* 0x000fce0003f26270 */
[-C--:B---3--:R-:W-:Y:S02]  /*fff0*/  @!P3 LEA R20, P0, R13, R0.reuse, 0x2 ;  /* 0x000000000d14b211 */ /* 0x088fe400078010ff */
[----:B------:R-:W-:Y:S02]  /*10000*/  @!P4 LEA R18, P5, R37, R0, 0x2 ;  /* 0x000000002512c211 */ /* 0x000fe400078a10ff */
[-C--:B-1----:R-:W-:Y:S02]  /*10010*/  @!P3 LEA.HI.X R21, R13, R2.reuse, R23, 0x2, P0 ;  /* 0x000000020d15b211 */ /* 0x082fe400000f1417 */
[----:B------:R-:W-:Y:S02]  /*10020*/  @!P4 LEA.HI.X R19, R37, R2, R24, 0x2, P5 ;  /* 0x000000022513c211 */ /* 0x000fe400028f1418 */
[----:B------:R-:W-:Y:S02]  /*10030*/  ISETP.GE.AND P0, PT, R10, c[0x0][0x3c8], PT ;  /* 0x0000f2000a007a0c */ /* 0x000fe40003f06270 */
[C---:B------:R-:W-:Y:S01]  /*10040*/  @!P2 LEA R16, P5, R12.reuse, R0, 0x2 ;  /* 0x000000000c10a211 */ /* 0x040fe200078a10ff */
[----:B------:R-:W-:Y:S03]  /*10050*/  @!P4 ST.E.64 [R18.64], R118 ;  /* 0x000000761200c985 */ /* 0x000fe6000c101b06 */
[----:B------:R-:W-:Y:S01]  /*10060*/  @!P2 LEA.HI.X R17, R12, R2, R25, 0x2, P5 ;  /* 0x000000020c11a211 */ /* 0x000fe200028f1419 */
[----:B------:R-:W-:Y:S01]  /*10070*/  @!P3 ST.E.64 [R20.64], R122 ;  /* 0x0000007a1400b985 */ /* 0x000fe2000c101b06 */
[----:B------:R-:W-:-:S02]  /*10080*/  @!P1 LEA R14, P5, R11, R0, 0x2 ;  /* 0x000000000b0e9211 */ /* 0x000fc400078a10ff */
[----:B------:R-:W-:Y:S01]  /*10090*/  ISETP.GE.AND P3, PT, R7, c[0x0][0x3c8], PT ;  /* 0x0000f20007007a0c */ /* 0x000fe20003f66270 */
[----:B------:R-:W-:Y:S01]  /*100a0*/  @!P2 ST.E.64 [R16.64], R134 ;  /* 0x000000861000a985 */ /* 0x000fe2000c101b06 */
[----:B------:R-:W-:Y:S02]  /*100b0*/  @!P1 LEA.HI.X R15, R11, R2, R27, 0x2, P5 ;  /* 0x000000020b0f9211 */ /* 0x000fe400028f141b */
[----:B------:R-:W-:Y:S02]  /*100c0*/  ISETP.GE.AND P5, PT, R9, c[0x0][0x3c8], PT ;  /* 0x0000f20009007a0c */ /* 0x000fe40003fa6270 */
[C---:B------:R-:W-:Y:S01]  /*100d0*/  @!P0 LEA R12, P4, R10.reuse, R0, 0x2 ;  /* 0x000000000a0c8211 */ /* 0x040fe200078810ff */
[----:B------:R1:W-:Y:S01]  /*100e0*/  @!P1 ST.E.64 [R14.64], R138 ;  /* 0x0000008a0e009985 */ /* 0x0003e2000c101b06 */
[----:B------:R-:W-:Y:S02]  /*100f0*/  ISETP.GE.AND P2, PT, R3, c[0x0][0x3c8], PT ;  /* 0x0000f20003007a0c */ /* 0x000fe40003f46270 */
[----:B------:R-:W-:-:S02]  /*10100*/  @!P0 LEA.HI.X R13, R10, R2, R28, 0x2, P4 ;  /* 0x000000020a0d8211 */ /* 0x000fc400020f141c */
[----:B------:R-:W-:-:S03]  /*10110*/  ISETP.GE.AND P4, PT, R8, c[0x0][0x3c8], PT ;  /* 0x0000f20008007a0c */ /* 0x000fc60003f86270 */
[----:B------:R3:W-:Y:S02]  /*10120*/  @!P0 ST.E.64 [R12.64], R150 ;  /* 0x000000960c008985 */ /* 0x0007e4000c101b06 */
[----:B------:R-:W-:-:S04]  /*10130*/  @!P5 LEA R10, P1, R9, R0, 0x2 ;  /* 0x00000000090ad211 */ /* 0x000fc800078210ff */
[----:B------:R-:W-:Y:S02]  /*10140*/  @!P5 LEA.HI.X R11, R9, R2, R29, 0x2, P1 ;  /* 0x00000002090bd211 */ /* 0x000fe400008f141d */
[----:B------:R-:W-:-:S03]  /*10150*/  ISETP.GE.AND P1, PT, R6, c[0x0][0x3c8], PT ;  /* 0x0000f20006007a0c */ /* 0x000fc60003f26270 */
[----:B------:R5:W-:Y:S01]  /*10160*/  @!P5 ST.E.64 [R10.64], R154 ;  /* 0x0000009a0a00d985 */ /* 0x000be2000c101b06 */
[----:B-1----:R-:W-:-:S04]  /*10170*/  @!P4 LEA R14, P0, R8, R0, 0x2 ;  /* 0x00000000080ec211 */ /* 0x002fc800078010ff */
[----:B------:R-:W-:Y:S02]  /*10180*/  @!P4 LEA.HI.X R15, R8, R2, R31, 0x2, P0 ;  /* 0x00000002080fc211 */ /* 0x000fe400000f141f */
[----:B------:R-:W-:Y:S02]  /*10190*/  ISETP.GE.AND P0, PT, R5, c[0x0][0x3c8], PT ;  /* 0x0000f20005007a0c */ /* 0x000fe40003f06270 */
[C---:B---3--:R-:W-:Y:S01]  /*101a0*/  @!P3 LEA R12, P5, R7.reuse, R0, 0x2 ;  /* 0x00000000070cb211 */ /* 0x048fe200078a10ff */
[----:B------:R1:W-:Y:S03]  /*101b0*/  @!P4 ST.E.64 [R14.64], R166 ;  /* 0x000000a60e00c985 */ /* 0x0003e6000c101b06 */
[----:B------:R-:W-:-:S05]  /*101c0*/  @!P3 LEA.HI.X R13, R7, R2, R30, 0x2, P5 ;  /* 0x00000002070db211 */ /* 0x000fca00028f141e */
[----:B------:R1:W-:Y:S01]  /*101d0*/  @!P3 ST.E.64 [R12.64], R170 ;  /* 0x000000aa0c00b985 */ /* 0x0003e2000c101b06 */
[----:B-----5:R-:W-:-:S04]  /*101e0*/  @!P2 LEA R10, P5, R3, R0, 0x2 ;  /* 0x00000000030aa211 */ /* 0x020fc800078a10ff */
[----:B------:R-:W-:Y:S02]  /*101f0*/  @!P2 LEA.HI.X R11, R3, R2, R32, 0x2, P5 ;  /* 0x00000002030ba211 */ /* 0x000fe400028f1420 */
[----:B------:R-:W-:-:S03]  /*10200*/  @!P1 LEA R8, P5, R6, R0, 0x2 ;  /* 0x0000000006089211 */ /* 0x000fc600078a10ff */
[----:B------:R1:W-:Y:S01]  /*10210*/  @!P2 ST.E.64 [R10.64], R74 ;  /* 0x0000004a0a00a985 */ /* 0x0003e2000c101b06 */
[----:B------:R-:W-:Y:S02]  /*10220*/  @!P1 LEA.HI.X R9, R6, R2, R33, 0x2, P5 ;  /* 0x0000000206099211 */ /* 0x000fe400028f1421 */
[----:B------:R-:W-:-:S03]  /*10230*/  @!P0 LEA R6, P5, R5, R0, 0x2 ;  /* 0x0000000005068211 */ /* 0x000fc600078a10ff */
[----:B------:R1:W-:Y:S01]  /*10240*/  @!P1 ST.E.64 [R8.64], R78 ;  /* 0x0000004e08009985 */ /* 0x0003e2000c101b06 */
[----:B------:R-:W-:-:S05]  /*10250*/  @!P0 LEA.HI.X R7, R5, R2, R34, 0x2, P5 ;  /* 0x0000000205078211 */ /* 0x000fca00028f1422 */
[----:B------:R1:W-:Y:S01]  /*10260*/  @!P0 ST.E.64 [R6.64], R90 ;  /* 0x0000005a06008985 */ /* 0x0003e2000c101b06 */
[----:B------:R-:W-:-:S13]  /*10270*/  ISETP.GE.AND P0, PT, R4, c[0x0][0x3c8], PT ;  /* 0x0000f20004007a0c */ /* 0x000fda0003f06270 */
[----:B------:R-:W-:Y:S05]  /*10280*/  @P0 BRA `(.L_x_1027) ;  /* 0x0000030000000947 */ /* 0x000fea0003800000 */
[----:B-1----:R-:W-:-:S04]  /*10290*/  LEA R6, P0, R4, R0, 0x2 ;  /* 0x0000000004067211 */ /* 0x002fc800078010ff */
[----:B------:R-:W-:-:S05]  /*102a0*/  LEA.HI.X R7, R4, R2, R35, 0x2, P0 ;  /* 0x0000000204077211 */ /* 0x000fca00000f1423 */
[----:B------:R1:W-:Y:S01]  /*102b0*/  ST.E.64 [R6.64], R94 ;  /* 0x0000005e06007985 */ /* 0x0003e2000c101b06 */
[----:B------:R-:W-:Y:S05]  /*102c0*/  BRA `(.L_x_1027) ;  /* 0x000002c000007947 */ /* 0x000fea0003800000 */
.L_x_1019:
[----:B------:R-:W2:Y:S02]  /*102d0*/  S2R R4, SR_TID.X ;  /* 0x0000000000047919 */ /* 0x000ea40000002100 */
[----:B--2---:R-:W-:-:S13]  /*102e0*/  ISETP.GT.AND P0, PT, R4, 0x7f, PT ;  /* 0x0000007f0400780c */ /* 0x004fda0003f04270 */
[----:B------:R-:W-:Y:S05]  /*102f0*/  @P0 BRA `(.L_x_1027) ;  /* 0x0000029000000947 */ /* 0x000fea0003800000 */
[----:B------:R-:W2:Y:S01]  /*10300*/  LDL.LU R3, [R1+0x54] ;  /* 0x0000540001037983 */ /* 0x000ea20000300800 */
[----:B------:R-:W-:-:S05]  /*10310*/  MOV R2, c[0x0][0x4e8] ;  /* 0x00013a0000027a02 */ /* 0x000fca0000000f00 */
[----:B------:R-:W-:Y:S01]  /*10320*/  IMAD R0, R2, c[0x0][0x388], RZ ;  /* 0x0000e20002007a24 */ /* 0x000fe200078e02ff */
[----:B--2---:R-:W-:-:S04]  /*10330*/  IADD3 R4, R3, R4, RZ ;  /* 0x0000000403047210 */ /* 0x004fc80007ffe0ff */
[----:B------:R-:W-:-:S13]  /*10340*/  ISETP.GE.AND P0, PT, R4, R0, PT ;  /* 0x000000000400720c */ /* 0x000fda0003f06270 */
[----:B------:R-:W-:Y:S05]  /*10350*/  @P0 BRA `(.L_x_1027) ;  /* 0x0000023000000947 */ /* 0x000fea0003800000 */
[----:B------:R-:W2:Y:S04]  /*10360*/  LDL.LU R3, [R1+0x40] ;  /* 0x0000400001037983 */ /* 0x000ea80000300800 */
[----:B------:R-:W3:Y:S04]  /*10370*/  LDL.LU R9, [R1+0x44] ;  /* 0x0000440001097983 */ /* 0x000ee80000300800 */
[----:B------:R-:W4:Y:S01]  /*10380*/  LDL.LU R8, [R1+0x50] ;  /* 0x0000500001087983 */ /* 0x000f220000300800 */
[----:B------:R-:W-:-:S13]  /*10390*/  ISETP.NE.AND P0, PT, R2, 0x1, PT ;  /* 0x000000010200780c */ /* 0x000fda0003f05270 */
[----:B------:R-:W-:Y:S01]  /*103a0*/  @P0 IMAD.HI.U32 R7, R4, c[0x0][0x4ec], RZ ;  /* 0x00013b0004070a27 */ /* 0x000fe200078e00ff */
[----:B--2---:R-:W-:Y:S02]  /*103b0*/  SHF.R.S32.HI R0, RZ, 0x1f, R3 ;  /* 0x0000001fff007819 */ /* 0x004fe40000011403 */
[----:B---3--:R-:W-:-:S03]  /*103c0*/  SHF.R.S32.HI R6, RZ, 0x1f, R9 ;  /* 0x0000001fff067819 */ /* 0x008fc60000011409 */
[----:B------:R-:W-:-:S04]  /*103d0*/  IMAD R0, R0, c[0x0][0x4d0], RZ ;  /* 0x0001340000007a24 */ /* 0x000fc800078e02ff */
[C---:B------:R-:W-:Y:S01]  /*103e0*/  IMAD R5, R3.reuse, c[0x0][0x4d4], R0 ;  /* 0x0001350003057a24 */ /* 0x040fe200078e0200 */
[----:B------:R-:W-:Y:S01]  /*103f0*/  MOV R0, R4 ;  /* 0x0000000400007202 */ /* 0x000fe20000000f00 */
[----:B------:R-:W-:Y:S01]  /*10400*/  IMAD.WIDE.U32 R2, R3, c[0x0][0x4d0], RZ ;  /* 0x0001340003027a25 */ /* 0x000fe200078e00ff */
[----:B------:R-:W-:-:S03]  /*10410*/  @P0 SHF.R.U32.HI R0, RZ, c[0x0][0x4f0], R7 ;  /* 0x00013c00ff000a19 */ /* 0x000fc60000011607 */
[----:B------:R-:W-:Y:S01]  /*10420*/  IMAD R6, R6, c[0x0][0x4d8], RZ ;  /* 0x0001360006067a24 */ /* 0x000fe200078e02ff */
[----:B------:R-:W-:Y:S02]  /*10430*/  IADD3 R3, R3, R5, RZ ;  /* 0x0000000503037210 */ /* 0x000fe40007ffe0ff */
[----:B----4-:R-:W-:Y:S01]  /*10440*/  SHF.R.S32.HI R5, RZ, 0x1f, R8 ;  /* 0x0000001fff057819 */ /* 0x010fe20000011408 */
[C---:B------:R-:W-:Y:S01]  /*10450*/  IMAD R7, R9.reuse, c[0x0][0x4dc], R6 ;  /* 0x0001370009077a24 */ /* 0x040fe200078e0206 */
[----:B------:R-:W-:Y:S01]  /*10460*/  IADD3 R6, -R0, RZ, RZ ;  /* 0x000000ff00067210 */ /* 0x000fe20007ffe1ff */
[----:B------:R-:W-:-:S04]  /*10470*/  IMAD.WIDE.U32 R2, R9, c[0x0][0x4d8], R2 ;  /* 0x0001360009027a25 */ /* 0x000fc800078e0002 */
[----:B------:R-:W-:Y:S01]  /*10480*/  IMAD R5, R5, c[0x0][0x4e0], RZ ;  /* 0x0001380005057a24 */ /* 0x000fe200078e02ff */
[----:B------:R-:W-:Y:S01]  /*10490*/  IADD3 R3, R3, R7, RZ ;  /* 0x0000000703037210 */ /* 0x000fe20007ffe0ff */
[----:B------:R-:W-:Y:S01]  /*104a0*/  IMAD R4, R6, c[0x0][0x4e8], R4 ;  /* 0x00013a0006047a24 */ /* 0x000fe200078e0204 */
[----:B------:R-:W-:Y:S01]  /*104b0*/  SHF.R.S32.HI R7, RZ, 0x1f, R0 ;  /* 0x0000001fff077819 */ /* 0x000fe20000011400 */
[C---:B------:R-:W-:Y:S02]  /*104c0*/  IMAD R6, R8.reuse, c[0x0][0x4e4], R5 ;  /* 0x0001390008067a24 */ /* 0x040fe400078e0205 */
[----:B------:R-:W-:Y:S01]  /*104d0*/  IMAD.WIDE.U32 R2, R8, c[0x0][0x4e0], R2 ;  /* 0x0001380008027a25 */ /* 0x000fe200078e0002 */
[----:B------:R-:W-:-:S04]  /*104e0*/  SHF.R.S32.HI R5, RZ, 0x1f, R4 ;  /* 0x0000001fff057819 */ /* 0x000fc80000011404 */
[----:B------:R-:W-:Y:S01]  /*104f0*/  IADD3 R2, P0, R0, R2, RZ ;  /* 0x0000000200027210 */ /* 0x000fe20007f1e0ff */
[----:B------:R-:W-:-:S03]  /*10500*/  IMAD R0, R5, c[0x0][0x4c8], RZ ;  /* 0x0001320005007a24 */ /* 0x000fc600078e02ff */
[----:B------:R-:W-:Y:S01]  /*10510*/  IADD3.X R3, R7, R3, R6, P0, !PT ;  /* 0x0000000307037210 */ /* 0x000fe200007fe406 */
[----:B------:R-:W-:-:S04]  /*10520*/  IMAD R0, R4, c[0x0][0x4cc], R0 ;  /* 0x0001330004007a24 */ /* 0x000fc800078e0200 */
[----:B------:R-:W-:-:S05]  /*10530*/  IMAD.WIDE.U32 R2, R4, c[0x0][0x4c8], R2 ;  /* 0x0001320004027a25 */ /* 0x000fca00078e0002 */
[----:B------:R-:W-:Y:S02]  /*10540*/  IADD3 R0, R3, R0, RZ ;  /* 0x0000000003007210 */ /* 0x000fe40007ffe0ff */
[----:B------:R-:W-:-:S04]  /*10550*/  LEA R4, P0, R2, c[0x0][0x4a8], 0x2 ;  /* 0x00012a0002047a11 */ /* 0x000fc800078010ff */
[----:B------:R-:W-:Y:S02]  /*10560*/  LEA.HI.X R5, R2, c[0x0][0x4ac], R0, 0x2, P0 ;  /* 0x00012b0002057a11 */ /* 0x000fe400000f1400 */
[----:B------:R-:W-:-:S05]  /*10570*/  MOV R0, 0xff800000 ;  /* 0xff80000000007802 */ /* 0x000fca0000000f00 */
[----:B------:R2:W-:Y:S02]  /*10580*/  STG.E [R4.64], R0 ;  /* 0x0000000004007986 */ /* 0x0005e4000c101906 */
.L_x_1027:
[----:B------:R-:W-:Y:S05]  /*10590*/  BSYNC B1 ;  /* 0x0000000000017941 */ /* 0x000fea0003800000 */
.L_x_1018:
[----:B--23--:R-:W2:Y:S02]  /*105a0*/  LDL R0, [R1+0x68] ;  /* 0x0000680001007983 */ /* 0x00cea40000100800 */
[----:B--2---:R-:W-:-:S13]  /*105b0*/  ISETP.NE.AND P0, PT, R0, RZ, PT ;  /* 0x000000ff0000720c */ /* 0x004fda0003f05270 */
[----:B------:R-:W-:Y:S01]  /*105c0*/  @P0 WARPSYNC 0xffffffff ;  /* 0xffffffff00000948 */ /* 0x000fe20003800000 */
[----:B------:R-:W-:Y:S06]  /*105d0*/  @P0 BAR.SYNC.DEFER_BLOCKING 0x5, 0x80 ;  /* 0x0142000000000b1d */ /* 0x000fec0000010000 */
[----:B------:R-:W2:Y:S04]  /*105e0*/  @P0 LDS R0, [0xc100] ;  /* 0x00c10000ff000984 */ /* 0x000ea80000000800 */
[----:B--2---:R2:W-:Y:S04]  /*105f0*/  @P0 STL [R1+0x58], R0 ;  /* 0x0000580001000387 */ /* 0x0045e80000100800 */
[----:B------:R-:W-:Y:S06]  /*10600*/  @P0 BAR.ARV 0x4, 0x80 ;  /* 0x0102000000000b1d */ /* 0x000fec0000002000 */
[----:B------:R-:W-:Y:S05]  /*10610*/  @P0 BRA `(.L_x_1028) ;  /* 0x0000009000000947 */ /* 0x000fea0003800000 */
[----:B------:R-:W-:Y:S05]  /*10620*/  BRA.DIV ~URZ, `(.L_x_1029) ;  /* 0x000006f27f007947 */ /* 0x000fea000b800000 */
[----:B--2---:R2:W3:Y:S02]  /*10630*/  SHFL.IDX PT, R0, R36, RZ, 0x1f ;  /* 0x00001fff24007589 */ /* 0x0044e400000e0000 */
.L_x_1040:
[----:B-1----:R-:W1:Y:S01]  /*10640*/  S2R R2, SR_TID.X ;  /* 0x0000000000027919 */ /* 0x002e620000002100 */
[----:B------:R-:W-:Y:S03]  /*10650*/  WARPSYNC 0xffffffff ;  /* 0xffffffff00007948 */ /* 0x000fe60003800000 */
[----:B------:R-:W-:Y:S06]  /*10660*/  BAR.SYNC.DEFER_BLOCKING 0x4, 0x80 ;  /* 0x0102000000007b1d */ /* 0x000fec0000010000 */
[----:B---3--:R3:W-:Y:S01]  /*10670*/  STL [R1+0x58], R0 ;  /* 0x0000580001007387 */ /* 0x0087e20000100800 */
[----:B-1----:R-:W-:-:S13]  /*10680*/  LOP3.LUT P0, RZ, R2, 0x7f, RZ, 0xc0, !PT ;  /* 0x0000007f02ff7812 */ /* 0x002fda000780c0ff */
[----:B------:R3:W-:Y:S04]  /*10690*/  @!P0 STS [0xc100], R36 ;  /* 0x00c10024ff008388 */ /* 0x0007e80000000800 */
[----:B------:R-:W-:Y:S06]  /*106a0*/  BAR.ARV 0x5, 0x80 ;  /* 0x0142000000007b1d */ /* 0x000fec0000002000 */
.L_x_1028:
[----:B--23--:R-:W2:Y:S02]  /*106b0*/  LDL R0, [R1+0x58] ;  /* 0x0000580001007983 */ /* 0x00cea40000100800 */
[----:B--2---:R-:W-:-:S13]  /*106c0*/  ISETP.GE.AND P0, PT, R0, c[0x0][0x538], PT ;  /* 0x00014e0000007a0c */ /* 0x004fda0003f06270 */
[----:B-1--4-:R-:W-:Y:S01]  /*106d0*/  @P0 CALL.REL.NOINC `(.L_x_1030) ;  /* 0x0000001000000944 */ /* 0x012fe20003c00000 */
[----:B------:R-:W-:Y:S05]  /*106e0*/  BRA `(.L_x_1031) ;  /* 0xffff014000007947 */ /* 0x000fea000383ffff */
.L_x_1030:
[----:B------:R-:W-:Y:S05]  /*106f0*/  EXIT ;  /* 0x000000000000794d */ /* 0x000fea0003800000 */
.L_x_996:
[----:B------:R-:W-:Y:S01]  /*10700*/  IMAD.MOV.U32 R7, RZ, RZ, R14 ;  /* 0x000000ffff077224 */ /* 0x000fe200078e000e */
[----:B------:R-:W-:Y:S01]  /*10710*/  MOV R6, RZ ;  /* 0x000000ff00067202 */ /* 0x000fe20000000f00 */
[----:B-1----:R-:W-:Y:S01]  /*10720*/  IMAD.MOV.U32 R3, RZ, RZ, 0x1c1f ;  /* 0x00001c1fff037424 */ /* 0x002fe200078e00ff */
[----:B------:R-:W-:Y:S02]  /*10730*/  MOV R2, 0x10750 ;  /* 0x0001075000027802 */ /* 0x000fe40000000f00 */
[----:B------:R-:W-:Y:S05]  /*10740*/  CALL.REL.NOINC `($__internal_17_$__cuda_sm70_shflsync_idx_p) ;  /* 0x0000068000007944 */ /* 0x000fea0003c00000 */
[----:B------:R-:W-:Y:S01]  /*10750*/  MOV R5, R6 ;  /* 0x0000000600057202 */ /* 0x000fe20000000f00 */
[----:B------:R-:W-:Y:S05]  /*10760*/  BRA `(.L_x_1032) ;  /* 0xffff10d000007947 */ /* 0x000fea000383ffff */
.L_x_997:
[----:B------:R-:W-:Y:S01]  /*10770*/  IMAD.MOV.U32 R7, RZ, RZ, R16 ;  /* 0x000000ffff077224 */ /* 0x000fe200078e0010 */
[----:B------:R-:W-:Y:S01]  /*10780*/  MOV R6, RZ ;  /* 0x000000ff00067202 */ /* 0x000fe20000000f00 */
[----:B-1----:R-:W-:Y:S01]  /*10790*/  IMAD.MOV.U32 R3, RZ, RZ, 0x1c1f ;  /* 0x00001c1fff037424 */ /* 0x002fe200078e00ff */
[----:B------:R-:W-:Y:S02]  /*107a0*/  MOV R2, 0x107c0 ;  /* 0x000107c000027802 */ /* 0x000fe40000000f00 */
[----:B--23--:R-:W-:Y:S05]  /*107b0*/  CALL.REL.NOINC `($__internal_17_$__cuda_sm70_shflsync_idx_p) ;  /* 0x0000061000007944 */ /* 0x00cfea0003c00000 */
[----:B------:R-:W-:Y:S01]  /*107c0*/  MOV R2, R6 ;  /* 0x0000000600027202 */ /* 0x000fe20000000f00 */
[----:B------:R-:W-:Y:S05]  /*107d0*/  BRA `(.L_x_1033) ;  /* 0xffff108000007947 */ /* 0x000fea000383ffff */
.L_x_1000:
[----:B--2---:R-:W-:Y:S01]  /*107e0*/  IMAD.MOV.U32 R7, RZ, RZ, R14 ;  /* 0x000000ffff077224 */ /* 0x004fe200078e000e */
[----:B------:R-:W-:Y:S01]  /*107f0*/  MOV R6, 0x1 ;  /* 0x0000000100067802 */ /* 0x000fe20000000f00 */
[----:B------:R-:W-:Y:S01]  /*10800*/  IMAD.MOV.U32 R3, RZ, RZ, 0x1c1f ;  /* 0x00001c1fff037424 */ /* 0x000fe200078e00ff */
[----:B----4-:R-:W-:-:S02]  /*10810*/  MOV R2, 0x10830 ;  /* 0x0001083000027802 */ /* 0x010fc40000000f00 */
[----:B-1-3--:R-:W-:Y:S05]  /*10820*/  CALL.REL.NOINC `($__internal_17_$__cuda_sm70_shflsync_idx_p) ;  /* 0x000005a000007944 */ /* 0x00afea0003c00000 */
[----:B------:R-:W-:Y:S01]  /*10830*/  IMAD.MOV.U32 R5, RZ, RZ, R6 ;  /* 0x000000ffff057224 */ /* 0x000fe200078e0006 */
[----:B------:R-:W-:Y:S01]  /*10840*/  MOV R6, 0x1 ;  /* 0x0000000100067802 */ /* 0x000fe20000000f00 */
[----:B------:R-:W-:Y:S01]  /*10850*/  IMAD.MOV.U32 R7, RZ, RZ, R16 ;  /* 0x000000ffff077224 */ /* 0x000fe200078e0010 */
[----:B------:R-:W-:-:S02]  /*10860*/  MOV R3, 0x1c1f ;  /* 0x00001c1f00037802 */ /* 0x000fc40000000f00 */
[----:B------:R-:W-:Y:S02]  /*10870*/  MOV R2, 0x10890 ;  /* 0x0001089000027802 */ /* 0x000fe40000000f00 */
[----:B------:R-:W-:Y:S05]  /*10880*/  CALL.REL.NOINC `($__internal_17_$__cuda_sm70_shflsync_idx_p) ;  /* 0x0000054000007944 */ /* 0x000fea0003c00000 */
[----:B------:R-:W-:Y:S01]  /*10890*/  MOV R2, R6 ;  /* 0x0000000600027202 */ /* 0x000fe20000000f00 */
[----:B------:R-:W-:Y:S05]  /*108a0*/  BRA `(.L_x_1034) ;  /* 0xffff118000007947 */ /* 0x000fea000383ffff */
.L_x_1003:
[----:B-1----:R-:W-:Y:S01]  /*108b0*/  IMAD.MOV.U32 R7, RZ, RZ, R14 ;  /* 0x000000ffff077224 */ /* 0x002fe200078e000e */
[----:B------:R-:W-:Y:S01]  /*108c0*/  MOV R6, 0x2 ;  /* 0x0000000200067802 */ /* 0x000fe20000000f00 */
[----:B------:R-:W-:Y:S01]  /*108d0*/  IMAD.MOV.U32 R3, RZ, RZ, 0x1c1f ;  /* 0x00001c1fff037424 */ /* 0x000fe200078e00ff */
[----:B--2---:R-:W-:Y:S02]  /*108e0*/  MOV R2, 0x10900 ;  /* 0x0001090000027802 */ /* 0x004fe40000000f00 */
[----:B---3--:R-:W-:Y:S05]  /*108f0*/  CALL.REL.NOINC `($__internal_17_$__cuda_sm70_shflsync_idx_p) ;  /* 0x000004d000007944 */ /* 0x008fea0003c00000 */
[----:B------:R-:W-:Y:S01]  /*10900*/  MOV R5, R6 ;  /* 0x0000000600057202 */ /* 0x000fe20000000f00 */
[----:B------:R-:W-:Y:S05]  /*10910*/  BRA `(.L_x_1035) ;  /* 0xffff12c000007947 */ /* 0x000fea000383ffff */
.L_x_1004:
[----:B------:R-:W-:Y:S01]  /*10920*/  IMAD.MOV.U32 R7, RZ, RZ, R16 ;  /* 0x000000ffff077224 */ /* 0x000fe200078e0010 */
[----:B------:R-:W-:Y:S01]  /*10930*/  MOV R6, 0x2 ;  /* 0x0000000200067802 */ /* 0x000fe20000000f00 */
[----:B------:R-:W-:Y:S01]  /*10940*/  IMAD.MOV.U32 R3, RZ, RZ, 0x1c1f ;  /* 0x00001c1fff037424 */ /* 0x000fe200078e00ff */
[----:B--2---:R-:W-:Y:S02]  /*10950*/  MOV R2, 0x10970 ;  /* 0x0001097000027802 */ /* 0x004fe40000000f00 */
[----:B-1-34-:R-:W-:Y:S05]  /*10960*/  CALL.REL.NOINC `($__internal_17_$__cuda_sm70_shflsync_idx_p) ;  /* 0x0000046000007944 */ /* 0x01afea0003c00000 */
[----:B------:R-:W-:Y:S01]  /*10970*/  MOV R2, R6 ;  /* 0x0000000600027202 */ /* 0x000fe20000000f00 */
[----:B------:R-:W-:Y:S05]  /*10980*/  BRA `(.L_x_1036) ;  /* 0xffff127000007947 */ /* 0x000fea000383ffff */
.L_x_1007:
[----:B-1----:R-:W-:Y:S01]  /*10990*/  IMAD.MOV.U32 R7, RZ, RZ, R14 ;  /* 0x000000ffff077224 */ /* 0x002fe200078e000e */
[----:B------:R-:W-:Y:S01]  /*109a0*/  MOV R6, 0x3 ;  /* 0x0000000300067802 */ /* 0x000fe20000000f00 */
[----:B------:R-:W-:Y:S01]  /*109b0*/  IMAD.MOV.U32 R3, RZ, RZ, 0x1c1f ;  /* 0x00001c1fff037424 */ /* 0x000fe200078e00ff */
[----:B------:R-:W-:-:S02]  /*109c0*/  MOV R2, 0x109e0 ;  /* 0x000109e000027802 */ /* 0x000fc40000000f00 */
[----:B--234-:R-:W-:Y:S05]  /*109d0*/  CALL.REL.NOINC `($__internal_17_$__cuda_sm70_shflsync_idx_p) ;  /* 0x000003f000007944 */ /* 0x01cfea0003c00000 */
        /* <DEDUP_REMOVED lines=8> */
.L_x_1014:
[----:B---3--:R1:W5:Y:S01]  /*10a60*/  LDL R0, [R1+0x20] ;  /* 0x0000200001007983 */ /* 0x0083620000100800 */
[----:B------:R-:W-:Y:S02]  /*10a70*/  MOV R3, 0x2 ;  /* 0x0000000200037802 */ /* 0x000fe40000000f00 */
[----:B------:R-:W-:Y:S02]  /*10a80*/  MOV R2, 0x10aa0 ;  /* 0x00010aa000027802 */ /* 0x000fe40000000f00 */
[----:B-1---5:R-:W-:Y:S05]  /*10a90*/  CALL.REL.NOINC `($__internal_16_$__cuda_sm70_shflsync_bfly_p) ;  /* 0x000002f000007944 */ /* 0x022fea0003c00000 */
[----:B------:R-:W-:Y:S01]  /*10aa0*/  MOV R5, R8 ;  /* 0x0000000800057202 */ /* 0x000fe20000000f00 */
[----:B------:R-:W-:Y:S05]  /*10ab0*/  BRA `(.L_x_1038) ;  /* 0xffffd72000007947 */ /* 0x000fea000383ffff */
.L_x_1015:
[----:B------:R-:W-:Y:S01]  /*10ac0*/  IMAD.MOV.U32 R0, RZ, RZ, R5 ;  /* 0x000000ffff007224 */ /* 0x000fe200078e0005 */
[----:B------:R-:W-:Y:S02]  /*10ad0*/  MOV R3, 0x1 ;  /* 0x0000000100037802 */ /* 0x000fe40000000f00 */
[----:B------:R-:W-:Y:S02]  /*10ae0*/  MOV R2, 0x10b00 ;  /* 0x00010b0000027802 */ /* 0x000fe40000000f00 */
[----:B------:R-:W-:Y:S05]  /*10af0*/  CALL.REL.NOINC `($__internal_16_$__cuda_sm70_shflsync_bfly_p) ;  /* 0x0000029000007944 */ /* 0x000fea0003c00000 */
[----:B------:R1:W5:Y:S01]  /*10b00*/  LDL R0, [R1+0x24] ;  /* 0x0000240001007983 */ /* 0x0003620000100800 */
[----:B------:R-:W-:Y:S01]  /*10b10*/  FADD.FTZ R5, R5, R8 ;  /* 0x0000000805057221 */ /* 0x000fe20000010000 */
[----:B------:R-:W-:-:S02]  /*10b20*/  MOV R3, 0x2 ;  /* 0x0000000200037802 */ /* 0x000fc40000000f00 */
[----:B------:R-:W-:Y:S02]  /*10b30*/  MOV R2, 0x10b50 ;  /* 0x00010b5000027802 */ /* 0x000fe40000000f00 */
[----:B-1---5:R-:W-:Y:S05]  /*10b40*/  CALL.REL.NOINC `($__internal_16_$__cuda_sm70_shflsync_bfly_p) ;  /* 0x0000024000007944 */ /* 0x022fea0003c00000 */
[----:B------:R-:W2:Y:S01]  /*10b50*/  LDL.LU R0, [R1+0x24] ;  /* 0x0000240001007983 */ /* 0x000ea20000300800 */
[----:B------:R-:W-:Y:S02]  /*10b60*/  MOV R3, 0x1 ;  /* 0x0000000100037802 */ /* 0x000fe40000000f00 */
[----:B------:R-:W-:Y:S01]  /*10b70*/  MOV R2, 0x10bb0 ;  /* 0x00010bb000027802 */ /* 0x000fe20000000f00 */
[----:B--2---:R-:W-:-:S05]  /*10b80*/  FADD.FTZ R4, R0, R8 ;  /* 0x0000000800047221 */ /* 0x004fca0000010000 */
[----:B------:R-:W-:Y:S02]  /*10b90*/  MOV R0, R4 ;  /* 0x0000000400007202 */ /* 0x000fe40000000f00 */
[----:B------:R-:W-:Y:S05]  /*10ba0*/  CALL.REL.NOINC `($__internal_16_$__cuda_sm70_shflsync_bfly_p) ;  /* 0x000001e000007944 */ /* 0x000fea0003c00000 */
[----:B------:R1:W5:Y:S01]  /*10bb0*/  LDL R0, [R1+0x28] ;  /* 0x0000280001007983 */ /* 0x0003620000100800 */
[----:B------:R-:W-:Y:S01]  /*10bc0*/  FADD.FTZ R4, R4, R8 ;  /* 0x0000000804047221 */ /* 0x000fe20000010000 */
[----:B------:R-:W-:Y:S02]  /*10bd0*/  MOV R3, 0x2 ;  /* 0x0000000200037802 */ /* 0x000fe40000000f00 */
        /* <DEDUP_REMOVED lines=19> */
[----:B------:R-:W-:Y:S05]  /*10d10*/  BRA `(.L_x_1039) ;  /* 0xffffd5f000007947 */ /* 0x000fea000383ffff */
.L_x_1029:
[----:B-1----:R-:W-:Y:S01]  /*10d20*/  IMAD.MOV.U32 R7, RZ, RZ, R36 ;  /* 0x000000ffff077224 */ /* 0x002fe200078e0024 */
[----:B------:R-:W-:Y:S01]  /*10d30*/  MOV R6, RZ ;  /* 0x000000ff00067202 */ /* 0x000fe20000000f00 */
[----:B------:R-:W-:Y:S01]  /*10d40*/  IMAD.MOV.U32 R3, RZ, RZ, 0x1f ;  /* 0x0000001fff037424 */ /* 0x000fe200078e00ff */
[----:B------:R-:W-:Y:S02]  /*10d50*/  MOV R2, 0x10d70 ;  /* 0x00010d7000027802 */ /* 0x000fe40000000f00 */
[----:B--2-4-:R-:W-:Y:S05]  /*10d60*/  CALL.REL.NOINC `($__internal_17_$__cuda_sm70_shflsync_idx_p) ;  /* 0x0000006000007944 */ /* 0x014fea0003c00000 */
[----:B------:R-:W-:Y:S01]  /*10d70*/  MOV R0, R6 ;  /* 0x0000000600007202 */ /* 0x000fe20000000f00 */
[----:B------:R-:W-:Y:S05]  /*10d80*/  BRA `(.L_x_1040) ;  /* 0xfffff8b000007947 */ /* 0x000fea000383ffff */
        .weak           $__internal_16_$__cuda_sm70_shflsync_bfly_p
        .type           $__internal_16_$__cuda_sm70_shflsync_bfly_p,@function
        .size           $__internal_16_$__cuda_sm70_shflsync_bfly_p,($__internal_17_$__cuda_sm70_shflsync_idx_p - $__internal_16_$__cuda_sm70_shflsync_bfly_p)
$__internal_16_$__cuda_sm70_shflsync_bfly_p:
[----:B------:R-:W-:Y:S04]  /*10d90*/  WARPSYNC R9 ;  /* 0x0000000900007348 */ /* 0x000fe80003800000 */
[----:B------:R1:W2:Y:S02]  /*10da0*/  SHFL.BFLY PT, R8, R0, R3, R10 ;  /* 0x0c00000300087389 */ /* 0x0002a400000e000a */
[----:B-1----:R-:W-:-:S04]  /*10db0*/  MOV R3, 0x0 ;  /* 0x0000000000037802 */ /* 0x002fc80000000f00 */
[----:B--2---:R-:W-:Y:S05]  /*10dc0*/  RET.REL.NODEC R2 `(_ZN7cutlass13device_kernelIN5flash19enable_sm80_to_sm89INS1_16FlashAttnFwdSm80INS1_25CollectiveMainloopFwdSm80ILi4ELi1ELb0EN4cute5tupleIJNS5_1CILi128EEENS7_ILi64EEENS7_ILi96EEEEEELi96ENS_6half_tEfNS_4arch4Sm80ELb1ELb0ELb1ELb0ELb0ELb0ELb1ELb1EEENS1_21CollectiveEpilogueFwdINS6_IJS8_SA_S9_EEENS6_IJNS7_ILi1EEESI_SI_EEESC_SE_Li128ELb0ELb1ELb1ELb0EEENS1_30DynamicPersistentTileSchedulerILi128ELi128ELb1ELb1ELb0EEEEEEEEEvNT_6ParamsE) ;  /* 0xfffef23002007950 */ /* 0x004fea0003c3ffff */
        .weak           $__internal_17_$__cuda_sm70_shflsync_idx_p
        .type           $__internal_17_$__cuda_sm70_shflsync_idx_p,@function
        .size           $__internal_17_$__cuda_sm70_shflsync_idx_p,(.L_x_2870 - $__internal_17_$__cuda_sm70_shflsync_idx_p)
$__internal_17_$__cuda_sm70_shflsync_idx_p:
[----:B------:R-:W-:-:S04]  /*10dd0*/  MOV R8, 0xffffffff ;  /* 0xffffffff00087802 */ /* 0x000fc80000000f00 */
[----:B------:R-:W-:Y:S04]  /*10de0*/  WARPSYNC R8 ;  /* 0x0000000800007348 */ /* 0x000fe80003800000 */
[----:B------:R1:W2:Y:S02]  /*10df0*/  SHFL.IDX PT, R6, R7, R6, R3 ;  /* 0x0000000607067389 */ /* 0x0002a400000e0003 */
[----:B-1----:R-:W-:-:S04]  /*10e00*/  MOV R3, 0x0 ;  /* 0x0000000000037802 */ /* 0x002fc80000000f00 */
[----:B--2---:R-:W-:Y:S05]  /*10e10*/  RET.REL.NODEC R2 `(_ZN7cutlass13device_kernelIN5flash19enable_sm80_to_sm89INS1_16FlashAttnFwdSm80INS1_25CollectiveMainloopFwdSm80ILi4ELi1ELb0EN4cute5tupleIJNS5_1CILi128EEENS7_ILi64EEENS7_ILi96EEEEEELi96ENS_6half_tEfNS_4arch4Sm80ELb1ELb0ELb1ELb0ELb0ELb0ELb1ELb1EEENS1_21CollectiveEpilogueFwdINS6_IJS8_SA_S9_EEENS6_IJNS7_ILi1EEESI_SI_EEESC_SE_Li128ELb0ELb1ELb1ELb0EEENS1_30DynamicPersistentTileSchedulerILi128ELi128ELb1ELb1ELb0EEEEEEEEEvNT_6ParamsE) ;  /* 0xfffef1e002007950 */ /* 0x004fea0003c3ffff */
.L_x_1041:
        /* <DEDUP_REMOVED lines=14> */
.L_x_2870:


//--------------------- .text._ZN7cutlass13device_kernelIN5flash19enable_sm80_to_sm89INS1_16FlashAttnFwdSm80INS1_25CollectiveMainloopFwdSm80ILi4ELi1ELb0EN4cute5tupleIJNS5_1CILi128EEENS7_ILi48EEENS7_ILi96EEEEEELi96ENS_6half_tEfNS_4arch4Sm80ELb1ELb0ELb1ELb1ELb0ELb0ELb1ELb1EEENS1_21CollectiveEpilogueFwdINS6_IJS8_SA_S9_EEENS6_IJNS7_ILi1EEESI_SI_EEESC_SE_Li128ELb1ELb1ELb1ELb0EEENS1_36VarlenDynamicPersistentTileSchedulerILi128ELi48ELi128ELi128ELb1ELb1ELb0ELb1ELb1ELb1EEEEEEEEEvNT_6ParamsE --------------------------
	.section	.text._ZN7cutlass13device_kernelIN5flash19enable_sm80_to_sm89INS1_16FlashAttnFwdSm80INS1_25CollectiveMainloopFwdSm80ILi4ELi1ELb0EN4cute5tupleIJNS5_1CILi128EEENS7_ILi48EEENS7_ILi96EEEEEELi96ENS_6half_tEfNS_4arch4Sm80ELb1ELb0ELb1ELb1ELb0ELb0ELb1ELb1EEENS1_21CollectiveEpilogueFwdINS6_IJS8_SA_S9_EEENS6_IJNS7_ILi1EEESI_SI_EEESC_SE_Li128ELb1ELb1ELb1ELb0EEENS1_36VarlenDynamicPersistentTileSchedulerILi128ELi48ELi128ELi128ELb1ELb1ELb0ELb1ELb1ELb1EEEEEEEEEvNT_6ParamsE,"ax",@progbits
	.sectioninfo	@"SHI_REGISTERS=255"
	.align	128
.text._ZN7cutlass13device_kernelIN5flash19enable_sm80_to_sm89INS1_16FlashAttnFwdSm80INS1_25CollectiveMainloopFwdSm80ILi4ELi1ELb0EN4cute5tupleIJNS5_1CILi128EEENS7_ILi48EEENS7_ILi96EEEEEELi96ENS_6half_tEfNS_4arch4Sm80ELb1ELb0ELb1ELb1ELb0ELb0ELb1ELb1EEENS1_21CollectiveEpilogueFwdINS6_IJS8_SA_S9_EEENS6_IJNS7_ILi1EEESI_SI_EEESC_SE_Li128ELb1ELb1ELb1ELb0EEENS1_36VarlenDynamicPersistentTileSchedulerILi128ELi48ELi128ELi128ELb1ELb1ELb0ELb1ELb1ELb1EEEEEEEEEvNT_6ParamsE:
        .type           _ZN7cutlass13device_kernelIN5flash19enable_sm80_to_sm89INS1_16FlashAttnFwdSm80INS1_25CollectiveMainloopFwdSm80ILi4ELi1ELb0EN4cute5tupleIJNS5_1CILi128EEENS7_ILi48EEENS7_ILi96EEEEEELi96ENS_6half_tEfNS_4arch4Sm80ELb1ELb0ELb1ELb1ELb0ELb0ELb1ELb1EEENS1_21CollectiveEpilogueFwdINS6_IJS8_SA_S9_EEENS6_IJNS7_ILi1EEESI_SI_EEESC_SE_Li128ELb1ELb1ELb1ELb0EEENS1_36VarlenDynamicPersistentTileSchedulerILi128ELi48ELi128ELi128ELb1ELb1ELb0ELb1ELb1ELb1EEEEEEEEEvNT_6ParamsE,@function
        .size           _ZN7cutlass13device_kernelIN5flash19enable_sm80_to_sm89INS1_16FlashAttnFwdSm80INS1_25CollectiveMainloopFwdSm80ILi4ELi1ELb0EN4cute5tupleIJNS5_1CILi128EEENS7_ILi48EEENS7_ILi96EEEEEELi96ENS_6half_tEfNS_4arch4Sm80ELb1ELb0ELb1ELb1ELb0ELb0ELb1ELb1EEENS1_21CollectiveEpilogueFwdINS6_IJS8_SA_S9_EEENS6_IJNS7_ILi1EEESI_SI_EEESC_SE_Li128ELb1ELb1ELb1ELb0EEENS1_36VarlenDynamicPersistentTileSchedulerILi128ELi48ELi128ELi128ELb1ELb1ELb0ELb1ELb1ELb1EEEEEEEEEvNT_6ParamsE,(.L_x_2873 - _ZN7cutlass13device_kernelIN5flash19enable_sm80_to_sm89INS1_16FlashAttnFwdSm80INS1_25CollectiveMainloopFwdSm80ILi4ELi1ELb0EN4cute5tupleIJNS5_1CILi128EEENS7_ILi48EEENS7_ILi96EEEEEELi96ENS_6half_tEfNS_4arch4Sm80ELb1ELb0ELb1ELb1ELb0ELb0ELb1ELb1EEENS1_21CollectiveEpilogueFwdINS6_IJS8_SA_S9_EEENS6_IJNS7_ILi1EEESI_SI_EEESC_SE_Li128ELb1ELb1ELb1ELb0EEENS1_36VarlenDynamicPersistentTileSchedulerILi128ELi48ELi128ELi128ELb1ELb1ELb0ELb1ELb1ELb1EEEEEEEEEvNT_6ParamsE)
        .other          _ZN7cutlass13device_kernelIN5flash19enable_sm80_to_sm89INS1_16FlashAttnFwdSm80INS1_25CollectiveMainloopFwdSm80ILi4ELi1ELb0EN4cute5tupleIJNS5_1CILi128EEENS7_ILi48EEENS7_ILi96EEEEEELi96ENS_6half_tEfNS_4arch4Sm80ELb1ELb0ELb1ELb1ELb0ELb0ELb1ELb1EEENS1_21CollectiveEpilogueFwdINS6_IJS8_SA_S9_EEENS6_IJNS7_ILi1EEESI_SI_EEESC_SE_Li128ELb1ELb1ELb1ELb0EEENS1_36VarlenDynamicPersistentTileSchedulerILi128ELi48ELi128ELi128ELb1ELb1ELb0ELb1ELb1ELb1EEEEEEEEEvNT_6ParamsE,@"STO_CUDA_ENTRY STV_DEFAULT"
_ZN7cutlass13device_kernelIN5flash19enable_sm80_to_sm89INS1_16FlashAttnFwdSm80INS1_25CollectiveMainloopFwdSm80ILi4ELi1ELb0EN4cute5tupleIJNS5_1CILi128EEENS7_ILi48EEENS7_ILi96EEEEEELi96ENS_6half_tEfNS_4arch4Sm80ELb1ELb0ELb1ELb1ELb0ELb0ELb1ELb1EEENS1_21CollectiveEpilogueFwdINS6_IJS8_SA_S9_EEENS6_IJNS7_ILi1EEESI_SI_EEESC_SE_Li128ELb1ELb1ELb1ELb0EEENS1_36VarlenDynamicPersistentTileSchedulerILi128ELi48ELi128ELi128ELb1ELb1ELb0ELb1ELb1ELb1EEEEEEEEEvNT_6ParamsE:
        /* <DEDUP_REMOVED lines=10> */
[----:B-1----:R1:W-:Y:S04]  /*00a0*/  @P0 STL.64 [R1], R4 ;  /* 0x0000000401000387 */ /* 0x0023e80000100a00 */
        /* <DEDUP_REMOVED lines=43> */
.L_x_1047:
        /* <DEDUP_REMOVED lines=16> */
.L_x_1157:
        /* <DEDUP_REMOVED lines=16> */
.L_x_1158:
[----:B--2---:R-:W-:-:S05]  /*0560*/  IMAD R0, R0, c[0x0][0x538], RZ ;  /* 0x00014e0000007a24 */ /* 0x004fca00078e02ff */
[----:B------:R-:W-:-:S04]  /*0570*/  IADD3 R6, R0, R6, RZ ;  /* 0x0000000600067210 */ /* 0x000fc80007ffe0ff */
[----:B------:R-:W-:-:S13]  /*0580*/  ISETP.GT.AND P0, PT, R6, UR4, PT ;  /* 0x0000000406007c0c */ /* 0x000fda000bf04270 */
[----:B-1----:R-:W-:Y:S05]  /*0590*/  @!P0 BRA `(.L_x_1047) ;  /* 0xfffffdc000008947 */ /* 0x002fea000383ffff */
.L_x_1043:
[----:B------:R-:W-:-:S05]  /*05a0*/  IADD3 R11, -R0, R6, RZ ;  /* 0x00000006000b7210 */ /* 0x000fca0007ffe1ff */
[----:B------:R-:W-:-:S05]  /*05b0*/  IMAD R0, R4, c[0x0][0x538], R11 ;  /* 0x00014e0004007a24 */ /* 0x000fca00078e020b */
[----:B------:R-:W-:Y:S01]  /*05c0*/  ISETP.GT.AND P0, PT, R0, UR4, PT ;  /* 0x0000000400007c0c */ /* 0x000fe2000bf04270 */
[----:B------:R-:W-:-:S12]  /*05d0*/  BRA.DIV ~URZ, `(.L_x_1048) ;  /* 0x00011e127f007947 */ /* 0x000fd8000b800000 */
[----:B------:R-:W-:-:S04]  /*05e0*/  VOTE.ANY R10, PT, !P0 ;  /* 0x00000000000a7806 */ /* 0x000fc800040e0100 */
.L_x_1159:
[----:B------:R-:W1:Y:S02]  /*05f0*/  POPC R6, R10 ;  /* 0x0000000a00067309 */ /* 0x000e640000000000 */
[----:B-1----:R-:W-:-:S05]  /*0600*/  IADD3 R0, R6, R7, RZ ;  /* 0x0000000706007210 */ /* 0x002fca0007ffe0ff */
[----:B------:R1:W-:Y:S01]  /*0610*/  STL [R1+0xc], R0 ;  /* 0x00000c0001007387 */ /* 0x0003e20000100800 */
[----:B------:R-:W-:Y:S05]  /*0620*/  BRA.DIV ~URZ, `(.L_x_1049) ;  /* 0x00011e127f007947 */ /* 0x000fea000b800000 */
[----:B------:R2:W3:Y:S01]  /*0630*/  SHFL.IDX PT, R12, R9, R6, 0x1f ;  /* 0x00001f06090c7589 */ /* 0x0004e200000e0000 */
[----:B------:R-:W-:-:S03]  /*0640*/  MOV R7, RZ ;  /* 0x000000ff00077202 */ /* 0x000fc60000000f00 */
[----:B------:R2:W4:Y:S04]  /*0650*/  SHFL.IDX PT, R9, R8, R6, 0x1f ;  /* 0x00001f0608097589 */ /* 0x00052800000e0000 */
.L_x_1160:
[----:B------:R-:W-:Y:S01]  /*0660*/  ISETP.NE.AND P0, PT, R10, RZ, PT ;  /* 0x000000ff0a00720c */ /* 0x000fe20003f05270 */
[----:B------:R-:W-:-:S12]  /*0670*/  BSSY B0, `(.L_x_1050) ;  /* 0x0000005000007945 */ /* 0x000fd80003800000 */
[----:B------:R-:W-:Y:S05]  /*0680*/  @!P0 BRA `(.L_x_1051) ;  /* 0x0000003000008947 */ /* 0x000fea0003800000 */
[----:B------:R-:W-:Y:S01]  /*0690*/  IADD3 R3, R6, -0x1, RZ ;  /* 0xffffffff06037810 */ /* 0x000fe20007ffe0ff */
[----:B------:R-:W-:Y:S05]  /*06a0*/  BRA.DIV ~URZ, `(.L_x_1052) ;  /* 0x00011e727f007947 */ /* 0x000fea000b800000 */
[----:B------:R1:W2:Y:S02]  /*06b0*/  SHFL.IDX PT, R7, R4, R3, 0x1f ;  /* 0x00001f0304077589 */ /* 0x0002a400000e0000 */
.L_x_1051:
[----:B------:R-:W-:Y:S05]  /*06c0*/  BSYNC B0 ;  /* 0x0000000000007941 */ /* 0x000fea0003800000 */
.L_x_1050:
[----:B-12---:R-:W-:Y:S01]  /*06d0*/  IMAD R0, R7, c[0x0][0x538], R11 ;  /* 0x00014e0007007a24 */ /* 0x006fe200078e020b */
[----:B----4-:R-:W-:Y:S01]  /*06e0*/  ISETP.NE.AND P0, PT, R9, 0x1, PT ;  /* 0x000000010900780c */ /* 0x010fe20003f05270 */
[----:B------:R-:W-:Y:S03]  /*06f0*/  BSSY B0, `(.L_x_1053) ;  /* 0x0000089000007945 */ /* 0x000fe60003800000 */
[----:B------:R1:W-:Y:S01]  /*0700*/  STL [R1], R0 ;  /* 0x0000000001007387 */ /* 0x0003e20000100800 */
        /* <DEDUP_REMOVED lines=65> */
.L_x_1054:
        /* <DEDUP_REMOVED lines=16> */
[----:B------:R-:W-:Y:S01]  /*0c20*/  IMAD R4, R4, R6, RZ ;  /* 0x0000000604047224 */ /* 0x000fe200078e02ff */
[----:B------:R-:W-:-:S03]  /*0c30*/  MOV R5, R0 ;  /* 0x0000000000057202 */ /* 0x000fc60000000f00 */
        /* <DEDUP_REMOVED lines=52> */
.L_x_1055:
[----:B------:R-:W-:Y:S05]  /*0f80*/  BSYNC B0 ;  /* 0x0000000000007941 */ /* 0x000fea0003800000 */
.L_x_1053:
[----:B------:R-:W-:-:S04]  /*0f90*/  LOP3.LUT R0, RZ, R0, RZ, 0x33, !PT ;  /* 0x00000000ff007212 */ /* 0x000fc800078e33ff */
[----:B------:R-:W-:-:S05]  /*0fa0*/  IADD3 R0, R0, R12, RZ ;  /* 0x0000000c00007210 */ /* 0x000fca0007ffe0ff */
[----:B------:R2:W-:Y:S01]  /*0fb0*/  STL [R1+0x4], R0 ;  /* 0x0000040001007387 */ /* 0x0005e20000100800 */
[----:B------:R-:W-:Y:S05]  /*0fc0*/  BRA `(.L_x_1056) ;  /* 0x0000006000007947 */ /* 0x000fea0003800000 */
.L_x_1044:
[----:B------:R-:W-:Y:S01]  /*0fd0*/  MOV R0, UR4 ;  /* 0x0000000400007c02 */ /* 0x000fe20008000f00 */
[----:B------:R-:W-:Y:S04]  /*0fe0*/  STL [R1+0x4], RZ ;  /* 0x000004ff01007387 */ /* 0x000fe80000100800 */
[----:B------:R1:W-:Y:S04]  /*0ff0*/  STL [R1], R0 ;  /* 0x0000000001007387 */ /* 0x0003e80000100800 */
[----:B------:R2:W-:Y:S01]  /*1000*/  STL [R1+0x8], RZ ;  /* 0x000008ff01007387 */ /* 0x0005e20000100800 */
[----:B-1----:R-:W-:-:S05]  /*1010*/  MOV R0, c[0x0][0x53c] ;  /* 0x00014f0000007a02 */ /* 0x002fca0000000f00 */
[----:B------:R2:W-:Y:S02]  /*1020*/  STL [R1+0xc], R0 ;  /* 0x00000c0001007387 */ /* 0x0005e40000100800 */
.L_x_1056:
[----:B------:R-:W3:Y:S04]  /*1030*/  LDL R4, [R1] ;  /* 0x0000000001047983 */ /* 0x000ee80000100800 */
[----:B------:R-:W3:Y:S04]  /*1040*/  LDL R5, [R1+0x4] ;  /* 0x0000040001057983 */ /* 0x000ee80000100800 */
[----:B------:R-:W3:Y:S04]  /*1050*/  LDL R6, [R1+0x8] ;  /* 0x0000080001067983 */ /* 0x000ee80000100800 */
[----:B------:R-:W3:Y:S01]  /*1060*/  LDL R7, [R1+0xc] ;  /* 0x00000c0001077983 */ /* 0x000ee20000100800 */
[----:B------:R-:W-:Y:S01]  /*1070*/  ISETP.NE.AND P0, PT, R13, RZ, PT ;  /* 0x000000ff0d00720c */ /* 0x000fe20003f05270 */
[----:B------:R-:W-:-:S12]  /*1080*/  WARPSYNC 0xffffffff ;  /* 0xffffffff00007948 */ /* 0x000fd80003800000 */
[----:B---3--:R3:W-:Y:S04]  /*1090*/  @!P0 STS.128 [0xc080], R4 ;  /* 0x00c08004ff008388 */ /* 0x0087e80000000c00 */
[----:B------:R-:W-:Y:S06]  /*10a0*/  BAR.ARV 0x5, 0x80 ;  /* 0x0142000000007b1d */ /* 0x000fec0000002000 */
.L_x_1042:
[----:B--2---:R-:W2:Y:S02]  /*10b0*/  LDL R0, [R1+0xc] ;  /* 0x00000c0001007983 */ /* 0x004ea40000100800 */
[----:B--2---:R-:W-:-:S13]  /*10c0*/  ISETP.GE.AND P0, PT, R0, c[0x0][0x53c], PT ;  /* 0x00014f0000007a0c */ /* 0x004fda0003f06270 */
[----:B------:R-:W-:Y:S05]  /*10d0*/  @P0 EXIT ;  /* 0x000000000000094d */ /* 0x000fea0003800000 */
[----:B------:R-:W2:Y:S02]  /*10e0*/  S2R R11, SR_TID.X ;  /* 0x00000000000b7919 */ /* 0x000ea40000002100 */
[----:B--2---:R-:W-:-:S04]  /*10f0*/  SHF.R.S32.HI R9, RZ, 0x1f, R11 ;  /* 0x0000001fff097819 */ /* 0x004fc8000001140b */
[CC--:B------:R-:W-:Y:S02]  /*1100*/  LEA.HI R17, R9.reuse, R11.reuse, RZ, 0x3 ;  /* 0x0000000b09117211 */ /* 0x0c0fe400078f18ff */
[----:B------:R-:W-:Y:S02]  /*1110*/  LEA.HI R3, R9, R11, RZ, 0x4 ;  /* 0x0000000b09037211 */ /* 0x000fe400078f20ff */
[----:B-1----:R-:W-:Y:S02]  /*1120*/  LOP3.LUT R2, R17, 0xfffffff8, RZ, 0xc0, !PT ;  /* 0xfffffff811027812 */ /* 0x002fe400078ec0ff */
        /* <DEDUP_REMOVED lines=25> */
[----:B------:R-:W-:Y:S02]  /*12c0*/  LEA.HI R5, R6, R250, RZ, 0x1 ;  /* 0x000000fa06057211 */ /* 0x000fe400078f08ff */
[----:B------:R-:W-:Y:S01]  /*12d0*/  SHF.R.U32.HI R4, RZ, 0x3, R0 ;  /* 0x00000003ff047819 */ /* 0x000fe20000011600 */
[----:B------:R-:W-:Y:S01]  /*12e0*/  IMAD.IADD R21, R11, 0x1, -R2 ;  /* 0x000000010b157824 */ /* 0x000fe200078e0a02 */
        /* <DEDUP_REMOVED lines=13> */
[----:B------:R-:W-:Y:S01]  /*13c0*/  IMAD.IADD R4, R7, 0x1, -R3 ;  /* 0x0000000107047824 */ /* 0x000fe200078e0a03 */
[----:B------:R-:W-:Y:S01]  /*13d0*/  SHF.R.S32.HI R3, RZ, 0x2, R11 ;  /* 0x00000002ff037819 */ /* 0x000fe2000001140b */
[----:B------:R-:W-:Y:S01]  /*13e0*/  IMAD.U32 R5, R0, 0x20, R5 ;  /* 0x0000002000057824 */ /* 0x000fe200078e0005 */
[----:B------:R-:W-:Y:S02]  /*13f0*/  LOP3.LUT R2, R2, 0xfffffff8, RZ, 0xc0, !PT ;  /* 0xfffffff802027812 */ /* 0x000fe400078ec0ff */
[----:B------:R-:W-:Y:S01]  /*1400*/  LEA.HI R0, R18, R18, RZ, 0x1 ;  /* 0x0000001212007211 */ /* 0x000fe200078f08ff */
[----:B------:R-:W-:Y:S01]  /*1410*/  IMAD R19, R4, 0x10, R3 ;  /* 0x0000001004137824 */ /* 0x000fe200078e0203 */
[----:B------:R-:W-:Y:S01]  /*1420*/  SHF.R.S32.HI R3, RZ, 0x1, R8 ;  /* 0x00000001ff037819 */ /* 0x000fe20000011408 */
[----:B------:R-:W-:Y:S01]  /*1430*/  IMAD.IADD R4, R250, 0x1, -R2 ;  /* 0x00000001fa047824 */ /* 0x000fe200078e0a02 */
[C---:B------:R-:W-:Y:S01]  /*1440*/  LOP3.LUT R2, R0.reuse, 0x1ffffffe, RZ, 0xc0, !PT ;  /* 0x1ffffffe00027812 */ /* 0x040fe200078ec0ff */
[----:B------:R-:W-:Y:S01]  /*1450*/  IMAD.SHL.U32 R0, R0, 0x20, RZ ;  /* 0x0000002000007824 */ /* 0x000fe200078e00ff */
[----:B------:R1:W-:Y:S01]  /*1460*/  STL [R1+0x84], R5 ;  /* 0x0000840501007387 */ /* 0x0003e20000100800 */
[----:B------:R-:W-:-:S02]  /*1470*/  SHF.R.S32.HI R6, RZ, 0x1, R10 ;  /* 0x00000001ff067819 */ /* 0x000fc4000001140a */
[----:B------:R-:W-:Y:S01]  /*1480*/  IMAD.IADD R8, R18, 0x1, -R2 ;  /* 0x0000000112087824 */ /* 0x000fe200078e0a02 */
[----:B------:R-:W-:Y:S01]  /*1490*/  LOP3.LUT R0, R0, 0xffffffc0, RZ, 0xc0, !PT ;  /* 0xffffffc000007812 */ /* 0x000fe200078ec0ff */
[C---:B------:R-:W-:Y:S01]  /*14a0*/  IMAD.SHL.U32 R2, R3.reuse, 0x40, RZ ;  /* 0x0000004003027824 */ /* 0x040fe200078e00ff */
[----:B------:R-:W-:Y:S01]  /*14b0*/  SHF.R.S32.HI R10, RZ, 0x1f, R10 ;  /* 0x0000001fff0a7819 */ /* 0x000fe2000001140a */
[----:B------:R-:W-:Y:S01]  /*14c0*/  STL [R1+0xc0], R19 ;  /* 0x0000c01301007387 */ /* 0x000fe20000100800 */
[----:B------:R-:W-:Y:S01]  /*14d0*/  LOP3.LUT P2, RZ, R3, 0x2, RZ, 0xc0, !PT ;  /* 0x0000000203ff7812 */ /* 0x000fe2000784c0ff */
[----:B------:R-:W-:Y:S01]  /*14e0*/  IMAD R14, R8, 0x8, R0 ;  /* 0x00000008080e7824 */ /* 0x000fe200078e0200 */
[----:B------:R-:W-:Y:S01]  /*14f0*/  LEA.HI R3, R10, R6, RZ, 0x2 ;  /* 0x000000060a037211 */ /* 0x000fe200078f10ff */
[----:B------:R-:W-:Y:S01]  /*1500*/  IMAD.SHL.U32 R8, R7, 0x200, RZ ;  /* 0x0000020007087824 */ /* 0x000fe200078e00ff */
[----:B------:R-:W-:Y:S02]  /*1510*/  LOP3.LUT R0, R2, 0xc0, RZ, 0xc0, !PT ;  /* 0x000000c002007812 */ /* 0x000fe400078ec0ff */
[----:B------:R-:W-:Y:S01]  /*1520*/  LOP3.LUT R2, R3, 0xfffffffc, RZ, 0xc0, !PT ;  /* 0xfffffffc03027812 */ /* 0x000fe200078ec0ff */
[----:B------:R-:W-:Y:S01]  /*1530*/  IMAD R3, R18, 0x2, R8 ;  /* 0x0000000212037824 */ /* 0x000fe200078e0208 */
[----:B------:R-:W-:-:S02]  /*1540*/  LOP3.LUT R7, R0, 0x8, R17, 0xf8, !PT ;  /* 0x0000000800077812 */ /* 0x000fc400078ef811 */
[----:B------:R-:W-:Y:S01]  /*1550*/  IADD3 R20, R22, 0x20, RZ ;  /* 0x0000002016147810 */ /* 0x000fe20007ffe0ff */
[----:B------:R-:W-:Y:S01]  /*1560*/  IMAD.IADD R2, R6, 0x1, -R2 ;  /* 0x0000000106027824 */ /* 0x000fe200078e0a02 */
[----:B------:R-:W-:-:S04]  /*1570*/  SHF.R.S32.HI R23, RZ, 0x1f, R22 ;  /* 0x0000001fff177819 */ /* 0x000fc80000011416 */
[C---:B------:R-:W-:Y:S01]  /*1580*/  LOP3.LUT P3, RZ, R2.reuse, 0x2, RZ, 0xc0, !PT ;  /* 0x0000000202ff7812 */ /* 0x040fe2000786c0ff */
[----:B------:R-:W-:Y:S01]  /*1590*/  IMAD.SHL.U32 R2, R2, 0x40, RZ ;  /* 0x0000004002027824 */ /* 0x000fe200078e00ff */
[----:B-1----:R-:W-:-:S04]  /*15a0*/  LEA.HI R5, R4, R4, RZ, 0x1 ;  /* 0x0000000404057211 */ /* 0x002fc800078f08ff */
[----:B------:R-:W-:Y:S02]  /*15b0*/  LOP3.LUT R9, R5, 0x3fffffe, RZ, 0xc0, !PT ;  /* 0x03fffffe05097812 */ /* 0x000fe400078ec0ff */
[----:B------:R-:W-:-:S03]  /*15c0*/  LOP3.LUT R2, R2, 0xc0, RZ, 0xc0, !PT ;  /* 0x000000c002027812 */ /* 0x000fc600078ec0ff */
[----:B------:R-:W-:Y:S01]  /*15d0*/  IMAD.IADD R9, R4, 0x1, -R9 ;  /* 0x0000000104097824 */ /* 0x000fe200078e0a09 */
[----:B------:R-:W-:Y:S02]  /*15e0*/  SHF.R.U32.HI R4, RZ, 0x3, R0 ;  /* 0x00000003ff047819 */ /* 0x000fe40000011600 */
[----:B------:R-:W-:Y:S01]  /*15f0*/  SHF.R.S32.HI R0, RZ, 0x1, R5 ;  /* 0x00000001ff007819 */ /* 0x000fe20000011405 */
[----:B------:R-:W-:Y:S01]  /*1600*/  IMAD R6, R9, 0x20, R3 ;  /* 0x0000002009067824 */ /* 0x000fe200078e0203 */
[----:B------:R-:W-:Y:S01]  /*1610*/  LOP3.LUT R10, R7, R4, RZ, 0x3c, !PT ;  /* 0x00000004070a7212 */ /* 0x000fe200078e3cff */
[----:B------:R-:W-:Y:S01]  /*1620*/  IMAD.SHL.U32 R5, R16, 0x20, RZ ;  /* 0x0000002010057824 */ /* 0x000fe200078e00ff */
[C---:B------:R-:W-:Y:S01]  /*1630*/  LOP3.LUT R4, R0.reuse, 0x1, RZ, 0xc0, !PT ;  /* 0x0000000100047812 */ /* 0x040fe200078ec0ff */
[C---:B------:R-:W-:Y:S01]  /*1640*/  IMAD.SHL.U32 R3, R0.reuse, 0x40, RZ ;  /* 0x0000004000037824 */ /* 0x040fe200078e00ff */
[----:B------:R-:W-:Y:S01]  /*1650*/  LOP3.LUT P0, RZ, R0, 0x2, RZ, 0xc0, !PT ;  /* 0x0000000200ff7812 */ /* 0x000fe2000780c0ff */
[----:B------:R-:W-:Y:S01]  /*1660*/  IMAD.SHL.U32 R7, R12, 0x8, RZ ;  /* 0x000000080c077824 */ /* 0x000fe200078e00ff */
[----:B------:R-:W-:Y:S01]  /*1670*/  ISETP.NE.U32.AND P1, PT, R4, 0x1, PT ;  /* 0x000000010400780c */ /* 0x000fe20003f25070 */
[----:B------:R-:W-:Y:S01]  /*1680*/  IMAD R9, R12, 0x8, R15 ;  /* 0x000000080c097824 */ /* 0x000fe200078e020f */
[----:B------:R-:W-:-:S02]  /*1690*/  LOP3.LUT R3, R3, 0xc0, RZ, 0xc0, !PT ;  /* 0x000000c003037812 */ /* 0x000fc400078ec0ff */
[----:B------:R-:W-:Y:S02]  /*16a0*/  LOP3.LUT R0, R5, 0xffffff00, RZ, 0xc0, !PT ;  /* 0xffffff0005007812 */ /* 0x000fe400078ec0ff */
[----:B------:R-:W-:Y:S02]  /*16b0*/  LEA.HI R3, R3, R3, RZ, 0x1d ;  /* 0x0000000303037211 */ /* 0x000fe400078fe8ff */
[----:B------:R-:W-:Y:S01]  /*16c0*/  SHF.R.U32.HI R5, RZ, 0x3, R2 ;  /* 0x00000003ff057819 */ /* 0x000fe20000011602 */
[----:B------:R-:W-:Y:S02]  /*16d0*/  IMAD.IADD R4, R0, 0x1, R8 ;  /* 0x0000000100047824 */ /* 0x000fe400078e0208 */
[----:B------:R-:W-:Y:S01]  /*16e0*/  IMAD.IADD R3, R3, 0x1, R6 ;  /* 0x0000000103037824 */ /* 0x000fe200078e0206 */
[----:B------:R-:W-:Y:S01]  /*16f0*/  LOP3.LUT R6, R2, 0x8, R7, 0xf8, !PT ;  /* 0x0000000802067812 */ /* 0x000fe200078ef807 */
[----:B------:R-:W-:Y:S01]  /*1700*/  IMAD R2, R13, 0x20, R4 ;  /* 0x000000200d027824 */ /* 0x000fe200078e0204 */
[----:B------:R-:W-:Y:S01]  /*1710*/  LOP3.LUT R4, R11, 0x7ffffffc, RZ, 0xc0, !PT ;  /* 0x7ffffffc0b047812 */ /* 0x000fe200078ec0ff */
[----:B------:R-:W-:Y:S01]  /*1720*/  IMAD.SHL.U32 R18, R3, 0x2, RZ ;  /* 0x0000000203127824 */ /* 0x000fe200078e00ff */
[----:B------:R-:W-:Y:S01]  /*1730*/  LOP3.LUT R3, R6, R5, RZ, 0x3c, !PT ;  /* 0x0000000506037212 */ /* 0x000fe200078e3cff */
[----:B------:R-:W-:-:S02]  /*1740*/  IMAD R7, R13, 0x20, R0 ;  /* 0x000000200d077824 */ /* 0x000fc400078e0200 */
[----:B------:R-:W-:Y:S01]  /*1750*/  IMAD.IADD R4, R21, 0x1, -R4 ;  /* 0x0000000115047824 */ /* 0x000fe200078e0a04 */
[C---:B------:R-:W-:Y:S01]  /*1760*/  IADD3 R5, R18.reuse, 0x80, RZ ;  /* 0x0000008012057810 */ /* 0x040fe20007ffe0ff */
[C---:B------:R-:W-:Y:S01]  /*1770*/  IMAD.IADD R2, R3.reuse, 0x1, R2 ;  /* 0x0000000103027824 */ /* 0x040fe200078e0202 */
[----:B------:R-:W-:Y:S01]  /*1780*/  IADD3 R17, R18, 0x70, RZ ;  /* 0x0000007012117810 */ /* 0x000fe20007ffe0ff */
[----:B------:R-:W-:Y:S01]  /*1790*/  IMAD.IADD R3, R3, 0x1, R7 ;  /* 0x0000000103037824 */ /* 0x000fe200078e0207 */
[----:B------:R-:W-:Y:S01]  /*17a0*/  @P1 IADD3 R17, R5, 0x10, RZ ;  /* 0x0000001005111810 */ /* 0x000fe20007ffe0ff */
[----:B------:R-:W-:Y:S01]  /*17b0*/  STL [R1+0x3c], R18 ;  /* 0x00003c1201007387 */ /* 0x000fe20000100800 */
[----:B------:R-:W-:Y:S01]  /*17c0*/  IADD3 R5, R22, 0x40, RZ ;  /* 0x0000004016057810 */ /* 0x000fe20007ffe0ff */
[----:B------:R-:W-:Y:S01]  /*17d0*/  IMAD.SHL.U32 R4, R4, 0x2, RZ ;  /* 0x0000000204047824 */ /* 0x000fe200078e00ff */
[----:B------:R-:W-:Y:S01]  /*17e0*/  SHF.R.S32.HI R7, RZ, 0x1f, R20 ;  /* 0x0000001fff077819 */ /* 0x000fe20000011414 */
[----:B------:R-:W-:Y:S01]  /*17f0*/  STL [R1+0x40], R17 ;  /* 0x0000401101007387 */ /* 0x000fe20000100800 */
[----:B------:R-:W-:Y:S01]  /*1800*/  SHF.R.S32.HI R8, RZ, 0x1f, R5 ;  /* 0x0000001fff087819 */ /* 0x000fe20000011405 */
[----:B------:R-:W-:Y:S01]  /*1810*/  IMAD.U32 R0, R9, 0x20, R10 ;  /* 0x0000002009007824 */ /* 0x000fe200078e000a */
[C---:B------:R-:W-:Y:S01]  /*1820*/  IADD3 R16, R4.reuse, 0x10, RZ ;  /* 0x0000001004107810 */ /* 0x040fe20007ffe0ff */
[----:B------:R-:W-:Y:S01]  /*1830*/  STL [R1+0x14], R20 ;  /* 0x0000141401007387 */ /* 0x000fe20000100800 */
[C---:B------:R-:W-:Y:S01]  /*1840*/  IADD3 R15, R4.reuse, 0x18, RZ ;  /* 0x00000018040f7810 */ /* 0x040fe20007ffe0ff */
[----:B------:R-:W-:Y:S01]  /*1850*/  IMAD.MOV.U32 R6, RZ, RZ, 0x20 ;  /* 0x00000020ff067424 */ /* 0x000fe200078e00ff */
[C---:B------:R-:W-:Y:S01]  /*1860*/  IADD3 R13, R4.reuse, 0x28, RZ ;  /* 0x00000028040d7810 */ /* 0x040fe20007ffe0ff */
[----:B------:R1:W-:Y:S01]  /*1870*/  STL [R1+0x20], R5 ;  /* 0x0000200501007387 */ /* 0x0003e20000100800 */
[----:B------:R-:W-:-:S02]  /*1880*/  IADD3 R12, R4, 0x30, RZ ;  /* 0x00000030040c7810 */ /* 0x000fc40007ffe0ff */
[C---:B------:R-:W-:Y:S01]  /*1890*/  IADD3 R11, R4.reuse, 0x38, RZ ;  /* 0x00000038040b7810 */ /* 0x040fe20007ffe0ff */
[----:B------:R-:W-:Y:S01]  /*18a0*/  STL.64 [R1+0x18], R22 ;  /* 0x0000181601007387 */ /* 0x000fe20000100a00 */
[C---:B------:R-:W-:Y:S02]  /*18b0*/  IADD3 R10, R4.reuse, 0x40, RZ ;  /* 0x00000040040a7810 */ /* 0x040fe40007ffe0ff */
[----:B------:R-:W-:Y:S01]  /*18c0*/  IADD3 R9, R4, 0x48, RZ ;  /* 0x0000004804097810 */ /* 0x000fe20007ffe0ff */
[----:B------:R2:W-:Y:S01]  /*18d0*/  STL [R1+0x7c], R7 ;  /* 0x00007c0701007387 */ /* 0x0005e20000100800 */
[----:B------:R-:W-:Y:S02]  /*18e0*/  LEA R184, R0, 0x3c80, 0x1 ;  /* 0x00003c8000b87811 */ /* 0x000fe400078e08ff */
[----:B------:R-:W-:Y:S01]  /*18f0*/  SHF.R.S32.HI R0, RZ, 0x1f, R10 ;  /* 0x0000001fff007819 */ /* 0x000fe2000001140a */
[----:B------:R3:W-:Y:S01]  /*1900*/  STL [R1+0x78], R8 ;  /* 0x0000780801007387 */ /* 0x0007e20000100800 */
[----:B------:R-:W-:-:S02]  /*1910*/  IADD3 R189, R184, 0x20, RZ ;  /* 0x00000020b8bd7810 */ /* 0x000fc40007ffe0ff */
[----:B------:R-:W-:Y:S01]  /*1920*/  LEA R187, R2, 0x6080, 0x1 ;  /* 0x0000608002bb7811 */ /* 0x000fe200078e08ff */
[----:B------:R-:W-:Y:S01]  /*1930*/  STL [R1+0x24], R4 ;  /* 0x0000240401007387 */ /* 0x000fe20000100800 */
[----:B------:R-:W-:Y:S02]  /*1940*/  LEA R185, R3, 0x1880, 0x1 ;  /* 0x0000188003b97811 */ /* 0x000fe400078e08ff */
[----:B------:R-:W-:-:S04]  /*1950*/  @P2 IADD3 R189, R184, -0x20, RZ ;  /* 0xffffffe0b8bd2810 */ /* 0x000fc80007ffe0ff */
[C---:B------:R-:W-:Y:S02]  /*1960*/  IADD3 R197, R189.reuse, 0x400, RZ ;  /* 0x00000400bdc57810 */ /* 0x040fe40007ffe0ff */
[----:B-1----:R-:W-:Y:S02]  /*1970*/  SEL R5, R6, 0xffffffe0, !P0 ;  /* 0xffffffe006057807 */ /* 0x002fe40004000000 */
[C---:B------:R-:W-:Y:S02]  /*1980*/  IADD3 R196, R189.reuse, 0x800, RZ ;  /* 0x00000800bdc47810 */ /* 0x040fe40007ffe0ff */
[C---:B------:R-:W-:Y:S02]  /*1990*/  IADD3 R195, R189.reuse, 0xc00, RZ ;  /* 0x00000c00bdc37810 */ /* 0x040fe40007ffe0ff */
[----:B------:R-:W-:Y:S01]  /*19a0*/  IADD3 R194, R189, 0x1000, RZ ;  /* 0x00001000bdc27810 */ /* 0x000fe20007ffe0ff */
[----:B--2---:R-:W-:Y:S01]  /*19b0*/  IMAD.IADD R7, R19, 0x1, R14 ;  /* 0x0000000113077824 */ /* 0x004fe200078e020e */
[----:B------:R-:W-:-:S02]  /*19c0*/  IADD3 R19, R4, 0x8, RZ ;  /* 0x0000000804137810 */ /* 0x000fc40007ffe0ff */
[C---:B------:R-:W-:Y:S02]  /*19d0*/  IADD3 R14, R4.reuse, 0x20, RZ ;  /* 0x00000020040e7810 */ /* 0x040fe40007ffe0ff */
[----:B------:R1:W-:Y:S01]  /*19e0*/  STL [R1+0xb8], R7 ;  /* 0x0000b80701007387 */ /* 0x0003e20000100800 */
[----:B---3--:R-:W-:Y:S02]  /*19f0*/  IADD3 R8, R4, 0x50, RZ ;  /* 0x0000005004087810 */ /* 0x008fe40007ffe0ff */
[C---:B------:R-:W-:Y:S02]  /*1a00*/  IADD3 R193, R189.reuse, 0x1400, RZ ;  /* 0x00001400bdc17810 */ /* 0x040fe40007ffe0ff */
[C---:B------:R-:W-:Y:S02]  /*1a10*/  IADD3 R192, R189.reuse, 0x1800, RZ ;  /* 0x00001800bdc07810 */ /* 0x040fe40007ffe0ff */
[C---:B------:R-:W-:Y:S02]  /*1a20*/  IADD3 R191, R189.reuse, 0x1c00, RZ ;  /* 0x00001c00bdbf7810 */ /* 0x040fe40007ffe0ff */
[----:B------:R-:W-:-:S02]  /*1a30*/  IADD3 R190, R189, 0x2000, RZ ;  /* 0x00002000bdbe7810 */ /* 0x000fc40007ffe0ff */
[----:B-1----:R-:W-:-:S05]  /*1a40*/  SHF.R.S32.HI R7, RZ, 0x1f, R4 ;  /* 0x0000001fff077819 */ /* 0x002fca0000011404 */
[----:B------:R1:W-:Y:S04]  /*1a50*/  STL [R1+0xb4], R7 ;  /* 0x0000b40701007387 */ /* 0x0003e80000100800 */
[----:B------:R2:W-:Y:S04]  /*1a60*/  STL [R1+0x6c], R19 ;  /* 0x00006c1301007387 */ /* 0x0005e80000100800 */
[----:B------:R-:W-:Y:S04]  /*1a70*/  STL [R1+0x68], R16 ;  /* 0x0000681001007387 */ /* 0x000fe80000100800 */
[----:B------:R3:W-:Y:S04]  /*1a80*/  STL [R1+0x64], R15 ;  /* 0x0000640f01007387 */ /* 0x0007e80000100800 */
[----:B------:R4:W-:Y:S04]  /*1a90*/  STL [R1+0x60], R14 ;  /* 0x0000600e01007387 */ /* 0x0009e80000100800 */
[----:B------:R-:W-:Y:S04]  /*1aa0*/  STL [R1+0x5c], R13 ;  /* 0x00005c0d01007387 */ /* 0x000fe80000100800 */
[----:B------:R5:W-:Y:S01]  /*1ab0*/  STL [R1+0x58], R12 ;  /* 0x0000580c01007387 */ /* 0x000be20000100800 */
[----:B-1----:R-:W-:-:S02]  /*1ac0*/  IADD3 R7, R4, 0x58, RZ ;  /* 0x0000005804077810 */ /* 0x002fc40007ffe0ff */
[----:B------:R-:W-:Y:S01]  /*1ad0*/  SEL R4, R6, 0xffffffe0, !P3 ;  /* 0xffffffe006047807 */ /* 0x000fe20005800000 */
[----:B------:R-:W-:Y:S01]  /*1ae0*/  STL [R1+0x54], R11 ;  /* 0x0000540b01007387 */ /* 0x000fe20000100800 */
[----:B--2---:R-:W-:Y:S02]  /*1af0*/  SHF.R.S32.HI R19, RZ, 0x1f, R19 ;  /* 0x0000001fff137819 */ /* 0x004fe40000011413 */
[----:B------:R-:W-:Y:S01]  /*1b00*/  SHF.R.S32.HI R6, RZ, 0x1f, R16 ;  /* 0x0000001fff067819 */ /* 0x000fe20000011410 */
[----:B------:R-:W-:Y:S01]  /*1b10*/  STL [R1+0x50], R10 ;  /* 0x0000500a01007387 */ /* 0x000fe20000100800 */
[----:B------:R-:W-:Y:S02]  /*1b20*/  IMAD.IADD R188, R187, 0x1, R4 ;  /* 0x00000001bbbc7824 */ /* 0x000fe400078e0204 */
[----:B------:R-:W-:Y:S01]  /*1b30*/  IMAD.IADD R186, R4, 0x1, R185 ;  /* 0x0000000104ba7824 */ /* 0x000fe200078e02b9 */
[----:B------:R1:W-:Y:S01]  /*1b40*/  STL [R1+0x4c], R9 ;  /* 0x00004c0901007387 */ /* 0x0003e20000100800 */
[----:B---3--:R-:W-:-:S03]  /*1b50*/  SHF.R.S32.HI R15, RZ, 0x1f, R15 ;  /* 0x0000001fff0f7819 */ /* 0x008fc6000001140f */
[----:B------:R-:W-:Y:S01]  /*1b60*/  STL [R1+0x48], R8 ;  /* 0x0000480801007387 */ /* 0x000fe20000100800 */
[----:B----4-:R-:W-:-:S03]  /*1b70*/  SHF.R.S32.HI R14, RZ, 0x1f, R14 ;  /* 0x0000001fff0e7819 */ /* 0x010fc6000001140e */
[----:B------:R-:W-:Y:S04]  /*1b80*/  STL [R1+0xb0], R19 ;  /* 0x0000b01301007387 */ /* 0x000fe80000100800 */
[----:B------:R-:W-:Y:S01]  /*1b90*/  STL [R1+0x44], R7 ;  /* 0x0000440701007387 */ /* 0x000fe20000100800 */
[----:B-----5:R-:W-:-:S03]  /*1ba0*/  SHF.R.S32.HI R12, RZ, 0x1f, R12 ;  /* 0x0000001fff0c7819 */ /* 0x020fc6000001140c */
[----:B------:R2:W-:Y:S04]  /*1bb0*/  STL [R1+0xac], R6 ;  /* 0x0000ac0601007387 */ /* 0x0005e80000100800 */
[----:B------:R-:W-:Y:S04]  /*1bc0*/  STL [R1+0xa8], R15 ;  /* 0x0000a80f01007387 */ /* 0x000fe80000100800 */
[----:B------:R-:W-:Y:S01]  /*1bd0*/  STL [R1+0xa4], R14 ;  /* 0x0000a40e01007387 */ /* 0x000fe20000100800 */
[----:B-1----:R-:W-:Y:S02]  /*1be0*/  SHF.R.S32.HI R9, RZ, 0x1f, R9 ;  /* 0x0000001fff097819 */ /* 0x002fe40000011409 */
[----:B--2---:R-:W-:-:S05]  /*1bf0*/  SHF.R.S32.HI R6, RZ, 0x1f, R13 ;  /* 0x0000001fff067819 */ /* 0x004fca000001140d */
        /* <DEDUP_REMOVED lines=14> */
.L_x_1156:
        /* <DEDUP_REMOVED lines=18> */
[----:B------:R-:W-:Y:S02]  /*1e00*/  @P2 LEA.HI.X R3, R74, c[0x0][0x374], R75, 0x2, P0 ;  /* 0x0000dd004a032a11 */ /* 0x000fe400000f144b */
[----:B------:R-:W-:-:S03]  /*1e10*/  ISETP.NE.U32.AND P0, PT, RZ, c[0x0][0x350], PT ;  /* 0x0000d400ff007a0c */ /* 0x000fc60003f05070 */
[----:B------:R2:W5:Y:S01]  /*1e20*/  @P2 LDG.E R8, [R2.64] ;  /* 0x0000000602082981 */ /* 0x000562000c1e1900 */
[C---:B------:R-:W-:Y:S02]  /*1e30*/  @P5 LEA R6, P2, R74.reuse, c[0x0][0x360], 0x2 ;  /* 0x0000d8004a065a11 */ /* 0x040fe400078410ff */
[----:B------:R-:W-:Y:S02]  /*1e40*/  ISETP.NE.AND.EX P0, PT, RZ, c[0x0][0x354], PT, P0 ;  /* 0x0000d500ff007a0c */ /* 0x000fe40003f05300 */
[C-C-:B------:R-:W-:Y:S02]  /*1e50*/  @P5 LEA.HI.X R7, R74.reuse, c[0x0][0x364], R75.reuse, 0x2, P2 ;  /* 0x0000d9004a075a11 */ /* 0x140fe400010f144b */
[----:B------:R-:W-:-:S03]  /*1e60*/  LEA.HI.X R5, R74, c[0x0][0x34c], R75, 0x2, P4 ;  /* 0x0000d3004a057a11 */ /* 0x000fc600020f144b */
[----:B------:R-:W4:Y:S04]  /*1e70*/  @P5 LDG.E R0, [R6.64] ;  /* 0x0000000606005981 */ /* 0x000f28000c1e1900 */
[----:B------:R1:W5:Y:S01]  /*1e80*/  @P1 LDG.E R11, [R4.64] ;  /* 0x00000006040b1981 */ /* 0x000362000c1e1900 */
[----:B--2---:R-:W-:-:S04]  /*1e90*/  LEA R2, P3, R74, c[0x0][0x350], 0x2 ;  /* 0x0000d4004a027a11 */ /* 0x004fc800078610ff */
[----:B------:R-:W-:-:S05]  /*1ea0*/  LEA.HI.X R3, R74, c[0x0][0x354], R75, 0x2, P3 ;  /* 0x0000d5004a037a11 */ /* 0x000fca00018f144b */
[----:B------:R1:W5:Y:S01]  /*1eb0*/  @P0 LDG.E R9, [R2.64] ;  /* 0x0000000602090981 */ /* 0x000362000c1e1900 */
[----:B---3--:R-:W-:-:S05]  /*1ec0*/  LOP3.LUT R76, R10, 0xffff, RZ, 0xc0, !PT ;  /* 0x0000ffff0a4c7812 */ /* 0x008fca00078ec0ff */
[----:B------:R1:W-:Y:S01]  /*1ed0*/  STL [R1+0x2c], R76 ;  /* 0x00002c4c01007387 */ /* 0x0003e20000100800 */
[----:B------:R-:W-:Y:S03]  /*1ee0*/  YIELD ;  /* 0x0000000000007946 */ /* 0x000fe60003800000 */
[----:B----4-:R1:W-:Y:S01]  /*1ef0*/  @P5 STL [R1+0x10], R0 ;  /* 0x0000100001005387 */ /* 0x0103e20000100800 */
[----:B------:R-:W-:Y:S05]  /*1f00*/  @P5 BRA `(.L_x_1057) ;  /* 0x0000007000005947 */ /* 0x000fea0003800000 */
[----:B-1----:R-:W-:-:S05]  /*1f10*/  MOV R0, c[0x0][0x168] ;  /* 0x00005a0000007a02 */ /* 0x002fca0000000f00 */
[----:B------:R1:W-:Y:S01]  /*1f20*/  STL [R1+0x10], R0 ;  /* 0x0000100001007387 */ /* 0x0003e20000100800 */
[----:B------:R-:W-:Y:S05]  /*1f30*/  @!P1 BRA `(.L_x_1057) ;  /* 0x0000004000009947 */ /* 0x000fea0003800000 */
[----:B------:R-:W2:Y:S04]  /*1f40*/  LDG.E R6, [R4.64] ;  /* 0x0000000604067981 */ /* 0x000ea8000c1e1900 */
[----:B-1----:R-:W2:Y:S02]  /*1f50*/  LDG.E R0, [R4.64+0x4] ;  /* 0x0000040604007981 */ /* 0x002ea4000c1e1900 */
[----:B--2---:R-:W-:-:S05]  /*1f60*/  IADD3 R0, -R6, R0, RZ ;  /* 0x0000000006007210 */ /* 0x004fca0007ffe1ff */
[----:B------:R1:W-:Y:S02]  /*1f70*/  STL [R1+0x10], R0 ;  /* 0x0000100001007387 */ /* 0x0003e40000100800 */
.L_x_1057:
[----:B------:R-:W-:-:S04]  /*1f80*/  ISETP.NE.U32.AND P2, PT, RZ, c[0x0][0x368], PT ;  /* 0x0000da00ff007a0c */ /* 0x000fc80003f45070 */
[----:B------:R-:W-:-:S13]  /*1f90*/  ISETP.NE.AND.EX P2, PT, RZ, c[0x0][0x36c], PT, P2 ;  /* 0x0000db00ff007a0c */ /* 0x000fda0003f45320 */
[----:B------:R-:W-:Y:S05]  /*1fa0*/  @!P2 BRA `(.L_x_1058) ;  /* 0x000000400000a947 */ /* 0x000fea0003800000 */
[----:B-1----:R-:W-:-:S04]  /*1fb0*/  LEA R2, P2, R74, c[0x0][0x368], 0x2 ;  /* 0x0000da004a027a11 */ /* 0x002fc800078410ff */
[----:B------:R-:W-:-:S05]  /*1fc0*/  LEA.HI.X R3, R74, c[0x0][0x36c], R75, 0x2, P2 ;  /* 0x0000db004a037a11 */ /* 0x000fca00010f144b */
[----:B------:R1:W5:Y:S01]  /*1fd0*/  LDG.E R0, [R2.64] ;  /* 0x0000000602007981 */ /* 0x000362000c1e1900 */
[----:B------:R-:W-:Y:S05]  /*1fe0*/  BRA `(.L_x_1059) ;  /* 0x0000005000007947 */ /* 0x000fea0003800000 */
.L_x_1058:
[----:B-1----:R-:W-:Y:S01]  /*1ff0*/  MOV R0, c[0x0][0x1d0] ;  /* 0x0000740000007a02 */ /* 0x002fe20000000f00 */
[----:B------:R-:W-:Y:S05]  /*2000*/  @!P0 BRA `(.L_x_1059) ;  /* 0x0000003000008947 */ /* 0x000fea0003800000 */
[----:B------:R-:W2:Y:S04]  /*2010*/  LDG.E R4, [R2.64] ;  /* 0x0000000602047981 */ /* 0x000ea8000c1e1900 */
[----:B------:R-:W2:Y:S02]  /*2020*/  LDG.E R0, [R2.64+0x4] ;  /* 0x0000040602007981 */ /* 0x000ea4000c1e1900 */
[----:B--2---:R-:W-:Y:S02]  /*2030*/  IADD3 R0, -R4, R0, RZ ;  /* 0x0000000004007210 */ /* 0x004fe40007ffe1ff */
.L_x_1059:
[----:B-1----:R-:W2:Y:S04]  /*2040*/  LDL R2, [R1+0x10] ;  /* 0x0000100001027983 */ /* 0x002ea80000100800 */
[----:B------:R-:W3:Y:S01]  /*2050*/  LDL.LU R3, [R1+0x4] ;  /* 0x0000040001037983 */ /* 0x000ee20000300800 */
[--C-:B-----5:R-:W-:Y:S01]  /*2060*/  IMAD.IADD R4, R0, 0x1, -R8.reuse ;  /* 0x0000000100047824 */ /* 0x120fe200078e0a08 */
[----:B------:R-:W-:Y:S01]  /*2070*/  BSSY B0, `(.L_x_1060) ;  /* 0x000003f000007945 */ /* 0x000fe20003800000 */
[----:B------:R-:W-:-:S02]  /*2080*/  IMAD.IADD R12, R9, 0x1, R8 ;  /* 0x00000001090c7824 */ /* 0x000fc400078e0208 */
[----:B--2---:R-:W-:Y:S02]  /*2090*/  IMAD.MOV.U32 R5, RZ, RZ, R2 ;  /* 0x000000ffff057224 */ /* 0x004fe400078e0002 */
[----:B------:R-:W-:Y:S02]  /*20a0*/  IMAD.MOV.U32 R2, RZ, RZ, c[0x0][0x2c4] ;  /* 0x0000b100ff027624 */ /* 0x000fe400078e00ff */
[----:B---3--:R-:W-:-:S03]  /*20b0*/  IMAD.SHL.U32 R16, R3, 0x80, RZ ;  /* 0x0000008003107824 */ /* 0x008fc600078e00ff */
[----:B------:R-:W-:Y:S02]  /*20c0*/  ISETP.NE.AND P3, PT, R2, 0x1, PT ;  /* 0x000000010200780c */ /* 0x000fe40003f65270 */
[----:B------:R-:W-:Y:S01]  /*20d0*/  IADD3 R2, R16, 0x7f, RZ ;  /* 0x0000007f10027810 */ /* 0x000fe20007ffe0ff */
[----:B------:R-:W-:Y:S04]  /*20e0*/  STL [R1+0x30], R16 ;  /* 0x0000301001007387 */ /* 0x000fe80000100800 */
[----:B------:R-:W-:Y:S01]  /*20f0*/  IMAD.MOV.U32 R0, RZ, RZ, R2 ;  /* 0x000000ffff007224 */ /* 0x000fe200078e0002 */
[----:B------:R1:W-:Y:S05]  /*2100*/  STL [R1+0x4], R4 ;  /* 0x0000040401007387 */ /* 0x0003ea0000100800 */
[----:B------:R-:W-:Y:S01]  /*2110*/  @P3 IMAD.HI.U32 R3, R2, c[0x0][0x2c8], RZ ;  /* 0x0000b20002033a27 */ /* 0x000fe200078e00ff */
[----:B------:R-:W-:-:S04]  /*2120*/  IADD3 R2, R4, 0x30, -R5 ;  /* 0x0000003004027810 */ /* 0x000fc80007ffe805 */
[----:B------:R-:W-:Y:S02]  /*2130*/  @P3 SHF.R.U32.HI R0, RZ, c[0x0][0x2cc], R3 ;  /* 0x0000b300ff003a19 */ /* 0x000fe40000011603 */
[----:B------:R-:W-:-:S03]  /*2140*/  IADD3 R3, R4, 0x2f, RZ ;  /* 0x0000002f04037810 */ /* 0x000fc60007ffe0ff */
[----:B------:R-:W-:Y:S02]  /*2150*/  IMAD.IADD R0, R2, 0x1, R0 ;  /* 0x0000000102007824 */ /* 0x000fe400078e0200 */
[----:B------:R-:W-:-:S04]  /*2160*/  IMAD.HI R2, R3, 0x2aaaaaab, RZ ;  /* 0x2aaaaaab03027827 */ /* 0x000fc800078e02ff */
[----:B------:R-:W-:Y:S01]  /*2170*/  IMAD.HI R0, R0, 0x2aaaaaab, RZ ;  /* 0x2aaaaaab00007827 */ /* 0x000fe200078e02ff */
[----:B-1----:R-:W-:-:S04]  /*2180*/  SHF.R.U32.HI R4, RZ, 0x1f, R2 ;  /* 0x0000001fff047819 */ /* 0x002fc80000011602 */
[----:B------:R-:W-:Y:S02]  /*2190*/  SHF.R.U32.HI R3, RZ, 0x1f, R0 ;  /* 0x0000001fff037819 */ /* 0x000fe40000011600 */
[----:B------:R-:W-:Y:S02]  /*21a0*/  LEA.HI.SX32 R4, R2, R4, 0x1d ;  /* 0x0000000402047211 */ /* 0x000fe400078feaff */
[----:B------:R-:W-:Y:S02]  /*21b0*/  LOP3.LUT R2, R10, 0xff000000, RZ, 0xc0, !PT ;  /* 0xff0000000a027812 */ /* 0x000fe400078ec0ff */
[----:B------:R-:W-:Y:S02]  /*21c0*/  LEA.HI.SX32 R0, R0, R3, 0x1d ;  /* 0x0000000300007211 */ /* 0x000fe400078feaff */
[----:B------:R-:W-:Y:S02]  /*21d0*/  LOP3.LUT R3, R10, 0xff0000, RZ, 0xc0, !PT ;  /* 0x00ff00000a037812 */ /* 0x000fe400078ec0ff */
[----:B------:R-:W-:-:S02]  /*21e0*/  SHF.R.U32.HI R2, RZ, 0x8, R2 ;  /* 0x00000008ff027819 */ /* 0x000fc40000011602 */
[----:B------:R-:W-:Y:S02]  /*21f0*/  IMNMX R6, R4, R0, PT ;  /* 0x0000000004067217 */ /* 0x000fe40003800200 */
[----:B------:R-:W-:Y:S01]  /*2200*/  LEA.HI R3, R3, R2, RZ, 0x10 ;  /* 0x0000000203037211 */ /* 0x000fe200078f80ff */
[----:B------:R-:W-:Y:S01]  /*2210*/  IMAD.MOV.U32 R2, RZ, RZ, RZ ;  /* 0x000000ffff027224 */ /* 0x000fe200078e00ff */
[----:B------:R-:W-:Y:S02]  /*2220*/  ISETP.GE.AND P2, PT, R6, 0x1, PT ;  /* 0x000000010600780c */ /* 0x000fe40003f46270 */
        /* <DEDUP_REMOVED lines=35> */
.L_x_1061:
[----:B------:R-:W-:Y:S05]  /*2460*/  BSYNC B0 ;  /* 0x0000000000007941 */ /* 0x000fea0003800000 */
.L_x_1060:
[----:B------:R-:W-:Y:S01]  /*2470*/  IMAD R248, R14, R2, RZ ;  /* 0x000000020ef87224 */ /* 0x000fe200078e02ff */
[----:B------:R-:W-:Y:S01]  /*2480*/  PRMT R0, RZ, 0x7610, R0 ;  /* 0x00007610ff007816 */ /* 0x000fe20000000000 */
[----:B------:R-:W-:Y:S01]  /*2490*/  CS2R R22, SRZ ;  /* 0x0000000000167805 */ /* 0x000fe2000001ff00 */
[----:B------:R-:W-:Y:S01]  /*24a0*/  CS2R R24, SRZ ;  /* 0x0000000000187805 */ /* 0x000fe2000001ff00 */
[----:B------:R-:W-:Y:S01]  /*24b0*/  IMAD.IADD R2, R248, 0x1, R2 ;  /* 0x00000001f8027824 */ /* 0x000fe200078e0202 */
[----:B------:R-:W-:Y:S01]  /*24c0*/  CS2R R26, SRZ ;  /* 0x00000000001a7805 */ /* 0x000fe2000001ff00 */
        /* <DEDUP_REMOVED lines=50> */
[----:B------:R-:W2:Y:S01]  /*27f0*/  LDL.64 R20, [R1+0x18] ;  /* 0x0000180001147983 */ /* 0x000ea20000100a00 */
[----:B------:R-:W-:-:S03]  /*2800*/  ISETP.NE.U32.AND P2, PT, RZ, c[0x0][0x340], PT ;  /* 0x0000d000ff007a0c */ /* 0x000fc60003f45070 */
[----:B------:R-:W3:Y:S01]  /*2810*/  LDL R19, [R1+0x14] ;  /* 0x0000140001137983 */ /* 0x000ee20000100800 */
[----:B------:R-:W-:-:S03]  /*2820*/  ISETP.NE.AND.EX P2, PT, RZ, c[0x0][0x344], PT, P2 ;  /* 0x0000d100ff007a0c */ /* 0x000fc60003f45320 */
[----:B------:R-:W4:Y:S04]  /*2830*/  LDL.LU R18, [R1+0x34] ;  /* 0x0000340001127983 */ /* 0x000f280000300800 */
[----:B------:R-:W5:Y:S04]  /*2840*/  LDL R17, [R1+0x20] ;  /* 0x0000200001117983 */ /* 0x000f680000100800 */
[----:B-1----:R-:W1:Y:S02]  /*2850*/  S2R R5, SR_TID.X ;  /* 0x0000000000057919 */ /* 0x002e640000002100 */
[----:B------:R-:W-:-:S05]  /*2860*/  @P2 IMAD.WIDE R2, R74, R13, c[0x0][0x340] ;  /* 0x0000d0004a022625 */ /* 0x000fca00078e020d */
[----:B------:R1:W4:Y:S01]  /*2870*/  @P2 LDG.E R15, [R2.64] ;  /* 0x00000006020f2981 */ /* 0x000322000c1e1900 */
[----:B------:R-:W-:-:S05]  /*2880*/  SHF.R.S32.HI R0, RZ, 0x1f, R11 ;  /* 0x0000001fff007819 */ /* 0x000fca000001140b */
[----:B------:R-:W-:-:S04]  /*2890*/  IMAD R0, R0, c[0x0][0x178], RZ ;  /* 0x00005e0000007a24 */ /* 0x000fc800078e02ff */
[----:B------:R-:W-:Y:S01]  /*28a0*/  IMAD R0, R11, c[0x0][0x17c], R0 ;  /* 0x00005f000b007a24 */ /* 0x000fe200078e0200 */
[----:B-1----:R-:W-:-:S04]  /*28b0*/  SHF.R.S32.HI R4, RZ, 0x1f, R5 ;  /* 0x0000001fff047819 */ /* 0x002fc80000011405 */
[----:B------:R-:W-:-:S04]  /*28c0*/  LEA.HI R4, R4, R5, RZ, 0x2 ;  /* 0x0000000504047211 */ /* 0x000fc800078f10ff */
[----:B------:R-:W-:Y:S01]  /*28d0*/  LOP3.LUT R4, R4, 0xfffffffc, RZ, 0xc0, !PT ;  /* 0xfffffffc04047812 */ /* 0x000fe200078ec0ff */
[----:B------:R-:W-:-:S04]  /*28e0*/  IMAD.WIDE.U32 R2, R11, c[0x0][0x178], RZ ;  /* 0x00005e000b027a25 */ /* 0x000fc800078e00ff */
[----:B------:R-:W-:Y:S01]  /*28f0*/  IMAD.IADD R4, R5, 0x1, -R4 ;  /* 0x0000000105047824 */ /* 0x000fe200078e0a04 */
[----:B------:R-:W-:-:S03]  /*2900*/  IADD3 R3, R3, R0, RZ ;  /* 0x0000000003037210 */ /* 0x000fc60007ffe0ff */
[----:B------:R-:W-:Y:S01]  /*2910*/  IMAD R4, R4, 0x20, R250 ;  /* 0x0000002004047824 */ /* 0x000fe200078e02fa */
[----:B------:R-:W-:-:S03]  /*2920*/  SEL R8, R75, RZ, !P1 ;  /* 0x000000ff4b087207 */ /* 0x000fc60004800000 */
[----:B------:R-:W-:Y:S01]  /*2930*/  IMAD.IADD R10, R16, 0x1, R4 ;  /* 0x00000001100a7824 */ /* 0x000fe200078e0204 */
[----:B------:R-:W-:Y:S01]  /*2940*/  SHF.R.S32.HI R6, RZ, 0x1f, R12 ;  /* 0x0000001fff067819 */ /* 0x000fe2000001140c */
[----:B------:R-:W-:Y:S01]  /*2950*/  IMAD.WIDE.U32 R4, R76, c[0x0][0x1b8], R2 ;  /* 0x00006e004c047a25 */ /* 0x000fe200078e0002 */
[----:B------:R-:W-:-:S03]  /*2960*/  IADD3 R2, P4, R250, R12, RZ ;  /* 0x0000000cfa027210 */ /* 0x000fc60007f9e0ff */
[----:B------:R-:W-:Y:S01]  /*2970*/  @P3 IMAD.HI.U32 R7, R10, c[0x0][0x2c8], RZ ;  /* 0x0000b2000a073a27 */ /* 0x000fe200078e00ff */
[----:B------:R-:W-:Y:S02]  /*2980*/  MOV R0, R10 ;  /* 0x0000000a00007202 */ /* 0x000fe40000000f00 */
[----:B------:R-:W-:Y:S01]  /*2990*/  SEL R3, R74, RZ, !P1 ;  /* 0x000000ff4a037207 */ /* 0x000fe20004800000 */
[----:B------:R-:W-:Y:S01]  /*29a0*/  IMAD R9, R8, c[0x0][0x1c0], RZ ;  /* 0x0000700008097a24 */ /* 0x000fe200078e02ff */
[----:B------:R-:W-:Y:S01]  /*29b0*/  @P3 SHF.R.U32.HI R0, RZ, c[0x0][0x2cc], R7 ;  /* 0x0000b300ff003a19 */ /* 0x000fe20000011607 */
[----:B------:R-:W-:Y:S01]  /*29c0*/  IMAD R5, R76, c[0x0][0x1bc], R5 ;  /* 0x00006f004c057a24 */ /* 0x000fe200078e0205 */
[----:B------:R-:W-:Y:S01]  /*29d0*/  LEA.HI.X.SX32 R8, R250, R6, 0x1, P4 ;  /* 0x00000006fa087211 */ /* 0x000fe200020f0eff */
[C---:B------:R-:W-:Y:S01]  /*29e0*/  IMAD R12, R3.reuse, c[0x0][0x1c4], R9 ;  /* 0x00007100030c7a24 */ /* 0x040fe200078e0209 */
[----:B------:R-:W-:Y:S01]  /*29f0*/  SHF.R.S32.HI R11, RZ, 0x1f, R0 ;  /* 0x0000001fff0b7819 */ /* 0x000fe20000011400 */
[----:B------:R-:W-:-:S04]  /*2a00*/  IMAD.WIDE.U32 R4, R3, c[0x0][0x1c0], R4 ;  /* 0x0000700003047a25 */ /* 0x000fc800078e0004 */
[C---:B------:R-:W-:Y:S02]  /*2a10*/  IMAD R14, R8.reuse, c[0x0][0x1e0], RZ ;  /* 0x00007800080e7a24 */ /* 0x040fe400078e02ff */
[----:B------:R-:W-:Y:S02]  /*2a20*/  IMAD R13, R8, c[0x0][0x208], RZ ;  /* 0x00008200080d7a24 */ /* 0x000fe400078e02ff */
[----:B------:R-:W-:Y:S02]  /*2a30*/  IMAD.IADD R3, R5, 0x1, R12 ;  /* 0x0000000105037824 */ /* 0x000fe400078e020c */
[C---:B------:R-:W-:Y:S02]  /*2a40*/  IMAD R12, R2.reuse, c[0x0][0x1e4], R14 ;  /* 0x00007900020c7a24 */ /* 0x040fe400078e020e */
[----:B------:R-:W-:Y:S02]  /*2a50*/  IMAD R13, R2, c[0x0][0x20c], R13 ;  /* 0x00008300020d7a24 */ /* 0x000fe400078e020d */
[----:B------:R-:W-:Y:S01]  /*2a60*/  IMAD R5, R11, c[0x0][0x1b0], RZ ;  /* 0x00006c000b057a24 */ /* 0x000fe200078e02ff */
[----:B------:R-:W-:-:S02]  /*2a70*/  IADD3 R11, -R0, RZ, RZ ;  /* 0x000000ff000b7210 */ /* 0x000fc40007ffe1ff */
[----:B------:R-:W-:Y:S01]  /*2a80*/  IADD3 R96, R203, -0x1, RZ ;  /* 0xffffffffcb607810 */ /* 0x000fe20007ffe0ff */
[----:B--2---:R-:W-:-:S04]  /*2a90*/  IMAD.WIDE.U32 R6, R2, c[0x0][0x1e0], R20 ;  /* 0x0000780002067a25 */ /* 0x004fc800078e0014 */
[----:B------:R-:W-:-:S04]  /*2aa0*/  IMAD.WIDE.U32 R8, R2, c[0x0][0x208], R20 ;  /* 0x0000820002087a25 */ /* 0x000fc800078e0014 */
[----:B------:R-:W-:Y:S02]  /*2ab0*/  IMAD.MOV.U32 R2, RZ, RZ, R4 ;  /* 0x000000ffff027224 */ /* 0x000fe400078e0004 */
[C---:B------:R-:W-:Y:S02]  /*2ac0*/  IMAD R4, R0.reuse, c[0x0][0x1b4], R5 ;  /* 0x00006d0000047a24 */ /* 0x040fe400078e0205 */
[----:B------:R-:W-:-:S04]  /*2ad0*/  IMAD.WIDE.U32 R2, R0, c[0x0][0x1b0], R2 ;  /* 0x00006c0000027a25 */ /* 0x000fc800078e0002 */
[----:B------:R-:W-:Y:S01]  /*2ae0*/  IMAD R0, R11, c[0x0][0x2c4], R10 ;  /* 0x0000b1000b007a24 */ /* 0x000fe200078e020a */
[----:B---3--:R-:W-:Y:S02]  /*2af0*/  ISETP.GE.AND P5, PT, R19, c[0x0][0x1d4], PT ;  /* 0x0000750013007a0c */ /* 0x008fe40003fa6270 */
[----:B------:R-:W-:Y:S02]  /*2b00*/  IADD3 R3, R3, R4, RZ ;  /* 0x0000000403037210 */ /* 0x000fe40007ffe0ff */
[----:B------:R-:W-:Y:S01]  /*2b10*/  SHF.R.S32.HI R10, RZ, 0x1f, R0 ;  /* 0x0000001fff0a7819 */ /* 0x000fe20000011400 */
[----:B------:R-:W-:Y:S01]  /*2b20*/  IMAD.MOV.U32 R4, RZ, RZ, R8 ;  /* 0x000000ffff047224 */ /* 0x000fe200078e0008 */
[----:B------:R-:W-:Y:S02]  /*2b30*/  IADD3 R7, R7, R12, RZ ;  /* 0x0000000c07077210 */ /* 0x000fe40007ffe0ff */
[----:B------:R-:W-:Y:S01]  /*2b40*/  SEL R8, RZ, 0xffffffff, P5 ;  /* 0xffffffffff087807 */ /* 0x000fe20002800000 */
[----:B------:R-:W-:Y:S01]  /*2b50*/  IMAD R10, R10, c[0x0][0x1a8], RZ ;  /* 0x00006a000a0a7a24 */ /* 0x000fe200078e02ff */
[----:B------:R-:W-:Y:S01]  /*2b60*/  ISETP.GE.AND P6, PT, R20, c[0x0][0x1d4], PT ;  /* 0x0000750014007a0c */ /* 0x000fe20003fc6270 */
[----:B------:R-:W-:Y:S01]  /*2b70*/  IMAD.IADD R5, R9, 0x1, R13 ;  /* 0x0000000109057824 */ /* 0x000fe200078e020d */
[----:B------:R-:W-:Y:S01]  /*2b80*/  SHF.L.U32 R11, R8, 0x1, RZ ;  /* 0x00000001080b7819 */ /* 0x000fe200000006ff */
[----:B------:R-:W-:Y:S01]  /*2b90*/  IMAD.WIDE.U32 R8, R76, c[0x0][0x1e8], R6 ;  /* 0x00007a004c087a25 */ /* 0x000fe200078e0006 */
[----:B------:R-:W-:-:S03]  /*2ba0*/  SEL R12, RZ, 0x1, P6 ;  /* 0x00000001ff0c7807 */ /* 0x000fc60003000000 */
[C---:B------:R-:W-:Y:S02]  /*2bb0*/  IMAD R10, R0.reuse, c[0x0][0x1ac], R10 ;  /* 0x00006b00000a7a24 */ /* 0x040fe400078e020a */
[----:B------:R-:W-:Y:S01]  /*2bc0*/  IMAD.WIDE.U32 R6, R0, c[0x0][0x1a8], R2 ;  /* 0x00006a0000067a25 */ /* 0x000fe200078e0002 */
[----:B------:R-:W-:-:S03]  /*2bd0*/  LOP3.LUT R13, R11, 0x2, R12, 0xe2, !PT ;  /* 0x000000020b0d7812 */ /* 0x000fc600078ee20c */
[----:B------:R-:W-:Y:S01]  /*2be0*/  IMAD.IADD R7, R7, 0x1, R10 ;  /* 0x0000000107077824 */ /* 0x000fe200078e020a */
[C---:B------:R-:W-:Y:S02]  /*2bf0*/  LEA R12, P1, R6.reuse, c[0x0][0x160], 0x1 ;  /* 0x00005800060c7a11 */ /* 0x040fe400078208ff */
[----:B----4-:R-:W-:Y:S02]  /*2c00*/  @P2 SHF.R.S32.HI R0, RZ, 0x1f, R15 ;  /* 0x0000001fff002819 */ /* 0x010fe4000001140f */
[----:B------:R-:W-:Y:S01]  /*2c10*/  LEA.HI.X R11, R6, c[0x0][0x164], R7, 0x1, P1 ;  /* 0x00005900060b7a11 */ /* 0x000fe200008f0c07 */
[----:B------:R-:W-:Y:S01]  /*2c20*/  @!P2 IMAD.MOV.U32 R0, RZ, RZ, R75 ;  /* 0x000000ffff00a224 */ /* 0x000fe200078e004b */
[----:B------:R-:W-:Y:S02]  /*2c30*/  ISETP.GE.AND P1, PT, R20, c[0x0][0x198], PT ;  /* 0x0000660014007a0c */ /* 0x000fe40003f26270 */
[----:B------:R-:W-:Y:S02]  /*2c40*/  @!P2 MOV R15, R74 ;  /* 0x0000004a000fa202 */ /* 0x000fe40000000f00 */
[----:B------:R-:W-:-:S02]  /*2c50*/  SEL R6, R0, RZ, !P0 ;  /* 0x000000ff00067207 */ /* 0x000fc40004000000 */
[----:B------:R-:W-:Y:S02]  /*2c60*/  SEL R0, R15, RZ, !P0 ;  /* 0x000000ff0f007207 */ /* 0x000fe40004000000 */
[----:B------:R-:W-:Y:S02]  /*2c70*/  ISETP.GE.AND P0, PT, R19, c[0x0][0x198], PT ;  /* 0x0000660013007a0c */ /* 0x000fe40003f06270 */
[----:B------:R-:W-:-:S04]  /*2c80*/  LOP3.LUT R18, R18, 0xfffffffd, RZ, 0xc0, !PT ;  /* 0xfffffffd12127812 */ /* 0x000fc800078ec0ff */
[----:B------:R-:W-:-:S04]  /*2c90*/  @P1 LOP3.LUT R18, R18, 0x2, RZ, 0xfc, !PT ;  /* 0x0000000212121812 */ /* 0x000fc800078efcff */
[----:B------:R-:W-:-:S04]  /*2ca0*/  LOP3.LUT R18, R18, 0xfffffffe, RZ, 0xc0, !PT ;  /* 0xfffffffe12127812 */ /* 0x000fc800078ec0ff */
[----:B------:R-:W-:-:S05]  /*2cb0*/  @P0 LOP3.LUT R18, R18, 0x1, RZ, 0xfc, !PT ;  /* 0x0000000112120812 */ /* 0x000fca00078efcff */
[----:B------:R1:W-:Y:S01]  /*2cc0*/  STL [R1+0x34], R18 ;  /* 0x0000341201007387 */ /* 0x0003e20000100800 */
[C---:B------:R-:W-:Y:S01]  /*2cd0*/  IMAD.WIDE.U32 R2, R76.reuse, c[0x0][0x210], R4 ;  /* 0x000084004c027a25 */ /* 0x040fe200078e0004 */
[----:B------:R-:W-:Y:S02]  /*2ce0*/  MOV R4, R8 ;  /* 0x0000000800047202 */ /* 0x000fe40000000f00 */
[----:B-----5:R-:W-:Y:S01]  /*2cf0*/  ISETP.GE.AND P4, PT, R17, c[0x0][0x1d4], PT ;  /* 0x0000750011007a0c */ /* 0x020fe20003f86270 */
[----:B------:R-:W-:Y:S02]  /*2d00*/  IMAD R5, R76, c[0x0][0x1ec], R9 ;  /* 0x00007b004c057a24 */ /* 0x000fe400078e0209 */
[----:B------:R-:W-:Y:S02]  /*2d10*/  IMAD R8, R6, c[0x0][0x1f0], RZ ;  /* 0x00007c0006087a24 */ /* 0x000fe400078e02ff */
[----:B------:R-:W-:Y:S02]  /*2d20*/  IMAD R3, R76, c[0x0][0x214], R3 ;  /* 0x000085004c037a24 */ /* 0x000fe400078e0203 */
[----:B------:R-:W-:Y:S01]  /*2d30*/  IMAD R7, R6, c[0x0][0x218], RZ ;  /* 0x0000860006077a24 */ /* 0x000fe200078e02ff */
[----:B------:R-:W-:Y:S01]  /*2d40*/  SEL R6, RZ, 0x4, P4 ;  /* 0x00000004ff067807 */ /* 0x000fe20002000000 */
[----:B------:R-:W-:-:S02]  /*2d50*/  IMAD R8, R0, c[0x0][0x1f4], R8 ;  /* 0x00007d0000087a24 */ /* 0x000fc400078e0208 */
[----:B------:R-:W-:-:S04]  /*2d60*/  IMAD.WIDE.U32 R242, R0, c[0x0][0x1f0], R4 ;  /* 0x00007c0000f27a25 */ /* 0x000fc800078e0004 */
[C---:B------:R-:W-:Y:S02]  /*2d70*/  IMAD R7, R0.reuse, c[0x0][0x21c], R7 ;  /* 0x0000870000077a24 */ /* 0x040fe400078e0207 */
[----:B------:R-:W-:Y:S01]  /*2d80*/  IMAD.WIDE.U32 R238, R0, c[0x0][0x218], R2 ;  /* 0x0000860000ee7a25 */ /* 0x000fe200078e0002 */
[----:B------:R-:W-:Y:S02]  /*2d90*/  ISETP.GE.AND P2, PT, R17, c[0x0][0x198], PT ;  /* 0x0000660011007a0c */ /* 0x000fe40003f46270 */
[----:B------:R-:W-:Y:S01]  /*2da0*/  LOP3.LUT R14, R13, R6, RZ, 0xfc, !PT ;  /* 0x000000060d0e7212 */ /* 0x000fe200078efcff */
[----:B------:R-:W-:Y:S01]  /*2db0*/  IMAD.IADD R9, R250, 0x1, R16 ;  /* 0x00000001fa097824 */ /* 0x000fe200078e0210 */
[----:B------:R-:W-:Y:S01]  /*2dc0*/  IADD3 R241, R243, R8, RZ ;  /* 0x00000008f3f17210 */ /* 0x000fe20007ffe0ff */
[----:B------:R-:W-:Y:S01]  /*2dd0*/  IMAD.IADD R240, R239, 0x1, R7 ;  /* 0x00000001eff07824 */ /* 0x000fe200078e0207 */
[----:B------:R-:W-:Y:S05]  /*2de0*/  BRA.DIV ~URZ, `(.L_x_1063) ;  /* 0x0000f7927f007947 */ /* 0x000fea000b800000 */
[----:B-1----:R1:W2:Y:S02]  /*2df0*/  SHFL.IDX PT, R8, R11, RZ, 0x1c1f ;  /* 0x001c1fff0b087589 */ /* 0x0022a400000e0000 */
.L_x_1161:
[----:B------:R-:W-:Y:S05]  /*2e00*/  BRA.DIV ~URZ, `(.L_x_1064) ;  /* 0x0000f7e27f007947 */ /* 0x000fea000b800000 */
[----:B------:R3:W4:Y:S02]  /*2e10*/  SHFL.IDX PT, R0, R12, RZ, 0x1c1f ;  /* 0x001c1fff0c007589 */ /* 0x00072400000e0000 */
.L_x_1162:
[----:B------:R-:W5:Y:S01]  /*2e20*/  LDL R2, [R1+0x10] ;  /* 0x0000100001027983 */ /* 0x000f620000100800 */
[----:B------:R-:W-:Y:S01]  /*2e30*/  BSSY B0, `(.L_x_1065) ;  /* 0x000001a000007945 */ /* 0x000fe20003800000 */
[----:B-----5:R-:W-:-:S05]  /*2e40*/  IMAD R10, R2, c[0x0][0x2c4], RZ ;  /* 0x0000b100020a7a24 */ /* 0x020fca00078e02ff */
[----:B------:R-:W-:-:S13]  /*2e50*/  ISETP.GE.AND P0, PT, R9, R10, PT ;  /* 0x0000000a0900720c */ /* 0x000fda0003f06270 */
[----:B------:R-:W-:Y:S05]  /*2e60*/  @P0 BRA `(.L_x_1066) ;  /* 0x0000016000000947 */ /* 0x000fea0003800000 */
[----:B------:R-:W5:Y:S04]  /*2e70*/  LDL.64 R4, [R1+0x18] ;  /* 0x0000180001047983 */ /* 0x000f680000100a00 */
[----:B---3--:R-:W3:Y:S04]  /*2e80*/  LDL R2, [R1+0x14] ;  /* 0x0000140001027983 */ /* 0x008ee80000100800 */
[----:B----4-:R-:W4:Y:S04]  /*2e90*/  LDL R3, [R1+0x7c] ;  /* 0x00007c0001037983 */ /* 0x010f280000100800 */
[----:B--2---:R-:W2:Y:S04]  /*2ea0*/  LDL R16, [R1+0x20] ;  /* 0x0000200001107983 */ /* 0x004ea80000100800 */
[----:B------:R-:W2:Y:S04]  /*2eb0*/  LDL R17, [R1+0x78] ;  /* 0x0000780001117983 */ /* 0x000ea80000100800 */
[----:B------:R-:W2:Y:S04]  /*2ec0*/  LDL R15, [R1+0x34] ;  /* 0x00003400010f7983 */ /* 0x000ea80000100800 */
[----:B------:R-:W2:Y:S01]  /*2ed0*/  LDL R13, [R1+0x84] ;  /* 0x00008400010d7983 */ /* 0x000ea20000100800 */
[----:B-----5:R-:W-:-:S04]  /*2ee0*/  LEA R6, P0, R4, R0, 0x1 ;  /* 0x0000000004067211 */ /* 0x020fc800078008ff */
[----:B------:R-:W-:Y:S02]  /*2ef0*/  LEA.HI.X R7, R4, R8, R5, 0x1, P0 ;  /* 0x0000000804077211 */ /* 0x000fe400000f0c05 */
[----:B---3--:R-:W-:-:S04]  /*2f00*/  LEA R4, P0, R2, R0, 0x1 ;  /* 0x0000000002047211 */ /* 0x008fc800078008ff */
[----:B----4-:R-:W-:Y:S02]  /*2f10*/  LEA.HI.X R5, R2, R8, R3, 0x1, P0 ;  /* 0x0000000802057211 */ /* 0x010fe400000f0c03 */
[----:B--2---:R-:W-:-:S04]  /*2f20*/  LEA R2, P0, R16, R0, 0x1 ;  /* 0x0000000010027211 */ /* 0x004fc800078008ff */
[----:B------:R-:W-:Y:S02]  /*2f30*/  LEA.HI.X R3, R16, R8, R17, 0x1, P0 ;  /* 0x0000000810037211 */ /* 0x000fe400000f0c11 */
[C---:B------:R-:W-:Y:S02]  /*2f40*/  LOP3.LUT P0, RZ, R15.reuse, 0x2, RZ, 0xc0, !PT ;  /* 0x000000020fff7812 */ /* 0x040fe4000780c0ff */
[----:B------:R-:W-:Y:S01]  /*2f50*/  LOP3.LUT P1, RZ, R15, 0x1, RZ, 0xc0, !PT ;  /* 0x000000010fff7812 */ /* 0x000fe2000782c0ff */
[----:B------:R-:W-:-:S10]  /*2f60*/  IMAD.SHL.U32 R0, R13, 0x2, RZ ;  /* 0x000000020d007824 */ /* 0x000fd400078e00ff */
[----:B------:R-:W-:Y:S01]  /*2f70*/  @!PT LDS RZ, [RZ] ;  /* 0x00000000fffff984 */ /* 0x000fe20000000800 */
[----:B------:R-:W-:Y:S01]  /*2f80*/  @!PT LDS RZ, [RZ] ;  /* 0x00000000fffff984 */ /* 0x000fe20000000800 */
[----:B------:R-:W-:Y:S01]  /*2f90*/  @!PT LDS RZ, [RZ] ;  /* 0x00000000fffff984 */ /* 0x000fe20000000800 */
[----:B------:R2:W-:Y:S04]  /*2fa0*/  LDGSTS.E.BYPASS.LTC128B.128 [R0+0x6080], [R6.64], !P0 ;  /* 0x0608000006007fae */ /* 0x0005e8000c101d46 */
[----:B------:R2:W-:Y:S04]  /*2fb0*/  LDGSTS.E.BYPASS.LTC128B.128 [R0+0x8080], [R4.64], !P1 ;  /* 0x0808000004007fae */ /* 0x0005e8000c901d46 */
[----:B------:R2:W-:Y:S02]  /*2fc0*/  LDGSTS.E.BYPASS.LTC128B.128 [R0+0xa080], [R2.64], !P2 ;  /* 0x0a08000002007fae */ /* 0x0005e4000d101d46 */
.L_x_1066:
[----:B------:R-:W-:Y:S05]  /*2fd0*/  BSYNC B0 ;  /* 0x0000000000007941 */ /* 0x000fea0003800000 */
.L_x_1065:
[----:B------:R-:W-:Y:S05]  /*2fe0*/  BRA.DIV ~URZ, `(.L_x_1067) ;  /* 0x0000f6627f007947 */ /* 0x000fea000b800000 */
[----:B--2---:R2:W1:Y:S04]  /*2ff0*/  SHFL.IDX PT, R8, R11, 0x1, 0x1c1f ;  /* 0x003c1f000b087f89 */ /* 0x00446800000e0000 */
[----:B----4-:R2:W4:Y:S02]  /*3000*/  SHFL.IDX PT, R0, R12, 0x1, 0x1c1f ;  /* 0x003c1f000c007f89 */ /* 0x01052400000e0000 */
.L_x_1163:
        /* <DEDUP_REMOVED lines=9> */
[----:B------:R-:W4:Y:S04]  /*30a0*/  LDL R15, [R1+0x34] ;  /* 0x00003400010f7983 */ /* 0x000f280000100800 */
[----:B------:R-:W4:Y:S01]  /*30b0*/  LDL R13, [R1+0x84] ;  /* 0x00008400010d7983 */ /* 0x000f220000100800 */
[----:B-----5:R-:W-:-:S04]  /*30c0*/  LEA R6, P0, R4, R0, 0x1 ;  /* 0x0000000004067211 */ /* 0x020fc800078008ff */
[----:B-1----:R-:W-:Y:S02]  /*30d0*/  LEA.HI.X R7, R4, R8, R5, 0x1, P0 ;  /* 0x0000000804077211 */ /* 0x002fe400000f0c05 */
[----:B--2---:R-:W-:-:S04]  /*30e0*/  LEA R4, P0, R3, R0, 0x1 ;  /* 0x0000000003047211 */ /* 0x004fc800078008ff */
[----:B---3--:R-:W-:Y:S02]  /*30f0*/  LEA.HI.X R5, R3, R8, R18, 0x1, P0 ;  /* 0x0000000803057211 */ /* 0x008fe400000f0c12 */
[----:B----4-:R-:W-:-:S04]  /*3100*/  LEA R2, P0, R16, R0, 0x1 ;  /* 0x0000000010027211 */ /* 0x010fc800078008ff */
        /* <DEDUP_REMOVED lines=10> */
.L_x_1069:
[----:B------:R-:W-:Y:S05]  /*31b0*/  BSYNC B0 ;  /* 0x0000000000007941 */ /* 0x000fea0003800000 */
.L_x_1068:
[----:B------:R-:W-:Y:S05]  /*31c0*/  BRA.DIV ~URZ, `(.L_x_1070) ;  /* 0x0000f5427f007947 */ /* 0x000fea000b800000 */
[----:B-1----:R1:W2:Y:S02]  /*31d0*/  SHFL.IDX PT, R8, R11, 0x2, 0x1c1f ;  /* 0x005c1f000b087f89 */ /* 0x0022a400000e0000 */
.L_x_1164:
[----:B------:R-:W-:Y:S05]  /*31e0*/  BRA.DIV ~URZ, `(.L_x_1071) ;  /* 0x0000f5927f007947 */ /* 0x000fea000b800000 */
[----:B----4-:R4:W1:Y:S02]  /*31f0*/  SHFL.IDX PT, R0, R12, 0x2, 0x1c1f ;  /* 0x005c1f000c007f89 */ /* 0x01086400000e0000 */
.L_x_1165:
        /* <DEDUP_REMOVED lines=11> */
[----:B-1---5:R-:W-:-:S04]  /*32b0*/  LEA R6, P0, R4, R0, 0x1 ;  /* 0x0000000004067211 */ /* 0x022fc800078008ff */
        /* <DEDUP_REMOVED lines=14> */
.L_x_1073:
[----:B------:R-:W-:Y:S05]  /*33a0*/  BSYNC B0 ;  /* 0x0000000000007941 */ /* 0x000fea0003800000 */
.L_x_1072:
[----:B------:R-:W-:Y:S05]  /*33b0*/  BRA.DIV ~URZ, `(.L_x_1074) ;  /* 0x0000f4227f007947 */ /* 0x000fea000b800000 */
[----:B-1----:R1:W3:Y:S04]  /*33c0*/  SHFL.IDX PT, R6, R11, 0x3, 0x1c1f ;  /* 0x007c1f000b067f89 */ /* 0x0022e800000e0000 */
[----:B------:R1:W4:Y:S02]  /*33d0*/  SHFL.IDX PT, R0, R12, 0x3, 0x1c1f ;  /* 0x007c1f000c007f89 */ /* 0x00032400000e0000 */
.L_x_1166:
[----:B------:R-:W5:Y:S04]  /*33e0*/  LDL.64 R16, [R1+0x18] ;  /* 0x0000180001107983 */ /* 0x000f680000100a00 */
[----:B----4-:R-:W4:Y:S04]  /*33f0*/  LDL R13, [R1+0x14] ;  /* 0x00001400010d7983 */ /* 0x010f280000100800 */
[----:B---3--:R-:W3:Y:S04]  /*3400*/  LDL R15, [R1+0x7c] ;  /* 0x00007c00010f7983 */ /* 0x008ee80000100800 */
[----:B--2---:R-:W2:Y:S04]  /*3410*/  LDL R8, [R1+0x34] ;  /* 0x0000340001087983 */ /* 0x004ea80000100800 */
[----:B------:R-:W2:Y:S04]  /*3420*/  LDL R7, [R1+0x84] ;  /* 0x0000840001077983 */ /* 0x000ea80000100800 */
[----:B------:R-:W2:Y:S04]  /*3430*/  LDL R249, [R1+0x4] ;  /* 0x0000040001f97983 */ /* 0x000ea80000100800 */
[----:B-1----:R-:W2:Y:S04]  /*3440*/  LDL R11, [R1+0x20] ;  /* 0x00002000010b7983 */ /* 0x002ea80000100800 */
[----:B------:R-:W2:Y:S01]  /*3450*/  LDL R12, [R1+0x78] ;  /* 0x00007800010c7983 */ /* 0x000ea20000100800 */
[----:B------:R-:W-:-:S04]  /*3460*/  IADD3 R2, R9, 0x60, RZ ;  /* 0x0000006009027810 */ /* 0x000fc80007ffe0ff */
[----:B------:R-:W-:Y:S02]  /*3470*/  ISETP.GE.AND P1, PT, R2, R10, PT ;  /* 0x0000000a0200720c */ /* 0x000fe40003f26270 */
[----:B------:R-:W-:Y:S02]  /*3480*/  MOV R9, 0x30 ;  /* 0x0000003000097802 */ /* 0x000fe40000000f00 */
[----:B------:R-:W-:-:S03]  /*3490*/  P2R R24, PR, RZ, 0x8 ;  /* 0x00000008ff187803 */ /* 0x000fc60000000000 */
[----:B------:R-:W-:Y:S01]  /*34a0*/  IMAD R9, R203, -0x30, R9 ;  /* 0xffffffd0cb097824 */ /* 0x000fe200078e0209 */
[----:B------:R-:W-:Y:S02]  /*34b0*/  MOV R98, R242 ;  /* 0x000000f200627202 */ /* 0x000fe40000000f00 */
[----:B------:R-:W-:Y:S02]  /*34c0*/  MOV R99, R241 ;  /* 0x000000f100637202 */ /* 0x000fe40000000f00 */
[----:B------:R-:W-:Y:S02]  /*34d0*/  MOV R10, 0x20 ;  /* 0x00000020000a7802 */ /* 0x000fe40000000f00 */
[----:B-----5:R-:W-:-:S04]  /*34e0*/  @!P1 LEA R4, P0, R16, R0, 0x1 ;  /* 0x0000000010049211 */ /* 0x020fc800078008ff */
[----:B------:R-:W-:Y:S02]  /*34f0*/  @!P1 LEA.HI.X R5, R16, R6, R17, 0x1, P0 ;  /* 0x0000000610059211 */ /* 0x000fe400000f0c11 */
[----:B----4-:R-:W-:-:S04]  /*3500*/  @!P1 LEA R2, P0, R13, R0, 0x1 ;  /* 0x000000000d029211 */ /* 0x010fc800078008ff */
[----:B---3--:R-:W-:Y:S02]  /*3510*/  @!P1 LEA.HI.X R3, R13, R6, R15, 0x1, P0 ;  /* 0x000000060d039211 */ /* 0x008fe400000f0c0f */
[C---:B--2---:R-:W-:Y:S02]  /*3520*/  LOP3.LUT P0, RZ, R8.reuse, 0x2, RZ, 0xc0, !PT ;  /* 0x0000000208ff7812 */ /* 0x044fe4000780c0ff */
[----:B------:R-:W-:Y:S02]  /*3530*/  LOP3.LUT P3, RZ, R8, 0x1, RZ, 0xc0, !PT ;  /* 0x0000000108ff7812 */ /* 0x000fe4000786c0ff */
[----:B------:R-:W-:Y:S02]  /*3540*/  SHF.L.U32 R198, R7, 0x1, RZ ;  /* 0x0000000107c67819 */ /* 0x000fe400000006ff */
[----:B------:R-:W-:Y:S02]  /*3550*/  SHF.R.S32.HI R8, RZ, 0x1f, R96 ;  /* 0x0000001fff087819 */ /* 0x000fe40000011460 */
[----:B------:R-:W-:-:S05]  /*3560*/  IADD3 R97, R249, R9, RZ ;  /* 0x00000009f9617210 */ /* 0x000fca0007ffe0ff */
[----:B------:R-:W-:Y:S01]  /*3570*/  @!PT LDS RZ, [RZ] ;  /* 0x00000000fffff984 */ /* 0x000fe20000000800 */
[----:B------:R-:W-:Y:S01]  /*3580*/  @!PT LDS RZ, [RZ] ;  /* 0x00000000fffff984 */ /* 0x000fe20000000800 */
[----:B------:R-:W-:Y:S01]  /*3590*/  @!PT LDS RZ, [RZ] ;  /* 0x00000000fffff984 */ /* 0x000fe20000000800 */
[----:B------:R1:W-:Y:S01]  /*35a0*/  @!P1 LDGSTS.E.BYPASS.LTC128B.128 [R198+0x7880], [R4.64], !P0 ;  /* 0x0788000004c69fae */ /* 0x0003e2000c101d46 */
[----:B------:R-:W-:-:S03]  /*35b0*/  IMAD R7, R8, c[0x0][0x1e0], RZ ;  /* 0x0000780008077a24 */ /* 0x000fc600078e02ff */
[----:B------:R2:W-:Y:S01]  /*35c0*/  @!P1 LDGSTS.E.BYPASS.LTC128B.128 [R198+0x9880], [R2.64], !P3 ;  /* 0x0988000002c69fae */ /* 0x0005e2000d901d46 */
[----:B------:R-:W-:Y:S01]  /*35d0*/  IMAD R7, R96, c[0x0][0x1e4], R7 ;  /* 0x0000790060077a24 */ /* 0x000fe200078e0207 */
[----:B-1----:R-:W-:Y:S02]  /*35e0*/  @!P1 LEA R4, P0, R11, R0, 0x1 ;  /* 0x000000000b049211 */ /* 0x002fe400078008ff */
[----:B------:R-:W-:Y:S02]  /*35f0*/  IMNMX R0, R97, 0x30, PT ;  /* 0x0000003061007817 */ /* 0x000fe40003800200 */
[----:B------:R-:W-:Y:S02]  /*3600*/  @!P1 LEA.HI.X R5, R11, R6, R12, 0x1, P0 ;  /* 0x000000060b059211 */ /* 0x000fe400000f0c0c */
[----:B------:R-:W-:Y:S01]  /*3610*/  IADD3 R0, -R250, R0, RZ ;  /* 0x00000000fa007210 */ /* 0x000fe20007ffe1ff */
[----:B--2---:R-:W-:Y:S02]  /*3620*/  IMAD.WIDE.U32 R2, R96, c[0x0][0x1e0], RZ ;  /* 0x0000780060027a25 */ /* 0x004fe400078e00ff */
[----:B------:R1:W-:Y:S01]  /*3630*/  @!P1 LDGSTS.E.BYPASS.LTC128B.128 [R198+0xb880], [R4.64], !P2 ;  /* 0x0b88000004c69fae */ /* 0x0003e2000d101d46 */
[----:B------:R-:W-:-:S02]  /*3640*/  ISETP.GE.AND P0, PT, R0, 0x1, PT ;  /* 0x000000010000780c */ /* 0x000fc40003f06270 */
[----:B------:R-:W-:Y:S01]  /*3650*/  IADD3 R7, R3, R7, RZ ;  /* 0x0000000703077210 */ /* 0x000fe20007ffe0ff */
[----:B------:R-:W0:Y:S01]  /*3660*/  LDGDEPBAR ;  /* 0x00000000000079af */ /* 0x000e220000000000 */
[----:B------:R-:W-:Y:S03]  /*3670*/  WARPSYNC 0xffffffff ;  /* 0xffffffff00007948 */ /* 0x000fe60003800000 */
[----:B------:R-:W-:Y:S01]  /*3680*/  BAR.SYNC.DEFER_BLOCKING 0x0 ;  /* 0x0000000000007b1d */ /* 0x000fe20000010000 */
[----:B------:R-:W-:Y:S01]  /*3690*/  ISETP.GE.AND P1, PT, R0, 0x21, PT ;  /* 0x000000210000780c */ /* 0x000fe20003f26270 */
[----:B------:R-:W-:-:S04]  /*36a0*/  IMAD.WIDE.U32 R2, R2, 0x30, R98 ;  /* 0x0000003002027825 */ /* 0x000fc800078e0062 */
[----:B------:R-:W-:Y:S02]  /*36b0*/  IMAD R0, R7, 0x30, RZ ;  /* 0x0000003007007824 */ /* 0x000fe400078e02ff */
[----:B------:R-:W-:-:S03]  /*36c0*/  IMAD.WIDE.U32 R6, R10, c[0x0][0x1e0], RZ ;  /* 0x000078000a067a25 */ /* 0x000fc600078e00ff */
[----:B------:R-:W-:Y:S01]  /*36d0*/  IADD3 R0, R3, R0, RZ ;  /* 0x0000000003007210 */ /* 0x000fe20007ffe0ff */
[----:B------:R-:W-:Y:S01]  /*36e0*/  IMAD R10, R10, c[0x0][0x1e4], RZ ;  /* 0x000079000a0a7a24 */ /* 0x000fe200078e02ff */
[----:B-1----:R-:W-:-:S04]  /*36f0*/  @P0 LEA R4, P2, R2, c[0x0][0x1c8], 0x1 ;  /* 0x0000720002040a11 */ /* 0x002fc800078408ff */
[C---:B------:R-:W-:Y:S02]  /*3700*/  @P0 LEA.HI.X R5, R2.reuse, c[0x0][0x1cc], R0, 0x1, P2 ;  /* 0x0000730002050a11 */ /* 0x040fe400010f0c00 */
[----:B------:R-:W-:Y:S01]  /*3710*/  @P1 IADD3 R3, P2, R2, R6, RZ ;  /* 0x0000000602031210 */ /* 0x000fe20007f5e0ff */
[----:B------:R-:W1:Y:S03]  /*3720*/  S2R R11, SR_TID.X ;  /* 0x00000000000b7919 */ /* 0x000e660000002100 */
[----:B------:R-:W-:Y:S01]  /*3730*/  @P1 IADD3.X R0, R0, R7, R10, P2, !PT ;  /* 0x0000000700001210 */ /* 0x000fe200017fe40a */
[----:B------:R-:W-:Y:S01]  /*3740*/  @!PT LDS RZ, [RZ] ;  /* 0x00000000fffff984 */ /* 0x000fe20000000800 */
[----:B------:R-:W-:Y:S01]  /*3750*/  @!PT LDS RZ, [RZ] ;  /* 0x00000000fffff984 */ /* 0x000fe20000000800 */
[----:B------:R-:W-:Y:S01]  /*3760*/  @!PT LDS RZ, [RZ] ;  /* 0x00000000fffff984 */ /* 0x000fe20000000800 */
[----:B------:R2:W-:Y:S01]  /*3770*/  @P0 LDGSTS.E.BYPASS.LTC128B.128 [R198+0x3c80], [R4.64], !P6 ;  /* 0x03c8000004c60fae */ /* 0x0005e2000f101d46 */
[----:B------:R-:W-:-:S03]  /*3780*/  @P1 LEA R2, P2, R3, c[0x0][0x1c8], 0x1 ;  /* 0x0000720003021a11 */ /* 0x000fc600078408ff */
[----:B------:R2:W-:Y:S01]  /*3790*/  @P0 LDGSTS.E.BYPASS.LTC128B.128 [R198+0x4880], [R4.64+0x40], !P5 ;  /* 0x0488004004c60fae */ /* 0x0005e2000e901d46 */
[----:B------:R-:W-:-:S03]  /*37a0*/  @P1 LEA.HI.X R3, R3, c[0x0][0x1cc], R0, 0x1, P2 ;  /* 0x0000730003031a11 */ /* 0x000fc600010f0c00 */
[----:B------:R2:W-:Y:S04]  /*37b0*/  @P0 LDGSTS.E.BYPASS.LTC128B.128 [R198+0x5480], [R4.64+0x80], !P4 ;  /* 0x0548008004c60fae */ /* 0x0005e8000e101d46 */
[----:B------:R3:W-:Y:S04]  /*37c0*/  @P1 LDGSTS.E.BYPASS.LTC128B.128 [R198+0x4480], [R2.64], !P6 ;  /* 0x0448000002c61fae */ /* 0x0007e8000f101d46 */
[----:B------:R3:W-:Y:S04]  /*37d0*/  @P1 LDGSTS.E.BYPASS.LTC128B.128 [R198+0x5080], [R2.64+0x40], !P5 ;  /* 0x0508004002c61fae */ /* 0x0007e8000e901d46 */
[----:B------:R3:W-:Y:S04]  /*37e0*/  @P1 LDGSTS.E.BYPASS.LTC128B.128 [R198+0x5c80], [R2.64+0x80], !P4 ;  /* 0x05c8008002c61fae */ /* 0x0007e8000e101d46 */
[----:B------:R-:W0:Y:S01]  /*37f0*/  LDGDEPBAR ;  /* 0x00000000000079af */ /* 0x000e220000000000 */
[----:B------:R-:W-:-:S02]  /*3800*/  IMAD R8, R8, c[0x0][0x208], RZ ;  /* 0x0000820008087a24 */ /* 0x000fc400078e02ff */
[----:B------:R-:W-:Y:S01]  /*3810*/  IMAD.WIDE.U32 R6, R96, c[0x0][0x208], RZ ;  /* 0x0000820060067a25 */ /* 0x000fe200078e00ff */
[----:B-1----:R-:W-:-:S03]  /*3820*/  ISETP.GT.AND P0, PT, R11, 0x3f, PT ;  /* 0x0000003f0b00780c */ /* 0x002fc60003f04270 */
[----:B------:R-:W-:-:S05]  /*3830*/  IMAD R0, R96, c[0x0][0x20c], R8 ;  /* 0x0000830060007a24 */ /* 0x000fca00078e0208 */
[----:B------:R-:W-:-:S05]  /*3840*/  IADD3 R0, R7, R0, RZ ;  /* 0x0000000007007210 */ /* 0x000fca0007ffe0ff */
[----:B------:R-:W-:Y:S01]  /*3850*/  IMAD R0, R0, 0x30, RZ ;  /* 0x0000003000007824 */ /* 0x000fe200078e02ff */
[----:B---3--:R-:W-:Y:S01]  /*3860*/  MOV R2, R238 ;  /* 0x000000ee00027202 */ /* 0x008fe20000000f00 */
[----:B------:R-:W-:-:S04]  /*3870*/  DEPBAR.LE SB0, 0x1 ;  /* 0x000080400000791a */ /* 0x000fc80000000000 */
[----:B------:R-:W-:Y:S01]  /*3880*/  MOV R3, R240 ;  /* 0x000000f000037202 */ /* 0x000fe20000000f00 */
[----:B------:R-:W-:-:S04]  /*3890*/  DEPBAR.LE SB0, 0x0 ;  /* 0x000080000000791a */ /* 0x000fc80000000000 */
[----:B------:R-:W-:Y:S01]  /*38a0*/  BAR.SYNC.DEFER_BLOCKING 0x0 ;  /* 0x0000000000007b1d */ /* 0x000fe20000010000 */
[----:B--2---:R-:W-:-:S05]  /*38b0*/  IMAD.WIDE.U32 R4, R6, 0x30, R2 ;  /* 0x0000003006047825 */ /* 0x004fca00078e0002 */
[C---:B------:R-:W-:Y:S02]  /*38c0*/  LEA R2, P1, R4.reuse, c[0x0][0x1f8], 0x1 ;  /* 0x00007e0004027a11 */ /* 0x040fe400078208ff */
[----:B------:R-:W-:Y:S02]  /*38d0*/  IADD3 R0, R5, R0, RZ ;  /* 0x0000000005007210 */ /* 0x000fe40007ffe0ff */
[----:B------:R-:W-:Y:S02]  /*38e0*/  @!P0 MOV R5, c[0x0][0x208] ;  /* 0x0000820000058a02 */ /* 0x000fe40000000f00 */
[----:B------:R-:W-:Y:S02]  /*38f0*/  LEA.HI.X R3, R4, c[0x0][0x1fc], R0, 0x1, P1 ;  /* 0x00007f0004037a11 */ /* 0x000fe400008f0c00 */
[----:B------:R-:W-:Y:S02]  /*3900*/  @!P0 MOV R4, c[0x0][0x20c] ;  /* 0x0000830000048a02 */ /* 0x000fe40000000f00 */
[----:B------:R-:W-:-:S02]  /*3910*/  @!P0 LEA R12, P1, R5, R2, 0x6 ;  /* 0x00000002050c8211 */ /* 0x000fc400078230ff */
[----:B------:R-:W-:Y:S02]  /*3920*/  LOP3.LUT P3, RZ, R14, 0x1, RZ, 0xc0, !PT ;  /* 0x000000010eff7812 */ /* 0x000fe4000786c0ff */
[----:B------:R-:W-:Y:S02]  /*3930*/  IADD3 R0, R9, R249, -R250 ;  /* 0x000000f909007210 */ /* 0x000fe40007ffe8fa */
[----:B------:R-:W-:Y:S02]  /*3940*/  @!P0 LEA.HI.X R13, R5, R3, R4, 0x6, P1 ;  /* 0x00000003050d8211 */ /* 0x000fe400008f3404 */
[----:B------:R-:W-:Y:S01]  /*3950*/  ISETP.LT.OR P1, PT, R0, 0x1, !P3 ;  /* 0x000000010000780c */ /* 0x000fe20005f21670 */
[----:B------:R-:W-:Y:S01]  /*3960*/  LDSM.16.M88.4 R8, [R187] ;  /* 0x00000000bb08783b */ /* 0x000fe20000000200 */
[----:B------:R-:W-:-:S03]  /*3970*/  LOP3.LUT P2, RZ, R14, 0x2, RZ, 0xc0, !PT ;  /* 0x000000020eff7812 */ /* 0x000fc6000784c0ff */
[----:B------:R-:W1:Y:S04]  /*3980*/  LDSM.16.M88.4 R16, [R184] ;  /* 0x00000000b810783b */ /* 0x000e680000000200 */
[----:B------:R-:W2:Y:S04]  /*3990*/  LDSM.16.M88.4 R4, [R187+0x1000] ;  /* 0x00100000bb04783b */ /* 0x000ea80000000200 */
[----:B------:R-:W3:Y:S04]  /*39a0*/  LDSM.16.M88.4 R20, [R184+0x400] ;  /* 0x00040000b814783b */ /* 0x000ee80000000200 */
[----:B------:R-:W4:Y:S04]  /*39b0*/  LDSM.16.M88.4 R44, [R184+0x800] ;  /* 0x00080000b82c783b */ /* 0x000f280000000200 */
[----:B------:R-:W-:Y:S04]  /*39c0*/  LDSM.16.M88.4 R40, [R188] ;  /* 0x00000000bc28783b */ /* 0x000fe80000000200 */
[----:B------:R-:W-:Y:S04]  /*39d0*/  LDSM.16.M88.4 R32, [R188+0x1000] ;  /* 0x00100000bc20783b */ /* 0x000fe80000000200 */
[----:B------:R-:W5:Y:S04]  /*39e0*/  LDSM.16.M88.4 R48, [R189] ;  /* 0x00000000bd30783b */ /* 0x000f680000000200 */
[----:B------:R-:W-:Y:S04]  /*39f0*/  LDSM.16.M88.4 R88, [R197] ;  /* 0x00000000c558783b */ /* 0x000fe80000000200 */
[----:B------:R-:W-:Y:S04]  /*3a00*/  LDSM.16.M88.4 R92, [R196] ;  /* 0x00000000c45c783b */ /* 0x000fe80000000200 */
[----:B------:R-:W-:Y:S01]  /*3a10*/  @!PT LDS RZ, [RZ] ;  /* 0x00000000fffff984 */ /* 0x000fe20000000800 */
[----:B------:R-:W-:Y:S01]  /*3a20*/  @!PT LDS RZ, [RZ] ;  /* 0x00000000fffff984 */ /* 0x000fe20000000800 */
[----:B------:R-:W-:Y:S01]  /*3a30*/  @!PT LDS RZ, [RZ] ;  /* 0x00000000fffff984 */ /* 0x000fe20000000800 */
[----:B------:R1:W-:Y:S01]  /*3a40*/  LDGSTS.E.BYPASS.LTC128B.128 [R198+0x1880], [R2.64], !P1 ;  /* 0x0188000002c67fae */ /* 0x0003e2000c901d46 */
[----:B------:R-:W-:-:S02]  /*3a50*/  ISETP.LT.OR P1, PT, R0, 0x1, !P2 ;  /* 0x000000010000780c */ /* 0x000fc40005721670 */
[----:B------:R-:W-:Y:S02]  /*3a60*/  P2R R15, PR, RZ, 0x40 ;  /* 0x00000040ff0f7803 */ /* 0x000fe40000000000 */
[----:B------:R-:W-:-:S09]  /*3a70*/  @!P0 ISETP.LT.OR P3, PT, R0, 0x21, !P3 ;  /* 0x000000210000880c */ /* 0x000fd20005f61670 */
[----:B------:R2:W-:Y:S01]  /*3a80*/  LDGSTS.E.BYPASS.LTC128B.128 [R198+0x2480], [R2.64+0x40], !P1 ;  /* 0x0248004002c67fae */ /* 0x0005e2000c901d46 */
[----:B------:R-:W-:-:S04]  /*3a90*/  LOP3.LUT P1, RZ, R14, 0x4, RZ, 0xc0, !PT ;  /* 0x000000040eff7812 */ /* 0x000fc8000782c0ff */
[C---:B------:R-:W-:Y:S02]  /*3aa0*/  ISETP.LT.OR P6, PT, R0.reuse, 0x1, !P1 ;  /* 0x000000010000780c */ /* 0x040fe40004fc1670 */
[C---:B------:R-:W-:Y:S02]  /*3ab0*/  @!P0 ISETP.LT.OR P2, PT, R0.reuse, 0x21, !P2 ;  /* 0x000000210000880c */ /* 0x040fe40005741670 */
[----:B------:R-:W-:-:S09]  /*3ac0*/  @!P0 ISETP.LT.OR P1, PT, R0, 0x21, !P1 ;  /* 0x000000210000880c */ /* 0x000fd20004f21670 */
[----:B------:R3:W-:Y:S04]  /*3ad0*/  LDGSTS.E.BYPASS.LTC128B.128 [R198+0x3080], [R2.64+0x80], !P6 ;  /* 0x0308008002c67fae */ /* 0x0007e8000f101d46 */
[----:B------:R4:W-:Y:S01]  /*3ae0*/  @!P0 LDGSTS.E.BYPASS.LTC128B.128 [R198+0x2080], [R12.64], !P3 ;  /* 0x020800000cc68fae */ /* 0x0009e2000d901d46 */
[----:B------:R-:W-:Y:S02]  /*3af0*/  ISETP.NE.AND P3, PT, R24, RZ, PT ;  /* 0x000000ff1800720c */ /* 0x000fe40003f65270 */
[-C--:B-1----:R-:W-:Y:S01]  /*3b00*/  HMMA.16816.F32 R24, R8, R16.reuse, RZ ;  /* 0x000000100818723c */ /* 0x082fe200000018ff */
[----:B------:R1:W-:Y:S04]  /*3b10*/  @!P0 LDGSTS.E.BYPASS.LTC128B.128 [R198+0x2c80], [R12.64+0x40], !P2 ;  /* 0x02c800400cc68fae */ /* 0x0003e8000d101d46 */
[----:B------:R1:W-:Y:S04]  /*3b20*/  @!P0 LDGSTS.E.BYPASS.LTC128B.128 [R198+0x3880], [R12.64+0x80], !P1 ;  /* 0x038800800cc68fae */ /* 0x0003e8000c901d46 */
[----:B------:R-:W-:Y:S04]  /*3b30*/  LDSM.16.M88.4 R60, [R184+0xc00] ;  /* 0x000c0000b83c783b */ /* 0x000fe80000000200 */
[----:B------:R-:W5:Y:S01]  /*3b40*/  LDSM.16.M88.4 R36, [R187+0x2000] ;  /* 0x00200000bb24783b */ /* 0x000f620000000200 */
[----:B--2---:R-:W-:Y:S01]  /*3b50*/  HMMA.16816.F32 R52, R4, R16, RZ ;  /* 0x000000100434723c */ /* 0x004fe200000018ff */
[----:B------:R-:W-:-:S02]  /*3b60*/  ISETP.NE.AND P6, PT, R15, RZ, PT ;  /* 0x000000ff0f00720c */ /* 0x000fc40003fc5270 */
[----:B------:R-:W2:Y:S04]  /*3b70*/  LDSM.16.M88.4 R28, [R187+0x3000] ;  /* 0x00300000bb1c783b */ /* 0x000ea80000000200 */
[----:B------:R-:W-:Y:S01]  /*3b80*/  LDSM.16.M88.4 R56, [R195] ;  /* 0x00000000c338783b */ /* 0x000fe20000000200 */
[C---:B---3--:R-:W-:Y:S03]  /*3b90*/  HMMA.16816.F32 R76, R4.reuse, R20, RZ ;  /* 0x00000014044c723c */ /* 0x048fe600000018ff */
[----:B------:R-:W0:Y:S05]  /*3ba0*/  LDGDEPBAR ;  /* 0x00000000000079af */ /* 0x000e2a0000000000 */
[C---:B----4-:R-:W-:Y:S08]  /*3bb0*/  HMMA.16816.F32 R64, R4.reuse, R44, RZ ;  /* 0x0000002c0440723c */ /* 0x050ff000000018ff */
[C---:B-1----:R-:W-:Y:S08]  /*3bc0*/  HMMA.16816.F32 R12, R4.reuse, R18, RZ ;  /* 0x00000012040c723c */ /* 0x042ff000000018ff */
[C---:B------:R-:W-:Y:S08]  /*3bd0*/  HMMA.16816.F32 R68, R4.reuse, R22, RZ ;  /* 0x000000160444723c */ /* 0x040ff000000018ff */
[----:B------:R-:W-:Y:S08]  /*3be0*/  HMMA.16816.F32 R80, R4, R46, RZ ;  /* 0x0000002e0450723c */ /* 0x000ff000000018ff */
[----:B-----5:R-:W-:Y:S01]  /*3bf0*/  HMMA.16816.F32 R4, R40, R48, R24 ;  /* 0x000000302804723c */ /* 0x020fe20000001818 */
        /* <DEDUP_REMOVED lines=13> */
[----:B------:R-:W5:Y:S07]  /*3cd0*/  LDSM.16.M88.4 R12, [R187+0x5000] ;  /* 0x00500000bb0c783b */ /* 0x000f6e0000000200 */
        /* <DEDUP_REMOVED lines=16> */
[----:B-----5:R-:W-:Y:S08]  /*3de0*/  HMMA.16816.F32 R32, R12, R52, R32 ;  /* 0x000000340c20723c */ /* 0x020ff00000001820 */
[-C--:B------:R-:W-:Y:S08]  /*3df0*/  HMMA.16816.F32 R64, R24, R58.reuse, R72 ;  /* 0x0000003a1840723c */ /* 0x080ff00000001848 */
[----:B------:R-:W-:Y:S08]  /*3e00*/  HMMA.16816.F32 R72, R20, R58, R76 ;  /* 0x0000003a1448723c */ /* 0x000ff0000000184c */
[----:B--2---:R-:W-:Y:S08]  /*3e10*/  HMMA.16816.F32 R80, R8, R44, R68 ;  /* 0x0000002c0850723c */ /* 0x004ff00000001844 */
[----:B-1----:R-:W-:Y:S08]  /*3e20*/  HMMA.16816.F32 R68, R36, R48, R84 ;  /* 0x000000302444723c */ /* 0x002ff00000001854 */
[----:B------:R-:W-:Y:S08]  /*3e30*/  HMMA.16816.F32 R100, R40, R90, R116 ;  /* 0x0000005a2864723c */ /* 0x000ff00000001874 */
[----:B------:R-:W-:Y:S01]  /*3e40*/  HMMA.16816.F32 R88, R4, R44, R32 ;  /* 0x0000002c0458723c */ /* 0x000fe20000001820 */
[----:B------:R-:W1:Y:S07]  /*3e50*/  LDSM.16.M88.4 R32, [R184+0x1c00] ;  /* 0x001c0000b820783b */ /* 0x000e6e0000000200 */
[----:B------:R-:W-:Y:S01]  /*3e60*/  HMMA.16816.F32 R56, R16, R54, R64 ;  /* 0x000000361038723c */ /* 0x000fe20000001840 */
[----:B------:R-:W-:-:S07]  /*3e70*/  FMUL.FTZ R0, R80, c[0x0][0x320] ;  /* 0x0000c80050007a20 */ /* 0x000fce0000410000 */
        /* <DEDUP_REMOVED lines=9> */
[----:B------:R-:W-:Y:S01]  /*3f10*/  HMMA.16816.F32 R76, R8, R46, R56 ;  /* 0x0000002e084c723c */ /* 0x000fe20000001838 */
[----:B------:R-:W-:Y:S01]  /*3f20*/  LDSM.16.M88.4 R56, [R191] ;  /* 0x00000000bf38783b */ /* 0x000fe20000000200 */
[----:B------:R2:W3:Y:S06]  /*3f30*/  MUFU.TANH R117, R0 ;  /* 0x0000000000757308 */ /* 0x0004ec0000002400 */
        /* <DEDUP_REMOVED lines=133> */
[----:B------:R-:W-:-:S03]  /*4790*/  ISETP.GE.AND P2, PT, R3, 0x1, PT ;  /* 0x000000010300780c */ /* 0x000fc60003f46270 */
        /* <DEDUP_REMOVED lines=9> */
[----:B------:R-:W-:Y:S01]  /*4830*/  @P2 IMAD.WIDE.U32 R2, R6, 0x30, R98 ;  /* 0x0000003006022825 */ /* 0x000fe200078e0062 */
[----:B------:R-:W-:-:S03]  /*4840*/  @P1 IADD3 R6, P0, R242, R4, RZ ;  /* 0x00000004f2061210 */ /* 0x000fc60007f1e0ff */
[C---:B------:R-:W-:Y:S02]  /*4850*/  @P1 IMAD R7, R0.reuse, 0x30, RZ ;  /* 0x0000003000071824 */ /* 0x040fe400078e02ff */
[----:B------:R-:W-:-:S03]  /*4860*/  @P2 IMAD R0, R0, 0x30, RZ ;  /* 0x0000003000002824 */ /* 0x000fc600078e02ff */
[----:B------:R-:W-:Y:S01]  /*4870*/  @P1 IADD3.X R7, R241, R7, R5, P0, !PT ;  /* 0x00000007f1071210 */ /* 0x000fe200007fe405 */
[----:B------:R-:W-:Y:S01]  /*4880*/  @P2 IMAD.IADD R0, R3, 0x1, R0 ;  /* 0x0000000103002824 */ /* 0x000fe200078e0200 */
[----:B------:R-:W-:-:S04]  /*4890*/  @P2 LEA R4, P0, R2, c[0x0][0x1c8], 0x1 ;  /* 0x0000720002042a11 */ /* 0x000fc800078008ff */
        /* <DEDUP_REMOVED lines=12> */
.L_x_1076:
[----:B--234-:R-:W-:Y:S05]  /*4960*/  BSYNC B0 ;  /* 0x0000000000007941 */ /* 0x01cfea0003800000 */
.L_x_1075:
[----:B------:R-:W2:Y:S04]  /*4970*/  LDL R237, [R1+0x30] ;  /* 0x0000300001ed7983 */ /* 0x000ea80000100800 */
[----:B------:R-:W2:Y:S04]  /*4980*/  LDL R236, [R1+0xb8] ;  /* 0x0000b80001ec7983 */ /* 0x000ea80000100800 */
[----:B-1----:R-:W3:Y:S04]  /*4990*/  LDL R5, [R1+0x24] ;  /* 0x0000240001057983 */ /* 0x002ee80000100800 */
[----:B------:R-:W4:Y:S04]  /*49a0*/  LDL R251, [R1+0x10] ;  /* 0x0000100001fb7983 */ /* 0x000f280000100800 */
[----:B------:R-:W-:Y:S04]  /*49b0*/  LDSM.16.MT88.4 R72, [R186+0xc00] ;  /* 0x000c0000ba48783b */ /* 0x000fe80000004200 */
        /* <DEDUP_REMOVED lines=9> */
[----:B------:R-:W-:-:S05]  /*4a50*/  @P3 IMAD.HI.U32 R0, R3, c[0x0][0x2c8], RZ ;  /* 0x0000b20003003a27 */ /* 0x000fca00078e00ff */
[----:B------:R-:W-:-:S05]  /*4a60*/  @P3 SHF.R.U32.HI R3, RZ, c[0x0][0x2cc], R0 ;  /* 0x0000b300ff033a19 */ /* 0x000fca0000011600 */
[----:B------:R-:W1:Y:S01]  /*4a70*/  SHFL.IDX PT, R2, R3, 0x2, 0x1c1f ;  /* 0x005c1f0003027f89 */ /* 0x000e6200000e0000 */
[----:B---3--:R-:W-:-:S03]  /*4a80*/  IADD3 R0, -R5, 0x1, R97 ;  /* 0x0000000105007810 */ /* 0x008fc60007ffe161 */
[----:B------:R-:W2:Y:S02]  /*4a90*/  SHFL.IDX PT, R4, R3, 0x3, 0x1c1f ;  /* 0x007c1f0003047f89 */ /* 0x000ea400000e0000 */
[----:B----4-:R-:W-:Y:S02]  /*4aa0*/  IMAD.IADD R7, R0, 0x1, -R251 ;  /* 0x0000000100077824 */ /* 0x010fe400078e0afb */
[----:B------:R-:W-:Y:S02]  /*4ab0*/  IMAD.IADD R8, R97, 0x1, -R5 ;  /* 0x0000000161087824 */ /* 0x000fe400078e0a05 */
[----:B------:R-:W-:Y:S01]  /*4ac0*/  LDSM.16.MT88.4 R96, [R185+0x1000] ;  /* 0x00100000b960783b */ /* 0x000fe20000004200 */
[----:B-1----:R-:W-:-:S05]  /*4ad0*/  IMAD.IADD R2, R7, 0x1, R2 ;  /* 0x0000000107027824 */ /* 0x002fca00078e0202 */
[----:B------:R-:W-:-:S04]  /*4ae0*/  IMNMX R2, R8, R2, PT ;  /* 0x0000000208027217 */ /* 0x000fc80003800200 */
[C---:B------:R-:W-:Y:S02]  /*4af0*/  ISETP.GT.AND P2, PT, R2.reuse, RZ, PT ;  /* 0x000000ff0200720c */ /* 0x040fe40003f44270 */
[C---:B------:R-:W-:Y:S02]  /*4b00*/  ISETP.GT.AND P1, PT, R2.reuse, 0x1, PT ;  /* 0x000000010200780c */ /* 0x040fe40003f24270 */
[C---:B------:R-:W-:Y:S02]  /*4b10*/  ISETP.GT.AND P0, PT, R2.reuse, 0x8, PT ;  /* 0x000000080200780c */ /* 0x040fe40003f04270 */
[----:B------:R-:W-:Y:S02]  /*4b20*/  FSEL R9, R93, -INF , P2 ;  /* 0xff8000005d097808 */ /* 0x000fe40001000000 */
[----:B------:R-:W-:Y:S02]  /*4b30*/  FSEL R10, R89, -INF , P1 ;  /* 0xff800000590a7808 */ /* 0x000fe40000800000 */
[----:B------:R-:W-:-:S02]  /*4b40*/  ISETP.GT.AND P2, PT, R2, 0x9, PT ;  /* 0x000000090200780c */ /* 0x000fc40003f44270 */
[----:B------:R-:W-:Y:S02]  /*4b50*/  ISETP.GT.AND P1, PT, R2, 0x10, PT ;  /* 0x000000100200780c */ /* 0x000fe40003f24270 */
[----:B------:R-:W-:Y:S02]  /*4b60*/  FSEL R11, R88, -INF , P0 ;  /* 0xff800000580b7808 */ /* 0x000fe40000000000 */
[----:B------:R-:W-:Y:S01]  /*4b70*/  ISETP.GT.AND P0, PT, R2, 0x11, PT ;  /* 0x000000110200780c */ /* 0x000fe20003f04270 */
[----:B--2---:R-:W-:Y:S01]  /*4b80*/  IMAD.IADD R0, R7, 0x1, R4 ;  /* 0x0000000107007824 */ /* 0x004fe200078e0204 */
[----:B------:R-:W-:Y:S02]  /*4b90*/  FSEL R18, R80, -INF , P2 ;  /* 0xff80000050127808 */ /* 0x000fe40001000000 */
[----:B------:R-:W-:Y:S02]  /*4ba0*/  FSEL R19, R56, -INF , P1 ;  /* 0xff80000038137808 */ /* 0x000fe40000800000 */
[----:B------:R-:W-:-:S02]  /*4bb0*/  ISETP.GT.AND P2, PT, R2, 0x18, PT ;  /* 0x000000180200780c */ /* 0x000fc40003f44270 */
[----:B------:R-:W-:Y:S02]  /*4bc0*/  ISETP.GT.AND P1, PT, R2, 0x19, PT ;  /* 0x000000190200780c */ /* 0x000fe40003f24270 */
[----:B------:R-:W-:Y:S02]  /*4bd0*/  FMNMX.FTZ R4, R9, R10, !PT ;  /* 0x0000000a09047209 */ /* 0x000fe40007810000 */
[----:B------:R-:W-:Y:S02]  /*4be0*/  FSEL R20, R52, -INF , P0 ;  /* 0xff80000034147808 */ /* 0x000fe40000000000 */
[----:B------:R-:W-:Y:S02]  /*4bf0*/  ISETP.GT.AND P0, PT, R2, 0x20, PT ;  /* 0x000000200200780c */ /* 0x000fe40003f04270 */
[----:B------:R-:W-:Y:S02]  /*4c00*/  FSEL R22, R45, -INF , P2 ;  /* 0xff8000002d167808 */ /* 0x000fe40001000000 */
[----:B------:R-:W-:-:S02]  /*4c10*/  FSEL R29, R44, -INF , P1 ;  /* 0xff8000002c1d7808 */ /* 0x000fc40000800000 */
[C---:B------:R-:W-:Y:S02]  /*4c20*/  ISETP.GT.AND P2, PT, R2.reuse, 0x21, PT ;  /* 0x000000210200780c */ /* 0x040fe40003f44270 */
[----:B------:R-:W-:Y:S02]  /*4c30*/  ISETP.GT.AND P1, PT, R2, 0x28, PT ;  /* 0x000000280200780c */ /* 0x000fe40003f24270 */
[----:B------:R-:W-:Y:S02]  /*4c40*/  FMNMX.FTZ R4, R11, R4, !PT ;  /* 0x000000040b047209 */ /* 0x000fe40007810000 */
[----:B------:R-:W-:Y:S02]  /*4c50*/  IMNMX R0, R8, R0, PT ;  /* 0x0000000008007217 */ /* 0x000fe40003800200 */
[----:B------:R-:W-:Y:S02]  /*4c60*/  FSEL R151, R17, -INF , P0 ;  /* 0xff80000011977808 */ /* 0x000fe40000000000 */
[----:B------:R-:W-:-:S02]  /*4c70*/  ISETP.GT.AND P0, PT, R2, 0x29, PT ;  /* 0x000000290200780c */ /* 0x000fc40003f04270 */
[----:B------:R-:W-:Y:S02]  /*4c80*/  FSEL R149, R16, -INF , P2 ;  /* 0xff80000010957808 */ /* 0x000fe40001000000 */
[----:B------:R-:W-:Y:S02]  /*4c90*/  FMNMX.FTZ R2, R18, R4, !PT ;  /* 0x0000000412027209 */ /* 0x000fe40007810000 */
[----:B------:R-:W-:Y:S02]  /*4ca0*/  FSEL R148, R13, -INF , P1 ;  /* 0xff8000000d947808 */ /* 0x000fe40000800000 */
[C---:B------:R-:W-:Y:S02]  /*4cb0*/  ISETP.GT.AND P2, PT, R0.reuse, RZ, PT ;  /* 0x000000ff0000720c */ /* 0x040fe40003f44270 */
[----:B------:R-:W-:Y:S02]  /*4cc0*/  ISETP.GT.AND P1, PT, R0, 0x1, PT ;  /* 0x000000010000780c */ /* 0x000fe40003f24270 */
[----:B------:R-:W-:-:S02]  /*4cd0*/  FSEL R150, R12, -INF , P0 ;  /* 0xff8000000c967808 */ /* 0x000fc40000000000 */
[----:B------:R-:W-:Y:S02]  /*4ce0*/  FMNMX.FTZ R2, R19, R2, !PT ;  /* 0x0000000213027209 */ /* 0x000fe40007810000 */
[----:B------:R-:W-:Y:S02]  /*4cf0*/  ISETP.GT.AND P0, PT, R0, 0x8, PT ;  /* 0x000000080000780c */ /* 0x000fe40003f04270 */
[----:B------:R-:W-:Y:S02]  /*4d00*/  FSEL R14, R92, -INF , P2 ;  /* 0xff8000005c0e7808 */ /* 0x000fe40001000000 */
[----:B------:R-:W-:Y:S02]  /*4d10*/  FSEL R17, R90, -INF , P1 ;  /* 0xff8000005a117808 */ /* 0x000fe40000800000 */
        /* <DEDUP_REMOVED lines=9> */
[C---:B------:R-:W-:Y:S02]  /*4db0*/  ISETP.GT.AND P1, PT, R0.reuse, 0x11, PT ;  /* 0x000000110000780c */ /* 0x040fe40003f24270 */
[----:B------:R-:W-:Y:S02]  /*4dc0*/  FSEL R26, R57, -INF , P0 ;  /* 0xff800000391a7808 */ /* 0x000fe40000000000 */
        /* <DEDUP_REMOVED lines=15> */
[----:B------:R-:W-:Y:S02]  /*4ec0*/  FSEL R143, R25, -INF , P0 ;  /* 0xff800000198f7808 */ /* 0x000fe40000000000 */
[----:B------:R-:W-:Y:S02]  /*4ed0*/  FMNMX.FTZ R2, R31, R5, !PT ;  /* 0x000000051f027209 */ /* 0x000fe40007810000 */
[----:B------:R-:W-:Y:S02]  /*4ee0*/  ISETP.GT.AND P0, PT, R0, 0x28, PT ;  /* 0x000000280000780c */ /* 0x000fe40003f04270 */
[----:B------:R-:W-:Y:S02]  /*4ef0*/  FSEL R142, R24, -INF , P1 ;  /* 0xff800000188e7808 */ /* 0x000fe40000800000 */
[----:B------:R-:W-:Y:S01]  /*4f00*/  FMNMX.FTZ R2, R143, R2, !PT ;  /* 0x000000028f027209 */ /* 0x000fe20007810000 */
[----:B------:R-:W1:Y:S01]  /*4f10*/  SHFL.BFLY PT, R6, R4, 0x2, 0x1f ;  /* 0x0c401f0004067f89 */ /* 0x000e6200000e0000 */
[----:B------:R-:W-:-:S02]  /*4f20*/  ISETP.GT.AND P1, PT, R0, 0x29, PT ;  /* 0x000000290000780c */ /* 0x000fc40003f24270 */
[----:B------:R-:W-:Y:S02]  /*4f30*/  FSEL R141, R23, -INF , P0 ;  /* 0xff800000178d7808 */ /* 0x000fe40000000000 */
[----:B------:R-:W-:Y:S02]  /*4f40*/  FMNMX.FTZ R2, R142, R2, !PT ;  /* 0x000000028e027209 */ /* 0x000fe40007810000 */
[----:B------:R-:W-:Y:S02]  /*4f50*/  FSEL R140, R21, -INF , P1 ;  /* 0xff800000158c7808 */ /* 0x000fe40000800000 */
[----:B------:R-:W-:-:S04]  /*4f60*/  FMNMX.FTZ R2, R141, R2, !PT ;  /* 0x000000028d027209 */ /* 0x000fc80007810000 */
[----:B------:R-:W-:-:S05]  /*4f70*/  FMNMX.FTZ R2, R140, R2, !PT ;  /* 0x000000028c027209 */ /* 0x000fca0007810000 */
[----:B------:R-:W2:Y:S01]  /*4f80*/  SHFL.BFLY PT, R5, R2, 0x2, 0x1f ;  /* 0x0c401f0002057f89 */ /* 0x000ea200000e0000 */
[----:B-1----:R-:W-:-:S05]  /*4f90*/  FMNMX.FTZ R0, R4, R6, !PT ;  /* 0x0000000604007209 */ /* 0x002fca0007810000 */
[----:B------:R-:W1:Y:S01]  /*4fa0*/  SHFL.BFLY PT, R4, R0, 0x1, 0x1f ;  /* 0x0c201f0000047f89 */ /* 0x000e6200000e0000 */
[----:B--2---:R-:W-:-:S05]  /*4fb0*/  FMNMX.FTZ R2, R2, R5, !PT ;  /* 0x0000000502027209 */ /* 0x004fca0007810000 */
[----:B------:R-:W2:Y:S01]  /*4fc0*/  SHFL.BFLY PT, R5, R2, 0x1, 0x1f ;  /* 0x0c201f0002057f89 */ /* 0x000ea200000e0000 */
[----:B-1----:R-:W-:-:S04]  /*4fd0*/  FMNMX.FTZ R106, R0, R4, !PT ;  /* 0x00000004006a7209 */ /* 0x002fc80007810000 */
[C---:B------:R-:W-:Y:S01]  /*4fe0*/  FSETP.NEU.FTZ.AND P0, PT, R106.reuse, -INF , PT ;  /* 0xff8000006a00780b */ /* 0x040fe20003f1d000 */
[----:B------:R-:W-:-:S05]  /*4ff0*/  FMUL.FTZ R0, R106, c[0x0][0x2d0] ;  /* 0x0000b4006a007a20 */ /* 0x000fca0000410000 */
[----:B------:R-:W-:Y:S02]  /*5000*/  FSEL R13, R0, RZ, P0 ;  /* 0x000000ff000d7208 */ /* 0x000fe40000000000 */
[----:B--2---:R-:W-:-:S03]  /*5010*/  FMNMX.FTZ R102, R2, R5, !PT ;  /* 0x0000000502667209 */ /* 0x004fc60007810000 */
[----:B------:R-:W-:-:S04]  /*5020*/  FFMA.FTZ R2, R11, c[0x0][0x2d0], -R13 ;  /* 0x0000b4000b027a23 */ /* 0x000fc8000001080d */
[----:B------:R1:W-:Y:S01]  /*5030*/  MUFU.EX2 R202, R2 ;  /* 0x0000000200ca7308 */ /* 0x0003e20000000800 */
[--C-:B------:R-:W-:Y:S01]  /*5040*/  FFMA.FTZ R0, R9, c[0x0][0x2d0], -R13.reuse ;  /* 0x0000b40009007a23 */ /* 0x100fe2000001080d */
[----:B-1----:R-:W1:Y:S06]  /*5050*/  SHFL.IDX PT, R2, R3, RZ, 0x1c1f ;  /* 0x001c1fff03027589 */ /* 0x002e6c00000e0000 */
[----:B------:R2:W-:Y:S01]  /*5060*/  MUFU.EX2 R200, R0 ;  /* 0x0000000000c87308 */ /* 0x0005e20000000800 */
[----:B------:R-:W-:Y:S01]  /*5070*/  FSETP.NEU.FTZ.AND P0, PT, R102, -INF , PT ;  /* 0xff8000006600780b */ /* 0x000fe20003f1d000 */
[----:B------:R-:W3:Y:S01]  /*5080*/  SHFL.IDX PT, R3, R3, 0x1, 0x1c1f ;  /* 0x003c1f0003037f89 */ /* 0x000ee200000e0000 */
[----:B--2---:R-:W-:-:S05]  /*5090*/  FFMA.FTZ R0, R10, c[0x0][0x2d0], -R13 ;  /* 0x0000b4000a007a23 */ /* 0x004fca000001080d */
[----:B------:R2:W-:Y:S01]  /*50a0*/  MUFU.EX2 R199, R0 ;  /* 0x0000000000c77308 */ /* 0x0005e20000000800 */
[----:B-1----:R-:W-:Y:S02]  /*50b0*/  IMAD.IADD R2, R7, 0x1, R2 ;  /* 0x0000000107027824 */ /* 0x002fe400078e0202 */
[----:B--2---:R-:W-:-:S05]  /*50c0*/  FMUL.FTZ R0, R102, c[0x0][0x2d0] ;  /* 0x0000b40066007a20 */ /* 0x004fca0000410000 */
[----:B------:R-:W-:Y:S01]  /*50d0*/  FSEL R12, R0, RZ, P0 ;  /* 0x000000ff000c7208 */ /* 0x000fe20000000000 */
[----:B------:R-:W-:Y:S01]  /*50e0*/  FFMA.FTZ R0, R18, c[0x0][0x2d0], -R13 ;  /* 0x0000b40012007a23 */ /* 0x000fe2000001080d */
[----:B------:R-:W-:-:S03]  /*50f0*/  IMNMX R2, R8, R2, PT ;  /* 0x0000000208027217 */ /* 0x000fc60003800200 */
[----:B------:R1:W2:Y:S01]  /*5100*/  MUFU.EX2 R201, R0 ;  /* 0x0000000000c97308 */ /* 0x0002a20000000800 */
[C---:B------:R-:W-:Y:S02]  /*5110*/  ISETP.GT.AND P2, PT, R2.reuse, RZ, PT ;  /* 0x000000ff0200720c */ /* 0x040fe40003f44270 */
[C---:B------:R-:W-:Y:S02]  /*5120*/  ISETP.GT.AND P1, PT, R2.reuse, 0x1, PT ;  /* 0x000000010200780c */ /* 0x040fe40003f24270 */
[----:B------:R-:W-:Y:S02]  /*5130*/  ISETP.GT.AND P0, PT, R2, 0x8, PT ;  /* 0x000000080200780c */ /* 0x000fe40003f04270 */
[----:B------:R-:W-:Y:S01]  /*5140*/  FSEL R18, R116, -INF , P2 ;  /* 0xff80000074127808 */ /* 0x000fe20001000000 */
[----:B-1----:R-:W-:-:S04]  /*5150*/  FFMA.FTZ R0, R14, c[0x0][0x2d0], -R12 ;  /* 0x0000b4000e007a23 */ /* 0x002fc8000001080c */
[----:B------:R1:W-:Y:S01]  /*5160*/  MUFU.EX2 R179, R0 ;  /* 0x0000000000b37308 */ /* 0x0003e20000000800 */
[----:B------:R-:W-:Y:S02]  /*5170*/  FSEL R21, R108, -INF , P1 ;  /* 0xff8000006c157808 */ /* 0x000fe40000800000 */
[----:B------:R-:W-:Y:S02]  /*5180*/  FSEL R23, R95, -INF , P0 ;  /* 0xff8000005f177808 */ /* 0x000fe40000000000 */
[C---:B------:R-:W-:Y:S02]  /*5190*/  ISETP.GT.AND P2, PT, R2.reuse, 0x9, PT ;  /* 0x000000090200780c */ /* 0x040fe40003f44270 */
[C---:B------:R-:W-:Y:S02]  /*51a0*/  ISETP.GT.AND P1, PT, R2.reuse, 0x10, PT ;  /* 0x000000100200780c */ /* 0x040fe40003f24270 */
[----:B------:R-:W-:Y:S01]  /*51b0*/  ISETP.GT.AND P0, PT, R2, 0x11, PT ;  /* 0x000000110200780c */ /* 0x000fe20003f04270 */
[----:B-1----:R-:W-:-:S04]  /*51c0*/  FFMA.FTZ R0, R17, c[0x0][0x2d0], -R12 ;  /* 0x0000b40011007a23 */ /* 0x002fc8000001080c */
[----:B------:R1:W4:Y:S01]  /*51d0*/  MUFU.EX2 R176, R0 ;  /* 0x0000000000b07308 */ /* 0x0003220000000800 */
[----:B------:R-:W-:Y:S02]  /*51e0*/  FSEL R24, R94, -INF , P2 ;  /* 0xff8000005e187808 */ /* 0x000fe40001000000 */
[----:B------:R-:W-:Y:S01]  /*51f0*/  FSEL R25, R91, -INF , P1 ;  /* 0xff8000005b197808 */ /* 0x000fe20000800000 */
[----:B---3--:R-:W-:Y:S01]  /*5200*/  IMAD.IADD R3, R7, 0x1, R3 ;  /* 0x0000000107037824 */ /* 0x008fe200078e0203 */
[----:B------:R-:W-:Y:S01]  /*5210*/  FSEL R27, R83, -INF , P0 ;  /* 0xff800000531b7808 */ /* 0x000fe20000000000 */
[----:B------:R-:W-:Y:S01]  /*5220*/  LDSM.16.MT88.4 R92, [R186+0x1000] ;  /* 0x00100000ba5c783b */ /* 0x000fe20000004200 */
[C---:B------:R-:W-:Y:S02]  /*5230*/  ISETP.GT.AND P2, PT, R2.reuse, 0x18, PT ;  /* 0x000000180200780c */ /* 0x040fe40003f44270 */
[----:B------:R-:W-:Y:S01]  /*5240*/  ISETP.GT.AND P1, PT, R2, 0x19, PT ;  /* 0x000000190200780c */ /* 0x000fe20003f24270 */
[--C-:B------:R-:W-:Y:S01]  /*5250*/  FFMA.FTZ R4, R30, c[0x0][0x2d0], -R12.reuse ;  /* 0x0000b4001e047a23 */ /* 0x100fe2000001080c */
[----:B------:R-:W-:Y:S01]  /*5260*/  ISETP.GT.AND P0, PT, R2, 0x20, PT ;  /* 0x000000200200780c */ /* 0x000fe20003f04270 */
[----:B------:R-:W-:Y:S01]  /*5270*/  LDSM.16.MT88.4 R88, [R186+0x400] ;  /* 0x00040000ba58783b */ /* 0x000fe20000004200 */
[----:B-1----:R-:W-:Y:S01]  /*5280*/  FFMA.FTZ R0, R16, c[0x0][0x2d0], -R12 ;  /* 0x0000b40010007a23 */ /* 0x002fe2000001080c */
[----:B--2---:R-:W-:-:S02]  /*5290*/  F2FP.PACK_AB R10, R201, R202 ;  /* 0x000000cac90a723e */ /* 0x004fc400000000ff */
[----:B------:R-:W-:Y:S01]  /*52a0*/  LDSM.16.MT88.4 R80, [R185+0x400] ;  /* 0x00040000b950783b */ /* 0x000fe20000004200 */
[----:B------:R1:W-:Y:S01]  /*52b0*/  MUFU.EX2 R183, R0 ;  /* 0x0000000000b77308 */ /* 0x0003e20000000800 */
[----:B------:R-:W-:Y:S02]  /*52c0*/  FSEL R33, R58, -INF , P2 ;  /* 0xff8000003a217808 */ /* 0x000fe40001000000 */
[----:B------:R-:W-:Y:S02]  /*52d0*/  FSEL R34, R54, -INF , P1 ;  /* 0xff80000036227808 */ /* 0x000fe40000800000 */
[----:B------:R-:W-:Y:S02]  /*52e0*/  FSEL R104, R104, -INF , P0 ;  /* 0xff80000068687808 */ /* 0x000fe40000000000 */
[C---:B------:R-:W-:Y:S02]  /*52f0*/  ISETP.GT.AND P2, PT, R2.reuse, 0x21, PT ;  /* 0x000000210200780c */ /* 0x040fe40003f44270 */
[----:B------:R-:W-:-:S02]  /*5300*/  ISETP.GT.AND P1, PT, R2, 0x28, PT ;  /* 0x000000280200780c */ /* 0x000fc40003f24270 */
[----:B------:R-:W-:Y:S01]  /*5310*/  ISETP.GT.AND P0, PT, R2, 0x29, PT ;  /* 0x000000290200780c */ /* 0x000fe20003f04270 */
[----:B-1----:R-:W-:Y:S02]  /*5320*/  FFMA.FTZ R0, R15, c[0x0][0x2d0], -R12 ;  /* 0x0000b4000f007a23 */ /* 0x002fe4000001080c */
[----:B------:R-:W-:Y:S02]  /*5330*/  FFMA.FTZ R2, R19, c[0x0][0x2d0], -R13 ;  /* 0x0000b40013027a23 */ /* 0x000fe4000001080d */
[----:B------:R1:W2:Y:S08]  /*5340*/  MUFU.EX2 R182, R0 ;  /* 0x0000000000b67308 */ /* 0x0002b00000000800 */
[----:B------:R3:W-:Y:S01]  /*5350*/  MUFU.EX2 R181, R2 ;  /* 0x0000000200b57308 */ /* 0x0007e20000000800 */
[----:B-1----:R-:W-:-:S02]  /*5360*/  IMNMX R0, R8, R3, PT ;  /* 0x0000000308007217 */ /* 0x002fc40003800200 */
[----:B------:R-:W-:-:S04]  /*5370*/  FMNMX.FTZ R3, R18, R21, !PT ;  /* 0x0000001512037209 */ /* 0x000fc80007810000 */
[----:B---3--:R-:W-:Y:S01]  /*5380*/  FMNMX.FTZ R2, R23, R3, !PT ;  /* 0x0000000317027209 */ /* 0x008fe20007810000 */
[----:B------:R-:W-:-:S03]  /*5390*/  FFMA.FTZ R3, R20, c[0x0][0x2d0], -R13 ;  /* 0x0000b40014037a23 */ /* 0x000fc6000001080d */
[----:B------:R-:W-:Y:S01]  /*53a0*/  FMNMX.FTZ R2, R24, R2, !PT ;  /* 0x0000000218027209 */ /* 0x000fe20007810000 */
[----:B------:R1:W3:Y:S03]  /*53b0*/  MUFU.EX2 R180, R3 ;  /* 0x0000000300b47308 */ /* 0x0002e60000000800 */
[----:B------:R-:W-:-:S04]  /*53c0*/  FMNMX.FTZ R2, R25, R2, !PT ;  /* 0x0000000219027209 */ /* 0x000fc80007810000 */
[----:B------:R-:W-:Y:S01]  /*53d0*/  FMNMX.FTZ R2, R27, R2, !PT ;  /* 0x000000021b027209 */ /* 0x000fe20007810000 */
[----:B-1----:R-:W-:-:S03]  /*53e0*/  FFMA.FTZ R3, R22, c[0x0][0x2d0], -R13 ;  /* 0x0000b40016037a23 */ /* 0x002fc6000001080d */
[----:B------:R-:W-:Y:S01]  /*53f0*/  FMNMX.FTZ R2, R33, R2, !PT ;  /* 0x0000000221027209 */ /* 0x000fe20007810000 */
[----:B------:R1:W-:Y:S03]  /*5400*/  MUFU.EX2 R178, R3 ;  /* 0x0000000300b27308 */ /* 0x0003e60000000800 */
[----:B------:R-:W-:Y:S02]  /*5410*/  FMNMX.FTZ R2, R34, R2, !PT ;  /* 0x0000000222027209 */ /* 0x000fe40007810000 */
[----:B------:R-:W-:Y:S02]  /*5420*/  FSEL R103, R103, -INF , P2 ;  /* 0xff80000067677808 */ /* 0x000fe40001000000 */
[----:B------:R-:W-:Y:S02]  /*5430*/  FSEL R101, R101, -INF , P1 ;  /* 0xff80000065657808 */ /* 0x000fe40000800000 */
[----:B------:R-:W-:-:S02]  /*5440*/  ISETP.GT.AND P2, PT, R0, RZ, PT ;  /* 0x000000ff0000720c */ /* 0x000fc40003f44270 */
[----:B------:R-:W-:Y:S01]  /*5450*/  ISETP.GT.AND P1, PT, R0, 0x1, PT ;  /* 0x000000010000780c */ /* 0x000fe20003f24270 */
[----:B-1----:R-:W-:-:S04]  /*5460*/  FFMA.FTZ R3, R29, c[0x0][0x2d0], -R13 ;  /* 0x0000b4001d037a23 */ /* 0x002fc8000001080d */
[----:B------:R1:W-:Y:S01]  /*5470*/  MUFU.EX2 R177, R3 ;  /* 0x0000000300b17308 */ /* 0x0003e20000000800 */
[----:B------:R-:W-:Y:S02]  /*5480*/  FMNMX.FTZ R2, R104, R2, !PT ;  /* 0x0000000268027209 */ /* 0x000fe40007810000 */
[----:B------:R-:W-:Y:S02]  /*5490*/  FSEL R100, R100, -INF , P0 ;  /* 0xff80000064647808 */ /* 0x000fe40000000000 */
[----:B------:R-:W-:Y:S02]  /*54a0*/  ISETP.GT.AND P0, PT, R0, 0x8, PT ;  /* 0x000000080000780c */ /* 0x000fe40003f04270 */
[----:B------:R-:W-:Y:S02]  /*54b0*/  FSEL R22, R117, -INF , P2 ;  /* 0xff80000075167808 */ /* 0x000fe40001000000 */
[----:B------:R-:W-:Y:S01]  /*54c0*/  FSEL R20, R146, -INF , P1 ;  /* 0xff80000092147808 */ /* 0x000fe20000800000 */
[----:B-1----:R-:W-:-:S04]  /*54d0*/  FFMA.FTZ R3, R26, c[0x0][0x2d0], -R12 ;  /* 0x0000b4001a037a23 */ /* 0x002fc8000001080c */
[----:B------:R1:W-:Y:S01]  /*54e0*/  MUFU.EX2 R173, R3 ;  /* 0x0000000300ad7308 */ /* 0x0003e20000000800 */
[----:B------:R-:W-:Y:S02]  /*54f0*/  FMNMX.FTZ R2, R103, R2, !PT ;  /* 0x0000000267027209 */ /* 0x000fe40007810000 */
[----:B------:R-:W-:Y:S02]  /*5500*/  ISETP.GT.AND P2, PT, R0, 0x9, PT ;  /* 0x000000090000780c */ /* 0x000fe40003f44270 */
[----:B------:R-:W-:Y:S02]  /*5510*/  FSEL R17, R145, -INF , P0 ;  /* 0xff80000091117808 */ /* 0x000fe40000000000 */
[----:B------:R-:W-:Y:S01]  /*5520*/  FMNMX.FTZ R2, R101, R2, !PT ;  /* 0x0000000265027209 */ /* 0x000fe20007810000 */
[----:B-1----:R-:W-:-:S04]  /*5530*/  FFMA.FTZ R3, R28, c[0x0][0x2d0], -R12 ;  /* 0x0000b4001c037a23 */ /* 0x002fc8000001080c */
[----:B------:R1:W5:Y:S01]  /*5540*/  MUFU.EX2 R172, R3 ;  /* 0x0000000300ac7308 */ /* 0x0003620000000800 */
[----:B------:R-:W-:Y:S02]  /*5550*/  ISETP.GT.AND P1, PT, R0, 0x10, PT ;  /* 0x000000100000780c */ /* 0x000fe40003f24270 */
[----:B------:R-:W-:Y:S02]  /*5560*/  FSEL R16, R144, -INF , P2 ;  /* 0xff80000090107808 */ /* 0x000fe40001000000 */
[----:B------:R-:W-:Y:S02]  /*5570*/  FMNMX.FTZ R2, R100, R2, !PT ;  /* 0x0000000264027209 */ /* 0x000fe40007810000 */
[----:B------:R-:W-:Y:S02]  /*5580*/  ISETP.GT.AND P0, PT, R0, 0x11, PT ;  /* 0x000000110000780c */ /* 0x000fe40003f04270 */
[----:B-1----:R-:W-:-:S04]  /*5590*/  FMNMX.FTZ R3, R22, R20, !PT ;  /* 0x0000001416037209 */ /* 0x002fc80007810000 */
[----:B------:R-:W-:Y:S02]  /*55a0*/  FMNMX.FTZ R3, R17, R3, !PT ;  /* 0x0000000311037209 */ /* 0x000fe40007810000 */
[----:B------:R-:W-:Y:S02]  /*55b0*/  FSEL R15, R105, -INF , P1 ;  /* 0xff800000690f7808 */ /* 0x000fe40000800000 */
[----:B------:R-:W-:Y:S01]  /*55c0*/  FMNMX.FTZ R3, R16, R3, !PT ;  /* 0x0000000310037209 */ /* 0x000fe20007810000 */
[----:B------:R-:W1:Y:S01]  /*55d0*/  SHFL.BFLY PT, R5, R2, 0x2, 0x1f ;  /* 0x0c401f0002057f89 */ /* 0x000e6200000e0000 */
[----:B------:R-:W-:Y:S02]  /*55e0*/  ISETP.GT.AND P2, PT, R0, 0x18, PT ;  /* 0x000000180000780c */ /* 0x000fe40003f44270 */
[----:B------:R-:W-:Y:S02]  /*55f0*/  FSEL R14, R107, -INF , P0 ;  /* 0xff8000006b0e7808 */ /* 0x000fe40000000000 */
[----:B------:R-:W-:-:S02]  /*5600*/  FMNMX.FTZ R3, R15, R3, !PT ;  /* 0x000000030f037209 */ /* 0x000fc40007810000 */
[----:B------:R-:W-:Y:S02]  /*5610*/  ISETP.GT.AND P1, PT, R0, 0x19, PT ;  /* 0x000000190000780c */ /* 0x000fe40003f24270 */
[----:B------:R-:W-:Y:S02]  /*5620*/  FSEL R19, R60, -INF , P2 ;  /* 0xff8000003c137808 */ /* 0x000fe40001000000 */
[----:B------:R-:W-:Y:S02]  /*5630*/  FMNMX.FTZ R3, R14, R3, !PT ;  /* 0x000000030e037209 */ /* 0x000fe40007810000 */
[----:B------:R-:W-:Y:S02]  /*5640*/  ISETP.GT.AND P0, PT, R0, 0x20, PT ;  /* 0x000000200000780c */ /* 0x000fe40003f04270 */
[----:B------:R-:W-:Y:S02]  /*5650*/  FSEL R32, R59, -INF , P1 ;  /* 0xff8000003b207808 */ /* 0x000fe40000800000 */
[----:B------:R-:W-:-:S02]  /*5660*/  FMNMX.FTZ R3, R19, R3, !PT ;  /* 0x0000000313037209 */ /* 0x000fc40007810000 */
[----:B----4-:R-:W-:Y:S01]  /*5670*/  F2FP.PACK_AB R9, R176, R179 ;  /* 0x000000b3b009723e */ /* 0x010fe200000000ff */
[----:B------:R4:W-:Y:S01]  /*5680*/  MUFU.EX2 R175, R4 ;  /* 0x0000000400af7308 */ /* 0x0009e20000000800 */
[----:B------:R-:W-:Y:S01]  /*5690*/  FSEL R63, R63, -INF , P0 ;  /* 0xff8000003f3f7808 */ /* 0x000fe20000000000 */
[----:B------:R-:W-:Y:S01]  /*56a0*/  LDSM.16.MT88.4 R56, [R186+0x1c00] ;  /* 0x001c0000ba38783b */ /* 0x000fe20000004200 */
[C---:B------:R-:W-:Y:S02]  /*56b0*/  ISETP.GT.AND P2, PT, R0.reuse, 0x21, PT ;  /* 0x000000210000780c */ /* 0x040fe40003f44270 */
[C---:B------:R-:W-:Y:S02]  /*56c0*/  ISETP.GT.AND P1, PT, R0.reuse, 0x28, PT ;  /* 0x000000280000780c */ /* 0x040fe40003f24270 */
[----:B------:R-:W-:Y:S02]  /*56d0*/  ISETP.GT.AND P0, PT, R0, 0x29, PT ;  /* 0x000000290000780c */ /* 0x000fe40003f04270 */
[----:B------:R-:W-:-:S02]  /*56e0*/  FMNMX.FTZ R0, R32, R3, !PT ;  /* 0x0000000320007209 */ /* 0x000fc40007810000 */
[----:B------:R-:W-:Y:S02]  /*56f0*/  FSEL R62, R62, -INF , P2 ;  /* 0xff8000003e3e7808 */ /* 0x000fe40001000000 */
[----:B------:R-:W-:Y:S02]  /*5700*/  FMNMX.FTZ R0, R63, R0, !PT ;  /* 0x000000003f007209 */ /* 0x000fe40007810000 */
[----:B------:R-:W-:Y:S02]  /*5710*/  F2FP.PACK_AB R8, R199, R200 ;  /* 0x000000c8c708723e */ /* 0x000fe400000000ff */
[----:B--2---:R-:W-:Y:S02]  /*5720*/  F2FP.PACK_AB R11, R182, R183 ;  /* 0x000000b7b60b723e */ /* 0x004fe400000000ff */
[----:B------:R-:W-:Y:S02]  /*5730*/  FSEL R61, R61, -INF , P1 ;  /* 0xff8000003d3d7808 */ /* 0x000fe40000800000 */
[----:B------:R-:W-:Y:S01]  /*5740*/  FMNMX.FTZ R0, R62, R0, !PT ;  /* 0x000000003e007209 */ /* 0x000fe20007810000 */
[----:B----4-:R-:W-:Y:S01]  /*5750*/  FFMA.FTZ R4, R31, c[0x0][0x2d0], -R12 ;  /* 0x0000b4001f047a23 */ /* 0x010fe2000001080c */
[----:B-1----:R-:W-:-:S02]  /*5760*/  FMNMX.FTZ R2, R2, R5, !PT ;  /* 0x0000000502027209 */ /* 0x002fc40007810000 */
[----:B------:R-:W-:Y:S02]  /*5770*/  FSEL R60, R35, -INF , P0 ;  /* 0xff800000233c7808 */ /* 0x000fe40000000000 */
[----:B------:R-:W-:Y:S01]  /*5780*/  FMNMX.FTZ R0, R61, R0, !PT ;  /* 0x000000003d007209 */ /* 0x000fe20007810000 */
[----:B------:R-:W-:Y:S01]  /*5790*/  HMMA.16816.F32 R108, R8, R72, RZ ;  /* 0x00000048086c723c */ /* 0x000fe200000018ff */
[----:B------:R3:W1:Y:S01]  /*57a0*/  MUFU.EX2 R174, R4 ;  /* 0x0000000400ae7308 */ /* 0x0006620000000800 */
[----:B------:R-:W2:Y:S01]  /*57b0*/  SHFL.BFLY PT, R3, R2, 0x1, 0x1f ;  /* 0x0c201f0002037f89 */ /* 0x000ea200000e0000 */
[----:B------:R-:W-:-:S05]  /*57c0*/  FMNMX.FTZ R0, R60, R0, !PT ;  /* 0x000000003c007209 */ /* 0x000fca0007810000 */
        /* <DEDUP_REMOVED lines=10> */
[----:B------:R-:W-:Y:S01]  /*5870*/  HMMA.16816.F32 R28, R8, R114, RZ ;  /* 0x00000072081c723c */ /* 0x000fe200000018ff */
[----:B------:R-:W4:Y:S01]  /*5880*/  SHFL.BFLY PT, R8, R0, 0x2, 0x1f ;  /* 0x0c401f0000087f89 */ /* 0x000f2200000e0000 */
[----:B---3--:R-:W-:-:S02]  /*5890*/  F2FP.PACK_AB R4, R180, R181 ;  /* 0x000000b5b404723e */ /* 0x008fc400000000ff */
[----:B-----5:R-:W-:Y:S02]  /*58a0*/  F2FP.PACK_AB R5, R172, R173 ;  /* 0x000000adac05723e */ /* 0x020fe400000000ff */
[----:B------:R-:W-:Y:S02]  /*58b0*/  F2FP.PACK_AB R6, R177, R178 ;  /* 0x000000b2b106723e */ /* 0x000fe400000000ff */
[----:B-1----:R-:W-:-:S07]  /*58c0*/  F2FP.PACK_AB R7, R174, R175 ;  /* 0x000000afae07723e */ /* 0x002fce00000000ff */
[----:B------:R-:W-:Y:S07]  /*58d0*/  HMMA.16816.F32 R244, R4, R92, R108 ;  /* 0x0000005c04f4723c */ /* 0x000fee000000186c */
[----:B--2---:R-:W-:Y:S02]  /*58e0*/  FMNMX.FTZ R108, R2, R3, !PT ;  /* 0x00000003026c7209 */ /* 0x004fe40007810000 */
[----:B----4-:R-:W-:-:S03]  /*58f0*/  FMNMX.FTZ R0, R0, R8, !PT ;  /* 0x0000000800007209 */ /* 0x010fc60007810000 */
[C---:B------:R-:W-:Y:S01]  /*5900*/  FMUL.FTZ R2, R108.reuse, c[0x0][0x2d0] ;  /* 0x0000b4006c027a20 */ /* 0x040fe20000410000 */
[----:B------:R-:W-:Y:S01]  /*5910*/  FSETP.NEU.FTZ.AND P0, PT, R108, -INF , PT ;  /* 0xff8000006c00780b */ /* 0x000fe20003f1d000 */
[----:B------:R-:W1:Y:S03]  /*5920*/  SHFL.BFLY PT, R8, R0, 0x1, 0x1f ;  /* 0x0c201f0000087f89 */ /* 0x000e6600000e0000 */
[----:B------:R-:W-:-:S05]  /*5930*/  FSEL R2, R2, RZ, P0 ;  /* 0x000000ff02027208 */ /* 0x000fca0000000000 */
[----:B------:R-:W-:-:S04]  /*5940*/  FFMA.FTZ R3, R18, c[0x0][0x2d0], -R2 ;  /* 0x0000b40012037a23 */ /* 0x000fc80000010802 */
[----:B------:R2:W-:Y:S02]  /*5950*/  MUFU.EX2 R171, R3 ;  /* 0x0000000300ab7308 */ /* 0x0005e40000000800 */
[----:B--2---:R-:W-:-:S06]  /*5960*/  FFMA.FTZ R3, R21, c[0x0][0x2d0], -R2 ;  /* 0x0000b40015037a23 */ /* 0x004fcc0000010802 */
[----:B------:R2:W3:Y:S01]  /*5970*/  MUFU.EX2 R168, R3 ;  /* 0x0000000300a87308 */ /* 0x0004e20000000800 */
[----:B-1----:R-:W-:Y:S01]  /*5980*/  FMNMX.FTZ R107, R0, R8, !PT ;  /* 0x00000008006b7209 */ /* 0x002fe20007810000 */
[--C-:B------:R-:W-:Y:S02]  /*5990*/  FFMA.FTZ R0, R27, c[0x0][0x2d0], -R2.reuse ;  /* 0x0000b4001b007a23 */ /* 0x100fe40000010802 */
[----:B--2---:R-:W-:-:S04]  /*59a0*/  FFMA.FTZ R3, R23, c[0x0][0x2d0], -R2 ;  /* 0x0000b40017037a23 */ /* 0x004fc80000010802 */
[----:B------:R1:W-:Y:S01]  /*59b0*/  MUFU.EX2 R167, R3 ;  /* 0x0000000300a77308 */ /* 0x0003e20000000800 */
[----:B------:R-:W-:Y:S01]  /*59c0*/  FSETP.NEU.FTZ.AND P0, PT, R107, -INF , PT ;  /* 0xff8000006b00780b */ /* 0x000fe20003f1d000 */
[----:B-1----:R-:W-:-:S06]  /*59d0*/  FFMA.FTZ R3, R24, c[0x0][0x2d0], -R2 ;  /* 0x0000b40018037a23 */ /* 0x002fcc0000010802 */
[----:B------:R1:W2:Y:S08]  /*59e0*/  MUFU.EX2 R169, R3 ;  /* 0x0000000300a97308 */ /* 0x0002b00000000800 */
[----:B------:R4:W-:Y:S01]  /*59f0*/  MUFU.EX2 R166, R0 ;  /* 0x0000000000a67308 */ /* 0x0009e20000000800 */
[----:B-1----:R-:W-:-:S07]  /*5a00*/  FFMA.FTZ R3, R25, c[0x0][0x2d0], -R2 ;  /* 0x0000b40019037a23 */ /* 0x002fce0000010802 */
[----:B------:R1:W-:Y:S01]  /*5a10*/  MUFU.EX2 R170, R3 ;  /* 0x0000000300aa7308 */ /* 0x0003e20000000800 */
[----:B----4-:R-:W-:-:S05]  /*5a20*/  FMUL.FTZ R0, R107, c[0x0][0x2d0] ;  /* 0x0000b4006b007a20 */ /* 0x010fca0000410000 */
[----:B------:R-:W-:Y:S01]  /*5a30*/  FSEL R0, R0, RZ, P0 ;  /* 0x000000ff00007208 */ /* 0x000fe20000000000 */
[----:B-1----:R-:W-:-:S04]  /*5a40*/  FFMA.FTZ R3, R33, c[0x0][0x2d0], -R2 ;  /* 0x0000b40021037a23 */ /* 0x002fc80000010802 */
[----:B------:R1:W-:Y:S02]  /*5a50*/  MUFU.EX2 R164, R3 ;  /* 0x0000000300a47308 */ /* 0x0003e40000000800 */
[----:B-1----:R-:W-:-:S06]  /*5a60*/  FFMA.FTZ R3, R34, c[0x0][0x2d0], -R2 ;  /* 0x0000b40022037a23 */ /* 0x002fcc0000010802 */
[----:B------:R1:W-:Y:S02]  /*5a70*/  MUFU.EX2 R165, R3 ;  /* 0x0000000300a57308 */ /* 0x0003e40000000800 */
[----:B-1----:R-:W-:-:S06]  /*5a80*/  FFMA.FTZ R3, R22, c[0x0][0x2d0], -R0 ;  /* 0x0000b40016037a23 */ /* 0x002fcc0000010800 */
[----:B------:R1:W-:Y:S02]  /*5a90*/  MUFU.EX2 R109, R3 ;  /* 0x00000003006d7308 */ /* 0x0003e40000000800 */
[----:B-1----:R-:W-:-:S06]  /*5aa0*/  FFMA.FTZ R3, R20, c[0x0][0x2d0], -R0 ;  /* 0x0000b40014037a23 */ /* 0x002fcc0000010800 */
[----:B------:R1:W4:Y:S02]  /*5ab0*/  MUFU.EX2 R105, R3 ;  /* 0x0000000300697308 */ /* 0x0003240000000800 */
[----:B-1----:R-:W-:-:S06]  /*5ac0*/  FFMA.FTZ R3, R17, c[0x0][0x2d0], -R0 ;  /* 0x0000b40011037a23 */ /* 0x002fcc0000010800 */
[----:B------:R1:W-:Y:S02]  /*5ad0*/  MUFU.EX2 R110, R3 ;  /* 0x00000003006e7308 */ /* 0x0003e40000000800 */
[----:B-1----:R-:W-:-:S06]  /*5ae0*/  FFMA.FTZ R3, R16, c[0x0][0x2d0], -R0 ;  /* 0x0000b40010037a23 */ /* 0x002fcc0000010800 */
[----:B------:R1:W5:Y:S01]  /*5af0*/  MUFU.EX2 R111, R3 ;  /* 0x00000003006f7308 */ /* 0x0003620000000800 */
[----:B---3--:R-:W-:Y:S02]  /*5b00*/  F2FP.PACK_AB R8, R168, R171 ;  /* 0x000000aba808723e */ /* 0x008fe400000000ff */
[----:B--2---:R-:W-:Y:S02]  /*5b10*/  F2FP.PACK_AB R10, R169, R167 ;  /* 0x000000a7a90a723e */ /* 0x004fe400000000ff */
[----:B----4-:R-:W-:Y:S01]  /*5b20*/  F2FP.PACK_AB R9, R105, R109 ;  /* 0x0000006d6909723e */ /* 0x010fe200000000ff */
[----:B-1----:R-:W-:-:S04]  /*5b30*/  FFMA.FTZ R3, R15, c[0x0][0x2d0], -R0 ;  /* 0x0000b4000f037a23 */ /* 0x002fc80000010800 */
[----:B------:R1:W-:Y:S01]  /*5b40*/  MUFU.EX2 R161, R3 ;  /* 0x0000000300a17308 */ /* 0x0003e20000000800 */
[----:B-----5:R-:W-:Y:S01]  /*5b50*/  F2FP.PACK_AB R11, R111, R110 ;  /* 0x0000006e6f0b723e */ /* 0x020fe200000000ff */
[----:B-1----:R-:W-:-:S06]  /*5b60*/  FFMA.FTZ R3, R14, c[0x0][0x2d0], -R0 ;  /* 0x0000b4000e037a23 */ /* 0x002fcc0000010800 */
[----:B------:R1:W2:Y:S01]  /*5b70*/  MUFU.EX2 R163, R3 ;  /* 0x0000000300a37308 */ /* 0x0002a20000000800 */
[----:B------:R-:W-:Y:S01]  /*5b80*/  HMMA.16816.F32 R20, R8, R76, RZ ;  /* 0x0000004c0814723c */ /* 0x000fe200000018ff */
[----:B-1----:R-:W-:-:S06]  /*5b90*/  FFMA.FTZ R3, R19, c[0x0][0x2d0], -R0 ;  /* 0x0000b40013037a23 */ /* 0x002fcc0000010800 */
[----:B------:R1:W-:Y:S02]  /*5ba0*/  MUFU.EX2 R162, R3 ;  /* 0x0000000300a27308 */ /* 0x0003e40000000800 */
[----:B-1----:R-:W-:-:S06]  /*5bb0*/  FFMA.FTZ R3, R32, c[0x0][0x2d0], -R0 ;  /* 0x0000b40020037a23 */ /* 0x002fcc0000010800 */
[----:B------:R-:W1:Y:S01]  /*5bc0*/  MUFU.EX2 R160, R3 ;  /* 0x0000000300a07308 */ /* 0x000e620000000800 */
[----:B------:R-:W-:Y:S08]  /*5bd0*/  HMMA.16816.F32 R24, R8, R68, RZ ;  /* 0x000000440818723c */ /* 0x000ff000000018ff */
        /* <DEDUP_REMOVED lines=10> */
[----:B------:R-:W-:Y:S07]  /*5c80*/  HMMA.16816.F32 R204, R4, R58, R28 ;  /* 0x0000003a04cc723c */ /* 0x000fee000000181c */
[----:B------:R-:W-:-:S02]  /*5c90*/  F2FP.PACK_AB R4, R166, R170 ;  /* 0x000000aaa604723e */ /* 0x000fc400000000ff */
[----:B--2---:R-:W-:Y:S02]  /*5ca0*/  F2FP.PACK_AB R5, R163, R161 ;  /* 0x000000a1a305723e */ /* 0x004fe400000000ff */
[----:B------:R-:W-:Y:S02]  /*5cb0*/  F2FP.PACK_AB R6, R165, R164 ;  /* 0x000000a4a506723e */ /* 0x000fe400000000ff */
[----:B-1----:R-:W-:Y:S01]  /*5cc0*/  F2FP.PACK_AB R7, R160, R162 ;  /* 0x000000a2a007723e */ /* 0x002fe200000000ff */
[----:B------:R-:W-:Y:S08]  /*5cd0*/  HMMA.16816.F32 R28, R8, R64, RZ ;  /* 0x00000040081c723c */ /* 0x000ff000000018ff */
[----:B------:R-:W-:Y:S08]  /*5ce0*/  HMMA.16816.F32 R144, R4, R96, R20 ;  /* 0x000000600490723c */ /* 0x000ff00000001814 */
[C---:B------:R-:W-:Y:S08]  /*5cf0*/  HMMA.16816.F32 R20, R8.reuse, R84, RZ ;  /* 0x000000540814723c */ /* 0x040ff000000018ff */
[----:B------:R-:W-:Y:S08]  /*5d00*/  HMMA.16816.F32 R16, R8, R72, RZ ;  /* 0x000000480810723c */ /* 0x000ff000000018ff */
[----:B------:R-:W-:Y:S08]  /*5d10*/  HMMA.16816.F32 R128, R4, R88, R24 ;  /* 0x000000580480723c */ /* 0x000ff00000001818 */
[----:B------:R-:W-:Y:S08]  /*5d20*/  HMMA.16816.F32 R24, R8, R78, RZ ;  /* 0x0000004e0818723c */ /* 0x000ff000000018ff */
[----:B------:R-:W-:Y:S08]  /*5d30*/  HMMA.16816.F32 R116, R4, R80, R28 ;  /* 0x000000500474723c */ /* 0x000ff0000000181c */
[----:B------:R-:W-:Y:S08]  /*5d40*/  HMMA.16816.F32 R28, R8, R70, RZ ;  /* 0x00000046081c723c */ /* 0x000ff000000018ff */
[----:B------:R-:W-:Y:S08]  /*5d50*/  HMMA.16816.F32 R68, R4, R124, R20 ;  /* 0x0000007c0444723c */ /* 0x000ff00000001814 */
[----:B------:R-:W-:Y:S01]  /*5d60*/  HMMA.16816.F32 R20, R8, R74, RZ ;  /* 0x0000004a0814723c */ /* 0x000fe200000018ff */
[----:B------:R-:W-:-:S07]  /*5d70*/  FFMA.FTZ R3, R104, c[0x0][0x2d0], -R2 ;  /* 0x0000b40068037a23 */ /* 0x000fce0000010802 */
[----:B------:R-:W-:Y:S08]  /*5d80*/  HMMA.16816.F32 R52, R4, R92, R16 ;  /* 0x0000005c0434723c */ /* 0x000ff00000001810 */
[----:B------:R-:W-:Y:S08]  /*5d90*/  HMMA.16816.F32 R16, R8, R112, RZ ;  /* 0x000000700810723c */ /* 0x000ff000000018ff */
[C---:B------:R-:W-:Y:S01]  /*5da0*/  HMMA.16816.F32 R48, R4.reuse, R98, R24 ;  /* 0x000000620430723c */ /* 0x040fe20000001818 */
[----:B------:R1:W-:Y:S07]  /*5db0*/  MUFU.EX2 R24, R3 ;  /* 0x0000000300187308 */ /* 0x0003ee0000000800 */
[----:B------:R-:W-:Y:S01]  /*5dc0*/  HMMA.16816.F32 R40, R4, R94, R20 ;  /* 0x0000005e0428723c */ /* 0x000fe20000001814 */
[----:B-1----:R-:W-:-:S04]  /*5dd0*/  FFMA.FTZ R3, R103, c[0x0][0x2d0], -R2 ;  /* 0x0000b40067037a23 */ /* 0x002fc80000010802 */
[----:B------:R1:W2:Y:S03]  /*5de0*/  MUFU.EX2 R25, R3 ;  /* 0x0000000300197308 */ /* 0x0002a60000000800 */
[----:B------:R-:W-:Y:S01]  /*5df0*/  HMMA.16816.F32 R36, R8, R86, RZ ;  /* 0x000000560824723c */ /* 0x000fe200000018ff */
[--C-:B-1----:R-:W-:Y:S02]  /*5e00*/  FFMA.FTZ R3, R101, c[0x0][0x2d0], -R2.reuse ;  /* 0x0000b40065037a23 */ /* 0x102fe40000010802 */
[----:B------:R-:W-:-:S04]  /*5e10*/  FFMA.FTZ R2, R100, c[0x0][0x2d0], -R2 ;  /* 0x0000b40064027a23 */ /* 0x000fc80000010802 */
[----:B------:R1:W-:Y:S01]  /*5e20*/  MUFU.EX2 R22, R2 ;  /* 0x0000000200167308 */ /* 0x0003e20000000800 */
[----:B------:R-:W-:Y:S08]  /*5e30*/  HMMA.16816.F32 R84, R4, R56, R16 ;  /* 0x000000380454723c */ /* 0x000ff00000001810 */
[----:B------:R-:W-:Y:S01]  /*5e40*/  HMMA.16816.F32 R32, R8, R66, RZ ;  /* 0x000000420820723c */ /* 0x000fe200000018ff */
[----:B------:R-:W-:Y:S07]  /*5e50*/  MUFU.EX2 R26, R3 ;  /* 0x00000003001a7308 */ /* 0x000fee0000000800 */
[----:B------:R-:W-:Y:S01]  /*5e60*/  HMMA.16816.F32 R28, R4, R90, R28 ;  /* 0x0000005a041c723c */ /* 0x000fe2000000181c */
[--C-:B-1----:R-:W-:Y:S01]  /*5e70*/  FFMA.FTZ R2, R63, c[0x0][0x2d0], -R0.reuse ;  /* 0x0000b4003f027a23 */ /* 0x102fe20000010800 */
[----:B--2---:R-:W-:Y:S01]  /*5e80*/  F2FP.PACK_AB R96, R25, R24 ;  /* 0x000000181960723e */ /* 0x004fe200000000ff */
[----:B------:R-:W-:Y:S02]  /*5e90*/  LDSM.16.MT88.4 R64, [R186+0x1400] ;  /* 0x00140000ba40783b */ /* 0x000fe40000004200 */
[----:B------:R1:W-:Y:S03]  /*5ea0*/  MUFU.EX2 R18, R2 ;  /* 0x0000000200127308 */ /* 0x0003e60000000800 */
[----:B------:R-:W-:Y:S01]  /*5eb0*/  HMMA.16816.F32 R8, R8, R114, RZ ;  /* 0x000000720808723c */ /* 0x000fe200000018ff */
[----:B-1----:R-:W-:-:S04]  /*5ec0*/  FFMA.FTZ R2, R62, c[0x0][0x2d0], -R0 ;  /* 0x0000b4003e027a23 */ /* 0x002fc80000010800 */
[----:B------:R1:W2:Y:S02]  /*5ed0*/  MUFU.EX2 R19, R2 ;  /* 0x0000000200137308 */ /* 0x0002a40000000800 */
[--C-:B-1----:R-:W-:Y:S02]  /*5ee0*/  FFMA.FTZ R2, R61, c[0x0][0x2d0], -R0.reuse ;  /* 0x0000b4003d027a23 */ /* 0x102fe40000010800 */
[----:B------:R-:W-:-:S04]  /*5ef0*/  FFMA.FTZ R0, R60, c[0x0][0x2d0], -R0 ;  /* 0x0000b4003c007a23 */ /* 0x000fc80000010800 */
[----:B------:R1:W-:Y:S02]  /*5f00*/  MUFU.EX2 R20, R0 ;  /* 0x0000000000147308 */ /* 0x0003e40000000800 */
[----:B-1----:R-:W-:-:S06]  /*5f10*/  FFMA.FTZ R0, R151, c[0x0][0x2d0], -R13 ;  /* 0x0000b40097007a23 */ /* 0x002fcc000001080d */
[----:B------:R1:W-:Y:S01]  /*5f20*/  MUFU.EX2 R15, R0 ;  /* 0x00000000000f7308 */ /* 0x0003e20000000800 */
[C---:B------:R-:W-:Y:S08]  /*5f30*/  HMMA.16816.F32 R32, R4.reuse, R82, R32 ;  /* 0x000000520420723c */ /* 0x040ff00000001820 */
[C---:B------:R-:W-:Y:S08]  /*5f40*/  HMMA.16816.F32 R36, R4.reuse, R126, R36 ;  /* 0x0000007e0424723c */ /* 0x040ff00000001824 */
[----:B------:R-:W-:Y:S01]  /*5f50*/  HMMA.16816.F32 R44, R4, R58, R8 ;  /* 0x0000003a042c723c */ /* 0x000fe20000001808 */
[----:B-1----:R-:W-:Y:S01]  /*5f60*/  FFMA.FTZ R0, R149, c[0x0][0x2d0], -R13 ;  /* 0x0000b40095007a23 */ /* 0x002fe2000001080d */
[----:B------:R-:W1:Y:S03]  /*5f70*/  LDSM.16.MT88.4 R4, [R186+0x2000] ;  /* 0x00200000ba04783b */ /* 0x000e660000004200 */
[----:B------:R3:W-:Y:S01]  /*5f80*/  MUFU.EX2 R16, R0 ;  /* 0x0000000000107308 */ /* 0x0007e20000000800 */
[----:B------:R-:W4:Y:S01]  /*5f90*/  LDSM.16.MT88.4 R124, [R185+0x800] ;  /* 0x00080000b97c783b */ /* 0x000f220000004200 */
[----:B--2---:R-:W-:-:S02]  /*5fa0*/  F2FP.PACK_AB R97, R19, R18 ;  /* 0x000000121361723e */ /* 0x004fc400000000ff */
[----:B------:R-:W-:Y:S01]  /*5fb0*/  F2FP.PACK_AB R98, R22, R26 ;  /* 0x0000001a1662723e */ /* 0x000fe200000000ff */
[----:B------:R-:W-:Y:S01]  /*5fc0*/  LDSM.16.MT88.4 R80, [R185+0x2000] ;  /* 0x00200000b950783b */ /* 0x000fe20000004200 */
[----:B---3--:R-:W-:-:S04]  /*5fd0*/  FFMA.FTZ R0, R148, c[0x0][0x2d0], -R13 ;  /* 0x0000b40094007a23 */ /* 0x008fc8000001080d */
[----:B------:R2:W-:Y:S02]  /*5fe0*/  MUFU.EX2 R17, R0 ;  /* 0x0000000000117308 */ /* 0x0005e40000000800 */
[----:B--2---:R-:W-:-:S06]  /*5ff0*/  FFMA.FTZ R0, R150, c[0x0][0x2d0], -R13 ;  /* 0x0000b40096007a23 */ /* 0x004fcc000001080d */
[----:B------:R2:W-:Y:S08]  /*6000*/  MUFU.EX2 R14, R0 ;  /* 0x00000000000e7308 */ /* 0x0005f00000000800 */
[----:B------:R3:W5:Y:S01]  /*6010*/  MUFU.EX2 R21, R2 ;  /* 0x0000000200157308 */ /* 0x0007620000000800 */
[----:B--2---:R-:W-:-:S07]  /*6020*/  FFMA.FTZ R0, R143, c[0x0][0x2d0], -R12 ;  /* 0x0000b4008f007a23 */ /* 0x004fce000001080c */
[----:B------:R2:W-:Y:S01]  /*6030*/  MUFU.EX2 R3, R0 ;  /* 0x0000000000037308 */ /* 0x0005e20000000800 */
[--C-:B---3--:R-:W-:Y:S02]  /*6040*/  FFMA.FTZ R2, R141, c[0x0][0x2d0], -R12.reuse ;  /* 0x0000b4008d027a23 */ /* 0x108fe4000001080c */
[----:B--2---:R-:W-:-:S05]  /*6050*/  FFMA.FTZ R0, R142, c[0x0][0x2d0], -R12 ;  /* 0x0000b4008e007a23 */ /* 0x004fca000001080c */
[----:B------:R2:W3:Y:S02]  /*6060*/  MUFU.EX2 R11, R0 ;  /* 0x00000000000b7308 */ /* 0x0004e40000000800 */
[----:B--2---:R-:W-:-:S06]  /*6070*/  FFMA.FTZ R0, R140, c[0x0][0x2d0], -R12 ;  /* 0x0000b4008c007a23 */ /* 0x004fcc000001080c */
[----:B------:R2:W-:Y:S01]  /*6080*/  MUFU.EX2 R12, R2 ;  /* 0x00000002000c7308 */ /* 0x0005e20000000800 */
[----:B-----5:R-:W-:Y:S01]  /*6090*/  F2FP.PACK_AB R99, R20, R21 ;  /* 0x000000151463723e */ /* 0x020fe200000000ff */
[----:B------:R-:W5:Y:S06]  /*60a0*/  LDSM.16.MT88.4 R140, [R186+0x800] ;  /* 0x00080000ba8c783b */ /* 0x000f6c0000004200 */
[----:B------:R1:W1:Y:S01]  /*60b0*/  MUFU.EX2 R13, R0 ;  /* 0x00000000000d7308 */ /* 0x0002620000000800 */
[----:B--2---:R-:W-:-:S04]  /*60c0*/  @P3 IMAD.HI.U32 R2, R237, c[0x0][0x2c8], RZ ;  /* 0x0000b200ed023a27 */ /* 0x004fc800078e00ff */
[----:B-1----:R-:W-:Y:S01]  /*60d0*/  IMAD.MOV.U32 R0, RZ, RZ, R237 ;  /* 0x000000ffff007224 */ /* 0x002fe200078e00ed */
[----:B------:R-:W-:-:S04]  /*60e0*/  @P3 SHF.R.U32.HI R0, RZ, c[0x0][0x2cc], R2 ;  /* 0x0000b300ff003a19 */ /* 0x000fc80000011602 */
[----:B------:R-:W-:-:S05]  /*60f0*/  IADD3 R0, R0, R249, -R251 ;  /* 0x000000f900007210 */ /* 0x000fca0007ffe8fb */
[----:B------:R-:W-:Y:S01]  /*6100*/  IMAD.HI R9, R0, 0x2aaaaaab, RZ ;  /* 0x2aaaaaab00097827 */ /* 0x000fe200078e02ff */
[----:B------:R-:W-:Y:S02]  /*6110*/  F2FP.PACK_AB R92, R16, R15 ;  /* 0x0000000f105c723e */ /* 0x000fe400000000ff */
[----:B---3--:R-:W-:Y:S02]  /*6120*/  F2FP.PACK_AB R93, R11, R3 ;  /* 0x000000030b5d723e */ /* 0x008fe400000000ff */
[----:B------:R-:W-:Y:S02]  /*6130*/  F2FP.PACK_AB R94, R14, R17 ;  /* 0x000000110e5e723e */ /* 0x000fe400000000ff */
[----:B------:R-:W-:Y:S02]  /*6140*/  F2FP.PACK_AB R95, R13, R12 ;  /* 0x0000000c0d5f723e */ /* 0x000fe400000000ff */
[----:B------:R-:W-:Y:S01]  /*6150*/  SHF.R.U32.HI R10, RZ, 0x1f, R9 ;  /* 0x0000001fff0a7819 */ /* 0x000fe20000011609 */
[----:B------:R-:W-:-:S02]  /*6160*/  FADD.FTZ R2, R171, R168 ;  /* 0x000000a8ab027221 */ /* 0x000fc40000010000 */
[----:B------:R-:W-:Y:S01]  /*6170*/  FADD.FTZ R0, R109, R105 ;  /* 0x000000696d007221 */ /* 0x000fe20000010000 */
[----:B------:R-:W-:Y:S01]  /*6180*/  LEA.HI.SX32 R23, R9, R10, 0x1d ;  /* 0x0000000a09177211 */ /* 0x000fe200078feaff */
[----:B------:R-:W-:Y:S01]  /*6190*/  FADD.FTZ R8, R200, R199 ;  /* 0x000000c7c8087221 */ /* 0x000fe20000010000 */
[----:B------:R-:W-:Y:S01]  /*61a0*/  HMMA.16816.F32 R88, R92, R4, R228 ;  /* 0x000000045c58723c */ /* 0x000fe200000018e4 */
[----:B------:R-:W-:Y:S02]  /*61b0*/  FADD.FTZ R10, R179, R176 ;  /* 0x000000b0b30a7221 */ /* 0x000fe40000010000 */
        /* <DEDUP_REMOVED lines=17> */
[----:B------:R-:W-:Y:S01]  /*62d0*/  FADD.FTZ R4, R178, R4 ;  /* 0x00000004b2047221 */ /* 0x000fe20000010000 */
[----:B------:R-:W-:Y:S01]  /*62e0*/  IADD3 R110, R203, -0x2, RZ ;  /* 0xfffffffecb6e7810 */ /* 0x000fe20007ffe0ff */
[----:B------:R-:W-:Y:S01]  /*62f0*/  FADD.FTZ R0, R164, R0 ;  /* 0x00000000a4007221 */ /* 0x000fe20000010000 */
[----:B------:R-:W-:Y:S01]  /*6300*/  IMNMX R251, R248, R23, !PT ;  /* 0x00000017f8fb7217 */ /* 0x000fe20007800200 */
[----:B------:R-:W-:Y:S02]  /*6310*/  FADD.FTZ R2, R162, R2 ;  /* 0x00000002a2027221 */ /* 0x000fe40000010000 */
[----:B------:R-:W-:Y:S02]  /*6320*/  FADD.FTZ R5, R175, R5 ;  /* 0x00000005af057221 */ /* 0x000fe40000010000 */
[----:B------:R-:W-:Y:S01]  /*6330*/  FADD.FTZ R4, R177, R4 ;  /* 0x00000004b1047221 */ /* 0x000fe20000010000 */
[----:B------:R-:W-:Y:S01]  /*6340*/  ISETP.GE.AND P0, PT, R110, R251, PT ;  /* 0x000000fb6e00720c */ /* 0x000fe20003f06270 */
        /* <DEDUP_REMOVED lines=11> */
[----:B----4-:R-:W-:Y:S01]  /*6400*/  HMMA.16816.F32 R112, R92, R124, R152 ;  /* 0x0000007c5c70723c */ /* 0x010fe20000001898 */
[----:B------:R-:W-:Y:S02]  /*6410*/  FADD.FTZ R0, R26, R0 ;  /* 0x000000001a007221 */ /* 0x000fe40000010000 */
[----:B------:R-:W-:-:S02]  /*6420*/  FADD.FTZ R2, R21, R2 ;  /* 0x0000000215027221 */ /* 0x000fc40000010000 */
[----:B------:R-:W-:Y:S02]  /*6430*/  FADD.FTZ R3, R17, R3 ;  /* 0x0000000311037221 */ /* 0x000fe40000010000 */
[----:B------:R-:W-:Y:S01]  /*6440*/  FADD.FTZ R4, R12, R4 ;  /* 0x000000040c047221 */ /* 0x000fe20000010000 */
[----:B------:R-:W-:Y:S08]  /*6450*/  HMMA.16816.F32 R116, R96, R124, R116 ;  /* 0x0000007c6074723c */ /* 0x000ff00000001874 */
[----:B------:R-:W-:Y:S08]  /*6460*/  HMMA.16816.F32 R120, R92, R126, R120 ;  /* 0x0000007e5c78723c */ /* 0x000ff00000001878 */
[-C--:B-----5:R-:W-:Y:S08]  /*6470*/  HMMA.16816.F32 R128, R96, R140.reuse, R128 ;  /* 0x0000008c6080723c */ /* 0x0a0ff00000001880 */
[C---:B------:R-:W-:Y:S08]  /*6480*/  HMMA.16816.F32 R132, R92.reuse, R140, R212 ;  /* 0x0000008c5c84723c */ /* 0x040ff000000018d4 */
[----:B------:R-:W-:Y:S08]  /*6490*/  HMMA.16816.F32 R136, R92, R142, R136 ;  /* 0x0000008e5c88723c */ /* 0x000ff00000001888 */
[-C--:B------:R-:W-:Y:S08]  /*64a0*/  HMMA.16816.F32 R144, R96, R156.reuse, R144 ;  /* 0x0000009c6090723c */ /* 0x080ff00000001890 */
[C---:B------:R-:W-:Y:S08]  /*64b0*/  HMMA.16816.F32 R148, R92.reuse, R156, R224 ;  /* 0x0000009c5c94723c */ /* 0x040ff000000018e0 */
[C---:B------:R-:W-:Y:S08]  /*64c0*/  HMMA.16816.F32 R56, R92.reuse, R64, R244 ;  /* 0x000000405c38723c */ /* 0x040ff000000018f4 */
[----:B------:R-:W-:Y:S01]  /*64d0*/  HMMA.16816.F32 R72, R92, R80, R232 ;  /* 0x000000505c48723c */ /* 0x000fe200000018e8 */
[----:B------:R-:W-:-:S02]  /*64e0*/  FADD.FTZ R244, R22, R0 ;  /* 0x0000000016f47221 */ /* 0x000fc40000010000 */
[----:B------:R-:W-:-:S05]  /*64f0*/  FADD.FTZ R246, R20, R2 ;  /* 0x0000000214f67221 */ /* 0x000fca0000010000 */
[----:B------:R-:W-:Y:S01]  /*6500*/  HMMA.16816.F32 R152, R92, R158, R220 ;  /* 0x0000009e5c98723c */ /* 0x000fe200000018dc */
[----:B------:R-:W-:Y:S02]  /*6510*/  FADD.FTZ R245, R14, R3 ;  /* 0x000000030ef57221 */ /* 0x000fe40000010000 */
[----:B------:R-:W-:-:S05]  /*6520*/  FADD.FTZ R247, R13, R4 ;  /* 0x000000040df77221 */ /* 0x000fca0000010000 */
        /* <DEDUP_REMOVED lines=8> */
[----:B------:R-:W-:Y:S08]  /*65b0*/  HMMA.16816.F32 R80, R96, R82, R36 ;  /* 0x000000526050723c */ /* 0x000ff00000001824 */
[-C--:B------:R-:W-:Y:S08]  /*65c0*/  HMMA.16816.F32 R92, R92, R6.reuse, R204 ;  /* 0x000000065c5c723c */ /* 0x080ff000000018cc */
[----:B------:R-:W-:Y:S01]  /*65d0*/  HMMA.16816.F32 R96, R96, R6, R44 ;  /* 0x000000066060723c */ /* 0x000fe2000000182c */
[----:B------:R-:W-:Y:S07]  /*65e0*/  @!P0 BRA `(.L_x_1077) ;  /* 0x000035d000008947 */ /* 0x000fee0003800000 */
[----:B------:R-:W-:Y:S01]  /*65f0*/  IMAD.IADD R249, R236, 0x1, R237 ;  /* 0x00000001ecf97824 */ /* 0x000fe200078e02ed */
[----:B------:R-:W-:Y:S01]  /*6600*/  MOV R3, R108 ;  /* 0x0000006c00037202 */ /* 0x000fe20000000f00 */
[----:B------:R-:W-:Y:S01]  /*6610*/  IMAD.MOV.U32 R100, RZ, RZ, R107 ;  /* 0x000000ffff647224 */ /* 0x000fe200078e006b */
[----:B------:R-:W-:Y:S01]  /*6620*/  MOV R104, R106 ;  /* 0x0000006a00687202 */ /* 0x000fe20000000f00 */
[----:B------:R-:W-:Y:S01]  /*6630*/  @P3 IMAD.HI.U32 R0, R249, c[0x0][0x2c8], RZ ;  /* 0x0000b200f9003a27 */ /* 0x000fe200078e00ff */
[----:B------:R-:W-:-:S03]  /*6640*/  MOV R180, R110 ;  /* 0x0000006e00b47202 */ /* 0x000fc60000000f00 */
[----:B------:R-:W-:Y:S01]  /*6650*/  IMAD.MOV.U32 R105, RZ, RZ, R102 ;  /* 0x000000ffff697224 */ /* 0x000fe200078e0066 */
[----:B------:R-:W-:-:S07]  /*6660*/  @P3 SHF.R.U32.HI R252, RZ, c[0x0][0x2cc], R0 ;  /* 0x0000b300fffc3a19 */ /* 0x000fce0000011600 */
.L_x_1082:
[----:B------:R-:W-:Y:S04]  /*6670*/  DEPBAR.LE SB0, 0x0 ;  /* 0x000080000000791a */ /* 0x000fe80000000000 */
[----:B------:R-:W-:Y:S01]  /*6680*/  WARPSYNC 0xffffffff ;  /* 0xffffffff00007948 */ /* 0x000fe20003800000 */
[----:B------:R-:W-:Y:S01]  /*6690*/  BAR.SYNC.DEFER_BLOCKING 0x0 ;  /* 0x0000000000007b1d */ /* 0x000fe20000010000 */
[----:B------:R-:W-:Y:S05]  /*66a0*/  ISETP.GT.AND P0, PT, R248, R180, PT ;  /* 0x000000b4f800720c */ /* 0x000fea0003f04270 */
[----:B------:R1:W2:Y:S01]  /*66b0*/  LDSM.16.M88.4 R48, [R187] ;  /* 0x00000000bb30783b */ /* 0x0002a20000000200 */
[----:B------:R-:W-:Y:S03]  /*66c0*/  BSSY B0, `(.L_x_1078) ;  /* 0x000002a000007945 */ /* 0x000fe60003800000 */
[----:B------:R1:W3:Y:S04]  /*66d0*/  LDSM.16.M88.4 R44, [R187+0x1000] ;  /* 0x00100000bb2c783b */ /* 0x0002e80000000200 */
[----:B------:R1:W4:Y:S04]  /*66e0*/  LDSM.16.M88.4 R16, [R184] ;  /* 0x00000000b810783b */ /* 0x0003280000000200 */
[----:B------:R1:W1:Y:S04]  /*66f0*/  LDSM.16.M88.4 R32, [R184+0x400] ;  /* 0x00040000b820783b */ /* 0x0002680000000200 */
[----:B------:R1:W1:Y:S04]  /*6700*/  LDSM.16.M88.4 R108, [R184+0x800] ;  /* 0x00080000b86c783b */ /* 0x0002680000000200 */
[----:B------:R1:W1:Y:S04]  /*6710*/  LDSM.16.M88.4 R160, [R188] ;  /* 0x00000000bca0783b */ /* 0x0002680000000200 */
[----:B------:R1:W1:Y:S04]  /*6720*/  LDSM.16.M88.4 R168, [R188+0x1000] ;  /* 0x00100000bca8783b */ /* 0x0002680000000200 */
[----:B------:R1:W1:Y:S04]  /*6730*/  LDSM.16.M88.4 R164, [R189] ;  /* 0x00000000bda4783b */ /* 0x0002680000000200 */
[----:B------:R1:W1:Y:S04]  /*6740*/  LDSM.16.M88.4 R172, [R197] ;  /* 0x00000000c5ac783b */ /* 0x0002680000000200 */
[----:B------:R1:W1:Y:S01]  /*6750*/  LDSM.16.M88.4 R176, [R196] ;  /* 0x00000000c4b0783b */ /* 0x0002620000000200 */
[----:B------:R-:W-:-:S05]  /*6760*/  @P0 BRA `(.L_x_1079) ;  /* 0x000001f000000947 */ /* 0x000fca0003800000 */
[----:B------:R-:W5:Y:S01]  /*6770*/  S2R R2, SR_TID.X ;  /* 0x0000000000027919 */ /* 0x000f620000002100 */
[----:B------:R-:W-:Y:S01]  /*6780*/  SHF.R.S32.HI R0, RZ, 0x1f, R180 ;  /* 0x0000001fff007819 */ /* 0x000fe200000114b4 */
[----:B------:R-:W-:Y:S04]  /*6790*/  IMAD.WIDE.U32 R4, R180, c[0x0][0x208], RZ ;  /* 0x00008200b4047a25 */ /* 0x000fe800078e00ff */
[----:B------:R-:W-:Y:S04]  /*67a0*/  IMAD R0, R0, c[0x0][0x208], RZ ;  /* 0x0000820000007a24 */ /* 0x000fe800078e02ff */
[----:B------:R-:W-:Y:S04]  /*67b0*/  IMAD R0, R180, c[0x0][0x20c], R0 ;  /* 0x00008300b4007a24 */ /* 0x000fe800078e0200 */
[----:B------:R-:W-:Y:S02]  /*67c0*/  IMAD.IADD R0, R5, 0x1, R0 ;  /* 0x0000000105007824 */ /* 0x000fe400078e0200 */
[----:B------:R-:W-:Y:S04]  /*67d0*/  IMAD.WIDE.U32 R4, R4, 0x30, RZ ;  /* 0x0000003004047825 */ /* 0x000fe800078e00ff */
[----:B------:R-:W-:Y:S01]  /*67e0*/  IMAD R0, R0, 0x30, RZ ;  /* 0x0000003000007824 */ /* 0x000fe200078e02ff */
[----:B-----5:R-:W-:Y:S02]  /*67f0*/  ISETP.GT.AND P0, PT, R2, 0x3f, PT ;  /* 0x0000003f0200780c */ /* 0x020fe40003f04270 */
[----:B------:R-:W-:Y:S02]  /*6800*/  IADD3 R2, P2, R238, R4, RZ ;  /* 0x00000004ee027210 */ /* 0x000fe40007f5e0ff */
[----:B------:R-:W-:Y:S09]  /*6810*/  IADD3 R0, R5, R0, RZ ;  /* 0x0000000005007210 */ /* 0x000ff20007ffe0ff */
[----:B------:R-:W-:Y:S02]  /*6820*/  @!P0 IMAD.MOV.U32 R7, RZ, RZ, c[0x0][0x208] ;  /* 0x00008200ff078624 */ /* 0x000fe400078e00ff */
[----:B------:R-:W-:Y:S03]  /*6830*/  @!P0 IMAD.MOV.U32 R8, RZ, RZ, c[0x0][0x20c] ;  /* 0x00008300ff088624 */ /* 0x000fe600078e00ff */
[C---:B------:R-:W-:Y:S04]  /*6840*/  @!P0 LEA R6, P1, R7.reuse, R4, 0x5 ;  /* 0x0000000407068211 */ /* 0x040fe800078228ff */
[----:B------:R-:W-:Y:S01]  /*6850*/  @!P0 LEA.HI.X R4, R7, R0, R8, 0x5, P1 ;  /* 0x0000000007048211 */ /* 0x000fe200008f2c08 */
[----:B------:R-:W-:Y:S01]  /*6860*/  IMAD.X R7, R0, 0x1, R240, P2 ;  /* 0x0000000100077824 */ /* 0x000fe200010e06f0 */
[----:B------:R-:W-:Y:S02]  /*6870*/  @!P0 IADD3 R5, P1, R6, R238, RZ ;  /* 0x000000ee06058210 */ /* 0x000fe40007f3e0ff */
[----:B------:R-:W-:Y:S02]  /*6880*/  LEA R6, P2, R2, c[0x0][0x1f8], 0x1 ;  /* 0x00007e0002067a11 */ /* 0x000fe400078408ff */
[----:B------:R-:W-:Y:S02]  /*6890*/  @!P0 IADD3.X R0, R4, R240, RZ, P1, !PT ;  /* 0x000000f004008210 */ /* 0x000fe40000ffe4ff */
[----:B------:R-:W-:Y:S02]  /*68a0*/  LEA.HI.X R7, R2, c[0x0][0x1fc], R7, 0x1, P2 ;  /* 0x00007f0002077a11 */ /* 0x000fe400010f0c07 */
[C---:B------:R-:W-:Y:S03]  /*68b0*/  @!P0 LEA R4, P1, R5.reuse, c[0x0][0x1f8], 0x1 ;  /* 0x00007e0005048a11 */ /* 0x040fe600078208ff */
[----:B------:R-:W-:Y:S01]  /*68c0*/  @!PT LDS RZ, [RZ] ;  /* 0x00000000fffff984 */ /* 0x000fe20000000800 */
[----:B------:R-:W-:Y:S01]  /*68d0*/  @!PT LDS RZ, [RZ] ;  /* 0x00000000fffff984 */ /* 0x000fe20000000800 */
[----:B------:R-:W-:Y:S01]  /*68e0*/  @!PT LDS RZ, [RZ] ;  /* 0x00000000fffff984 */ /* 0x000fe20000000800 */
[----:B------:R4:W-:Y:S01]  /*68f0*/  LDGSTS.E.BYPASS.LTC128B.128 [R198+0x1880], [R6.64], !P6 ;  /* 0x0188000006c67fae */ /* 0x0009e2000f101d46 */
[----:B------:R-:W-:Y:S03]  /*6900*/  @!P0 LEA.HI.X R5, R5, c[0x0][0x1fc], R0, 0x1, P1 ;  /* 0x00007f0005058a11 */ /* 0x000fe600008f0c00 */
[----:B------:R4:W-:Y:S04]  /*6910*/  LDGSTS.E.BYPASS.LTC128B.128 [R198+0x2480], [R6.64+0x40], !P5 ;  /* 0x0248004006c67fae */ /* 0x0009e8000e901d46 */
[----:B------:R4:W-:Y:S04]  /*6920*/  LDGSTS.E.BYPASS.LTC128B.128 [R198+0x3080], [R6.64+0x80], !P4 ;  /* 0x0308008006c67fae */ /* 0x0009e8000e101d46 */
[----:B------:R4:W-:Y:S04]  /*6930*/  @!P0 LDGSTS.E.BYPASS.LTC128B.128 [R198+0x2080], [R4.64], !P6 ;  /* 0x0208000004c68fae */ /* 0x0009e8000f101d46 */
[----:B------:R4:W-:Y:S04]  /*6940*/  @!P0 LDGSTS.E.BYPASS.LTC128B.128 [R198+0x2c80], [R4.64+0x40], !P5 ;  /* 0x02c8004004c68fae */ /* 0x0009e8000e901d46 */
[----:B------:R4:W-:Y:S02]  /*6950*/  @!P0 LDGSTS.E.BYPASS.LTC128B.128 [R198+0x3880], [R4.64+0x80], !P4 ;  /* 0x0388008004c68fae */ /* 0x0009e4000e101d46 */
.L_x_1079:
[----:B------:R-:W-:Y:S05]  /*6960*/  BSYNC B0 ;  /* 0x0000000000007941 */ /* 0x000fea0003800000 */
.L_x_1078:
[-C--:B--2-4-:R-:W-:Y:S01]  /*6970*/  HMMA.16816.F32 R4, R48, R16.reuse, RZ ;  /* 0x000000103004723c */ /* 0x094fe200000018ff */
[----:B------:R-:W0:Y:S01]  /*6980*/  LDGDEPBAR ;  /* 0x00000000000079af */ /* 0x000e220000000000 */
[----:B------:R-:W-:Y:S01]  /*6990*/  BSSY B0, `(.L_x_1080) ;  /* 0x00000eb000007945 */ /* 0x000fe20003800000 */
[----:B------:R-:W-:Y:S05]  /*69a0*/  ISETP.GT.AND P0, PT, R180, R248, PT ;  /* 0x000000f8b400720c */ /* 0x000fea0003f04270 */
[C---:B---3--:R-:W-:Y:S08]  /*69b0*/  HMMA.16816.F32 R8, R44.reuse, R16, RZ ;  /* 0x000000102c08723c */ /* 0x048ff000000018ff */
[-C--:B------:R-:W-:Y:S08]  /*69c0*/  HMMA.16816.F32 R12, R44, R18.reuse, RZ ;  /* 0x000000122c0c723c */ /* 0x080ff000000018ff */
[C---:B------:R-:W-:Y:S08]  /*69d0*/  HMMA.16816.F32 R16, R48.reuse, R18, RZ ;  /* 0x000000123010723c */ /* 0x040ff000000018ff */
[-C--:B-1----:R-:W-:Y:S08]  /*69e0*/  HMMA.16816.F32 R20, R48, R32.reuse, RZ ;  /* 0x000000203014723c */ /* 0x082ff000000018ff */
        /* <DEDUP_REMOVED lines=188> */
[----:B-1234-:R-:W-:Y:S04]  /*75b0*/  IADD3 R0, -R250, 0x30, RZ ;  /* 0x00000030fa007810 */ /* 0x01efe80007ffe1ff */
[C---:B------:R-:W-:Y:S02]  /*75c0*/  ISETP.GE.AND P0, PT, R0.reuse, 0x21, PT ;  /* 0x000000210000780c */ /* 0x040fe40003f06270 */
[----:B------:R-:W-:Y:S11]  /*75d0*/  ISETP.GE.AND P1, PT, R0, 0x1, PT ;  /* 0x000000010000780c */ /* 0x000ff60003f26270 */
[----:B------:R-:W-:Y:S01]  /*75e0*/  @P0 IMAD.MOV.U32 R6, RZ, RZ, c[0x0][0x1e0] ;  /* 0x00007800ff060624 */ /* 0x000fe200078e00ff */
[C---:B------:R-:W-:Y:S01]  /*75f0*/  @P0 IADD3 R0, R180.reuse, -0x1, RZ ;  /* 0xffffffffb4000810 */ /* 0x040fe20007ffe0ff */
[----:B------:R-:W-:Y:S01]  /*7600*/  @P0 IMAD.MOV.U32 R7, RZ, RZ, 0x5 ;  /* 0x00000005ff070424 */ /* 0x000fe200078e00ff */
[----:B------:R-:W-:Y:S02]  /*7610*/  @P1 IADD3 R2, R180, -0x1, RZ ;  /* 0xffffffffb4021810 */ /* 0x000fe40007ffe0ff */
[----:B------:R-:W-:Y:S02]  /*7620*/  @P0 SHF.R.S32.HI R4, RZ, 0x1f, R0 ;  /* 0x0000001fff040819 */ /* 0x000fe40000011400 */
[----:B------:R-:W-:Y:S02]  /*7630*/  @P1 SHF.R.S32.HI R5, RZ, 0x1f, R2 ;  /* 0x0000001fff051819 */ /* 0x000fe40000011402 */
[----:B------:R-:W-:Y:S01]  /*7640*/  @P0 SHF.L.U64.HI R7, R6, R7, c[0x0][0x1e4] ;  /* 0x0000790006070619 */ /* 0x000fe20000010207 */
[----:B------:R-:W-:Y:S01]  /*7650*/  @P0 IMAD R4, R4, c[0x0][0x1e0], RZ ;  /* 0x0000780004040a24 */ /* 0x000fe200078e02ff */
[----:B------:R-:W-:Y:S01]  /*7660*/  @P0 SHF.L.U32 R6, R6, 0x5, RZ ;  /* 0x0000000506060819 */ /* 0x000fe200000006ff */
[----:B------:R-:W-:Y:S02]  /*7670*/  @P1 IMAD R8, R5, c[0x0][0x1e0], RZ ;  /* 0x0000780005081a24 */ /* 0x000fe400078e02ff */
[C---:B------:R-:W-:Y:S02]  /*7680*/  @P0 IMAD R10, R0.reuse, c[0x0][0x1e4], R4 ;  /* 0x00007900000a0a24 */ /* 0x040fe400078e0204 */
[----:B------:R-:W-:Y:S04]  /*7690*/  @P0 IMAD.WIDE.U32 R4, R0, c[0x0][0x1e0], RZ ;  /* 0x0000780000040a25 */ /* 0x000fe800078e00ff */
[C---:B------:R-:W-:Y:S02]  /*76a0*/  @P1 IMAD R0, R2.reuse, c[0x0][0x1e4], R8 ;  /* 0x0000790002001a24 */ /* 0x040fe400078e0208 */
[----:B------:R-:W-:Y:S04]  /*76b0*/  @P1 IMAD.WIDE.U32 R8, R2, c[0x0][0x1e0], RZ ;  /* 0x0000780002081a25 */ /* 0x000fe800078e00ff */
[----:B------:R-:W-:Y:S01]  /*76c0*/  @P0 IMAD.WIDE.U32 R6, R4, 0x30, R6 ;  /* 0x0000003004060825 */ /* 0x000fe200078e0006 */
[----:B------:R-:W-:Y:S03]  /*76d0*/  @P1 MOV R4, R242 ;  /* 0x000000f200041202 */ /* 0x000fe60000000f00 */
[----:B------:R-:W-:Y:S01]  /*76e0*/  @P1 IMAD.IADD R9, R9, 0x1, R0 ;  /* 0x0000000109091824 */ /* 0x000fe200078e0200 */
[----:B------:R-:W-:Y:S01]  /*76f0*/  @P0 IADD3 R0, P2, R242, R6, RZ ;  /* 0x00000006f2000210 */ /* 0x000fe20007f5e0ff */
[----:B------:R-:W-:Y:S02]  /*7700*/  @P0 IMAD.IADD R2, R5, 0x1, R10 ;  /* 0x0000000105020824 */ /* 0x000fe400078e020a */
[----:B------:R-:W-:Y:S02]  /*7710*/  @P1 IMAD.MOV.U32 R5, RZ, RZ, R241 ;  /* 0x000000ffff051224 */ /* 0x000fe400078e00f1 */
[----:B------:R-:W-:Y:S02]  /*7720*/  @P0 IMAD R2, R2, 0x30, RZ ;  /* 0x0000003002020824 */ /* 0x000fe400078e02ff */
[----:B------:R-:W-:Y:S04]  /*7730*/  @P1 IMAD.WIDE.U32 R4, R8, 0x30, R4 ;  /* 0x0000003008041825 */ /* 0x000fe800078e0004 */
[----:B------:R-:W-:Y:S01]  /*7740*/  @P1 IMAD R8, R9, 0x30, RZ ;  /* 0x0000003009081824 */ /* 0x000fe200078e02ff */
[----:B------:R-:W-:Y:S02]  /*7750*/  @P0 IADD3.X R9, R241, R2, R7, P2, !PT ;  /* 0x00000002f1090210 */ /* 0x000fe400017fe407 */
[C---:B------:R-:W-:Y:S02]  /*7760*/  @P1 LEA R6, P2, R4.reuse, c[0x0][0x1c8], 0x1 ;  /* 0x0000720004061a11 */ /* 0x040fe400078408ff */
[----:B------:R-:W-:Y:S04]  /*7770*/  @P1 IADD3 R2, R5, R8, RZ ;  /* 0x0000000805021210 */ /* 0x000fe80007ffe0ff */
[----:B------:R-:W-:Y:S02]  /*7780*/  @P1 LEA.HI.X R7, R4, c[0x0][0x1cc], R2, 0x1, P2 ;  /* 0x0000730004071a11 */ /* 0x000fe400010f0c02 */
[C---:B------:R-:W-:Y:S03]  /*7790*/  @P0 LEA R4, P2, R0.reuse, c[0x0][0x1c8], 0x1 ;  /* 0x0000720000040a11 */ /* 0x040fe600078408ff */
[----:B------:R-:W-:Y:S01]  /*77a0*/  @!PT LDS RZ, [RZ] ;  /* 0x00000000fffff984 */ /* 0x000fe20000000800 */
[----:B------:R-:W-:Y:S01]  /*77b0*/  @!PT LDS RZ, [RZ] ;  /* 0x00000000fffff984 */ /* 0x000fe20000000800 */
[----:B------:R-:W-:Y:S01]  /*77c0*/  @!PT LDS RZ, [RZ] ;  /* 0x00000000fffff984 */ /* 0x000fe20000000800 */
[----:B------:R1:W-:Y:S01]  /*77d0*/  @P1 LDGSTS.E.BYPASS.LTC128B.128 [R198+0x3c80], [R6.64], !P6 ;  /* 0x03c8000006c61fae */ /* 0x0003e2000f101d46 */
[----:B------:R-:W-:Y:S04]  /*77e0*/  @P0 LEA.HI.X R5, R0, c[0x0][0x1cc], R9, 0x1, P2 ;  /* 0x0000730000050a11 */ /* 0x000fe800010f0c09 */
[----:B------:R1:W-:Y:S05]  /*77f0*/  @P1 LDGSTS.E.BYPASS.LTC128B.128 [R198+0x4880], [R6.64+0x40], !P5 ;  /* 0x0488004006c61fae */ /* 0x0003ea000e901d46 */
[----:B------:R1:W-:Y:S05]  /*7800*/  @P1 LDGSTS.E.BYPASS.LTC128B.128 [R198+0x5480], [R6.64+0x80], !P4 ;  /* 0x0548008006c61fae */ /* 0x0003ea000e101d46 */
[----:B------:R1:W-:Y:S05]  /*7810*/  @P0 LDGSTS.E.BYPASS.LTC128B.128 [R198+0x4480], [R4.64], !P6 ;  /* 0x0448000004c60fae */ /* 0x0003ea000f101d46 */
[----:B------:R1:W-:Y:S05]  /*7820*/  @P0 LDGSTS.E.BYPASS.LTC128B.128 [R198+0x5080], [R4.64+0x40], !P5 ;  /* 0x0508004004c60fae */ /* 0x0003ea000e901d46 */
[----:B------:R1:W-:Y:S02]  /*7830*/  @P0 LDGSTS.E.BYPASS.LTC128B.128 [R198+0x5c80], [R4.64+0x80], !P4 ;  /* 0x05c8008004c60fae */ /* 0x0003e4000e101d46 */
.L_x_1081:
[----:B--234-:R-:W-:Y:S05]  /*7840*/  BSYNC B0 ;  /* 0x0000000000007941 */ /* 0x01cfea0003800000 */
.L_x_1080:
[----:B-1----:R-:W2:Y:S01]  /*7850*/  LDL R7, [R1+0x24] ;  /* 0x0000240001077983 */ /* 0x002ea20000100800 */
[----:B------:R-:W-:Y:S01]  /*7860*/  MOV R4, R249 ;  /* 0x000000f900047202 */ /* 0x000fe20000000f00 */
[----:B------:R-:W-:Y:S01]  /*7870*/  IMAD R0, R180, -0x30, RZ ;  /* 0xffffffd0b4007824 */ /* 0x000fe200078e02ff */
[----:B------:R-:W-:Y:S01]  /*7880*/  @P3 MOV R4, R252 ;  /* 0x000000fc00043202 */ /* 0x000fe20000000f00 */
[----:B------:R-:W3:Y:S04]  /*7890*/  LDL R6, [R1+0x4] ;  /* 0x0000040001067983 */ /* 0x000ee80000100800 */
[----:B------:R-:W3:Y:S04]  /*78a0*/  LDL R5, [R1+0x10] ;  /* 0x0000100001057983 */ /* 0x000ee80000100800 */
[----:B------:R-:W1:Y:S08]  /*78b0*/  SHFL.IDX PT, R2, R4, RZ, 0x1c1f ;  /* 0x001c1fff04027589 */ /* 0x000e7000000e0000 */
[----:B------:R-:W-:Y:S08]  /*78c0*/  LDSM.16.MT88.4 R36, [R186] ;  /* 0x00000000ba24783b */ /* 0x000ff00000004200 */
[----:B------:R-:W0:Y:S01]  /*78d0*/  LDGDEPBAR ;  /* 0x00000000000079af */ /* 0x000e220000000000 */
[----:B--2---:R-:W-:Y:S04]  /*78e0*/  IADD3 R0, -R7, 0x1, R0 ;  /* 0x0000000107007810 */ /* 0x004fe80007ffe100 */
[----:B---3--:R-:W-:Y:S03]  /*78f0*/  IADD3 R5, -R5, R0, R6 ;  /* 0x0000000005057210 */ /* 0x008fe60007ffe106 */
[----:B------:R-:W2:Y:S01]  /*7900*/  SHFL.IDX PT, R6, R4, 0x1, 0x1c1f ;  /* 0x003c1f0004067f89 */ /* 0x000ea200000e0000 */
[----:B-1----:R-:W-:Y:S04]  /*7910*/  IADD3 R0, R5, R2, RZ ;  /* 0x0000000205007210 */ /* 0x002fe80007ffe0ff */
[C---:B------:R-:W-:Y:S02]  /*7920*/  ISETP.GT.AND P0, PT, R0.reuse, RZ, PT ;  /* 0x000000ff0000720c */ /* 0x040fe40003f04270 */
[C---:B------:R-:W-:Y:S02]  /*7930*/  ISETP.GT.AND P1, PT, R0.reuse, 0x1, PT ;  /* 0x000000010000780c */ /* 0x040fe40003f24270 */
[----:B------:R-:W-:Y:S02]  /*7940*/  FSEL R7, R173, -INF , P0 ;  /* 0xff800000ad077808 */ /* 0x000fe40000000000 */
[----:B------:R-:W-:Y:S02]  /*7950*/  ISETP.GT.AND P0, PT, R0, 0x8, PT ;  /* 0x000000080000780c */ /* 0x000fe40003f04270 */
[----:B------:R-:W-:Y:S02]  /*7960*/  FMNMX.FTZ R2, R7, R3, !PT ;  /* 0x0000000307027209 */ /* 0x000fe40007810000 */
[----:B------:R-:W-:Y:S02]  /*7970*/  FSEL R8, R172, -INF , P1 ;  /* 0xff800000ac087808 */ /* 0x000fe40000800000 */
[----:B------:R-:W-:Y:S02]  /*7980*/  FSEL R10, R103, -INF , P0 ;  /* 0xff800000670a7808 */ /* 0x000fe40000000000 */
[----:B------:R-:W-:Y:S02]  /*7990*/  FMNMX.FTZ R2, R8, R2, !PT ;  /* 0x0000000208027209 */ /* 0x000fe40007810000 */
[----:B------:R-:W-:Y:S02]  /*79a0*/  ISETP.GT.AND P1, PT, R0, 0x9, PT ;  /* 0x000000090000780c */ /* 0x000fe40003f24270 */
[----:B------:R-:W-:Y:S02]  /*79b0*/  FMNMX.FTZ R2, R10, R2, !PT ;  /* 0x000000020a027209 */ /* 0x000fe40007810000 */
[----:B------:R-:W-:Y:S02]  /*79c0*/  FSEL R15, R15, -INF , P1 ;  /* 0xff8000000f0f7808 */ /* 0x000fe40000800000 */
[C---:B------:R-:W-:Y:S02]  /*79d0*/  ISETP.GT.AND P0, PT, R0.reuse, 0x10, PT ;  /* 0x000000100000780c */ /* 0x040fe40003f04270 */
[----:B------:R-:W-:Y:S02]  /*79e0*/  FMNMX.FTZ R2, R15, R2, !PT ;  /* 0x000000020f027209 */ /* 0x000fe40007810000 */
[----:B------:R-:W-:Y:S02]  /*79f0*/  ISETP.GT.AND P1, PT, R0, 0x11, PT ;  /* 0x000000110000780c */ /* 0x000fe40003f24270 */
[----:B------:R-:W-:Y:S02]  /*7a00*/  FSEL R182, R102, -INF , P0 ;  /* 0xff80000066b67808 */ /* 0x000fe40000000000 */
[----:B------:R-:W-:Y:S02]  /*7a10*/  FSEL R181, R101, -INF , P1 ;  /* 0xff80000065b57808 */ /* 0x000fe40000800000 */
[----:B------:R-:W-:Y:S02]  /*7a20*/  ISETP.GT.AND P0, PT, R0, 0x18, PT ;  /* 0x000000180000780c */ /* 0x000fe40003f04270 */
[----:B------:R-:W-:Y:S02]  /*7a30*/  FMNMX.FTZ R2, R182, R2, !PT ;  /* 0x00000002b6027209 */ /* 0x000fe40007810000 */
[----:B------:R-:W-:Y:S02]  /*7a40*/  FSEL R199, R18, -INF , P0 ;  /* 0xff80000012c77808 */ /* 0x000fe40000000000 */
[----:B------:R-:W-:Y:S02]  /*7a50*/  ISETP.GT.AND P1, PT, R0, 0x19, PT ;  /* 0x000000190000780c */ /* 0x000fe40003f24270 */
[----:B------:R-:W-:Y:S02]  /*7a60*/  FMNMX.FTZ R2, R181, R2, !PT ;  /* 0x00000002b5027209 */ /* 0x000fe40007810000 */
[----:B------:R-:W-:Y:S02]  /*7a70*/  FSEL R183, R16, -INF , P1 ;  /* 0xff80000010b77808 */ /* 0x000fe40000800000 */
[----:B------:R-:W-:Y:S01]  /*7a80*/  FMNMX.FTZ R2, R199, R2, !PT ;  /* 0x00000002c7027209 */ /* 0x000fe20007810000 */
[----:B------:R-:W-:Y:S01]  /*7a90*/  SHFL.IDX PT, R16, R4, 0x3, 0x1c1f ;  /* 0x007c1f0004107f89 */ /* 0x000fe200000e0000 */
[C---:B------:R-:W-:Y:S02]  /*7aa0*/  ISETP.GT.AND P2, PT, R0.reuse, 0x20, PT ;  /* 0x000000200000780c */ /* 0x040fe40003f44270 */
[C---:B------:R-:W-:Y:S02]  /*7ab0*/  ISETP.GT.AND P1, PT, R0.reuse, 0x28, PT ;  /* 0x000000280000780c */ /* 0x040fe40003f24270 */
[----:B------:R-:W-:Y:S02]  /*7ac0*/  ISETP.GT.AND P0, PT, R0, 0x21, PT ;  /* 0x000000210000780c */ /* 0x000fe40003f04270 */
[----:B------:R-:W-:Y:S02]  /*7ad0*/  FSEL R226, R12, -INF , P2 ;  /* 0xff8000000ce27808 */ /* 0x000fe40001000000 */
[----:B------:R-:W-:Y:S01]  /*7ae0*/  ISETP.GT.AND P2, PT, R0, 0x29, PT ;  /* 0x000000290000780c */ /* 0x000fe20003f44270 */
[----:B------:R1:W3:Y:S01]  /*7af0*/  SHFL.IDX PT, R12, R4, 0x2, 0x1c1f ;  /* 0x005c1f00040c7f89 */ /* 0x0002e200000e0000 */
[----:B------:R-:W-:Y:S02]  /*7b00*/  FMNMX.FTZ R0, R183, R2, !PT ;  /* 0x00000002b7007209 */ /* 0x000fe40007810000 */
[----:B------:R-:W-:Y:S02]  /*7b10*/  FSEL R225, R14, -INF , P0 ;  /* 0xff8000000ee17808 */ /* 0x000fe40000000000 */
[----:B------:R-:W-:Y:S02]  /*7b20*/  FMNMX.FTZ R0, R226, R0, !PT ;  /* 0x00000000e2007209 */ /* 0x000fe40007810000 */
[----:B------:R-:W-:Y:S02]  /*7b30*/  FSEL R224, R11, -INF , P1 ;  /* 0xff8000000be07808 */ /* 0x000fe40000800000 */
[----:B------:R-:W-:Y:S02]  /*7b40*/  FMNMX.FTZ R0, R225, R0, !PT ;  /* 0x00000000e1007209 */ /* 0x000fe40007810000 */
[----:B------:R-:W-:Y:S02]  /*7b50*/  FSEL R223, R13, -INF , P2 ;  /* 0xff8000000ddf7808 */ /* 0x000fe40001000000 */
[----:B------:R-:W-:Y:S02]  /*7b60*/  FMNMX.FTZ R0, R224, R0, !PT ;  /* 0x00000000e0007209 */ /* 0x000fe40007810000 */
[----:B--2---:R-:W-:Y:S02]  /*7b70*/  IADD3 R2, R5, R6, RZ ;  /* 0x0000000605027210 */ /* 0x004fe40007ffe0ff */
[----:B------:R-:W-:Y:S02]  /*7b80*/  FMNMX.FTZ R6, R223, R0, !PT ;  /* 0x00000000df067209 */ /* 0x000fe40007810000 */
[C---:B------:R-:W-:Y:S02]  /*7b90*/  ISETP.GT.AND P0, PT, R2.reuse, RZ, PT ;  /* 0x000000ff0200720c */ /* 0x040fe40003f04270 */
[----:B------:R-:W-:Y:S01]  /*7ba0*/  ISETP.GT.AND P1, PT, R2, 0x1, PT ;  /* 0x000000010200780c */ /* 0x000fe20003f24270 */
[----:B------:R-:W2:Y:S01]  /*7bb0*/  SHFL.BFLY PT, R13, R6, 0x2, 0x1f ;  /* 0x0c401f00060d7f89 */ /* 0x000ea200000e0000 */
[----:B------:R-:W-:Y:S02]  /*7bc0*/  FSEL R9, R177, -INF , P0 ;  /* 0xff800000b1097808 */ /* 0x000fe40000000000 */
[----:B------:R-:W-:Y:S02]  /*7bd0*/  FSEL R11, R176, -INF , P1 ;  /* 0xff800000b00b7808 */ /* 0x000fe40000800000 */
[----:B-1----:R-:W-:Y:S02]  /*7be0*/  FMNMX.FTZ R4, R9, R100, !PT ;  /* 0x0000006409047209 */ /* 0x002fe40007810000 */
[C---:B------:R-:W-:Y:S02]  /*7bf0*/  ISETP.GT.AND P0, PT, R2.reuse, 0x8, PT ;  /* 0x000000080200780c */ /* 0x040fe40003f04270 */
[----:B------:R-:W-:Y:S02]  /*7c00*/  FMNMX.FTZ R0, R11, R4, !PT ;  /* 0x000000040b007209 */ /* 0x000fe40007810000 */
[C---:B------:R-:W-:Y:S02]  /*7c10*/  ISETP.GT.AND P1, PT, R2.reuse, 0x9, PT ;  /* 0x000000090200780c */ /* 0x040fe40003f24270 */
[----:B------:R-:W-:Y:S02]  /*7c20*/  FSEL R14, R109, -INF , P0 ;  /* 0xff8000006d0e7808 */ /* 0x000fe40000000000 */
[----:B------:R-:W-:Y:S02]  /*7c30*/  ISETP.GT.AND P0, PT, R2, 0x10, PT ;  /* 0x000000100200780c */ /* 0x000fe40003f04270 */
[----:B------:R-:W-:Y:S02]  /*7c40*/  FSEL R18, R111, -INF , P1 ;  /* 0xff8000006f127808 */ /* 0x000fe40000800000 */
[----:B------:R-:W-:Y:S02]  /*7c50*/  FMNMX.FTZ R0, R14, R0, !PT ;  /* 0x000000000e007209 */ /* 0x000fe40007810000 */
[C---:B------:R-:W-:Y:S02]  /*7c60*/  ISETP.GT.AND P1, PT, R2.reuse, 0x11, PT ;  /* 0x000000110200780c */ /* 0x040fe40003f24270 */
[----:B------:R-:W-:Y:S02]  /*7c70*/  FSEL R179, R107, -INF , P0 ;  /* 0xff8000006bb37808 */ /* 0x000fe40000000000 */
[----:B------:R-:W-:Y:S02]  /*7c80*/  ISETP.GT.AND P0, PT, R2, 0x18, PT ;  /* 0x000000180200780c */ /* 0x000fe40003f04270 */
[----:B------:R-:W-:Y:S02]  /*7c90*/  FMNMX.FTZ R4, R18, R0, !PT ;  /* 0x0000000012047209 */ /* 0x000fe40007810000 */
[----:B---3--:R-:W-:Y:S02]  /*7ca0*/  IADD3 R0, R5, R12, RZ ;  /* 0x0000000c05007210 */ /* 0x008fe40007ffe0ff */
[----:B------:R-:W-:Y:S02]  /*7cb0*/  FSEL R178, R106, -INF , P1 ;  /* 0xff8000006ab27808 */ /* 0x000fe40000800000 */
[C---:B------:R-:W-:Y:S02]  /*7cc0*/  ISETP.GT.AND P2, PT, R2.reuse, 0x21, PT ;  /* 0x000000210200780c */ /* 0x040fe40003f44270 */
[C---:B------:R-:W-:Y:S02]  /*7cd0*/  ISETP.GT.AND P1, PT, R2.reuse, 0x19, PT ;  /* 0x000000190200780c */ /* 0x040fe40003f24270 */
[----:B------:R-:W-:Y:S02]  /*7ce0*/  FSEL R177, R23, -INF , P0 ;  /* 0xff80000017b17808 */ /* 0x000fe40000000000 */
[----:B------:R-:W-:Y:S02]  /*7cf0*/  ISETP.GT.AND P0, PT, R2, 0x20, PT ;  /* 0x000000200200780c */ /* 0x000fe40003f04270 */
[----:B------:R-:W-:Y:S02]  /*7d00*/  FSEL R221, R21, -INF , P2 ;  /* 0xff80000015dd7808 */ /* 0x000fe40001000000 */
[----:B------:R-:W-:Y:S02]  /*7d10*/  FSEL R176, R22, -INF , P1 ;  /* 0xff80000016b07808 */ /* 0x000fe40000800000 */
[----:B------:R-:W-:Y:S02]  /*7d20*/  ISETP.GT.AND P1, PT, R2, 0x28, PT ;  /* 0x000000280200780c */ /* 0x000fe40003f24270 */
[----:B------:R-:W-:Y:S02]  /*7d30*/  ISETP.GT.AND P2, PT, R0, RZ, PT ;  /* 0x000000ff0000720c */ /* 0x000fe40003f44270 */
[----:B------:R-:W-:Y:S02]  /*7d40*/  FSEL R222, R20, -INF , P0 ;  /* 0xff80000014de7808 */ /* 0x000fe40000000000 */
[----:B------:R-:W-:Y:S02]  /*7d50*/  ISETP.GT.AND P0, PT, R2, 0x29, PT ;  /* 0x000000290200780c */ /* 0x000fe40003f04270 */
[----:B--2---:R-:W-:Y:S02]  /*7d60*/  FMNMX.FTZ R2, R6, R13, !PT ;  /* 0x0000000d06027209 */ /* 0x004fe40007810000 */
[----:B------:R-:W-:Y:S02]  /*7d70*/  FSEL R220, R19, -INF , P1 ;  /* 0xff80000013dc7808 */ /* 0x000fe40000800000 */
[C---:B------:R-:W-:Y:S01]  /*7d80*/  ISETP.GT.AND P1, PT, R0.reuse, 0x1, PT ;  /* 0x000000010000780c */ /* 0x040fe20003f24270 */
[----:B------:R-:W1:Y:S01]  /*7d90*/  SHFL.BFLY PT, R23, R2, 0x1, 0x1f ;  /* 0x0c201f0002177f89 */ /* 0x000e6200000e0000 */
[----:B------:R-:W-:Y:S02]  /*7da0*/  FSEL R6, R205, -INF , P2 ;  /* 0xff800000cd067808 */ /* 0x000fe40001000000 */
[----:B------:R-:W-:Y:S02]  /*7db0*/  FSEL R219, R17, -INF , P0 ;  /* 0xff80000011db7808 */ /* 0x000fe40000000000 */
[----:B------:R-:W-:Y:S02]  /*7dc0*/  ISETP.GT.AND P0, PT, R0, 0x8, PT ;  /* 0x000000080000780c */ /* 0x000fe40003f04270 */
[----:B------:R-:W-:Y:S02]  /*7dd0*/  FSEL R13, R204, -INF , P1 ;  /* 0xff800000cc0d7808 */ /* 0x000fe40000800000 */
[----:B------:R-:W-:Y:S02]  /*7de0*/  FMNMX.FTZ R19, R6, R104, !PT ;  /* 0x0000006806137209 */ /* 0x000fe40007810000 */
[----:B------:R-:W-:Y:S02]  /*7df0*/  ISETP.GT.AND P2, PT, R0, 0x9, PT ;  /* 0x000000090000780c */ /* 0x000fe40003f44270 */
[----:B------:R-:W-:Y:S02]  /*7e00*/  FMNMX.FTZ R19, R13, R19, !PT ;  /* 0x000000130d137209 */ /* 0x000fe40007810000 */
[----:B------:R-:W-:Y:S02]  /*7e10*/  FMNMX.FTZ R12, R179, R4, !PT ;  /* 0x00000004b30c7209 */ /* 0x000fe40007810000 */
[----:B------:R-:W-:Y:S02]  /*7e20*/  IADD3 R4, R5, R16, RZ ;  /* 0x0000001005047210 */ /* 0x000fe40007ffe0ff */
[----:B------:R-:W-:Y:S02]  /*7e30*/  FSEL R16, R201, -INF , P0 ;  /* 0xff800000c9107808 */ /* 0x000fe40000000000 */
[----:B------:R-:W-:Y:S02]  /*7e40*/  FSEL R17, R200, -INF , P2 ;  /* 0xff800000c8117808 */ /* 0x000fe40001000000 */
[----:B------:R-:W-:Y:S02]  /*7e50*/  FMNMX.FTZ R21, R16, R19, !PT ;  /* 0x0000001310157209 */ /* 0x000fe40007810000 */
[C---:B------:R-:W-:Y:S02]  /*7e60*/  ISETP.GT.AND P1, PT, R0.reuse, 0x10, PT ;  /* 0x000000100000780c */ /* 0x040fe40003f24270 */
[----:B------:R-:W-:Y:S02]  /*7e70*/  ISETP.GT.AND P0, PT, R0, 0x11, PT ;  /* 0x000000110000780c */ /* 0x000fe40003f04270 */
[----:B------:R-:W-:Y:S02]  /*7e80*/  ISETP.GT.AND P2, PT, R4, RZ, PT ;  /* 0x000000ff0400720c */ /* 0x000fe40003f44270 */
[----:B------:R-:W-:Y:S02]  /*7e90*/  FMNMX.FTZ R5, R178, R12, !PT ;  /* 0x0000000cb2057209 */ /* 0x000fe40007810000 */
[----:B------:R-:W-:Y:S02]  /*7ea0*/  FMNMX.FTZ R21, R17, R21, !PT ;  /* 0x0000001511157209 */ /* 0x000fe40007810000 */
[----:B------:R-:W-:Y:S02]  /*7eb0*/  FSEL R169, R165, -INF , P1 ;  /* 0xff800000a5a97808 */ /* 0x000fe40000800000 */
[----:B------:R-:W-:Y:S02]  /*7ec0*/  ISETP.GT.AND P1, PT, R0, 0x18, PT ;  /* 0x000000180000780c */ /* 0x000fe40003f24270 */
[----:B------:R-:W-:Y:S02]  /*7ed0*/  FSEL R171, R164, -INF , P0 ;  /* 0xff800000a4ab7808 */ /* 0x000fe40000000000 */
[----:B------:R-:W-:Y:S02]  /*7ee0*/  ISETP.GT.AND P0, PT, R4, 0x1, PT ;  /* 0x000000010400780c */ /* 0x000fe40003f04270 */
[----:B------:R-:W-:Y:S02]  /*7ef0*/  FSEL R12, R206, -INF , P2 ;  /* 0xff800000ce0c7808 */ /* 0x000fe40001000000 */
[----:B------:R-:W-:Y:S02]  /*7f00*/  ISETP.GT.AND P2, PT, R0, 0x19, PT ;  /* 0x000000190000780c */ /* 0x000fe40003f44270 */
[----:B------:R-:W-:Y:S02]  /*7f10*/  FMNMX.FTZ R5, R177, R5, !PT ;  /* 0x00000005b1057209 */ /* 0x000fe40007810000 */
[----:B------:R-:W-:Y:S02]  /*7f20*/  FSEL R20, R207, -INF , P0 ;  /* 0xff800000cf147808 */ /* 0x000fe40000000000 */
[----:B------:R-:W-:Y:S02]  /*7f30*/  FSEL R172, R108, -INF , P2 ;  /* 0xff8000006cac7808 */ /* 0x000fe40001000000 */
[----:B------:R-:W-:Y:S02]  /*7f40*/  FSEL R173, R110, -INF , P1 ;  /* 0xff8000006ead7808 */ /* 0x000fe40000800000 */
[----:B------:R-:W-:Y:S02]  /*7f50*/  ISETP.GT.AND P1, PT, R4, 0x8, PT ;  /* 0x000000080400780c */ /* 0x000fe40003f24270 */
[----:B------:R-:W-:Y:S02]  /*7f60*/  ISETP.GT.AND P0, PT, R0, 0x20, PT ;  /* 0x000000200000780c */ /* 0x000fe40003f04270 */
[----:B------:R-:W-:Y:S02]  /*7f70*/  ISETP.GT.AND P2, PT, R4, 0x9, PT ;  /* 0x000000090400780c */ /* 0x000fe40003f44270 */
[----:B------:R-:W-:Y:S02]  /*7f80*/  FMNMX.FTZ R21, R169, R21, !PT ;  /* 0x00000015a9157209 */ /* 0x000fe40007810000 */
[----:B------:R-:W-:Y:S02]  /*7f90*/  FMNMX.FTZ R5, R176, R5, !PT ;  /* 0x00000005b0057209 */ /* 0x000fe40007810000 */
[----:B------:R-:W-:Y:S02]  /*7fa0*/  FSEL R19, R202, -INF , P1 ;  /* 0xff800000ca137808 */ /* 0x000fe40000800000 */
[----:B------:R-:W-:Y:S02]  /*7fb0*/  ISETP.GT.AND P1, PT, R0, 0x21, PT ;  /* 0x000000210000780c */ /* 0x000fe40003f24270 */
[----:B------:R-:W-:Y:S02]  /*7fc0*/  FSEL R218, R24, -INF , P0 ;  /* 0xff80000018da7808 */ /* 0x000fe40000000000 */
[C---:B------:R-:W-:Y:S02]  /*7fd0*/  ISETP.GT.AND P0, PT, R0.reuse, 0x28, PT ;  /* 0x000000280000780c */ /* 0x040fe40003f04270 */
[----:B------:R-:W-:Y:S02]  /*7fe0*/  FSEL R24, R203, -INF , P2 ;  /* 0xff800000cb187808 */ /* 0x000fe40001000000 */
[----:B------:R-:W-:Y:S02]  /*7ff0*/  ISETP.GT.AND P2, PT, R0, 0x29, PT ;  /* 0x000000290000780c */ /* 0x000fe40003f44270 */
[----:B------:R-:W-:Y:S02]  /*8000*/  FMNMX.FTZ R0, R171, R21, !PT ;  /* 0x00000015ab007209 */ /* 0x000fe40007810000 */
[----:B------:R-:W-:Y:S02]  /*8010*/  FMNMX.FTZ R21, R12, R105, !PT ;  /* 0x000000690c157209 */ /* 0x000fe40007810000 */
[----:B------:R-:W-:Y:S02]  /*8020*/  FMNMX.FTZ R5, R222, R5, !PT ;  /* 0x00000005de057209 */ /* 0x000fe40007810000 */
[----:B-1----:R-:W-:Y:S02]  /*8030*/  FMNMX.FTZ R108, R2, R23, !PT ;  /* 0x00000017026c7209 */ /* 0x002fe40007810000 */
[----:B------:R-:W-:Y:S02]  /*8040*/  FMNMX.FTZ R2, R173, R0, !PT ;  /* 0x00000000ad027209 */ /* 0x000fe40007810000 */
[----:B------:R-:W-:Y:S02]  /*8050*/  FMNMX.FTZ R0, R20, R21, !PT ;  /* 0x0000001514007209 */ /* 0x000fe40007810000 */
[----:B------:R-:W-:Y:S02]  /*8060*/  FMNMX.FTZ R5, R221, R5, !PT ;  /* 0x00000005dd057209 */ /* 0x000fe40007810000 */
[----:B------:R-:W-:Y:S02]  /*8070*/  FMNMX.FTZ R0, R19, R0, !PT ;  /* 0x0000000013007209 */ /* 0x000fe40007810000 */
[----:B------:R-:W-:Y:S02]  /*8080*/  FSEL R217, R27, -INF , P1 ;  /* 0xff8000001bd97808 */ /* 0x000fe40000800000 */
[----:B------:R-:W-:Y:S02]  /*8090*/  ISETP.GT.AND P1, PT, R4, 0x10, PT ;  /* 0x000000100400780c */ /* 0x000fe40003f24270 */
[----:B------:R-:W-:Y:S02]  /*80a0*/  FMNMX.FTZ R5, R220, R5, !PT ;  /* 0x00000005dc057209 */ /* 0x000fe40007810000 */
[----:B------:R-:W-:Y:S02]  /*80b0*/  FSEL R167, R167, -INF , P1 ;  /* 0xff800000a7a77808 */ /* 0x000fe40000800000 */
[----:B------:R-:W-:Y:S02]  /*80c0*/  FMNMX.FTZ R0, R24, R0, !PT ;  /* 0x0000000018007209 */ /* 0x000fe40007810000 */
[----:B------:R-:W-:Y:S02]  /*80d0*/  ISETP.GT.AND P1, PT, R4, 0x11, PT ;  /* 0x000000110400780c */ /* 0x000fe40003f24270 */
[----:B------:R-:W-:Y:S02]  /*80e0*/  FSEL R215, R26, -INF , P0 ;  /* 0xff8000001ad77808 */ /* 0x000fe40000000000 */
[----:B------:R-:W-:Y:S02]  /*80f0*/  ISETP.GT.AND P0, PT, R4, 0x18, PT ;  /* 0x000000180400780c */ /* 0x000fe40003f04270 */
[----:B------:R-:W-:Y:S02]  /*8100*/  FMNMX.FTZ R5, R219, R5, !PT ;  /* 0x00000005db057209 */ /* 0x000fe40007810000 */
[----:B------:R-:W-:Y:S01]  /*8110*/  FMNMX.FTZ R21, R167, R0, !PT ;  /* 0x00000000a7157209 */ /* 0x000fe20007810000 */
[----:B------:R-:W-:Y:S01]  /*8120*/  FMUL.FTZ R0, R108, c[0x0][0x2d0] ;  /* 0x0000b4006c007a20 */ /* 0x000fe20000410000 */
[----:B------:R-:W-:Y:S01]  /*8130*/  FSEL R168, R174, -INF , P1 ;  /* 0xff800000aea87808 */ /* 0x000fe20000800000 */
[----:B------:R-:W1:Y:S01]  /*8140*/  SHFL.BFLY PT, R22, R5, 0x2, 0x1f ;  /* 0x0c401f0005167f89 */ /* 0x000e6200000e0000 */
[----:B------:R-:W-:Y:S02]  /*8150*/  FSEL R174, R166, -INF , P0 ;  /* 0xff800000a6ae7808 */ /* 0x000fe40000000000 */
[----:B------:R-:W-:Y:S02]  /*8160*/  FSETP.NEU.FTZ.AND P0, PT, R108, -INF , PT ;  /* 0xff8000006c00780b */ /* 0x000fe40003f1d000 */
[----:B------:R-:W-:Y:S02]  /*8170*/  FMNMX.FTZ R2, R172, R2, !PT ;  /* 0x00000002ac027209 */ /* 0x000fe40007810000 */
[----:B------:R-:W-:Y:S02]  /*8180*/  FSEL R111, R0, RZ, P0 ;  /* 0x000000ff006f7208 */ /* 0x000fe40000000000 */
[----:B------:R-:W-:Y:S02]  /*8190*/  FMNMX.FTZ R21, R168, R21, !PT ;  /* 0x00000015a8157209 */ /* 0x000fe40007810000 */
[----:B------:R-:W-:Y:S01]  /*81a0*/  ISETP.GT.AND P1, PT, R4, 0x19, PT ;  /* 0x000000190400780c */ /* 0x000fe20003f24270 */
[--C-:B------:R-:W-:Y:S01]  /*81b0*/  FFMA.FTZ R0, R7, c[0x0][0x2d0], -R111.reuse ;  /* 0x0000b40007007a23 */ /* 0x100fe2000001086f */
[----:B------:R-:W-:Y:S02]  /*81c0*/  FMNMX.FTZ R2, R218, R2, !PT ;  /* 0x00000002da027209 */ /* 0x000fe40007810000 */
[----:B------:R-:W-:Y:S01]  /*81d0*/  FMNMX.FTZ R21, R174, R21, !PT ;  /* 0x00000015ae157209 */ /* 0x000fe20007810000 */
[----:B------:R2:W-:Y:S01]  /*81e0*/  MUFU.EX2 R201, R0 ;  /* 0x0000000000c97308 */ /* 0x0005e20000000800 */
[----:B------:R-:W-:Y:S02]  /*81f0*/  FSEL R175, R175, -INF , P1 ;  /* 0xff800000afaf7808 */ /* 0x000fe40000800000 */
[----:B------:R-:W-:Y:S02]  /*8200*/  FSEL R212, R25, -INF , P2 ;  /* 0xff80000019d47808 */ /* 0x000fe40001000000 */
[C---:B------:R-:W-:Y:S02]  /*8210*/  ISETP.GT.AND P2, PT, R4.reuse, 0x20, PT ;  /* 0x000000200400780c */ /* 0x040fe40003f44270 */
[----:B------:R-:W-:Y:S02]  /*8220*/  FMNMX.FTZ R2, R217, R2, !PT ;  /* 0x00000002d9027209 */ /* 0x000fe40007810000 */
[----:B-1----:R-:W-:Y:S02]  /*8230*/  FMNMX.FTZ R5, R5, R22, !PT ;  /* 0x0000001605057209 */ /* 0x002fe40007810000 */
[----:B------:R-:W-:Y:S02]  /*8240*/  FMNMX.FTZ R7, R175, R21, !PT ;  /* 0x00000015af077209 */ /* 0x000fe40007810000 */
[----:B------:R-:W-:Y:S01]  /*8250*/  ISETP.GT.AND P1, PT, R4, 0x21, PT ;  /* 0x000000210400780c */ /* 0x000fe20003f24270 */
[----:B------:R-:W1:Y:S01]  /*8260*/  SHFL.BFLY PT, R23, R5, 0x1, 0x1f ;  /* 0x0c201f0005177f89 */ /* 0x000e6200000e0000 */
[----:B------:R-:W-:Y:S02]  /*8270*/  FSEL R211, R31, -INF , P2 ;  /* 0xff8000001fd37808 */ /* 0x000fe40001000000 */
[----:B------:R-:W-:Y:S02]  /*8280*/  FMNMX.FTZ R2, R215, R2, !PT ;  /* 0x00000002d7027209 */ /* 0x000fe40007810000 */
[----:B------:R-:W-:Y:S02]  /*8290*/  FSEL R207, R30, -INF , P1 ;  /* 0xff8000001ecf7808 */ /* 0x000fe40000800000 */
[----:B------:R-:W-:Y:S02]  /*82a0*/  FMNMX.FTZ R7, R211, R7, !PT ;  /* 0x00000007d3077209 */ /* 0x000fe40007810000 */
[----:B------:R-:W-:Y:S01]  /*82b0*/  FMNMX.FTZ R2, R212, R2, !PT ;  /* 0x00000002d4027209 */ /* 0x000fe20007810000 */
[--C-:B--2---:R-:W-:Y:S01]  /*82c0*/  FFMA.FTZ R0, R8, c[0x0][0x2d0], -R111.reuse ;  /* 0x0000b40008007a23 */ /* 0x104fe2000001086f */
[C---:B------:R-:W-:Y:S02]  /*82d0*/  ISETP.GT.AND P2, PT, R4.reuse, 0x28, PT ;  /* 0x000000280400780c */ /* 0x040fe40003f44270 */
[----:B------:R-:W-:Y:S01]  /*82e0*/  ISETP.GT.AND P1, PT, R4, 0x29, PT ;  /* 0x000000290400780c */ /* 0x000fe20003f24270 */
[----:B------:R2:W3:Y:S01]  /*82f0*/  MUFU.EX2 R209, R0 ;  /* 0x0000000000d17308 */ /* 0x0004e20000000800 */
[----:B------:R-:W-:Y:S01]  /*8300*/  FMNMX.FTZ R4, R207, R7, !PT ;  /* 0x00000007cf047209 */ /* 0x000fe20007810000 */
[--C-:B------:R-:W-:Y:S01]  /*8310*/  FFMA.FTZ R7, R10, c[0x0][0x2d0], -R111.reuse ;  /* 0x0000b4000a077a23 */ /* 0x100fe2000001086f */
[----:B------:R-:W4:Y:S01]  /*8320*/  SHFL.BFLY PT, R22, R2, 0x2, 0x1f ;  /* 0x0c401f0002167f89 */ /* 0x000f2200000e0000 */
[----:B------:R-:W-:Y:S02]  /*8330*/  FSEL R205, R29, -INF , P2 ;  /* 0xff8000001dcd7808 */ /* 0x000fe40001000000 */
[----:B------:R-:W-:Y:S04]  /*8340*/  FSEL R103, R28, -INF , P1 ;  /* 0xff8000001c677808 */ /* 0x000fe80000800000 */
[----:B------:R5:W-:Y:S01]  /*8350*/  MUFU.EX2 R234, R7 ;  /* 0x0000000700ea7308 */ /* 0x000be20000000800 */
[----:B-1----:R-:W-:Y:S01]  /*8360*/  FMNMX.FTZ R107, R5, R23, !PT ;  /* 0x00000017056b7209 */ /* 0x002fe20007810000 */
[----:B------:R-:W-:Y:S03]  /*8370*/  FFMA.FTZ R5, R15, c[0x0][0x2d0], -R111 ;  /* 0x0000b4000f057a23 */ /* 0x000fe6000001086f */
[----:B------:R-:W-:Y:S05]  /*8380*/  FSETP.NEU.FTZ.AND P2, PT, R107, -INF , PT ;  /* 0xff8000006b00780b */ /* 0x000fea0003f5d000 */
[----:B------:R1:W1:Y:S01]  /*8390*/  MUFU.EX2 R235, R5 ;  /* 0x0000000500eb7308 */ /* 0x0002620000000800 */
[----:B--2---:R-:W-:Y:S02]  /*83a0*/  FMNMX.FTZ R0, R205, R4, !PT ;  /* 0x00000004cd007209 */ /* 0x004fe40007810000 */
[----:B---3--:R-:W-:Y:S02]  /*83b0*/  F2FP.PACK_AB R160, R209, R201 ;  /* 0x000000c9d1a0723e */ /* 0x008fe400000000ff */
[----:B------:R-:W-:Y:S02]  /*83c0*/  FMNMX.FTZ R0, R103, R0, !PT ;  /* 0x0000000067007209 */ /* 0x000fe40007810000 */
[----:B----4-:R-:W-:Y:S03]  /*83d0*/  FMNMX.FTZ R4, R2, R22, !PT ;  /* 0x0000001602047209 */ /* 0x010fe60007810000 */
[----:B------:R-:W2:Y:S01]  /*83e0*/  SHFL.BFLY PT, R2, R0, 0x2, 0x1f ;  /* 0x0c401f0000027f89 */ /* 0x000ea200000e0000 */
[----:B-----5:R-:W-:Y:S05]  /*83f0*/  FMUL.FTZ R7, R107, c[0x0][0x2d0] ;  /* 0x0000b4006b077a20 */ /* 0x020fea0000410000 */
[----:B------:R-:W-:Y:S02]  /*8400*/  FSEL R109, R7, RZ, P2 ;  /* 0x000000ff076d7208 */ /* 0x000fe40001000000 */
[----:B------:R-:W3:Y:S03]  /*8410*/  SHFL.BFLY PT, R8, R4, 0x1, 0x1f ;  /* 0x0c201f0004087f89 */ /* 0x000ee600000e0000 */
[--C-:B-1----:R-:W-:Y:S01]  /*8420*/  FFMA.FTZ R5, R9, c[0x0][0x2d0], -R109.reuse ;  /* 0x0000b40009057a23 */ /* 0x102fe2000001086d */
[----:B------:R-:W-:Y:S03]  /*8430*/  F2FP.PACK_AB R162, R235, R234 ;  /* 0x000000eaeba2723e */ /* 0x000fe600000000ff */
[----:B------:R1:W-:Y:S01]  /*8440*/  MUFU.EX2 R170, R5 ;  /* 0x0000000500aa7308 */ /* 0x0003e20000000800 */
[----:B--2---:R-:W-:Y:S01]  /*8450*/  FMNMX.FTZ R0, R0, R2, !PT ;  /* 0x0000000200007209 */ /* 0x004fe20007810000 */
[--C-:B------:R-:W-:Y:S08]  /*8460*/  FFMA.FTZ R2, R14, c[0x0][0x2d0], -R109.reuse ;  /* 0x0000b4000e027a23 */ /* 0x100ff0000001086d */
[----:B------:R2:W-:Y:S01]  /*8470*/  MUFU.EX2 R232, R2 ;  /* 0x0000000200e87308 */ /* 0x0005e20000000800 */
[----:B---3--:R-:W-:Y:S01]  /*8480*/  FMNMX.FTZ R106, R4, R8, !PT ;  /* 0x00000008046a7209 */ /* 0x008fe20007810000 */
[--C-:B------:R-:W-:Y:S03]  /*8490*/  FFMA.FTZ R4, R18, c[0x0][0x2d0], -R109.reuse ;  /* 0x0000b40012047a23 */ /* 0x100fe6000001086d */
[C---:B------:R-:W-:Y:S01]  /*84a0*/  FSETP.NEU.FTZ.AND P1, PT, R106.reuse, -INF , PT ;  /* 0xff8000006a00780b */ /* 0x040fe20003f3d000 */
[----:B-1----:R-:W-:Y:S04]  /*84b0*/  FFMA.FTZ R5, R11, c[0x0][0x2d0], -R109 ;  /* 0x0000b4000b057a23 */ /* 0x002fe8000001086d */
[----:B------:R-:W1:Y:S10]  /*84c0*/  MUFU.EX2 R237, R4 ;  /* 0x0000000400ed7308 */ /* 0x000e740000000800 */
[----:B------:R3:W4:Y:S01]  /*84d0*/  MUFU.EX2 R233, R5 ;  /* 0x0000000500e97308 */ /* 0x0007220000000800 */
[----:B--2---:R-:W2:Y:S01]  /*84e0*/  SHFL.BFLY PT, R2, R0, 0x1, 0x1f ;  /* 0x0c201f0000027f89 */ /* 0x004ea200000e0000 */
[----:B-1----:R-:W-:Y:S01]  /*84f0*/  F2FP.PACK_AB R163, R237, R232 ;  /* 0x000000e8eda3723e */ /* 0x002fe200000000ff */
[----:B---3--:R-:W-:Y:S01]  /*8500*/  FMUL.FTZ R5, R106, c[0x0][0x2d0] ;  /* 0x0000b4006a057a20 */ /* 0x008fe20000410000 */
[----:B----4-:R-:W-:Y:S02]  /*8510*/  F2FP.PACK_AB R161, R233, R170 ;  /* 0x000000aae9a1723e */ /* 0x010fe400000000ff */
[----:B--2---:R-:W-:Y:S02]  /*8520*/  FMNMX.FTZ R102, R0, R2, !PT ;  /* 0x0000000200667209 */ /* 0x004fe40007810000 */
[----:B------:R-:W-:Y:S05]  /*8530*/  FSEL R110, R5, RZ, P1 ;  /* 0x000000ff056e7208 */ /* 0x000fea0000800000 */
[--C-:B------:R-:W-:Y:S02]  /*8540*/  FFMA.FTZ R4, R13, c[0x0][0x2d0], -R110.reuse ;  /* 0x0000b4000d047a23 */ /* 0x100fe4000001086e */
[--C-:B------:R-:W-:Y:S02]  /*8550*/  FFMA.FTZ R0, R16, c[0x0][0x2d0], -R110.reuse ;  /* 0x0000b40010007a23 */ /* 0x100fe4000001086e */
[----:B------:R1:W-:Y:S01]  /*8560*/  MUFU.EX2 R230, R4 ;  /* 0x0000000400e67308 */ /* 0x0003e20000000800 */
[--C-:B------:R-:W-:Y:S02]  /*8570*/  FFMA.FTZ R2, R17, c[0x0][0x2d0], -R110.reuse ;  /* 0x0000b40011027a23 */ /* 0x100fe4000001086e */
[----:B------:R-:W-:Y:S07]  /*8580*/  FFMA.FTZ R6, R6, c[0x0][0x2d0], -R110 ;  /* 0x0000b40006067a23 */ /* 0x000fee000001086e */
[----:B------:R2:W-:Y:S10]  /*8590*/  MUFU.EX2 R229, R0 ;  /* 0x0000000000e57308 */ /* 0x0005f40000000800 */
[----:B------:R3:W-:Y:S01]  /*85a0*/  MUFU.EX2 R236, R2 ;  /* 0x0000000200ec7308 */ /* 0x0007e20000000800 */
[----:B-1----:R-:W-:Y:S09]  /*85b0*/  FMUL.FTZ R4, R102, c[0x0][0x2d0] ;  /* 0x0000b40066047a20 */ /* 0x002ff20000410000 */
[----:B------:R-:W-:Y:S01]  /*85c0*/  MUFU.EX2 R166, R6 ;  /* 0x0000000600a67308 */ /* 0x000fe20000000800 */
[----:B--2---:R-:W-:Y:S02]  /*85d0*/  FSEL R0, R108, RZ, P0 ;  /* 0x000000ff6c007208 */ /* 0x004fe40000000000 */
[----:B------:R-:W-:Y:S03]  /*85e0*/  FSETP.NEU.FTZ.AND P0, PT, R102, -INF , PT ;  /* 0xff8000006600780b */ /* 0x000fe60003f1d000 */
[----:B------:R-:W-:Y:S01]  /*85f0*/  FADD.FTZ R0, -R0, R3 ;  /* 0x0000000300007221 */ /* 0x000fe20000010100 */
[----:B------:R-:W-:Y:S03]  /*8600*/  FSEL R164, R4, RZ, P0 ;  /* 0x000000ff04a47208 */ /* 0x000fe60000000000 */
[----:B------:R-:W-:Y:S02]  /*8610*/  FMUL.FTZ R0, R0, c[0x0][0x2d0] ;  /* 0x0000b40000007a20 */ /* 0x000fe40000410000 */
[--C-:B---3--:R-:W-:Y:S02]  /*8620*/  FFMA.FTZ R2, R12, c[0x0][0x2d0], -R164.reuse ;  /* 0x0000b4000c027a23 */ /* 0x108fe400000108a4 */
[----:B------:R-:W1:Y:S10]  /*8630*/  MUFU.EX2 R101, R0 ;  /* 0x0000000000657308 */ /* 0x000e740000000800 */
[----:B------:R2:W-:Y:S01]  /*8640*/  MUFU.EX2 R165, R2 ;  /* 0x0000000200a57308 */ /* 0x0005e20000000800 */
[C---:B-1----:R-:W-:Y:S01]  /*8650*/  FMUL.FTZ R4, R101.reuse, R116 ;  /* 0x0000007465047220 */ /* 0x042fe20000410000 */
[----:B------:R-:W-:Y:S01]  /*8660*/  F2FP.PACK_AB R116, R230, R166 ;  /* 0x000000a6e674723e */ /* 0x000fe200000000ff */
[C---:B------:R-:W-:Y:S02]  /*8670*/  FMUL.FTZ R5, R101.reuse, R117 ;  /* 0x0000007565057220 */ /* 0x040fe40000410000 */
[C---:B------:R-:W-:Y:S02]  /*8680*/  FMUL.FTZ R16, R101.reuse, R124 ;  /* 0x0000007c65107220 */ /* 0x040fe40000410000 */
[C---:B------:R-:W-:Y:S02]  /*8690*/  FMUL.FTZ R17, R101.reuse, R125 ;  /* 0x0000007d65117220 */ /* 0x040fe40000410000 */
[C---:B------:R-:W-:Y:S02]  /*86a0*/  FMUL.FTZ R33, R101.reuse, R141 ;  /* 0x0000008d65217220 */ /* 0x040fe40000410000 */
[--C-:B--2---:R-:W-:Y:S02]  /*86b0*/  FFMA.FTZ R2, R20, c[0x0][0x2d0], -R164.reuse ;  /* 0x0000b40014027a23 */ /* 0x104fe400000108a4 */
[----:B------:R-:W1:Y:S01]  /*86c0*/  LDSM.16.MT88.4 R20, [R185] ;  /* 0x00000000b914783b */ /* 0x000e620000004200 */
[C---:B------:R-:W-:Y:S01]  /*86d0*/  FMUL.FTZ R32, R101.reuse, R140 ;  /* 0x0000008c65207220 */ /* 0x040fe20000410000 */
[----:B------:R-:W2:Y:S01]  /*86e0*/  MUFU.EX2 R227, R2 ;  /* 0x0000000200e37308 */ /* 0x000ea20000000800 */
[C---:B------:R-:W-:Y:S02]  /*86f0*/  FMUL.FTZ R48, R101.reuse, R156 ;  /* 0x0000009c65307220 */ /* 0x040fe40000410000 */
        /* <DEDUP_REMOVED lines=10> */
[----:B------:R-:W-:Y:S01]  /*87a0*/  FMUL.FTZ R85, R101, R85 ;  /* 0x0000005565557220 */ /* 0x000fe20000410000 */
[----:B--2---:R-:W-:Y:S01]  /*87b0*/  F2FP.PACK_AB R117, R227, R165 ;  /* 0x000000a5e375723e */ /* 0x004fe200000000ff */
[----:B------:R-:W-:Y:S02]  /*87c0*/  FFMA.FTZ R2, R19, c[0x0][0x2d0], -R164 ;  /* 0x0000b40013027a23 */ /* 0x000fe400000108a4 */
[C---:B------:R-:W-:Y:S02]  /*87d0*/  FMUL.FTZ R96, R101.reuse, R96 ;  /* 0x0000006065607220 */ /* 0x040fe40000410000 */
[----:B------:R2:W-:Y:S01]  /*87e0*/  MUFU.EX2 R228, R2 ;  /* 0x0000000200e47308 */ /* 0x0005e20000000800 */
[----:B------:R-:W-:Y:S01]  /*87f0*/  FMUL.FTZ R97, R101, R97 ;  /* 0x0000006165617220 */ /* 0x000fe20000410000 */
[----:B--2---:R-:W-:Y:S05]  /*8800*/  FSEL R2, R107, RZ, P2 ;  /* 0x000000ff6b027208 */ /* 0x004fea0001000000 */
[----:B------:R-:W-:Y:S01]  /*8810*/  FADD.FTZ R0, -R2, R100 ;  /* 0x0000006402007221 */ /* 0x000fe20000010100 */
[----:B------:R-:W-:Y:S03]  /*8820*/  FSEL R2, R106, RZ, P1 ;  /* 0x000000ff6a027208 */ /* 0x000fe60000800000 */
[----:B------:R-:W-:Y:S04]  /*8830*/  FMUL.FTZ R0, R0, c[0x0][0x2d0] ;  /* 0x0000b40000007a20 */ /* 0x000fe80000410000 */
[----:B------:R2:W3:Y:S02]  /*8840*/  MUFU.EX2 R100, R0 ;  /* 0x0000000000647308 */ /* 0x0004e40000000800 */
[----:B--2---:R-:W-:Y:S01]  /*8850*/  FADD.FTZ R0, -R2, R104 ;  /* 0x0000006802007221 */ /* 0x004fe20000010100 */
[----:B------:R-:W-:Y:S01]  /*8860*/  FSEL R2, R102, RZ, P0 ;  /* 0x000000ff66027208 */ /* 0x000fe20000000000 */
[----:B---3--:R-:W-:Y:S01]  /*8870*/  FMUL.FTZ R6, R100, R118 ;  /* 0x0000007664067220 */ /* 0x008fe20000410000 */
[----:B------:R-:W-:Y:S01]  /*8880*/  F2FP.PACK_AB R118, R236, R229 ;  /* 0x000000e5ec76723e */ /* 0x000fe200000000ff */
[----:B------:R-:W-:Y:S01]  /*8890*/  FMUL.FTZ R0, R0, c[0x0][0x2d0] ;  /* 0x0000b40000007a20 */ /* 0x000fe20000410000 */
[----:B------:R-:W-:Y:S01]  /*88a0*/  ISETP.GT.AND P0, PT, R180, R251, PT ;  /* 0x000000fbb400720c */ /* 0x000fe20003f04270 */
[C---:B------:R-:W-:Y:S02]  /*88b0*/  FMUL.FTZ R7, R100.reuse, R119 ;  /* 0x0000007764077220 */ /* 0x040fe40000410000 */
[----:B------:R2:W3:Y:S01]  /*88c0*/  MUFU.EX2 R3, R0 ;  /* 0x0000000000037308 */ /* 0x0004e20000000800 */
[C---:B------:R-:W-:Y:S02]  /*88d0*/  FMUL.FTZ R18, R100.reuse, R126 ;  /* 0x0000007e64127220 */ /* 0x040fe40000410000 */
[C---:B------:R-:W-:Y:S02]  /*88e0*/  FMUL.FTZ R19, R100.reuse, R127 ;  /* 0x0000007f64137220 */ /* 0x040fe40000410000 */
[-C--:B-1----:R-:W-:Y:S01]  /*88f0*/  HMMA.16816.F32 R4, R160, R20.reuse, R4 ;  /* 0x00000014a004723c */ /* 0x082fe20000001804 */
[C---:B------:R-:W-:Y:S01]  /*8900*/  FMUL.FTZ R34, R100.reuse, R142 ;  /* 0x0000008e64227220 */ /* 0x040fe20000410000 */
[----:B------:R-:W-:Y:S01]  /*8910*/  LDSM.16.MT88.4 R124, [R186+0x400] ;  /* 0x00040000ba7c783b */ /* 0x000fe20000004200 */
[C---:B------:R-:W-:Y:S02]  /*8920*/  FMUL.FTZ R35, R100.reuse, R143 ;  /* 0x0000008f64237220 */ /* 0x040fe40000410000 */
[C---:B------:R-:W-:Y:S02]  /*8930*/  FMUL.FTZ R50, R100.reuse, R158 ;  /* 0x0000009e64327220 */ /* 0x040fe40000410000 */
[C---:B------:R-:W-:Y:S02]  /*8940*/  FMUL.FTZ R51, R100.reuse, R159 ;  /* 0x0000009f64337220 */ /* 0x040fe40000410000 */
[----:B------:R-:W-:Y:S01]  /*8950*/  FFMA.FTZ R104, R183, c[0x0][0x2d0], -R111 ;  /* 0x0000b400b7687a23 */ /* 0x000fe2000001086f */
[----:B------:R-:W-:Y:S02]  /*8960*/  LDSM.16.MT88.4 R156, [R185+0x1400] ;  /* 0x00140000b99c783b */ /* 0x000fe40000004200 */
[C---:B------:R-:W-:Y:S01]  /*8970*/  FMUL.FTZ R54, R100.reuse, R54 ;  /* 0x0000003664367220 */ /* 0x040fe20000410000 */
[----:B------:R-:W-:Y:S01]  /*8980*/  MUFU.EX2 R216, R104 ;  /* 0x0000006800d87308 */ /* 0x000fe20000000800 */
[C---:B------:R-:W-:Y:S02]  /*8990*/  FMUL.FTZ R55, R100.reuse, R55 ;  /* 0x0000003764377220 */ /* 0x040fe40000410000 */
[C---:B------:R-:W-:Y:S02]  /*89a0*/  FFMA.FTZ R140, R100.reuse, R246, R170 ;  /* 0x000000f6648c7223 */ /* 0x040fe400000100aa */
[----:B------:R-:W-:Y:S02]  /*89b0*/  FMUL.FTZ R66, R100, R66 ;  /* 0x0000004264427220 */ /* 0x000fe40000410000 */
[----:B--2---:R-:W-:Y:S02]  /*89c0*/  FADD.FTZ R0, -R2, R105 ;  /* 0x0000006902007221 */ /* 0x004fe40000010100 */
[----:B------:R-:W-:Y:S02]  /*89d0*/  FFMA.FTZ R2, R24, c[0x0][0x2d0], -R164 ;  /* 0x0000b40018027a23 */ /* 0x000fe400000108a4 */
[----:B------:R-:W-:Y:S02]  /*89e0*/  FMUL.FTZ R0, R0, c[0x0][0x2d0] ;  /* 0x0000b40000007a20 */ /* 0x000fe40000410000 */
[----:B------:R-:W1:Y:S01]  /*89f0*/  MUFU.EX2 R231, R2 ;  /* 0x0000000200e77308 */ /* 0x000e620000000800 */
[C---:B---3--:R-:W-:Y:S02]  /*8a00*/  FMUL.FTZ R8, R3.reuse, R112 ;  /* 0x0000007003087220 */ /* 0x048fe40000410000 */
[C---:B------:R-:W-:Y:S02]  /*8a10*/  FMUL.FTZ R9, R3.reuse, R113 ;  /* 0x0000007103097220 */ /* 0x040fe40000410000 */
[C---:B------:R-:W-:Y:S02]  /*8a20*/  FMUL.FTZ R12, R3.reuse, R120 ;  /* 0x00000078030c7220 */ /* 0x040fe40000410000 */
[C---:B------:R-:W-:Y:S02]  /*8a30*/  FMUL.FTZ R13, R3.reuse, R121 ;  /* 0x00000079030d7220 */ /* 0x040fe40000410000 */
        /* <DEDUP_REMOVED lines=10> */
[--C-:B------:R-:W-:Y:S02]  /*8ae0*/  FFMA.FTZ R2, R182, c[0x0][0x2d0], -R111.reuse ;  /* 0x0000b400b6027a23 */ /* 0x100fe4000001086f */
[----:B------:R-:W-:Y:S02]  /*8af0*/  FFMA.FTZ R105, R199, c[0x0][0x2d0], -R111 ;  /* 0x0000b400c7697a23 */ /* 0x000fe4000001086f */
[----:B------:R1:W-:Y:S01]  /*8b00*/  MUFU.EX2 R202, R2 ;  /* 0x0000000200ca7308 */ /* 0x0003e20000000800 */
[C---:B------:R-:W-:Y:S02]  /*8b10*/  FMUL.FTZ R56, R3.reuse, R56 ;  /* 0x0000003803387220 */ /* 0x040fe40000410000 */
[----:B------:R-:W-:Y:S02]  /*8b20*/  FMUL.FTZ R57, R3, R57 ;  /* 0x0000003903397220 */ /* 0x000fe40000410000 */
[C---:B--2---:R-:W-:Y:S02]  /*8b30*/  FMUL.FTZ R10, R0.reuse, R114 ;  /* 0x00000072000a7220 */ /* 0x044fe40000410000 */
[----:B------:R-:W-:Y:S02]  /*8b40*/  FMUL.FTZ R11, R0, R115 ;  /* 0x00000073000b7220 */ /* 0x000fe40000410000 */
[----:B------:R-:W2:Y:S01]  /*8b50*/  LDSM.16.MT88.4 R112, [R185+0xc00] ;  /* 0x000c0000b970783b */ /* 0x000ea20000004200 */
[--C-:B------:R-:W-:Y:S01]  /*8b60*/  FFMA.FTZ R133, R221, c[0x0][0x2d0], -R109.reuse ;  /* 0x0000b400dd857a23 */ /* 0x100fe2000001086d */
[----:B------:R-:W-:Y:S01]  /*8b70*/  MUFU.EX2 R208, R105 ;  /* 0x0000006900d07308 */ /* 0x000fe20000000800 */
[----:B------:R-:W-:Y:S02]  /*8b80*/  FFMA.FTZ R132, R220, c[0x0][0x2d0], -R109 ;  /* 0x0000b400dc847a23 */ /* 0x000fe4000001086d */
[C---:B------:R-:W-:Y:S01]  /*8b90*/  HMMA.16816.F32 R8, R116.reuse, R20, R8 ;  /* 0x000000147408723c */ /* 0x040fe20000001808 */
[C---:B------:R-:W-:Y:S02]  /*8ba0*/  FMUL.FTZ R14, R0.reuse, R122 ;  /* 0x0000007a000e7220 */ /* 0x040fe40000410000 */
[C---:B------:R-:W-:Y:S02]  /*8bb0*/  FMUL.FTZ R15, R0.reuse, R123 ;  /* 0x0000007b000f7220 */ /* 0x040fe40000410000 */
[----:B------:R-:W-:Y:S02]  /*8bc0*/  FMUL.FTZ R26, R0, R134 ;  /* 0x00000086001a7220 */ /* 0x000fe40000410000 */
[C---:B------:R-:W-:Y:S02]  /*8bd0*/  FMUL.FTZ R20, R101.reuse, R128 ;  /* 0x0000008065147220 */ /* 0x040fe40000410000 */
[----:B------:R-:W-:Y:S01]  /*8be0*/  FMUL.FTZ R21, R101, R129 ;  /* 0x0000008165157220 */ /* 0x000fe20000410000 */
[-C--:B------:R-:W-:Y:S02]  /*8bf0*/  HMMA.16816.F32 R12, R116, R22.reuse, R12 ;  /* 0x00000016740c723c */ /* 0x080fe4000000180c */
[----:B-1----:R-:W-:Y:S02]  /*8c00*/  FFMA.FTZ R2, R181, c[0x0][0x2d0], -R111 ;  /* 0x0000b400b5027a23 */ /* 0x002fe4000001086f */
[----:B------:R-:W-:Y:S02]  /*8c10*/  FFMA.FTZ R134, R222, c[0x0][0x2d0], -R109 ;  /* 0x0000b400de867a23 */ /* 0x000fe4000001086d */
[----:B------:R1:W-:Y:S01]  /*8c20*/  MUFU.EX2 R210, R2 ;  /* 0x0000000200d27308 */ /* 0x0003e20000000800 */
[C---:B------:R-:W-:Y:S01]  /*8c30*/  FMUL.FTZ R27, R0.reuse, R135 ;  /* 0x00000087001b7220 */ /* 0x040fe20000410000 */
[C---:B------:R-:W-:Y:S01]  /*8c40*/  HMMA.16816.F32 R16, R160.reuse, R22, R16 ;  /* 0x00000016a010723c */ /* 0x040fe20000001810 */
[C---:B------:R-:W-:Y:S03]  /*8c50*/  FMUL.FTZ R30, R0.reuse, R138 ;  /* 0x0000008a001e7220 */ /* 0x040fe60000410000 */
[C---:B------:R-:W-:Y:S02]  /*8c60*/  FMUL.FTZ R31, R0.reuse, R139 ;  /* 0x0000008b001f7220 */ /* 0x040fe40000410000 */
[----:B------:R-:W-:Y:S02]  /*8c70*/  FMUL.FTZ R42, R0, R150 ;  /* 0x00000096002a7220 */ /* 0x000fe40000410000 */
[C---:B------:R-:W-:Y:S01]  /*8c80*/  FMUL.FTZ R22, R100.reuse, R130 ;  /* 0x0000008264167220 */ /* 0x040fe20000410000 */
[----:B------:R-:W-:Y:S03]  /*8c90*/  MUFU.EX2 R170, R134 ;  /* 0x0000008600aa7308 */ /* 0x000fe60000000800 */
[----:B------:R-:W-:Y:S02]  /*8ca0*/  FMUL.FTZ R23, R100, R131 ;  /* 0x0000008364177220 */ /* 0x000fe40000410000 */
[----:B------:R-:W-:Y:S01]  /*8cb0*/  LDSM.16.MT88.4 R128, [R185+0x1000] ;  /* 0x00100000b980783b */ /* 0x000fe20000004200 */
[----:B------:R-:W-:Y:S02]  /*8cc0*/  FFMA.FTZ R135, R224, c[0x0][0x2d0], -R111 ;  /* 0x0000b400e0877a23 */ /* 0x000fe4000001086f */
[C---:B------:R-:W-:Y:S02]  /*8cd0*/  FMUL.FTZ R43, R0.reuse, R151 ;  /* 0x00000097002b7220 */ /* 0x040fe40000410000 */
[-C--:B------:R-:W-:Y:S01]  /*8ce0*/  HMMA.16816.F32 R20, R160, R36.reuse, R20 ;  /* 0x00000024a014723c */ /* 0x080fe20000001814 */
[C---:B------:R-:W-:Y:S02]  /*8cf0*/  FMUL.FTZ R46, R0.reuse, R154 ;  /* 0x0000009a002e7220 */ /* 0x040fe40000410000 */
[--C-:B-1----:R-:W-:Y:S02]  /*8d00*/  FFMA.FTZ R2, R179, c[0x0][0x2d0], -R109.reuse ;  /* 0x0000b400b3027a23 */ /* 0x102fe4000001086d */
[C---:B------:R-:W-:Y:S02]  /*8d10*/  FMUL.FTZ R47, R0.reuse, R155 ;  /* 0x0000009b002f7220 */ /* 0x040fe40000410000 */
[----:B------:R1:W-:Y:S01]  /*8d20*/  MUFU.EX2 R200, R2 ;  /* 0x0000000200c87308 */ /* 0x0003e20000000800 */
[C---:B------:R-:W-:Y:S01]  /*8d30*/  HMMA.16816.F32 R24, R116.reuse, R36, R24 ;  /* 0x000000247418723c */ /* 0x040fe20000001818 */
[C---:B------:R-:W-:Y:S03]  /*8d40*/  FMUL.FTZ R58, R0.reuse, R58 ;  /* 0x0000003a003a7220 */ /* 0x040fe60000410000 */
[C---:B------:R-:W-:Y:S02]  /*8d50*/  FMUL.FTZ R59, R0.reuse, R59 ;  /* 0x0000003b003b7220 */ /* 0x040fe40000410000 */
[----:B------:R-:W-:Y:S02]  /*8d60*/  FMUL.FTZ R60, R3, R60 ;  /* 0x0000003c033c7220 */ /* 0x000fe40000410000 */
[-C--:B------:R-:W-:Y:S01]  /*8d70*/  HMMA.16816.F32 R28, R116, R38.reuse, R28 ;  /* 0x00000026741c723c */ /* 0x080fe2000000181c */
[C---:B------:R-:W-:Y:S03]  /*8d80*/  FMUL.FTZ R36, R101.reuse, R144 ;  /* 0x0000009065247220 */ /* 0x040fe60000410000 */
[----:B------:R-:W-:Y:S02]  /*8d90*/  FMUL.FTZ R37, R101, R145 ;  /* 0x0000009165257220 */ /* 0x000fe40000410000 */
[C---:B------:R-:W-:Y:S02]  /*8da0*/  FMUL.FTZ R61, R3.reuse, R61 ;  /* 0x0000003d033d7220 */ /* 0x040fe40000410000 */
[C---:B------:R-:W-:Y:S01]  /*8db0*/  HMMA.16816.F32 R32, R160.reuse, R38, R32 ;  /* 0x00000026a020723c */ /* 0x040fe20000001820 */
[C---:B------:R-:W-:Y:S03]  /*8dc0*/  FMUL.FTZ R62, R0.reuse, R62 ;  /* 0x0000003e003e7220 */ /* 0x040fe60000410000 */
[----:B------:R-:W-:Y:S02]  /*8dd0*/  FMUL.FTZ R63, R0, R63 ;  /* 0x0000003f003f7220 */ /* 0x000fe40000410000 */
[----:B------:R-:W-:Y:S02]  /*8de0*/  FMUL.FTZ R67, R100, R67 ;  /* 0x0000004364437220 */ /* 0x000fe40000410000 */
[--C-:B-1----:R-:W-:Y:S04]  /*8df0*/  FFMA.FTZ R2, R178, c[0x0][0x2d0], -R109.reuse ;  /* 0x0000b400b2027a23 */ /* 0x102fe8000001086d */
[----:B------:R1:W-:Y:S01]  /*8e00*/  MUFU.EX2 R206, R2 ;  /* 0x0000000200ce7308 */ /* 0x0003e20000000800 */
[C---:B------:R-:W-:Y:S02]  /*8e10*/  FMUL.FTZ R38, R100.reuse, R146 ;  /* 0x0000009264267220 */ /* 0x040fe40000410000 */
[C---:B------:R-:W-:Y:S02]  /*8e20*/  FMUL.FTZ R39, R100.reuse, R147 ;  /* 0x0000009364277220 */ /* 0x040fe40000410000 */
[C---:B------:R-:W-:Y:S02]  /*8e30*/  FMUL.FTZ R70, R100.reuse, R70 ;  /* 0x0000004664467220 */ /* 0x040fe40000410000 */
[----:B------:R-:W-:Y:S02]  /*8e40*/  FMUL.FTZ R71, R100, R71 ;  /* 0x0000004764477220 */ /* 0x000fe40000410000 */
[C---:B------:R-:W-:Y:S01]  /*8e50*/  FMUL.FTZ R72, R3.reuse, R72 ;  /* 0x0000004803487220 */ /* 0x040fe20000410000 */
[-C--:B--2---:R-:W-:Y:S01]  /*8e60*/  HMMA.16816.F32 R36, R160, R112.reuse, R36 ;  /* 0x00000070a024723c */ /* 0x084fe20000001824 */
[C---:B------:R-:W-:Y:S02]  /*8e70*/  FMUL.FTZ R73, R3.reuse, R73 ;  /* 0x0000004903497220 */ /* 0x040fe40000410000 */
[C---:B------:R-:W-:Y:S02]  /*8e80*/  FMUL.FTZ R74, R0.reuse, R74 ;  /* 0x0000004a004a7220 */ /* 0x040fe40000410000 */
[C---:B------:R-:W-:Y:S02]  /*8e90*/  FMUL.FTZ R75, R0.reuse, R75 ;  /* 0x0000004b004b7220 */ /* 0x040fe40000410000 */
[C---:B------:R-:W-:Y:S01]  /*8ea0*/  FMUL.FTZ R76, R3.reuse, R76 ;  /* 0x0000004c034c7220 */ /* 0x040fe20000410000 */
[C---:B------:R-:W-:Y:S01]  /*8eb0*/  HMMA.16816.F32 R40, R116.reuse, R112, R40 ;  /* 0x000000707428723c */ /* 0x040fe20000001828 */
[----:B------:R-:W-:Y:S03]  /*8ec0*/  FMUL.FTZ R77, R3, R77 ;  /* 0x0000004d034d7220 */ /* 0x000fe60000410000 */
[C---:B------:R-:W-:Y:S02]  /*8ed0*/  FMUL.FTZ R78, R0.reuse, R78 ;  /* 0x0000004e004e7220 */ /* 0x040fe40000410000 */
[--C-:B-1----:R-:W-:Y:S02]  /*8ee0*/  FFMA.FTZ R2, R177, c[0x0][0x2d0], -R109.reuse ;  /* 0x0000b400b1027a23 */ /* 0x102fe4000001086d */
[-C--:B------:R-:W-:Y:S01]  /*8ef0*/  HMMA.16816.F32 R44, R116, R114.reuse, R44 ;  /* 0x00000072742c723c */ /* 0x080fe2000000182c */
[----:B------:R-:W-:Y:S01]  /*8f00*/  FMUL.FTZ R79, R0, R79 ;  /* 0x0000004f004f7220 */ /* 0x000fe20000410000 */
[----:B------:R1:W-:Y:S02]  /*8f10*/  MUFU.EX2 R213, R2 ;  /* 0x0000000200d57308 */ /* 0x0003e40000000800 */
[C---:B------:R-:W-:Y:S02]  /*8f20*/  FMUL.FTZ R82, R100.reuse, R82 ;  /* 0x0000005264527220 */ /* 0x040fe40000410000 */
[----:B------:R-:W-:Y:S02]  /*8f30*/  FMUL.FTZ R83, R100, R83 ;  /* 0x0000005364537220 */ /* 0x000fe40000410000 */
[C---:B------:R-:W-:Y:S01]  /*8f40*/  HMMA.16816.F32 R48, R160.reuse, R114, R48 ;  /* 0x00000072a030723c */ /* 0x040fe20000001830 */
[----:B------:R-:W2:Y:S03]  /*8f50*/  LDSM.16.MT88.4 R112, [R186+0xc00] ;  /* 0x000c0000ba70783b */ /* 0x000ea60000004200 */
[C---:B------:R-:W-:Y:S02]  /*8f60*/  FMUL.FTZ R88, R3.reuse, R88 ;  /* 0x0000005803587220 */ /* 0x040fe40000410000 */
[C---:B------:R-:W-:Y:S02]  /*8f70*/  FMUL.FTZ R89, R3.reuse, R89 ;  /* 0x0000005903597220 */ /* 0x040fe40000410000 */
[C---:B------:R-:W-:Y:S04]  /*8f80*/  FMUL.FTZ R90, R0.reuse, R90 ;  /* 0x0000005a005a7220 */ /* 0x040fe80000410000 */
[----:B------:R-:W-:Y:S02]  /*8f90*/  FMUL.FTZ R91, R0, R91 ;  /* 0x0000005b005b7220 */ /* 0x000fe40000410000 */
[C---:B------:R-:W-:Y:S02]  /*8fa0*/  FMUL.FTZ R92, R3.reuse, R92 ;  /* 0x0000005c035c7220 */ /* 0x040fe40000410000 */
[C---:B------:R-:W-:Y:S02]  /*8fb0*/  FMUL.FTZ R93, R3.reuse, R93 ;  /* 0x0000005d035d7220 */ /* 0x040fe40000410000 */
[----:B-1----:R-:W-:Y:S02]  /*8fc0*/  FFMA.FTZ R2, R176, c[0x0][0x2d0], -R109 ;  /* 0x0000b400b0027a23 */ /* 0x002fe4000001086d */
[C---:B------:R-:W-:Y:S02]  /*8fd0*/  FMUL.FTZ R94, R0.reuse, R94 ;  /* 0x0000005e005e7220 */ /* 0x040fe40000410000 */
[----:B------:R1:W-:Y:S01]  /*8fe0*/  MUFU.EX2 R214, R2 ;  /* 0x0000000200d67308 */ /* 0x0003e20000000800 */
[----:B------:R-:W-:Y:S02]  /*8ff0*/  FMUL.FTZ R95, R0, R95 ;  /* 0x0000005f005f7220 */ /* 0x000fe40000410000 */
[C---:B------:R-:W-:Y:S02]  /*9000*/  FMUL.FTZ R86, R100.reuse, R86 ;  /* 0x0000005664567220 */ /* 0x040fe40000410000 */
[C---:B------:R-:W-:Y:S02]  /*9010*/  FMUL.FTZ R87, R100.reuse, R87 ;  /* 0x0000005764577220 */ /* 0x040fe40000410000 */
[C---:B------:R-:W-:Y:S02]  /*9020*/  FMUL.FTZ R98, R100.reuse, R98 ;  /* 0x0000006264627220 */ /* 0x040fe40000410000 */
[----:B------:R-:W-:Y:S02]  /*9030*/  FMUL.FTZ R99, R100, R99 ;  /* 0x0000006364637220 */ /* 0x000fe40000410000 */
[----:B------:R-:W-:Y:S02]  /*9040*/  FFMA.FTZ R166, R3, R245, R166 ;  /* 0x000000f503a67223 */ /* 0x000fe400000100a6 */
[----:B------:R-:W-:Y:S02]  /*9050*/  FFMA.FTZ R3, R211, c[0x0][0x2d0], -R164 ;  /* 0x0000b400d3037a23 */ /* 0x000fe400000108a4 */
[----:B------:R-:W-:Y:S02]  /*9060*/  FFMA.FTZ R165, R0, R247, R165 ;  /* 0x000000f700a57223 */ /* 0x000fe400000100a5 */
[----:B------:R-:W-:Y:S01]  /*9070*/  FFMA.FTZ R137, R226, c[0x0][0x2d0], -R111 ;  /* 0x0000b400e2897a23 */ /* 0x000fe2000001086f */
[-C--:B--2---:R-:W-:Y:S01]  /*9080*/  HMMA.16816.F32 R52, R160, R112.reuse, R52 ;  /* 0x00000070a034723c */ /* 0x084fe20000001834 */
[----:B------:R-:W-:Y:S02]  /*9090*/  FADD.FTZ R0, R227, R165 ;  /* 0x000000a5e3007221 */ /* 0x000fe40000010000 */
[--C-:B------:R-:W-:Y:S02]  /*90a0*/  FFMA.FTZ R136, R225, c[0x0][0x2d0], -R111.reuse ;  /* 0x0000b400e1887a23 */ /* 0x100fe4000001086f */
[--C-:B-1----:R-:W-:Y:S02]  /*90b0*/  FFMA.FTZ R2, R169, c[0x0][0x2d0], -R110.reuse ;  /* 0x0000b400a9027a23 */ /* 0x102fe4000001086e */
[----:B------:R-:W-:Y:S01]  /*90c0*/  FFMA.FTZ R111, R223, c[0x0][0x2d0], -R111 ;  /* 0x0000b400df6f7a23 */ /* 0x000fe2000001086f */
[C---:B------:R-:W-:Y:S01]  /*90d0*/  HMMA.16816.F32 R56, R116.reuse, R112, R56 ;  /* 0x000000707438723c */ /* 0x040fe20000001838 */
[----:B------:R1:W-:Y:S03]  /*90e0*/  MUFU.EX2 R183, R2 ;  /* 0x0000000200b77308 */ /* 0x0003e60000000800 */
[----:B------:R-:W-:Y:S02]  /*90f0*/  FFMA.FTZ R109, R219, c[0x0][0x2d0], -R109 ;  /* 0x0000b400db6d7a23 */ /* 0x000fe4000001086d */
[--C-:B------:R-:W-:Y:S02]  /*9100*/  FFMA.FTZ R105, R218, c[0x0][0x2d0], -R110.reuse ;  /* 0x0000b400da697a23 */ /* 0x100fe4000001086e */
[-C--:B------:R-:W-:Y:S01]  /*9110*/  HMMA.16816.F32 R60, R116, R114.reuse, R60 ;  /* 0x00000072743c723c */ /* 0x080fe2000000183c */
[--C-:B------:R-:W-:Y:S02]  /*9120*/  FFMA.FTZ R104, R217, c[0x0][0x2d0], -R110.reuse ;  /* 0x0000b400d9687a23 */ /* 0x100fe4000001086e */
[----:B------:R-:W-:Y:S01]  /*9130*/  MUFU.EX2 R177, R111 ;  /* 0x0000006f00b17308 */ /* 0x000fe20000000800 */
[----:B------:R-:W-:Y:S02]  /*9140*/  FFMA.FTZ R138, R215, c[0x0][0x2d0], -R110 ;  /* 0x0000b400d78a7a23 */ /* 0x000fe4000001086e */
[----:B------:R-:W-:Y:S02]  /*9150*/  FFMA.FTZ R100, R207, c[0x0][0x2d0], -R164 ;  /* 0x0000b400cf647a23 */ /* 0x000fe400000108a4 */
[C---:B------:R-:W-:Y:S01]  /*9160*/  HMMA.16816.F32 R64, R160.reuse, R114, R64 ;  /* 0x00000072a040723c */ /* 0x040fe20000001840 */
[----:B------:R-:W2:Y:S04]  /*9170*/  LDSM.16.MT88.4 R112, [R185+0x1800] ;  /* 0x00180000b970783b */ /* 0x000ea80000004200 */
[----:B------:R3:W-:Y:S01]  /*9180*/  MUFU.EX2 R111, R3 ;  /* 0x00000003006f7308 */ /* 0x0007e20000000800 */
[----:B-1----:R-:W-:Y:S09]  /*9190*/  FFMA.FTZ R2, R171, c[0x0][0x2d0], -R110 ;  /* 0x0000b400ab027a23 */ /* 0x002ff2000001086e */
[----:B------:R1:W4:Y:S10]  /*91a0*/  MUFU.EX2 R199, R2 ;  /* 0x0000000200c77308 */ /* 0x0003340000000800 */
[----:B------:R-:W-:Y:S01]  /*91b0*/  MUFU.EX2 R171, R137 ;  /* 0x0000008900ab7308 */ /* 0x000fe20000000800 */
[----:B---3--:R-:W-:Y:S02]  /*91c0*/  FADD.FTZ R3, R233, R140 ;  /* 0x0000008ce9037221 */ /* 0x008fe40000010000 */
[----:B------:R-:W-:Y:S07]  /*91d0*/  LDSM.16.MT88.4 R140, [R186+0x800] ;  /* 0x00080000ba8c783b */ /* 0x000fee0000004200 */
[----:B------:R-:W-:Y:S01]  /*91e0*/  MUFU.EX2 R176, R109 ;  /* 0x0000006d00b07308 */ /* 0x000fe20000000800 */
[--C-:B-1----:R-:W-:Y:S01]  /*91f0*/  FFMA.FTZ R2, R173, c[0x0][0x2d0], -R110.reuse ;  /* 0x0000b400ad027a23 */ /* 0x102fe2000001086e */
[----:B----4-:R-:W-:Y:S01]  /*9200*/  F2FP.PACK_AB R120, R199, R183 ;  /* 0x000000b7c778723e */ /* 0x010fe200000000ff */
[-C--:B--2---:R-:W-:Y:S07]  /*9210*/  HMMA.16816.F32 R68, R160, R112.reuse, R68 ;  /* 0x00000070a044723c */ /* 0x084fee0000001844 */
[----:B------:R1:W-:Y:S01]  /*9220*/  MUFU.EX2 R203, R2 ;  /* 0x0000000200cb7308 */ /* 0x0003e20000000800 */
[C---:B------:R-:W-:Y:S09]  /*9230*/  HMMA.16816.F32 R72, R116.reuse, R112, R72 ;  /* 0x000000707448723c */ /* 0x040ff20000001848 */
[----:B------:R-:W-:Y:S01]  /*9240*/  MUFU.EX2 R173, R136 ;  /* 0x0000008800ad7308 */ /* 0x000fe20000000800 */
[-C--:B------:R-:W-:Y:S08]  /*9250*/  HMMA.16816.F32 R76, R116, R114.reuse, R76 ;  /* 0x00000072744c723c */ /* 0x080ff0000000184c */
[C---:B------:R-:W-:Y:S01]  /*9260*/  HMMA.16816.F32 R80, R160.reuse, R114, R80 ;  /* 0x00000072a050723c */ /* 0x040fe20000001850 */
[----:B------:R-:W2:Y:S01]  /*9270*/  LDSM.16.MT88.4 R112, [R186+0x1800] ;  /* 0x00180000ba70783b */ /* 0x000ea20000004200 */
[----:B------:R-:W-:Y:S02]  /*9280*/  MUFU.EX2 R169, R104 ;  /* 0x0000006800a97308 */ /* 0x000fe40000000800 */
[--C-:B-1----:R-:W-:Y:S02]  /*9290*/  FFMA.FTZ R2, R172, c[0x0][0x2d0], -R110.reuse ;  /* 0x0000b400ac027a23 */ /* 0x102fe4000001086e */
[----:B------:R-:W-:Y:S06]  /*92a0*/  FFMA.FTZ R110, R212, c[0x0][0x2d0], -R110 ;  /* 0x0000b400d46e7a23 */ /* 0x000fec000001086e */
[----:B------:R1:W3:Y:S10]  /*92b0*/  MUFU.EX2 R204, R2 ;  /* 0x0000000200cc7308 */ /* 0x0002f40000000800 */
[----:B------:R-:W-:Y:S10]  /*92c0*/  MUFU.EX2 R172, R133 ;  /* 0x0000008500ac7308 */ /* 0x000ff40000000800 */
[----:B------:R-:W4:Y:S01]  /*92d0*/  MUFU.EX2 R109, R100 ;  /* 0x00000064006d7308 */ /* 0x000f220000000800 */
[--C-:B-1----:R-:W-:Y:S01]  /*92e0*/  FFMA.FTZ R2, R167, c[0x0][0x2d0], -R164.reuse ;  /* 0x0000b400a7027a23 */ /* 0x102fe200000108a4 */
[----:B---3--:R-:W-:Y:S01]  /*92f0*/  F2FP.PACK_AB R122, R204, R203 ;  /* 0x000000cbcc7a723e */ /* 0x008fe200000000ff */
[-C--:B--2---:R-:W-:Y:S07]  /*9300*/  HMMA.16816.F32 R84, R160, R112.reuse, R84 ;  /* 0x00000070a054723c */ /* 0x084fee0000001854 */
[----:B------:R1:W-:Y:S01]  /*9310*/  MUFU.EX2 R182, R2 ;  /* 0x0000000200b67308 */ /* 0x0003e20000000800 */
[C---:B------:R-:W-:Y:S09]  /*9320*/  HMMA.16816.F32 R88, R116.reuse, R112, R88 ;  /* 0x000000707458723c */ /* 0x040ff20000001858 */
[----:B------:R2:W-:Y:S03]  /*9330*/  MUFU.EX2 R104, R110 ;  /* 0x0000006e00687308 */ /* 0x0005e60000000800 */
[----:B------:R-:W-:Y:S01]  /*9340*/  F2FP.PACK_AB R112, R210, R202 ;  /* 0x000000cad270723e */ /* 0x000fe200000000ff */
[-C--:B------:R-:W-:Y:S01]  /*9350*/  HMMA.16816.F32 R92, R116, R114.reuse, R92 ;  /* 0x00000072745c723c */ /* 0x080fe2000000185c */
[----:B------:R-:W3:Y:S01]  /*9360*/  LDSM.16.MT88.4 R116, [R185+0x400] ;  /* 0x00040000b974783b */ /* 0x000ee20000004200 */
[----:B------:R-:W-:Y:S02]  /*9370*/  F2FP.PACK_AB R113, R206, R200 ;  /* 0x000000c8ce71723e */ /* 0x000fe400000000ff */
[----:B----4-:R-:W-:Y:S04]  /*9380*/  F2FP.PACK_AB R165, R109, R111 ;  /* 0x0000006f6da5723e */ /* 0x010fe800000000ff */
[----:B------:R-:W-:Y:S01]  /*9390*/  HMMA.16816.F32 R96, R160, R114, R96 ;  /* 0x00000072a060723c */ /* 0x000fe20000001860 */
[--C-:B-1----:R-:W-:Y:S02]  /*93a0*/  FFMA.FTZ R2, R168, c[0x0][0x2d0], -R164.reuse ;  /* 0x0000b400a8027a23 */ /* 0x102fe400000108a4 */
[----:B------:R-:W-:Y:S04]  /*93b0*/  MUFU.EX2 R168, R105 ;  /* 0x0000006900a87308 */ /* 0x000fe80000000800 */
[----:B------:R-:W-:Y:S02]  /*93c0*/  F2FP.PACK_AB R114, R216, R208 ;  /* 0x000000d0d872723e */ /* 0x000fe400000000ff */
[----:B------:R-:W-:Y:S03]  /*93d0*/  F2FP.PACK_AB R115, R214, R213 ;  /* 0x000000d5d673723e */ /* 0x000fe600000000ff */
[----:B------:R-:W-:Y:S01]  /*93e0*/  F2FP.PACK_AB R160, R173, R171 ;  /* 0x000000abada0723e */ /* 0x000fe200000000ff */
[----:B------:R1:W4:Y:S01]  /*93f0*/  MUFU.EX2 R181, R2 ;  /* 0x0000000200b57308 */ /* 0x0003220000000800 */
[----:B------:R-:W-:Y:S01]  /*9400*/  F2FP.PACK_AB R161, R172, R170 ;  /* 0x000000aaaca1723e */ /* 0x000fe200000000ff */
[----:B--2---:R-:W-:Y:S08]  /*9410*/  FADD.FTZ R110, R232, R3 ;  /* 0x00000003e86e7221 */ /* 0x004ff00000010000 */
[----:B------:R-:W-:Y:S01]  /*9420*/  MUFU.EX2 R105, R138 ;  /* 0x0000008a00697308 */ /* 0x000fe20000000800 */
[-C--:B---3--:R-:W-:Y:S01]  /*9430*/  HMMA.16816.F32 R4, R112, R116.reuse, R4 ;  /* 0x000000747004723c */ /* 0x088fe20000001804 */
[--C-:B-1----:R-:W-:Y:S01]  /*9440*/  FFMA.FTZ R2, R174, c[0x0][0x2d0], -R164.reuse ;  /* 0x0000b400ae027a23 */ /* 0x102fe200000108a4 */
[----:B----4-:R-:W-:Y:S07]  /*9450*/  F2FP.PACK_AB R121, R181, R182 ;  /* 0x000000b6b579723e */ /* 0x010fee00000000ff */
[----:B------:R-:W1:Y:S10]  /*9460*/  MUFU.EX2 R174, R132 ;  /* 0x0000008400ae7308 */ /* 0x000e740000000800 */
[----:B------:R2:W-:Y:S01]  /*9470*/  MUFU.EX2 R178, R2 ;  /* 0x0000000200b27308 */ /* 0x0005e20000000800 */
[----:B-1----:R-:W-:Y:S01]  /*9480*/  F2FP.PACK_AB R163, R176, R174 ;  /* 0x000000aeb0a3723e */ /* 0x002fe200000000ff */
[--C-:B--2---:R-:W-:Y:S08]  /*9490*/  FFMA.FTZ R2, R175, c[0x0][0x2d0], -R164.reuse ;  /* 0x0000b400af027a23 */ /* 0x104ff000000108a4 */
[----:B------:R1:W2:Y:S10]  /*94a0*/  MUFU.EX2 R175, R135 ;  /* 0x0000008700af7308 */ /* 0x0002b40000000800 */
[----:B------:R-:W3:Y:S01]  /*94b0*/  MUFU.EX2 R179, R2 ;  /* 0x0000000200b37308 */ /* 0x000ee20000000800 */
[----:B-1----:R-:W-:Y:S01]  /*94c0*/  LDSM.16.MT88.4 R132, [R185+0x800] ;  /* 0x00080000b984783b */ /* 0x002fe20000004200 */
[----:B--2---:R-:W-:Y:S02]  /*94d0*/  F2FP.PACK_AB R162, R177, R175 ;  /* 0x000000afb1a2723e */ /* 0x004fe400000000ff */
[----:B---3--:R-:W-:Y:S01]  /*94e0*/  F2FP.PACK_AB R123, R179, R178 ;  /* 0x000000b2b37b723e */ /* 0x008fe200000000ff */
[----:B------:R-:W-:Y:S02]  /*94f0*/  FFMA.FTZ R2, R101, R244, R201 ;  /* 0x000000f465027223 */ /* 0x000fe400000100c9 */
[--C-:B------:R-:W-:Y:S02]  /*9500*/  FFMA.FTZ R101, R205, c[0x0][0x2d0], -R164.reuse ;  /* 0x0000b400cd657a23 */ /* 0x100fe400000108a4 */
[----:B------:R-:W-:Y:S02]  /*9510*/  FFMA.FTZ R164, R103, c[0x0][0x2d0], -R164 ;  /* 0x0000b40067a47a23 */ /* 0x000fe400000108a4 */
[C---:B------:R-:W-:Y:S01]  /*9520*/  HMMA.16816.F32 R8, R120.reuse, R116, R8 ;  /* 0x000000747808723c */ /* 0x040fe20000001808 */
[----:B------:R-:W-:Y:S01]  /*9530*/  MUFU.EX2 R103, R101 ;  /* 0x0000006500677308 */ /* 0x000fe20000000800 */
[----:B------:R-:W-:Y:S02]  /*9540*/  FADD.FTZ R139, R209, R2 ;  /* 0x00000002d18b7221 */ /* 0x000fe40000010000 */
[----:B------:R-:W-:Y:S01]  /*9550*/  FADD.FTZ R2, R230, R166 ;  /* 0x000000a6e6027221 */ /* 0x000fe20000010000 */
[----:B------:R-:W-:Y:S01]  /*9560*/  F2FP.PACK_AB R166, R104, R105 ;  /* 0x0000006968a6723e */ /* 0x000fe200000000ff */
[----:B------:R-:W-:Y:S02]  /*9570*/  FADD.FTZ R100, R234, R139 ;  /* 0x0000008bea647221 */ /* 0x000fe40000010000 */
[-C--:B------:R-:W-:Y:S01]  /*9580*/  HMMA.16816.F32 R12, R120, R118.reuse, R12 ;  /* 0x00000076780c723c */ /* 0x080fe2000000180c */
[----:B------:R-:W-:Y:S02]  /*9590*/  FADD.FTZ R3, R229, R2 ;  /* 0x00000002e5037221 */ /* 0x000fe40000010000 */
[----:B------:R1:W2:Y:S01]  /*95a0*/  MUFU.EX2 R101, R164 ;  /* 0x000000a400657308 */ /* 0x0002a20000000800 */
[----:B------:R-:W-:Y:S02]  /*95b0*/  FADD.FTZ R2, R228, R0 ;  /* 0x00000000e4027221 */ /* 0x000fe40000010000 */
[----:B------:R-:W-:Y:S02]  /*95c0*/  FADD.FTZ R100, R235, R100 ;  /* 0x00000064eb647221 */ /* 0x000fe40000010000 */
[C---:B------:R-:W-:Y:S01]  /*95d0*/  HMMA.16816.F32 R16, R112.reuse, R118, R16 ;  /* 0x000000767010723c */ /* 0x040fe20000001810 */
[----:B------:R-:W3:Y:S03]  /*95e0*/  LDSM.16.MT88.4 R116, [R186+0x1000] ;  /* 0x00100000ba74783b */ /* 0x000ee60000004200 */
[----:B------:R-:W-:Y:S01]  /*95f0*/  FADD.FTZ R0, R237, R110 ;  /* 0x0000006eed007221 */ /* 0x000fe20000010000 */
[----:B------:R-:W-:Y:S01]  /*9600*/  IADD3 R110, R180, -0x1, RZ ;  /* 0xffffffffb46e7810 */ /* 0x000fe20007ffe0ff */
[----:B------:R-:W-:Y:S02]  /*9610*/  FADD.FTZ R3, R236, R3 ;  /* 0x00000003ec037221 */ /* 0x000fe40000010000 */
[-C--:B------:R-:W-:Y:S01]  /*9620*/  HMMA.16816.F32 R20, R112, R124.reuse, R20 ;  /* 0x0000007c7014723c */ /* 0x080fe20000001814 */
[----:B------:R-:W-:Y:S03]  /*9630*/  FADD.FTZ R2, R231, R2 ;  /* 0x00000002e7027221 */ /* 0x000fe60000010000 */
[----:B------:R-:W-:Y:S01]  /*9640*/  FADD.FTZ R3, R183, R3 ;  /* 0x00000003b7037221 */ /* 0x000fe20000010000 */
[----:B------:R-:W-:Y:S01]  /*9650*/  MOV R180, R110 ;  /* 0x0000006e00b47202 */ /* 0x000fe20000000f00 */
[----:B------:R-:W-:Y:S02]  /*9660*/  FADD.FTZ R2, R182, R2 ;  /* 0x00000002b6027221 */ /* 0x000fe40000010000 */
[C---:B------:R-:W-:Y:S01]  /*9670*/  HMMA.16816.F32 R24, R120.reuse, R124, R24 ;  /* 0x0000007c7818723c */ /* 0x040fe20000001818 */
[----:B-1----:R-:W-:Y:S03]  /*9680*/  F2FP.PACK_AB R164, R169, R168 ;  /* 0x000000a8a9a4723e */ /* 0x002fe600000000ff */
[----:B--2---:R-:W-:Y:S04]  /*9690*/  F2FP.PACK_AB R167, R101, R103 ;  /* 0x0000006765a7723e */ /* 0x004fe800000000ff */
        /* <DEDUP_REMOVED lines=8> */
[-C--:B---3--:R-:W-:Y:S08]  /*9720*/  HMMA.16816.F32 R52, R112, R116.reuse, R52 ;  /* 0x000000747034723c */ /* 0x088ff00000001834 */
[C---:B------:R-:W-:Y:S08]  /*9730*/  HMMA.16816.F32 R56, R120.reuse, R116, R56 ;  /* 0x000000747838723c */ /* 0x040ff00000001838 */
[-C--:B------:R-:W-:Y:S08]  /*9740*/  HMMA.16816.F32 R60, R120, R118.reuse, R60 ;  /* 0x00000076783c723c */ /* 0x080ff0000000183c */
[C---:B------:R-:W-:Y:S08]  /*9750*/  HMMA.16816.F32 R64, R112.reuse, R118, R64 ;  /* 0x000000767040723c */ /* 0x040ff00000001840 */
        /* <DEDUP_REMOVED lines=31> */
[----:B------:R-:W-:Y:S06]  /*9950*/  FADD.FTZ R5, R181, R2 ;  /* 0x00000002b5057221 */ /* 0x000fec0000010000 */
        /* <DEDUP_REMOVED lines=28> */
[----:B------:R-:W-:Y:S01]  /*9b20*/  MOV R105, R102 ;  /* 0x0000006600697202 */ /* 0x000fe20000000f00 */
[----:B------:R-:W-:Y:S02]  /*9b30*/  FADD.FTZ R0, R103, R0 ;  /* 0x0000000067007221 */ /* 0x000fe40000010000 */
[----:B------:R-:W-:Y:S01]  /*9b40*/  HMMA.16816.F32 R96, R160, R14, R96 ;  /* 0x0000000ea060723c */ /* 0x000fe20000001860 */
[----:B------:R-:W-:Y:S03]  /*9b50*/  FADD.FTZ R244, R177, R4 ;  /* 0x00000004b1f47221 */ /* 0x000fe60000010000 */
[----:B------:R-:W-:Y:S01]  /*9b60*/  FADD.FTZ R246, R176, R3 ;  /* 0x00000003b0f67221 */ /* 0x000fe20000010000 */
[----:B------:R-:W-:Y:S01]  /*9b70*/  MOV R3, R108 ;  /* 0x0000006c00037202 */ /* 0x000fe20000000f00 */
[----:B------:R-:W-:Y:S01]  /*9b80*/  FADD.FTZ R245, R104, R2 ;  /* 0x0000000268f57221 */ /* 0x000fe20000010000 */
[----:B------:R-:W-:Y:S01]  /*9b90*/  MOV R104, R106 ;  /* 0x0000006a00687202 */ /* 0x000fe20000000f00 */
[----:B------:R-:W-:Y:S01]  /*9ba0*/  FADD.FTZ R247, R101, R0 ;  /* 0x0000000065f77221 */ /* 0x000fe20000010000 */
[----:B------:R-:W-:-:S05]  /*9bb0*/  @P0 BRA `(.L_x_1082) ;  /* 0xffffcab000000947 */ /* 0x000fca000383ffff */
.L_x_1077:
[----:B------:R-:W-:-:S13]  /*9bc0*/  ISETP.GE.AND P0, PT, R110, R248, PT ;  /* 0x000000f86e00720c */ /* 0x000fda0003f06270 */
[----:B------:R-:W-:Y:S05]  /*9bd0*/  @!P0 BRA `(.L_x_1083) ;  /* 0x00002f9000008947 */ /* 0x000fea0003800000 */
.L_x_1086:
[----:B------:R-:W-:Y:S04]  /*9be0*/  DEPBAR.LE SB0, 0x0 ;  /* 0x000080000000791a */ /* 0x000fe80000000000 */
[----:B------:R-:W-:Y:S01]  /*9bf0*/  WARPSYNC 0xffffffff ;  /* 0xffffffff00007948 */ /* 0x000fe20003800000 */
[----:B------:R-:W-:Y:S01]  /*9c00*/  BAR.SYNC.DEFER_BLOCKING 0x0 ;  /* 0x0000000000007b1d */ /* 0x000fe20000010000 */
[----:B------:R-:W-:Y:S05]  /*9c10*/  SHF.R.S32.HI R0, RZ, 0x1f, R110 ;  /* 0x0000001fff007819 */ /* 0x000fea000001146e */
[----:B------:R-:W-:Y:S04]  /*9c20*/  IMAD R0, R0, c[0x0][0x208], RZ ;  /* 0x0000820000007a24 */ /* 0x000fe800078e02ff */
[----:B------:R-:W-:Y:S01]  /*9c30*/  IMAD R0, R110, c[0x0][0x20c], R0 ;  /* 0x000083006e007a24 */ /* 0x000fe200078e0200 */
[----:B------:R-:W-:Y:S01]  /*9c40*/  LDSM.16.M88.4 R48, [R187] ;  /* 0x00000000bb30783b */ /* 0x000fe20000000200 */
[----:B------:R-:W-:Y:S07]  /*9c50*/  BSSY B0, `(.L_x_1084) ;  /* 0x000013b000007945 */ /* 0x000fee0003800000 */
[----:B------:R-:W1:Y:S08]  /*9c60*/  S2R R2, SR_TID.X ;  /* 0x0000000000027919 */ /* 0x000e700000002100 */
[----:B------:R-:W2:Y:S08]  /*9c70*/  LDSM.16.M88.4 R16, [R184] ;  /* 0x00000000b810783b */ /* 0x000eb00000000200 */
[----:B------:R-:W3:Y:S08]  /*9c80*/  LDSM.16.M88.4 R44, [R187+0x1000] ;  /* 0x00100000bb2c783b */ /* 0x000ef00000000200 */
[----:B------:R-:W4:Y:S08]  /*9c90*/  LDSM.16.M88.4 R32, [R184+0x400] ;  /* 0x00040000b820783b */ /* 0x000f300000000200 */
[----:B------:R-:W5:Y:S08]  /*9ca0*/  LDSM.16.M88.4 R160, [R184+0x800] ;  /* 0x00080000b8a0783b */ /* 0x000f700000000200 */
[----:B------:R-:W-:Y:S08]  /*9cb0*/  LDSM.16.M88.4 R164, [R188] ;  /* 0x00000000bca4783b */ /* 0x000ff00000000200 */
[----:B------:R-:W2:Y:S08]  /*9cc0*/  LDSM.16.M88.4 R168, [R189] ;  /* 0x00000000bda8783b */ /* 0x000eb00000000200 */
[----:B------:R-:W2:Y:S08]  /*9cd0*/  LDSM.16.M88.4 R172, [R188+0x1000] ;  /* 0x00100000bcac783b */ /* 0x000eb00000000200 */
[----:B------:R-:W3:Y:S08]  /*9ce0*/  LDSM.16.M88.4 R176, [R197] ;  /* 0x00000000c5b0783b */ /* 0x000ef00000000200 */
[----:B------:R-:W4:Y:S01]  /*9cf0*/  LDSM.16.M88.4 R180, [R196] ;  /* 0x00000000c4b4783b */ /* 0x000f220000000200 */
[----:B-1----:R-:W-:Y:S01]  /*9d00*/  ISETP.GT.AND P0, PT, R2, 0x3f, PT ;  /* 0x0000003f0200780c */ /* 0x002fe20003f04270 */
[----:B------:R-:W-:Y:S05]  /*9d10*/  IMAD.WIDE.U32 R2, R110, c[0x0][0x208], RZ ;  /* 0x000082006e027a25 */ /* 0x000fea00078e00ff */
[----:B------:R-:W-:Y:S01]  /*9d20*/  IADD3 R0, R3, R0, RZ ;  /* 0x0000000003007210 */ /* 0x000fe20007ffe0ff */
[----:B------:R-:W-:Y:S04]  /*9d30*/  IMAD.WIDE.U32 R2, R2, 0x30, RZ ;  /* 0x0000003002027825 */ /* 0x000fe800078e00ff */
[----:B------:R-:W-:Y:S01]  /*9d40*/  IMAD R0, R0, 0x30, RZ ;  /* 0x0000003000007824 */ /* 0x000fe200078e02ff */
[----:B------:R-:W-:Y:S02]  /*9d50*/  IADD3 R8, P1, R238, R2, RZ ;  /* 0x00000002ee087210 */ /* 0x000fe40007f3e0ff */
[----:B------:R-:W-:Y:S02]  /*9d60*/  @!P0 MOV R4, c[0x0][0x208] ;  /* 0x0000820000048a02 */ /* 0x000fe40000000f00 */
[----:B------:R-:W-:Y:S02]  /*9d70*/  IADD3 R0, R3, R0, RZ ;  /* 0x0000000003007210 */ /* 0x000fe40007ffe0ff */
[----:B------:R-:W-:Y:S02]  /*9d80*/  @!P0 MOV R5, c[0x0][0x20c] ;  /* 0x0000830000058a02 */ /* 0x000fe40000000f00 */
[----:B------:R-:W-:Y:S02]  /*9d90*/  IADD3.X R9, R0, R240, RZ, P1, !PT ;  /* 0x000000f000097210 */ /* 0x000fe40000ffe4ff */
[----:B------:R-:W-:Y:S02]  /*9da0*/  LEA R26, P1, R8, c[0x0][0x1f8], 0x1 ;  /* 0x00007e00081a7a11 */ /* 0x000fe400078208ff */
[----:B------:R-:W-:Y:S02]  /*9db0*/  @!P0 LEA R20, P2, R4, R2, 0x5 ;  /* 0x0000000204148211 */ /* 0x000fe400078428ff */
[----:B------:R-:W-:Y:S02]  /*9dc0*/  LEA.HI.X R27, R8, c[0x0][0x1fc], R9, 0x1, P1 ;  /* 0x00007f00081b7a11 */ /* 0x000fe400008f0c09 */
[----:B------:R-:W-:Y:S02]  /*9dd0*/  @!P0 LEA.HI.X R3, R4, R0, R5, 0x5, P2 ;  /* 0x0000000004038211 */ /* 0x000fe400010f2c05 */
[-C--:B--2---:R-:W-:Y:S01]  /*9de0*/  HMMA.16816.F32 R4, R48, R16.reuse, RZ ;  /* 0x000000103004723c */ /* 0x084fe200000018ff */
[----:B------:R-:W-:Y:S01]  /*9df0*/  @!PT LDS RZ, [RZ] ;  /* 0x00000000fffff984 */ /* 0x000fe20000000800 */
[----:B------:R-:W-:Y:S01]  /*9e00*/  @!PT LDS RZ, [RZ] ;  /* 0x00000000fffff984 */ /* 0x000fe20000000800 */
[----:B------:R-:W-:Y:S01]  /*9e10*/  @!PT LDS RZ, [RZ] ;  /* 0x00000000fffff984 */ /* 0x000fe20000000800 */
[----:B------:R1:W-:Y:S02]  /*9e20*/  LDGSTS.E.BYPASS.LTC128B.128 [R198+0x1880], [R26.64], !P6 ;  /* 0x018800001ac67fae */ /* 0x0003e4000f101d46 */
[----:B------:R-:W-:Y:S04]  /*9e30*/  IADD3 R12, P3, P2, R2, 0x20, R238 ;  /* 0x00000020020c7810 */ /* 0x000fe80007a7e0ee */
[----:B------:R-:W-:Y:S01]  /*9e40*/  IADD3.X R13, R0, RZ, R240, P3, P2 ;  /* 0x000000ff000d7210 */ /* 0x000fe20001fe44f0 */
[C---:B---3--:R-:W-:Y:S04]  /*9e50*/  HMMA.16816.F32 R8, R44.reuse, R16, RZ ;  /* 0x000000102c08723c */ /* 0x048fe800000018ff */
[----:B------:R-:W-:Y:S02]  /*9e60*/  LEA R30, P3, R12, c[0x0][0x1f8], 0x1 ;  /* 0x00007e000c1e7a11 */ /* 0x000fe400078608ff */
[----:B------:R-:W-:Y:S02]  /*9e70*/  IADD3 R2, P2, P1, R2, 0x40, R238 ;  /* 0x0000004002027810 */ /* 0x000fe4000795e0ee */
[----:B------:R-:W-:Y:S02]  /*9e80*/  LEA.HI.X R31, R12, c[0x0][0x1fc], R13, 0x1, P3 ;  /* 0x00007f000c1f7a11 */ /* 0x000fe400018f0c0d */
[-C--:B------:R-:W-:Y:S02]  /*9e90*/  HMMA.16816.F32 R12, R44, R18.reuse, RZ ;  /* 0x000000122c0c723c */ /* 0x080fe400000018ff */
[----:B------:R-:W-:Y:S01]  /*9ea0*/  LEA R28, P3, R2, c[0x0][0x1f8], 0x1 ;  /* 0x00007e00021c7a11 */ /* 0x000fe200078608ff */
[----:B------:R2:W-:Y:S01]  /*9eb0*/  LDGSTS.E.BYPASS.LTC128B.128 [R198+0x2480], [R30.64], !P5 ;  /* 0x024800001ec67fae */ /* 0x0005e2000e901d46 */
[----:B------:R-:W-:Y:S02]  /*9ec0*/  IADD3.X R0, R0, RZ, R240, P2, P1 ;  /* 0x000000ff00007210 */ /* 0x000fe400017e24f0 */
[----:B------:R-:W-:Y:S02]  /*9ed0*/  @!P0 IADD3 R24, P2, P1, R20, 0x20, R238 ;  /* 0x0000002014188810 */ /* 0x000fe4000795e0ee */
[C---:B------:R-:W-:Y:S04]  /*9ee0*/  HMMA.16816.F32 R16, R48.reuse, R18, RZ ;  /* 0x000000123010723c */ /* 0x040fe800000018ff */
[----:B------:R-:W-:Y:S02]  /*9ef0*/  LEA.HI.X R29, R2, c[0x0][0x1fc], R0, 0x1, P3 ;  /* 0x00007f00021d7a11 */ /* 0x000fe400018f0c00 */
[C---:B------:R-:W-:Y:S02]  /*9f00*/  @!P0 IADD3.X R39, R3.reuse, RZ, R240, P2, P1 ;  /* 0x000000ff03278210 */ /* 0x040fe400017e24f0 */
[C---:B------:R-:W-:Y:S01]  /*9f10*/  @!P0 IADD3 R2, P3, P2, R20.reuse, 0x40, R238 ;  /* 0x0000004014028810 */ /* 0x040fe20007a7e0ee */
[----:B------:R2:W-:Y:S03]  /*9f20*/  LDGSTS.E.BYPASS.LTC128B.128 [R198+0x3080], [R28.64], !P4 ;  /* 0x030800001cc67fae */ /* 0x0005e6000e101d46 */
[----:B------:R-:W-:Y:S02]  /*9f30*/  @!P0 IADD3 R0, P1, R20, R238, RZ ;  /* 0x000000ee14008210 */ /* 0x000fe40007f3e0ff */
[-C--:B----4-:R-:W-:Y:S01]  /*9f40*/  HMMA.16816.F32 R20, R48, R32.reuse, RZ ;  /* 0x000000203014723c */ /* 0x090fe200000018ff */
[C---:B------:R-:W-:Y:S02]  /*9f50*/  @!P0 IADD3.X R25, R3.reuse, RZ, R240, P3, P2 ;  /* 0x000000ff03198210 */ /* 0x040fe40001fe44f0 */
[----:B------:R-:W-:Y:S02]  /*9f60*/  @!P0 LEA R36, P3, R0, c[0x0][0x1f8], 0x1 ;  /* 0x00007e0000248a11 */ /* 0x000fe400078608ff */
[----:B------:R-:W-:Y:S02]  /*9f70*/  @!P0 IADD3.X R3, R3, R240, RZ, P1, !PT ;  /* 0x000000f003038210 */ /* 0x000fe40000ffe4ff */
[----:B------:R-:W-:Y:S02]  /*9f80*/  @!P0 LEA R40, P2, R24, c[0x0][0x1f8], 0x1 ;  /* 0x00007e0018288a11 */ /* 0x000fe400078408ff */
[----:B------:R-:W-:Y:S03]  /*9f90*/  @!P0 LEA.HI.X R37, R0, c[0x0][0x1fc], R3, 0x1, P3 ;  /* 0x00007f0000258a11 */ /* 0x000fe600018f0c03 */
[----:B------:R-:W-:Y:S02]  /*9fa0*/  @!P0 LEA.HI.X R41, R24, c[0x0][0x1fc], R39, 0x1, P2 ;  /* 0x00007f0018298a11 */ /* 0x000fe400010f0c27 */
[----:B------:R5:W-:Y:S01]  /*9fb0*/  @!P0 LDGSTS.E.BYPASS.LTC128B.128 [R198+0x2080], [R36.64], !P6 ;  /* 0x0208000024c68fae */ /* 0x000be2000f101d46 */
[----:B------:R-:W-:Y:S02]  /*9fc0*/  @!P0 LEA R38, P1, R2, c[0x0][0x1f8], 0x1 ;  /* 0x00007e0002268a11 */ /* 0x000fe400078208ff */
[----:B------:R-:W-:Y:S02]  /*9fd0*/  ISETP.GT.AND P2, PT, R110, R248, PT ;  /* 0x000000f86e00720c */ /* 0x000fe40003f44270 */
[----:B------:R-:W-:Y:S02]  /*9fe0*/  @!P0 LEA.HI.X R39, R2, c[0x0][0x1fc], R25, 0x1, P1 ;  /* 0x00007f0002278a11 */ /* 0x000fe400008f0c19 */
[C---:B-1----:R-:W-:Y:S01]  /*9ff0*/  HMMA.16816.F32 R24, R44.reuse, R32, RZ ;  /* 0x000000202c18723c */ /* 0x042fe200000018ff */
[----:B------:R1:W-:Y:S07]  /*a000*/  @!P0 LDGSTS.E.BYPASS.LTC128B.128 [R198+0x2c80], [R40.64], !P5 ;  /* 0x02c8000028c68fae */ /* 0x0003ee000e901d46 */
[-C--:B--2---:R-:W-:Y:S01]  /*a010*/  HMMA.16816.F32 R28, R44, R34.reuse, RZ ;  /* 0x000000222c1c723c */ /* 0x084fe200000018ff */
[----:B------:R5:W-:Y:S07]  /*a020*/  @!P0 LDGSTS.E.BYPASS.LTC128B.128 [R198+0x3880], [R38.64], !P4 ;  /* 0x0388000026c68fae */ /* 0x000bee000e101d46 */
[C---:B------:R-:W-:Y:S01]  /*a030*/  HMMA.16816.F32 R32, R48.reuse, R34, RZ ;  /* 0x000000223020723c */ /* 0x040fe200000018ff */
[----:B------:R-:W0:Y:S07]  /*a040*/  LDGDEPBAR ;  /* 0x00000000000079af */ /* 0x000e2e0000000000 */
[-C--:B-----5:R-:W-:Y:S08]  /*a050*/  HMMA.16816.F32 R36, R48, R160.reuse, RZ ;  /* 0x000000a03024723c */ /* 0x0a0ff000000018ff */
[C---:B-1----:R-:W-:Y:S08]  /*a060*/  HMMA.16816.F32 R40, R44.reuse, R160, RZ ;  /* 0x000000a02c28723c */ /* 0x042ff000000018ff */
        /* <DEDUP_REMOVED lines=97> */
[----:B-----5:R-:W-:Y:S03]  /*a680*/  FMUL.FTZ R0, R9, c[0x0][0x320] ;  /* 0x0000c80009007a20 */ /* 0x020fe60000410000 */
[----:B------:R-:W-:Y:S01]  /*a690*/  MOV R4, R106 ;  /* 0x0000006a00047202 */ /* 0x000fe20000000f00 */
        /* <DEDUP_REMOVED lines=8> */
[----:B------:R-:W2:Y:S01]  /*a720*/  MUFU.TANH R209, R2 ;  /* 0x0000000200d17308 */ /* 0x000ea20000002400 */
[----:B-1----:R-:W-:Y:S09]  /*a730*/  FMUL.FTZ R0, R12, c[0x0][0x320] ;  /* 0x0000c8000c007a20 */ /* 0x002ff20000410000 */
[----:B------:R1:W1:Y:S10]  /*a740*/  MUFU.TANH R163, R0 ;  /* 0x0000000000a37308 */ /* 0x0002740000002400 */
[----:B------:R-:W3:Y:S01]  /*a750*/  MUFU.TANH R210, R3 ;  /* 0x0000000300d27308 */ /* 0x000ee20000002400 */
[-C--:B--2---:R-:W-:Y:S05]  /*a760*/  HMMA.16816.F32 R36, R168, R8.reuse, R36 ;  /* 0x00000008a824723c */ /* 0x084fea0000001824 */
[----:B-1----:R-:W-:Y:S03]  /*a770*/  FMUL.FTZ R0, R13, c[0x0][0x320] ;  /* 0x0000c8000d007a20 */ /* 0x002fe60000410000 */
[C---:B------:R-:W-:Y:S01]  /*a780*/  HMMA.16816.F32 R40, R172.reuse, R8, R40 ;  /* 0x00000008ac28723c */ /* 0x040fe20000001828 */
[----:B------:R1:W2:Y:S07]  /*a790*/  MUFU.TANH R162, R0 ;  /* 0x0000000000a27308 */ /* 0x0002ae0000002400 */
[-C--:B------:R-:W-:Y:S08]  /*a7a0*/  HMMA.16816.F32 R44, R172, R10.reuse, R44 ;  /* 0x0000000aac2c723c */ /* 0x080ff0000000182c */
[----:B------:R-:W-:Y:S04]  /*a7b0*/  HMMA.16816.F32 R48, R168, R10, R48 ;  /* 0x0000000aa830723c */ /* 0x000fe80000001830 */
[----:B-1----:R-:W-:Y:S04]  /*a7c0*/  FMUL.FTZ R0, R14, c[0x0][0x320] ;  /* 0x0000c8000e007a20 */ /* 0x002fe80000410000 */
[----:B------:R1:W1:Y:S11]  /*a7d0*/  MUFU.TANH R167, R0 ;  /* 0x0000000000a77308 */ /* 0x0002760000002400 */
[----:B------:R-:W-:Y:S05]  /*a7e0*/  @!UPT UIADD3 URZ, URZ, URZ, URZ ;  /* 0x0000003f3f3ff290 */ /* 0x000fea000fffe03f */
[----:B------:R-:W-:Y:S04]  /*a7f0*/  FMUL.FTZ R2, R48, c[0x0][0x320] ;  /* 0x0000c80030027a20 */ /* 0x000fe80000410000 */
        /* <DEDUP_REMOVED lines=66> */
[----:B--234-:R-:W-:Y:S02]  /*ac20*/  IADD3 R3, -R250, 0x30, RZ ;  /* 0x00000030fa037810 */ /* 0x01cfe40007ffe1ff */
[----:B------:R-:W-:Y:S02]  /*ac30*/  P2R R12, PR, RZ, 0x4 ;  /* 0x00000004ff0c7803 */ /* 0x000fe40000000000 */
[----:B------:R-:W-:Y:S11]  /*ac40*/  ISETP.GE.AND P0, PT, R3, 0x21, PT ;  /* 0x000000210300780c */ /* 0x000ff60003f06270 */
[----:B------:R-:W-:Y:S02]  /*ac50*/  @!UPT UIADD3 URZ, URZ, URZ, URZ ;  /* 0x0000003f3f3ff290 */ /* 0x000fe4000fffe03f */
[----:B------:R-:W-:Y:S01]  /*ac60*/  @P0 IADD3 R5, R110, -0x1, RZ ;  /* 0xffffffff6e050810 */ /* 0x000fe20007ffe0ff */
[----:B------:R-:W-:Y:S02]  /*ac70*/  @P0 IMAD.MOV.U32 R11, RZ, RZ, c[0x0][0x1e0] ;  /* 0x00007800ff0b0624 */ /* 0x000fe400078e00ff */
[----:B------:R-:W-:Y:S01]  /*ac80*/  @P0 IMAD.MOV.U32 R7, RZ, RZ, 0x5 ;  /* 0x00000005ff070424 */ /* 0x000fe200078e00ff */
[----:B------:R-:W-:Y:S01]  /*ac90*/  @P0 SHF.R.S32.HI R6, RZ, 0x1f, R5 ;  /* 0x0000001fff060819 */ /* 0x000fe20000011405 */
[----:B------:R-:W-:Y:S03]  /*aca0*/  @P0 IMAD.WIDE.U32 R8, R5, c[0x0][0x1e0], RZ ;  /* 0x0000780005080a25 */ /* 0x000fe600078e00ff */
[----:B------:R-:W-:Y:S01]  /*acb0*/  @P0 SHF.L.U64.HI R7, R11, R7, c[0x0][0x1e4] ;  /* 0x000079000b070619 */ /* 0x000fe20000010207 */
[----:B------:R-:W-:Y:S04]  /*acc0*/  @P0 IMAD R6, R6, c[0x0][0x1e0], RZ ;  /* 0x0000780006060a24 */ /* 0x000fe800078e02ff */
[----:B------:R-:W-:Y:S02]  /*acd0*/  @P0 IMAD R10, R5, c[0x0][0x1e4], R6 ;  /* 0x00007900050a0a24 */ /* 0x000fe400078e0206 */
[----:B------:R-:W-:Y:S02]  /*ace0*/  @P0 IMAD.SHL.U32 R6, R11, 0x20, RZ ;  /* 0x000000200b060824 */ /* 0x000fe400078e00ff */
[----:B------:R-:W-:Y:S02]  /*acf0*/  @P0 IMAD.IADD R5, R9, 0x1, R10 ;  /* 0x0000000109050824 */ /* 0x000fe400078e020a */
[----:B------:R-:W-:Y:S04]  /*ad00*/  @P0 IMAD.WIDE.U32 R6, R8, 0x30, R6 ;  /* 0x0000003008060825 */ /* 0x000fe800078e0006 */
[----:B------:R-:W-:Y:S01]  /*ad10*/  @P0 IMAD R5, R5, 0x30, RZ ;  /* 0x0000003005050824 */ /* 0x000fe200078e02ff */
[C-C-:B------:R-:W-:Y:S03]  /*ad20*/  @P0 IADD3 R18, P3, P1, R6.reuse, 0x20, R242.reuse ;  /* 0x0000002006120810 */ /* 0x140fe6000797e0f2 */
[----:B------:R-:W-:Y:S05]  /*ad30*/  @P0 IMAD.IADD R7, R5, 0x1, R7 ;  /* 0x0000000105070824 */ /* 0x000fea00078e0207 */
[C-C-:B------:R-:W-:Y:S02]  /*ad40*/  @P0 IADD3.X R20, R7.reuse, RZ, R241.reuse, P3, P1 ;  /* 0x000000ff07140210 */ /* 0x140fe40001fe24f1 */
[--C-:B------:R-:W-:Y:S04]  /*ad50*/  @P0 IADD3 R19, P3, P1, R6, 0x40, R242.reuse ;  /* 0x0000004006130810 */ /* 0x100fe8000797e0f2 */
[--C-:B------:R-:W-:Y:S02]  /*ad60*/  @P0 IADD3.X R21, R7, RZ, R241.reuse, P3, P1 ;  /* 0x000000ff07150210 */ /* 0x100fe40001fe24f1 */
        /* <DEDUP_REMOVED lines=11> */
[C---:B------:R-:W-:Y:S02]  /*ae20*/  @P1 IMAD.SHL.U32 R5, R8.reuse, 0x2, RZ ;  /* 0x0000000208051824 */ /* 0x040fe400078e00ff */
[----:B------:R-:W-:Y:S04]  /*ae30*/  @P1 IMAD R3, R3, 0x30, RZ ;  /* 0x0000003003031824 */ /* 0x000fe800078e02ff */
[----:B------:R-:W-:Y:S01]  /*ae40*/  @P1 IMAD.IADD R3, R9, 0x1, R3 ;  /* 0x0000000109031824 */ /* 0x000fe200078e0203 */
[----:B------:R-:W-:Y:S04]  /*ae50*/  @P1 IADD3 R9, P2, R5, 0x40, RZ ;  /* 0x0000004005091810 */ /* 0x000fe80007f5e0ff */
[----:B------:R-:W-:Y:S02]  /*ae60*/  @P1 IADD3 R16, P3, R9, c[0x0][0x1c8], RZ ;  /* 0x0000720009101a10 */ /* 0x000fe40007f7e0ff */
[----:B------:R-:W-:Y:S04]  /*ae70*/  @P1 SHF.L.U64.HI R3, R8, 0x1, R3 ;  /* 0x0000000108031819 */ /* 0x000fe80000010203 */
[--C-:B------:R-:W-:Y:S02]  /*ae80*/  @P1 IADD3.X R17, RZ, c[0x0][0x1cc], R3.reuse, P3, P2 ;  /* 0x00007300ff111a10 */ /* 0x100fe40001fe4403 */
[----:B------:R-:W-:Y:S04]  /*ae90*/  @P1 IADD3 R8, P2, R5, 0x80, RZ ;  /* 0x0000008005081810 */ /* 0x000fe80007f5e0ff */
[----:B------:R-:W-:Y:S04]  /*aea0*/  @P1 IADD3 R14, P3, R8, c[0x0][0x1c8], RZ ;  /* 0x00007200080e1a10 */ /* 0x000fe80007f7e0ff */
[----:B------:R-:W-:Y:S02]  /*aeb0*/  @P1 IADD3.X R15, RZ, c[0x0][0x1cc], R3, P3, P2 ;  /* 0x00007300ff0f1a10 */ /* 0x000fe40001fe4403 */
[----:B------:R-:W-:Y:S02]  /*aec0*/  @P0 IADD3 R6, P3, R242, R6, RZ ;  /* 0x00000006f2060210 */ /* 0x000fe40007f7e0ff */
[----:B------:R-:W-:Y:S03]  /*aed0*/  ISETP.NE.AND P2, PT, R12, RZ, PT ;  /* 0x000000ff0c00720c */ /* 0x000fe60003f45270 */
        /* <DEDUP_REMOVED lines=18> */
.L_x_1085:
[----:B--234-:R-:W-:Y:S05]  /*b000*/  BSYNC B0 ;  /* 0x0000000000007941 */ /* 0x01cfea0003800000 */
.L_x_1084:
        /* <DEDUP_REMOVED lines=14> */
[----:B-1----:R-:W-:Y:S02]  /*b0f0*/  FMNMX.FTZ R6, R180, R106, !PT ;  /* 0x0000006ab4067209 */ /* 0x002fe40007810000 */
        /* <DEDUP_REMOVED lines=19> */
[----:B------:R-:W-:Y:S02]  /*b230*/  FMNMX.FTZ R3, R169, R3, !PT ;  /* 0x00000003a9037209 */ /* 0x000fe40007810000 */
[----:B------:R-:W-:Y:S02]  /*b240*/  FMNMX.FTZ R6, R217, R6, !PT ;  /* 0x00000006d9067209 */ /* 0x000fe40007810000 */
[----:B------:R-:W-:Y:S01]  /*b250*/  IADD3 R110, R110, -0x1, RZ ;  /* 0xffffffff6e6e7810 */ /* 0x000fe20007ffe0ff */
[----:B------:R-:W-:Y:S01]  /*b260*/  SHFL.BFLY PT, R7, R3, 0x2, 0x1f ;  /* 0x0c401f0003077f89 */ /* 0x000fe200000e0000 */
[----:B------:R-:W-:Y:S04]  /*b270*/  FMNMX.FTZ R6, R205, R6, !PT ;  /* 0x00000006cd067209 */ /* 0x000fe80007810000 */
[----:B------:R-:W-:Y:S04]  /*b280*/  FMNMX.FTZ R6, R175, R6, !PT ;  /* 0x00000006af067209 */ /* 0x000fe80007810000 */
[----:B------:R-:W-:Y:S04]  /*b290*/  FMNMX.FTZ R6, R174, R6, !PT ;  /* 0x00000006ae067209 */ /* 0x000fe80007810000 */
[----:B------:R-:W-:Y:S05]  /*b2a0*/  FMNMX.FTZ R6, R173, R6, !PT ;  /* 0x00000006ad067209 */ /* 0x000fea0007810000 */
[----:B------:R-:W1:Y:S02]  /*b2b0*/  SHFL.BFLY PT, R9, R6, 0x2, 0x1f ;  /* 0x0c401f0006097f89 */ /* 0x000e6400000e0000 */
[----:B-1----:R-:W-:Y:S02]  /*b2c0*/  FMNMX.FTZ R6, R6, R9, !PT ;  /* 0x0000000906067209 */ /* 0x002fe40007810000 */
[----:B------:R-:W-:Y:S02]  /*b2d0*/  FMNMX.FTZ R5, R5, R8, !PT ;  /* 0x0000000805057209 */ /* 0x000fe40007810000 */
[----:B------:R-:W-:Y:S02]  /*b2e0*/  FMNMX.FTZ R3, R3, R7, !PT ;  /* 0x0000000703037209 */ /* 0x000fe40007810000 */
[----:B------:R-:W1:Y:S01]  /*b2f0*/  SHFL.BFLY PT, R9, R6, 0x1, 0x1f ;  /* 0x0c201f0006097f89 */ /* 0x000e6200000e0000 */
[----:B------:R-:W-:Y:S04]  /*b300*/  FMNMX.FTZ R7, R176, R102, !PT ;  /* 0x00000066b0077209 */ /* 0x000fe80007810000 */
[----:B------:R-:W-:Y:S03]  /*b310*/  FMNMX.FTZ R7, R181, R7, !PT ;  /* 0x00000007b5077209 */ /* 0x000fe60007810000 */
[----:B------:R-:W2:Y:S01]  /*b320*/  SHFL.BFLY PT, R8, R5, 0x1, 0x1f ;  /* 0x0c201f0005087f89 */ /* 0x000ea200000e0000 */
[----:B------:R-:W-:Y:S04]  /*b330*/  FMNMX.FTZ R7, R167, R7, !PT ;  /* 0x00000007a7077209 */ /* 0x000fe80007810000 */
[----:B------:R-:W-:Y:S03]  /*b340*/  FMNMX.FTZ R7, R166, R7, !PT ;  /* 0x00000007a6077209 */ /* 0x000fe60007810000 */
[----:B------:R-:W3:Y:S01]  /*b350*/  SHFL.BFLY PT, R10, R3, 0x1, 0x1f ;  /* 0x0c201f00030a7f89 */ /* 0x000ee200000e0000 */
[----:B------:R-:W-:Y:S04]  /*b360*/  FMNMX.FTZ R7, R210, R7, !PT ;  /* 0x00000007d2077209 */ /* 0x000fe80007810000 */
[----:B------:R-:W-:Y:S02]  /*b370*/  FMNMX.FTZ R7, R209, R7, !PT ;  /* 0x00000007d1077209 */ /* 0x000fe40007810000 */
[----:B-1----:R-:W-:Y:S02]  /*b380*/  FMNMX.FTZ R106, R6, R9, !PT ;  /* 0x00000009066a7209 */ /* 0x002fe40007810000 */
[----:B--2---:R-:W-:Y:S05]  /*b390*/  FMNMX.FTZ R107, R5, R8, !PT ;  /* 0x00000008056b7209 */ /* 0x004fea0007810000 */
[----:B------:R-:W-:Y:S01]  /*b3a0*/  FADD.FTZ R2, -R107, R2 ;  /* 0x000000026b027221 */ /* 0x000fe20000010100 */
[----:B---3--:R-:W-:Y:S03]  /*b3b0*/  FMNMX.FTZ R108, R3, R10, !PT ;  /* 0x0000000a036c7209 */ /* 0x008fe60007810000 */
[----:B------:R-:W-:Y:S01]  /*b3c0*/  FMUL.FTZ R2, R2, c[0x0][0x2d0] ;  /* 0x0000b40002027a20 */ /* 0x000fe20000410000 */
[----:B------:R-:W-:Y:S03]  /*b3d0*/  FMNMX.FTZ R3, R219, R7, !PT ;  /* 0x00000007db037209 */ /* 0x000fe60007810000 */
[----:B------:R1:W2:Y:S01]  /*b3e0*/  MUFU.EX2 R101, R2 ;  /* 0x0000000200657308 */ /* 0x0002a20000000800 */
[----:B------:R-:W-:Y:S01]  /*b3f0*/  FMNMX.FTZ R3, R218, R3, !PT ;  /* 0x00000003da037209 */ /* 0x000fe20007810000 */
[C---:B------:R-:W-:Y:S02]  /*b400*/  FADD.FTZ R0, -R108.reuse, R0 ;  /* 0x000000006c007221 */ /* 0x040fe40000010100 */
[----:B------:R-:W-:Y:S01]  /*b410*/  FMUL.FTZ R168, R108, c[0x0][0x2d0] ;  /* 0x0000b4006ca87a20 */ /* 0x000fe20000410000 */
[----:B------:R-:W-:Y:S01]  /*b420*/  FMNMX.FTZ R5, R212, R3, !PT ;  /* 0x00000003d4057209 */ /* 0x000fe20007810000 */
[----:B------:R-:W-:Y:S03]  /*b430*/  FMUL.FTZ R3, R0, c[0x0][0x2d0] ;  /* 0x0000b40000037a20 */ /* 0x000fe60000410000 */
[----:B------:R-:W-:Y:S01]  /*b440*/  FMNMX.FTZ R0, R214, R5, !PT ;  /* 0x00000005d6007209 */ /* 0x000fe20007810000 */
[----:B------:R3:W4:Y:S03]  /*b450*/  MUFU.EX2 R103, R3 ;  /* 0x0000000300677308 */ /* 0x0007260000000800 */
[----:B------:R-:W-:Y:S04]  /*b460*/  FMNMX.FTZ R0, R105, R0, !PT ;  /* 0x0000000069007209 */ /* 0x000fe80007810000 */
[----:B------:R-:W-:Y:S01]  /*b470*/  FMNMX.FTZ R0, R104, R0, !PT ;  /* 0x0000000068007209 */ /* 0x000fe20007810000 */
[----:B-1----:R-:W-:Y:S02]  /*b480*/  FADD.FTZ R2, -R106, R4 ;  /* 0x000000046a027221 */ /* 0x002fe40000010100 */
[--C-:B------:R-:W-:Y:S02]  /*b490*/  FFMA.FTZ R4, R165, c[0x0][0x2d0], -R168.reuse ;  /* 0x0000b400a5047a23 */ /* 0x100fe400000108a8 */
[----:B------:R-:W-:Y:S02]  /*b4a0*/  FMUL.FTZ R2, R2, c[0x0][0x2d0] ;  /* 0x0000b40002027a20 */ /* 0x000fe40000410000 */
[----:B------:R-:W-:Y:S01]  /*b4b0*/  MUFU.EX2 R227, R4 ;  /* 0x0000000400e37308 */ /* 0x000fe20000000800 */
[C---:B--2---:R-:W-:Y:S02]  /*b4c0*/  FMUL.FTZ R6, R101.reuse, R118 ;  /* 0x0000007665067220 */ /* 0x044fe40000410000 */
[----:B------:R-:W-:Y:S01]  /*b4d0*/  FMUL.FTZ R7, R101, R119 ;  /* 0x0000007765077220 */ /* 0x000fe20000410000 */
[----:B---3--:R-:W1:Y:S01]  /*b4e0*/  SHFL.BFLY PT, R3, R0, 0x2, 0x1f ;  /* 0x0c401f0000037f89 */ /* 0x008e6200000e0000 */
[C---:B----4-:R-:W-:Y:S02]  /*b4f0*/  FMUL.FTZ R5, R103.reuse, R117 ;  /* 0x0000007567057220 */ /* 0x050fe40000410000 */
[C---:B------:R-:W-:Y:S02]  /*b500*/  FMUL.FTZ R16, R103.reuse, R124 ;  /* 0x0000007c67107220 */ /* 0x040fe40000410000 */
[----:B------:R-:W-:Y:S01]  /*b510*/  FMUL.FTZ R17, R103, R125 ;  /* 0x0000007d67117220 */ /* 0x000fe20000410000 */
[----:B------:R2:W3:Y:S01]  /*b520*/  MUFU.EX2 R100, R2 ;  /* 0x0000000200647308 */ /* 0x0004e20000000800 */
[C---:B------:R-:W-:Y:S02]  /*b530*/  FMUL.FTZ R18, R101.reuse, R126 ;  /* 0x0000007e65127220 */ /* 0x040fe40000410000 */
[----:B------:R-:W-:Y:S02]  /*b540*/  FMUL.FTZ R19, R101, R127 ;  /* 0x0000007f65137220 */ /* 0x000fe40000410000 */
[C---:B------:R-:W-:Y:S01]  /*b550*/  FMUL.FTZ R32, R103.reuse, R140 ;  /* 0x0000008c67207220 */ /* 0x040fe20000410000 */
[----:B------:R-:W-:Y:S01]  /*b560*/  LDSM.16.MT88.4 R124, [R185+0x400] ;  /* 0x00040000b97c783b */ /* 0x000fe20000004200 */
[----:B------:R-:W-:Y:S02]  /*b570*/  FMUL.FTZ R33, R103, R141 ;  /* 0x0000008d67217220 */ /* 0x000fe40000410000 */
[C---:B------:R-:W-:Y:S02]  /*b580*/  FMUL.FTZ R34, R101.reuse, R142 ;  /* 0x0000008e65227220 */ /* 0x040fe40000410000 */
[----:B------:R-:W-:Y:S02]  /*b590*/  FMUL.FTZ R35, R101, R143 ;  /* 0x0000008f65237220 */ /* 0x000fe40000410000 */
[C---:B------:R-:W-:Y:S01]  /*b5a0*/  FMUL.FTZ R48, R103.reuse, R156 ;  /* 0x0000009c67307220 */ /* 0x040fe20000410000 */
[----:B------:R-:W-:Y:S01]  /*b5b0*/  LDSM.16.MT88.4 R140, [R186+0x800] ;  /* 0x00080000ba8c783b */ /* 0x000fe20000004200 */
[----:B------:R-:W-:Y:S02]  /*b5c0*/  FMUL.FTZ R49, R103, R157 ;  /* 0x0000009d67317220 */ /* 0x000fe40000410000 */
[C---:B------:R-:W-:Y:S01]  /*b5d0*/  FMUL.FTZ R50, R101.reuse, R158 ;  /* 0x0000009e65327220 */ /* 0x040fe20000410000 */
[----:B-1----:R-:W-:Y:S01]  /*b5e0*/  FMNMX.FTZ R0, R0, R3, !PT ;  /* 0x0000000300007209 */ /* 0x002fe20007810000 */
[----:B------:R-:W-:Y:S02]  /*b5f0*/  FMUL.FTZ R51, R101, R159 ;  /* 0x0000009f65337220 */ /* 0x000fe40000410000 */
[C---:B------:R-:W-:Y:S01]  /*b600*/  FMUL.FTZ R52, R103.reuse, R52 ;  /* 0x0000003467347220 */ /* 0x040fe20000410000 */
[----:B------:R-:W-:Y:S01]  /*b610*/  LDSM.16.MT88.4 R156, [R185+0x1400] ;  /* 0x00140000b99c783b */ /* 0x000fe20000004200 */
[----:B------:R-:W-:Y:S02]  /*b620*/  FMUL.FTZ R53, R103, R53 ;  /* 0x0000003567357220 */ /* 0x000fe40000410000 */
[----:B--2---:R-:W-:Y:S02]  /*b630*/  FFMA.FTZ R2, R164, c[0x0][0x2d0], -R168 ;  /* 0x0000b400a4027a23 */ /* 0x004fe400000108a8 */
[----:B------:R-:W-:Y:S02]  /*b640*/  FMUL.FTZ R164, R107, c[0x0][0x2d0] ;  /* 0x0000b4006ba47a20 */ /* 0x000fe40000410000 */
[----:B------:R1:W-:Y:S01]  /*b650*/  MUFU.EX2 R228, R2 ;  /* 0x0000000200e47308 */ /* 0x0003e20000000800 */
[----:B---3--:R-:W-:Y:S02]  /*b660*/  FMUL.FTZ R8, R100, R112 ;  /* 0x0000007064087220 */ /* 0x008fe40000410000 */
[--C-:B------:R-:W-:Y:S02]  /*b670*/  FFMA.FTZ R3, R178, c[0x0][0x2d0], -R164.reuse ;  /* 0x0000b400b2037a23 */ /* 0x100fe400000108a4 */
        /* <DEDUP_REMOVED lines=10> */
[C---:B------:R-:W-:Y:S02]  /*b720*/  FMUL.FTZ R44, R100.reuse, R152 ;  /* 0x00000098642c7220 */ /* 0x040fe40000410000 */
[----:B-1----:R-:W-:Y:S02]  /*b730*/  FFMA.FTZ R2, R177, c[0x0][0x2d0], -R164 ;  /* 0x0000b400b1027a23 */ /* 0x002fe400000108a4 */
[C---:B------:R-:W-:Y:S02]  /*b740*/  FMUL.FTZ R45, R100.reuse, R153 ;  /* 0x00000099642d7220 */ /* 0x040fe40000410000 */
[----:B------:R1:W3:Y:S01]  /*b750*/  MUFU.EX2 R226, R2 ;  /* 0x0000000200e27308 */ /* 0x0002e20000000800 */
[C---:B------:R-:W-:Y:S02]  /*b760*/  FMUL.FTZ R54, R101.reuse, R54 ;  /* 0x0000003665367220 */ /* 0x040fe40000410000 */
[----:B------:R-:W-:Y:S02]  /*b770*/  FMUL.FTZ R55, R101, R55 ;  /* 0x0000003765377220 */ /* 0x000fe40000410000 */
[--C-:B--2---:R-:W-:Y:S02]  /*b780*/  FFMA.FTZ R3, R161, c[0x0][0x2d0], -R168.reuse ;  /* 0x0000b400a1037a23 */ /* 0x104fe400000108a8 */
[C---:B------:R-:W-:Y:S02]  /*b790*/  FMUL.FTZ R56, R100.reuse, R56 ;  /* 0x0000003864387220 */ /* 0x040fe40000410000 */
[C---:B------:R-:W-:Y:S01]  /*b7a0*/  FMUL.FTZ R57, R100.reuse, R57 ;  /* 0x0000003964397220 */ /* 0x040fe20000410000 */
[----:B------:R2:W-:Y:S01]  /*b7b0*/  MUFU.EX2 R236, R3 ;  /* 0x0000000300ec7308 */ /* 0x0005e20000000800 */
[C---:B------:R-:W-:Y:S02]  /*b7c0*/  FMUL.FTZ R60, R100.reuse, R60 ;  /* 0x0000003c643c7220 */ /* 0x040fe40000410000 */
[C---:B------:R-:W-:Y:S02]  /*b7d0*/  FMUL.FTZ R61, R100.reuse, R61 ;  /* 0x0000003d643d7220 */ /* 0x040fe40000410000 */
[C---:B------:R-:W-:Y:S02]  /*b7e0*/  FMUL.FTZ R64, R103.reuse, R64 ;  /* 0x0000004067407220 */ /* 0x040fe40000410000 */
[----:B------:R-:W-:Y:S02]  /*b7f0*/  FMUL.FTZ R65, R103, R65 ;  /* 0x0000004167417220 */ /* 0x000fe40000410000 */
[C---:B------:R-:W-:Y:S02]  /*b800*/  FMUL.FTZ R66, R101.reuse, R66 ;  /* 0x0000004265427220 */ /* 0x040fe40000410000 */
[----:B------:R-:W-:Y:S02]  /*b810*/  FMUL.FTZ R67, R101, R67 ;  /* 0x0000004365437220 */ /* 0x000fe40000410000 */
[----:B------:R-:W-:Y:S01]  /*b820*/  FMUL.FTZ R68, R103, R68 ;  /* 0x0000004467447220 */ /* 0x000fe20000410000 */
[----:B-1----:R-:W1:Y:S01]  /*b830*/  SHFL.BFLY PT, R2, R0, 0x1, 0x1f ;  /* 0x0c201f0000027f89 */ /* 0x002e6200000e0000 */
[----:B---3--:R-:W-:Y:S01]  /*b840*/  F2FP.PACK_AB R117, R229, R226 ;  /* 0x000000e2e575723e */ /* 0x008fe200000000ff */
[----:B------:R-:W-:Y:S02]  /*b850*/  FMUL.FTZ R69, R103, R69 ;  /* 0x0000004567457220 */ /* 0x000fe40000410000 */
[C---:B------:R-:W-:Y:S02]  /*b860*/  FMUL.FTZ R70, R101.reuse, R70 ;  /* 0x0000004665467220 */ /* 0x040fe40000410000 */
[----:B------:R-:W-:Y:S02]  /*b870*/  FMUL.FTZ R71, R101, R71 ;  /* 0x0000004765477220 */ /* 0x000fe40000410000 */
[C---:B------:R-:W-:Y:S02]  /*b880*/  FMUL.FTZ R72, R100.reuse, R72 ;  /* 0x0000004864487220 */ /* 0x040fe40000410000 */
[----:B--2---:R-:W-:Y:S02]  /*b890*/  FFMA.FTZ R3, R111, c[0x0][0x2d0], -R168 ;  /* 0x0000b4006f037a23 */ /* 0x004fe400000108a8 */
[C---:B------:R-:W-:Y:S02]  /*b8a0*/  FMUL.FTZ R73, R100.reuse, R73 ;  /* 0x0000004964497220 */ /* 0x040fe40000410000 */
[----:B------:R2:W3:Y:S01]  /*b8b0*/  MUFU.EX2 R237, R3 ;  /* 0x0000000300ed7308 */ /* 0x0004e20000000800 */
[C---:B------:R-:W-:Y:S02]  /*b8c0*/  FMUL.FTZ R76, R100.reuse, R76 ;  /* 0x0000004c644c7220 */ /* 0x040fe40000410000 */
[----:B------:R-:W-:Y:S02]  /*b8d0*/  FMUL.FTZ R77, R100, R77 ;  /* 0x0000004d644d7220 */ /* 0x000fe40000410000 */
[C---:B------:R-:W-:Y:S02]  /*b8e0*/  FMUL.FTZ R80, R103.reuse, R80 ;  /* 0x0000005067507220 */ /* 0x040fe40000410000 */
[----:B------:R-:W-:Y:S02]  /*b8f0*/  FMUL.FTZ R81, R103, R81 ;  /* 0x0000005167517220 */ /* 0x000fe40000410000 */
[C---:B------:R-:W-:Y:S01]  /*b900*/  FMUL.FTZ R82, R101.reuse, R82 ;  /* 0x0000005265527220 */ /* 0x040fe20000410000 */
[----:B-1----:R-:W-:Y:S01]  /*b910*/  FMNMX.FTZ R2, R0, R2, !PT ;  /* 0x0000000200027209 */ /* 0x002fe20007810000 */
[--C-:B------:R-:W-:Y:S02]  /*b920*/  FFMA.FTZ R0, R160, c[0x0][0x2d0], -R164.reuse ;  /* 0x0000b400a0007a23 */ /* 0x100fe400000108a4 */
[----:B------:R-:W-:Y:S02]  /*b930*/  FMUL.FTZ R160, R106, c[0x0][0x2d0] ;  /* 0x0000b4006aa07a20 */ /* 0x000fe40000410000 */
[----:B------:R1:W-:Y:S01]  /*b940*/  MUFU.EX2 R234, R0 ;  /* 0x0000000000ea7308 */ /* 0x0003e20000000800 */
[----:B------:R-:W-:Y:S02]  /*b950*/  FMUL.FTZ R83, R101, R83 ;  /* 0x0000005365537220 */ /* 0x000fe40000410000 */
[C---:B------:R-:W-:Y:S02]  /*b960*/  FMUL.FTZ R84, R103.reuse, R84 ;  /* 0x0000005467547220 */ /* 0x040fe40000410000 */
[----:B------:R-:W-:Y:S02]  /*b970*/  FMUL.FTZ R85, R103, R85 ;  /* 0x0000005567557220 */ /* 0x000fe40000410000 */
[----:B------:R-:W-:Y:S02]  /*b980*/  FMUL.FTZ R86, R101, R86 ;  /* 0x0000005665567220 */ /* 0x000fe40000410000 */
[--C-:B--2---:R-:W-:Y:S01]  /*b990*/  FFMA.FTZ R3, R109, c[0x0][0x2d0], -R164.reuse ;  /* 0x0000b4006d037a23 */ /* 0x104fe200000108a4 */
[----:B---3--:R-:W-:Y:S01]  /*b9a0*/  F2FP.PACK_AB R118, R237, R236 ;  /* 0x000000eced76723e */ /* 0x008fe200000000ff */
[----:B------:R-:W-:Y:S02]  /*b9b0*/  FFMA.FTZ R109, R202, c[0x0][0x2d0], -R164 ;  /* 0x0000b400ca6d7a23 */ /* 0x000fe400000108a4 */
[----:B------:R2:W3:Y:S01]  /*b9c0*/  MUFU.EX2 R235, R3 ;  /* 0x0000000300eb7308 */ /* 0x0004e20000000800 */
[----:B------:R-:W-:Y:S02]  /*b9d0*/  FMUL.FTZ R87, R101, R87 ;  /* 0x0000005765577220 */ /* 0x000fe40000410000 */
[C---:B------:R-:W-:Y:S02]  /*b9e0*/  FMUL.FTZ R88, R100.reuse, R88 ;  /* 0x0000005864587220 */ /* 0x040fe40000410000 */
[C---:B------:R-:W-:Y:S02]  /*b9f0*/  FMUL.FTZ R89, R100.reuse, R89 ;  /* 0x0000005964597220 */ /* 0x040fe40000410000 */
[C---:B------:R-:W-:Y:S02]  /*ba00*/  FMUL.FTZ R92, R100.reuse, R92 ;  /* 0x0000005c645c7220 */ /* 0x040fe40000410000 */
[----:B------:R-:W-:Y:S02]  /*ba10*/  FMUL.FTZ R93, R100, R93 ;  /* 0x0000005d645d7220 */ /* 0x000fe40000410000 */
[----:B-1----:R-:W-:Y:S02]  /*ba20*/  FADD.FTZ R0, -R2, R102 ;  /* 0x0000006602007221 */ /* 0x002fe40000010100 */
[----:B------:R-:W-:Y:S02]  /*ba30*/  FFMA.FTZ R102, R203, c[0x0][0x2d0], -R168 ;  /* 0x0000b400cb667a23 */ /* 0x000fe400000108a8 */
[----:B------:R-:W-:Y:S02]  /*ba40*/  FMUL.FTZ R0, R0, c[0x0][0x2d0] ;  /* 0x0000b40000007a20 */ /* 0x000fe40000410000 */
[----:B------:R1:W-:Y:S01]  /*ba50*/  MUFU.EX2 R222, R102 ;  /* 0x0000006600de7308 */ /* 0x0003e20000000800 */
[C---:B------:R-:W-:Y:S02]  /*ba60*/  FMUL.FTZ R96, R103.reuse, R96 ;  /* 0x0000006067607220 */ /* 0x040fe40000410000 */
[----:B------:R-:W-:Y:S02]  /*ba70*/  FMUL.FTZ R97, R103, R97 ;  /* 0x0000006167617220 */ /* 0x000fe40000410000 */
[C---:B------:R-:W-:Y:S02]  /*ba80*/  FMUL.FTZ R98, R101.reuse, R98 ;  /* 0x0000006265627220 */ /* 0x040fe40000410000 */
[--C-:B--2---:R-:W-:Y:S01]  /*ba90*/  FFMA.FTZ R3, R180, c[0x0][0x2d0], -R160.reuse ;  /* 0x0000b400b4037a23 */ /* 0x104fe200000108a0 */
[----:B---3--:R-:W-:Y:S01]  /*baa0*/  F2FP.PACK_AB R119, R234, R235 ;  /* 0x000000ebea77723e */ /* 0x008fe200000000ff */
[----:B------:R-:W-:Y:S01]  /*bab0*/  FMUL.FTZ R99, R101, R99 ;  /* 0x0000006365637220 */ /* 0x000fe20000410000 */
[----:B------:R-:W2:Y:S01]  /*bac0*/  MUFU.EX2 R0, R0 ;  /* 0x0000000000007308 */ /* 0x000ea20000000800 */
[--C-:B------:R-:W-:Y:S02]  /*bad0*/  FFMA.FTZ R137, R174, c[0x0][0x2d0], -R160.reuse ;  /* 0x0000b400ae897a23 */ /* 0x100fe400000108a0 */
[----:B------:R-:W-:Y:S02]  /*bae0*/  FFMA.FTZ R136, R173, c[0x0][0x2d0], -R160 ;  /* 0x0000b400ad887a23 */ /* 0x000fe400000108a0 */
[--C-:B------:R-:W-:Y:S02]  /*baf0*/  FFMA.FTZ R111, R208, c[0x0][0x2d0], -R164.reuse ;  /* 0x0000b400d06f7a23 */ /* 0x100fe400000108a4 */
[----:B------:R-:W-:Y:S03]  /*bb00*/  FFMA.FTZ R132, R171, c[0x0][0x2d0], -R164 ;  /* 0x0000b400ab847a23 */ /* 0x000fe600000108a4 */
[----:B------:R3:W-:Y:S01]  /*bb10*/  MUFU.EX2 R224, R3 ;  /* 0x0000000300e07308 */ /* 0x0007e20000000800 */
[----:B-1----:R-:W-:Y:S09]  /*bb20*/  FFMA.FTZ R102, R201, c[0x0][0x2d0], -R168 ;  /* 0x0000b400c9667a23 */ /* 0x002ff200000108a8 */
[----:B------:R1:W-:Y:S01]  /*bb30*/  MUFU.EX2 R223, R102 ;  /* 0x0000006600df7308 */ /* 0x0003e20000000800 */
[C---:B--2---:R-:W-:Y:S02]  /*bb40*/  FMUL.FTZ R10, R0.reuse, R114 ;  /* 0x00000072000a7220 */ /* 0x044fe40000410000 */
[C---:B------:R-:W-:Y:S02]  /*bb50*/  FMUL.FTZ R11, R0.reuse, R115 ;  /* 0x00000073000b7220 */ /* 0x040fe40000410000 */
[C---:B------:R-:W-:Y:S02]  /*bb60*/  FMUL.FTZ R14, R0.reuse, R122 ;  /* 0x0000007a000e7220 */ /* 0x040fe40000410000 */
[C---:B------:R-:W-:Y:S03]  /*bb70*/  FMUL.FTZ R15, R0.reuse, R123 ;  /* 0x0000007b000f7220 */ /* 0x040fe60000410000 */
[----:B------:R-:W-:Y:S01]  /*bb80*/  MUFU.EX2 R201, R109 ;  /* 0x0000006d00c97308 */ /* 0x000fe20000000800 */
[----:B------:R-:W2:Y:S01]  /*bb90*/  LDSM.16.MT88.4 R120, [R185+0xc00] ;  /* 0x000c0000b978783b */ /* 0x000ea20000004200 */
[C---:B------:R-:W-:Y:S02]  /*bba0*/  FMUL.FTZ R26, R0.reuse, R134 ;  /* 0x00000086001a7220 */ /* 0x040fe40000410000 */
[----:B---3--:R-:W-:Y:S02]  /*bbb0*/  FFMA.FTZ R3, R179, c[0x0][0x2d0], -R160 ;  /* 0x0000b400b3037a23 */ /* 0x008fe400000108a0 */
[C---:B------:R-:W-:Y:S02]  /*bbc0*/  FMUL.FTZ R27, R0.reuse, R135 ;  /* 0x00000087001b7220 */ /* 0x040fe40000410000 */
[C---:B------:R-:W-:Y:S02]  /*bbd0*/  FMUL.FTZ R30, R0.reuse, R138 ;  /* 0x0000008a001e7220 */ /* 0x040fe40000410000 */
[----:B------:R-:W3:Y:S01]  /*bbe0*/  MUFU.EX2 R225, R3 ;  /* 0x0000000300e17308 */ /* 0x000ee20000000800 */
[C---:B------:R-:W-:Y:S02]  /*bbf0*/  FMUL.FTZ R31, R0.reuse, R139 ;  /* 0x0000008b001f7220 */ /* 0x040fe40000410000 */
[----:B-1----:R-:W-:Y:S02]  /*bc00*/  FFMA.FTZ R102, R199, c[0x0][0x2d0], -R164 ;  /* 0x0000b400c7667a23 */ /* 0x002fe400000108a4 */
        /* <DEDUP_REMOVED lines=10> */
[C---:B------:R-:W-:Y:S01]  /*bcb0*/  FMUL.FTZ R75, R0.reuse, R75 ;  /* 0x0000004b004b7220 */ /* 0x040fe20000410000 */
[----:B---3--:R-:W-:Y:S01]  /*bcc0*/  F2FP.PACK_AB R112, R225, R224 ;  /* 0x000000e0e170723e */ /* 0x008fe200000000ff */
[----:B------:R-:W-:Y:S02]  /*bcd0*/  FFMA.FTZ R3, R163, c[0x0][0x2d0], -R160 ;  /* 0x0000b400a3037a23 */ /* 0x000fe400000108a0 */
[C---:B------:R-:W-:Y:S02]  /*bce0*/  FMUL.FTZ R78, R0.reuse, R78 ;  /* 0x0000004e004e7220 */ /* 0x040fe40000410000 */
[----:B------:R3:W-:Y:S01]  /*bcf0*/  MUFU.EX2 R232, R3 ;  /* 0x0000000300e87308 */ /* 0x0007e20000000800 */
[C---:B------:R-:W-:Y:S02]  /*bd00*/  FMUL.FTZ R79, R0.reuse, R79 ;  /* 0x0000004f004f7220 */ /* 0x040fe40000410000 */
[----:B------:R-:W-:Y:S02]  /*bd10*/  FMUL.FTZ R90, R0, R90 ;  /* 0x0000005a005a7220 */ /* 0x000fe40000410000 */
[----:B-1----:R-:W-:Y:S02]  /*bd20*/  FFMA.FTZ R102, R204, c[0x0][0x2d0], -R164 ;  /* 0x0000b400cc667a23 */ /* 0x002fe400000108a4 */
[C---:B------:R-:W-:Y:S02]  /*bd30*/  FMUL.FTZ R91, R0.reuse, R91 ;  /* 0x0000005b005b7220 */ /* 0x040fe40000410000 */
[C---:B------:R-:W-:Y:S01]  /*bd40*/  FMUL.FTZ R94, R0.reuse, R94 ;  /* 0x0000005e005e7220 */ /* 0x040fe20000410000 */
[----:B------:R1:W-:Y:S01]  /*bd50*/  MUFU.EX2 R220, R102 ;  /* 0x0000006600dc7308 */ /* 0x0003e20000000800 */
[----:B------:R-:W-:Y:S02]  /*bd60*/  FMUL.FTZ R95, R0, R95 ;  /* 0x0000005f005f7220 */ /* 0x000fe40000410000 */
[--C-:B------:R-:W-:Y:S02]  /*bd70*/  FFMA.FTZ R138, R175, c[0x0][0x2d0], -R160.reuse ;  /* 0x0000b400af8a7a23 */ /* 0x100fe400000108a0 */
[----:B------:R-:W-:Y:S02]  /*bd80*/  FFMA.FTZ R135, R205, c[0x0][0x2d0], -R160 ;  /* 0x0000b400cd877a23 */ /* 0x000fe400000108a0 */
[----:B------:R-:W-:Y:S04]  /*bd90*/  FFMA.FTZ R109, R206, c[0x0][0x2d0], -R164 ;  /* 0x0000b400ce6d7a23 */ /* 0x000fe800000108a4 */
[----:B------:R-:W-:Y:S01]  /*bda0*/  MUFU.EX2 R173, R109 ;  /* 0x0000006d00ad7308 */ /* 0x000fe20000000800 */
[----:B---3--:R-:W-:Y:S09]  /*bdb0*/  FFMA.FTZ R3, R162, c[0x0][0x2d0], -R160 ;  /* 0x0000b400a2037a23 */ /* 0x008ff200000108a0 */
[----:B------:R3:W4:Y:S01]  /*bdc0*/  MUFU.EX2 R233, R3 ;  /* 0x0000000300e97308 */ /* 0x0007220000000800 */
[--C-:B-1----:R-:W-:Y:S09]  /*bdd0*/  FFMA.FTZ R102, R182, c[0x0][0x2d0], -R168.reuse ;  /* 0x0000b400b6667a23 */ /* 0x102ff200000108a8 */
[----:B------:R1:W-:Y:S01]  /*bde0*/  MUFU.EX2 R204, R102 ;  /* 0x0000006600cc7308 */ /* 0x0003e20000000800 */
[----:B---3--:R-:W-:Y:S01]  /*bdf0*/  FMUL.FTZ R3, R2, c[0x0][0x2d0] ;  /* 0x0000b40002037a20 */ /* 0x008fe20000410000 */
[----:B----4-:R-:W-:Y:S03]  /*be00*/  F2FP.PACK_AB R114, R233, R232 ;  /* 0x000000e8e972723e */ /* 0x010fe600000000ff */
[--C-:B------:R-:W-:Y:S02]  /*be10*/  FFMA.FTZ R4, R176, c[0x0][0x2d0], -R3.reuse ;  /* 0x0000b400b0047a23 */ /* 0x100fe40000010803 */
[--C-:B------:R-:W-:Y:S03]  /*be20*/  FFMA.FTZ R134, R212, c[0x0][0x2d0], -R3.reuse ;  /* 0x0000b400d4867a23 */ /* 0x100fe60000010803 */
[----:B------:R3:W4:Y:S01]  /*be30*/  MUFU.EX2 R161, R4 ;  /* 0x0000000400a17308 */ /* 0x0007220000000800 */
[--C-:B------:R-:W-:Y:S02]  /*be40*/  FFMA.FTZ R133, R214, c[0x0][0x2d0], -R3.reuse ;  /* 0x0000b400d6857a23 */ /* 0x100fe40000010803 */
[----:B-1----:R-:W-:Y:S02]  /*be50*/  FFMA.FTZ R102, R183, c[0x0][0x2d0], -R168 ;  /* 0x0000b400b7667a23 */ /* 0x002fe400000108a8 */
[--C-:B------:R-:W-:Y:S05]  /*be60*/  FFMA.FTZ R105, R105, c[0x0][0x2d0], -R3.reuse ;  /* 0x0000b40069697a23 */ /* 0x100fea0000010803 */
[----:B------:R1:W-:Y:S10]  /*be70*/  MUFU.EX2 R203, R102 ;  /* 0x0000006600cb7308 */ /* 0x0003f40000000800 */
[----:B------:R-:W-:Y:S01]  /*be80*/  MUFU.EX2 R165, R133 ;  /* 0x0000008500a57308 */ /* 0x000fe20000000800 */
[----:B---3--:R-:W-:Y:S02]  /*be90*/  FFMA.FTZ R4, R181, c[0x0][0x2d0], -R3 ;  /* 0x0000b400b5047a23 */ /* 0x008fe40000010803 */
[----:B----4-:R-:W-:Y:S07]  /*bea0*/  FFMA.FTZ R0, R0, R247, R161 ;  /* 0x000000f700007223 */ /* 0x010fee00000100a1 */
[----:B------:R3:W4:Y:S01]  /*beb0*/  MUFU.EX2 R162, R4 ;  /* 0x0000000400a27308 */ /* 0x0007220000000800 */
[----:B-1----:R-:W-:Y:S09]  /*bec0*/  FFMA.FTZ R102, R200, c[0x0][0x2d0], -R164 ;  /* 0x0000b400c8667a23 */ /* 0x002ff200000108a4 */
[----:B------:R1:W-:Y:S01]  /*bed0*/  MUFU.EX2 R202, R102 ;  /* 0x0000006600ca7308 */ /* 0x0003e20000000800 */
[--C-:B---3--:R-:W-:Y:S01]  /*bee0*/  FFMA.FTZ R4, R167, c[0x0][0x2d0], -R3.reuse ;  /* 0x0000b400a7047a23 */ /* 0x108fe20000010803 */
[C---:B----4-:R-:W-:Y:S08]  /*bef0*/  F2FP.PACK_AB R113, R162.reuse, R161 ;  /* 0x000000a1a271723e */ /* 0x050ff000000000ff */
[----:B------:R-:W-:Y:S01]  /*bf00*/  MUFU.EX2 R167, R138 ;  /* 0x0000008a00a77308 */ /* 0x000fe20000000800 */
[----:B------:R-:W-:Y:S02]  /*bf10*/  FADD.FTZ R0, R162, R0 ;  /* 0x00000000a2007221 */ /* 0x000fe40000010000 */
[----:B-1----:R-:W-:Y:S07]  /*bf20*/  FFMA.FTZ R102, R215, c[0x0][0x2d0], -R160 ;  /* 0x0000b400d7667a23 */ /* 0x002fee00000108a0 */
[----:B------:R1:W3:Y:S10]  /*bf30*/  MUFU.EX2 R230, R4 ;  /* 0x0000000400e67308 */ /* 0x0002f40000000800 */
[----:B------:R4:W-:Y:S01]  /*bf40*/  MUFU.EX2 R199, R102 ;  /* 0x0000006600c77308 */ /* 0x0009e20000000800 */
[----:B-1----:R-:W-:Y:S09]  /*bf50*/  FFMA.FTZ R4, R166, c[0x0][0x2d0], -R3 ;  /* 0x0000b400a6047a23 */ /* 0x002ff20000010803 */
[----:B------:R1:W-:Y:S01]  /*bf60*/  MUFU.EX2 R166, R105 ;  /* 0x0000006900a67308 */ /* 0x0003e20000000800 */
[----:B---3--:R-:W-:Y:S02]  /*bf70*/  FADD.FTZ R0, R230, R0 ;  /* 0x00000000e6007221 */ /* 0x008fe40000010000 */
[----:B----4-:R-:W-:Y:S07]  /*bf80*/  FFMA.FTZ R102, R211, c[0x0][0x2d0], -R160 ;  /* 0x0000b400d3667a23 */ /* 0x010fee00000108a0 */
[----:B------:R3:W4:Y:S10]  /*bf90*/  MUFU.EX2 R231, R4 ;  /* 0x0000000400e77308 */ /* 0x0007340000000800 */
[----:B------:R5:W-:Y:S01]  /*bfa0*/  MUFU.EX2 R200, R102 ;  /* 0x0000006600c87308 */ /* 0x000be20000000800 */
[----:B-1----:R-:W-:Y:S04]  /*bfb0*/  FFMA.FTZ R105, R101, R246, R226 ;  /* 0x000000f665697223 */ /* 0x002fe800000100e2 */
[----:B------:R-:W-:Y:S02]  /*bfc0*/  FADD.FTZ R105, R229, R105 ;  /* 0x00000069e5697221 */ /* 0x000fe40000010000 */
[----:B---3--:R-:W-:Y:S01]  /*bfd0*/  FMUL.FTZ R4, R103, R116 ;  /* 0x0000007467047220 */ /* 0x008fe20000410000 */
[----:B------:R-:W-:Y:S01]  /*bfe0*/  F2FP.PACK_AB R116, R228, R227 ;  /* 0x000000e3e474723e */ /* 0x000fe200000000ff */
[C---:B----4-:R-:W-:Y:S01]  /*bff0*/  FADD.FTZ R0, R231.reuse, R0 ;  /* 0x00000000e7007221 */ /* 0x050fe20000010000 */
[----:B------:R-:W-:Y:S05]  /*c000*/  F2FP.PACK_AB R115, R231, R230 ;  /* 0x000000e6e773723e */ /* 0x000fea00000000ff */
[-C--:B------:R-:W-:Y:S05]  /*c010*/  HMMA.16816.F32 R4, R116, R20.reuse, R4 ;  /* 0x000000147404723c */ /* 0x080fea0000001804 */
[--C-:B-----5:R-:W-:Y:S03]  /*c020*/  FFMA.FTZ R102, R210, c[0x0][0x2d0], -R3.reuse ;  /* 0x0000b400d2667a23 */ /* 0x120fe60000010803 */
[C---:B------:R-:W-:Y:S01]  /*c030*/  HMMA.16816.F32 R8, R112.reuse, R20, R8 ;  /* 0x000000147008723c */ /* 0x040fe20000001808 */
[----:B------:R1:W-:Y:S06]  /*c040*/  MUFU.EX2 R182, R102 ;  /* 0x0000006600b67308 */ /* 0x0003ec0000000800 */
[C---:B------:R-:W-:Y:S01]  /*c050*/  FMUL.FTZ R20, R103.reuse, R128 ;  /* 0x0000008067147220 */ /* 0x040fe20000410000 */
[-C--:B------:R-:W-:Y:S04]  /*c060*/  HMMA.16816.F32 R12, R112, R22.reuse, R12 ;  /* 0x00000016700c723c */ /* 0x080fe8000000180c */
[----:B------:R-:W-:Y:S02]  /*c070*/  FMUL.FTZ R21, R103, R129 ;  /* 0x0000008167157220 */ /* 0x000fe40000410000 */
[--C-:B------:R-:W-:Y:S02]  /*c080*/  FFMA.FTZ R129, R170, c[0x0][0x2d0], -R168.reuse ;  /* 0x0000b400aa817a23 */ /* 0x100fe400000108a8 */
[C---:B------:R-:W-:Y:S01]  /*c090*/  HMMA.16816.F32 R16, R116.reuse, R22, R16 ;  /* 0x000000167410723c */ /* 0x040fe20000001810 */
[----:B------:R-:W-:Y:S03]  /*c0a0*/  MUFU.EX2 R170, R132 ;  /* 0x0000008400aa7308 */ /* 0x000fe60000000800 */
[--C-:B------:R-:W-:Y:S03]  /*c0b0*/  FFMA.FTZ R128, R169, c[0x0][0x2d0], -R168.reuse ;  /* 0x0000b400a9807a23 */ /* 0x100fe600000108a8 */
[C---:B------:R-:W-:Y:S02]  /*c0c0*/  FMUL.FTZ R22, R101.reuse, R130 ;  /* 0x0000008265167220 */ /* 0x040fe40000410000 */
[----:B------:R-:W-:Y:S02]  /*c0d0*/  FMUL.FTZ R23, R101, R131 ;  /* 0x0000008365177220 */ /* 0x000fe40000410000 */
[----:B------:R-:W-:Y:S01]  /*c0e0*/  MUFU.EX2 R176, R129 ;  /* 0x0000008100b07308 */ /* 0x000fe20000000800 */
[--C-:B-1----:R-:W-:Y:S02]  /*c0f0*/  FFMA.FTZ R102, R209, c[0x0][0x2d0], -R3.reuse ;  /* 0x0000b400d1667a23 */ /* 0x102fe40000010803 */
[--C-:B------:R-:W-:Y:S02]  /*c100*/  FFMA.FTZ R131, R213, c[0x0][0x2d0], -R168.reuse ;  /* 0x0000b400d5837a23 */ /* 0x100fe400000108a8 */
[-C--:B------:R-:W-:Y:S03]  /*c110*/  HMMA.16816.F32 R20, R116, R36.reuse, R20 ;  /* 0x000000247414723c */ /* 0x080fe60000001814 */
[----:B------:R-:W-:Y:S02]  /*c120*/  FFMA.FTZ R130, R207, c[0x0][0x2d0], -R168 ;  /* 0x0000b400cf827a23 */ /* 0x000fe400000108a8 */
[----:B------:R1:W-:Y:S03]  /*c130*/  MUFU.EX2 R183, R102 ;  /* 0x0000006600b77308 */ /* 0x0003e60000000800 */
[C---:B------:R-:W-:Y:S07]  /*c140*/  HMMA.16816.F32 R24, R112.reuse, R36, R24 ;  /* 0x000000247018723c */ /* 0x040fee0000001818 */
[C---:B------:R-:W-:Y:S01]  /*c150*/  FMUL.FTZ R36, R103.reuse, R144 ;  /* 0x0000009067247220 */ /* 0x040fe20000410000 */
[-C--:B------:R-:W-:Y:S01]  /*c160*/  HMMA.16816.F32 R28, R112, R38.reuse, R28 ;  /* 0x00000026701c723c */ /* 0x080fe2000000181c */
[----:B------:R-:W-:Y:S03]  /*c170*/  MUFU.EX2 R171, R131 ;  /* 0x0000008300ab7308 */ /* 0x000fe60000000800 */
[----:B------:R-:W-:Y:S04]  /*c180*/  FMUL.FTZ R37, R103, R145 ;  /* 0x0000009167257220 */ /* 0x000fe80000410000 */
[C---:B------:R-:W-:Y:S03]  /*c190*/  HMMA.16816.F32 R32, R116.reuse, R38, R32 ;  /* 0x000000267420723c */ /* 0x040fe60000001820 */
[----:B------:R-:W-:Y:S01]  /*c1a0*/  MUFU.EX2 R175, R130 ;  /* 0x0000008200af7308 */ /* 0x000fe20000000800 */
[--C-:B-1----:R-:W-:Y:S03]  /*c1b0*/  FFMA.FTZ R102, R216, c[0x0][0x2d0], -R160.reuse ;  /* 0x0000b400d8667a23 */ /* 0x102fe600000108a0 */
[C---:B------:R-:W-:Y:S02]  /*c1c0*/  FMUL.FTZ R38, R101.reuse, R146 ;  /* 0x0000009265267220 */ /* 0x040fe40000410000 */
[----:B------:R-:W-:Y:S04]  /*c1d0*/  FMUL.FTZ R39, R101, R147 ;  /* 0x0000009365277220 */ /* 0x000fe80000410000 */
[----:B------:R1:W-:Y:S03]  /*c1e0*/  MUFU.EX2 R180, R102 ;  /* 0x0000006600b47308 */ /* 0x0003e60000000800 */
[-C--:B--2---:R-:W-:Y:S07]  /*c1f0*/  HMMA.16816.F32 R36, R116, R120.reuse, R36 ;  /* 0x000000787424723c */ /* 0x084fee0000001824 */
[----:B------:R-:W-:Y:S01]  /*c200*/  MUFU.EX2 R177, R128 ;  /* 0x0000008000b17308 */ /* 0x000fe20000000800 */
[C---:B------:R-:W-:Y:S08]  /*c210*/  HMMA.16816.F32 R40, R112.reuse, R120, R40 ;  /* 0x000000787028723c */ /* 0x040ff00000001828 */
[-C--:B------:R-:W-:Y:S01]  /*c220*/  HMMA.16816.F32 R44, R112, R122.reuse, R44 ;  /* 0x0000007a702c723c */ /* 0x080fe2000000182c */
[----:B------:R-:W-:Y:S03]  /*c230*/  MUFU.EX2 R168, R137 ;  /* 0x0000008900a87308 */ /* 0x000fe60000000800 */
[----:B-1----:R-:W-:Y:S04]  /*c240*/  FFMA.FTZ R102, R217, c[0x0][0x2d0], -R160 ;  /* 0x0000b400d9667a23 */ /* 0x002fe800000108a0 */
[C---:B------:R-:W-:Y:S01]  /*c250*/  HMMA.16816.F32 R48, R116.reuse, R122, R48 ;  /* 0x0000007a7430723c */ /* 0x040fe20000001830 */
[----:B------:R-:W1:Y:S02]  /*c260*/  LDSM.16.MT88.4 R120, [R186+0xc00] ;  /* 0x000c0000ba78783b */ /* 0x000e640000004200 */
[----:B------:R2:W-:Y:S10]  /*c270*/  MUFU.EX2 R181, R102 ;  /* 0x0000006600b57308 */ /* 0x0005f40000000800 */
[----:B------:R-:W3:Y:S01]  /*c280*/  MUFU.EX2 R169, R136 ;  /* 0x0000008800a97308 */ /* 0x000ee20000000800 */
[--C-:B--2---:R-:W-:Y:S09]  /*c290*/  FFMA.FTZ R102, R219, c[0x0][0x2d0], -R3.reuse ;  /* 0x0000b400db667a23 */ /* 0x104ff20000010803 */
[----:B------:R2:W-:Y:S01]  /*c2a0*/  MUFU.EX2 R179, R102 ;  /* 0x0000006600b37308 */ /* 0x0005e20000000800 */
[----:B---3--:R-:W-:Y:S01]  /*c2b0*/  F2FP.PACK_AB R162, R169, R168 ;  /* 0x000000a8a9a2723e */ /* 0x008fe200000000ff */
[-C--:B-1----:R-:W-:Y:S08]  /*c2c0*/  HMMA.16816.F32 R52, R116, R120.reuse, R52 ;  /* 0x000000787434723c */ /* 0x082ff00000001834 */
[C---:B------:R-:W-:Y:S04]  /*c2d0*/  HMMA.16816.F32 R56, R112.reuse, R120, R56 ;  /* 0x000000787038723c */ /* 0x040fe80000001838 */
[--C-:B--2---:R-:W-:Y:S04]  /*c2e0*/  FFMA.FTZ R102, R218, c[0x0][0x2d0], -R3.reuse ;  /* 0x0000b400da667a23 */ /* 0x104fe80000010803 */
[-C--:B------:R-:W-:Y:S01]  /*c2f0*/  HMMA.16816.F32 R60, R112, R122.reuse, R60 ;  /* 0x0000007a703c723c */ /* 0x080fe2000000183c */
[----:B------:R1:W-:Y:S03]  /*c300*/  MUFU.EX2 R178, R102 ;  /* 0x0000006600b27308 */ /* 0x0003e60000000800 */
[----:B------:R-:W-:Y:S02]  /*c310*/  FFMA.FTZ R3, R104, c[0x0][0x2d0], -R3 ;  /* 0x0000b40068037a23 */ /* 0x000fe40000010803 */
[----:B------:R-:W-:Y:S01]  /*c320*/  FFMA.FTZ R104, R100, R245, R224 ;  /* 0x000000f564687223 */ /* 0x000fe200000100e0 */
[----:B------:R-:W-:Y:S01]  /*c330*/  F2FP.PACK_AB R100, R175, R171 ;  /* 0x000000abaf64723e */ /* 0x000fe200000000ff */
[C---:B------:R-:W-:Y:S01]  /*c340*/  HMMA.16816.F32 R64, R116.reuse, R122, R64 ;  /* 0x0000007a7440723c */ /* 0x040fe20000001840 */
[----:B------:R-:W2:Y:S02]  /*c350*/  LDSM.16.MT88.4 R120, [R185+0x1800] ;  /* 0x00180000b978783b */ /* 0x000ea40000004200 */
[----:B------:R-:W3:Y:S01]  /*c360*/  MUFU.EX2 R109, R3 ;  /* 0x00000003006d7308 */ /* 0x000ee20000000800 */
[----:B------:R-:W-:Y:S02]  /*c370*/  FADD.FTZ R104, R225, R104 ;  /* 0x00000068e1687221 */ /* 0x000fe40000010000 */
[----:B-1----:R-:W-:Y:S07]  /*c380*/  FFMA.FTZ R102, R172, c[0x0][0x2d0], -R164 ;  /* 0x0000b400ac667a23 */ /* 0x002fee00000108a4 */
[----:B------:R-:W1:Y:S01]  /*c390*/  MUFU.EX2 R172, R111 ;  /* 0x0000006f00ac7308 */ /* 0x000e620000000800 */
[----:B---3--:R-:W-:Y:S01]  /*c3a0*/  F2FP.PACK_AB R163, R109, R166 ;  /* 0x000000a66da3723e */ /* 0x008fe200000000ff */
[----:B------:R-:W-:Y:S08]  /*c3b0*/  FFMA.FTZ R3, R103, R244, R227 ;  /* 0x000000f467037223 */ /* 0x000ff000000100e3 */
[----:B------:R3:W4:Y:S01]  /*c3c0*/  MUFU.EX2 R174, R102 ;  /* 0x0000006600ae7308 */ /* 0x0007220000000800 */
[----:B------:R-:W-:Y:S04]  /*c3d0*/  FADD.FTZ R3, R228, R3 ;  /* 0x00000003e4037221 */ /* 0x000fe80000010000 */
[----:B------:R-:W-:Y:S05]  /*c3e0*/  FADD.FTZ R3, R236, R3 ;  /* 0x00000003ec037221 */ /* 0x000fea0000010000 */
[----:B------:R-:W5:Y:S01]  /*c3f0*/  MUFU.EX2 R164, R135 ;  /* 0x0000008700a47308 */ /* 0x000f620000000800 */
[-C--:B--2---:R-:W-:Y:S03]  /*c400*/  HMMA.16816.F32 R68, R116, R120.reuse, R68 ;  /* 0x000000787444723c */ /* 0x084fe60000001844 */
[----:B-1----:R-:W-:Y:S01]  /*c410*/  F2FP.PACK_AB R101, R173, R172 ;  /* 0x000000acad65723e */ /* 0x002fe200000000ff */
[----:B------:R-:W-:Y:S04]  /*c420*/  FADD.FTZ R3, R237, R3 ;  /* 0x00000003ed037221 */ /* 0x000fe80000010000 */
[C---:B------:R-:W-:Y:S01]  /*c430*/  HMMA.16816.F32 R72, R112.reuse, R120, R72 ;  /* 0x000000787048723c */ /* 0x040fe20000001848 */
[----:B------:R-:W1:Y:S03]  /*c440*/  MUFU.EX2 R111, R134 ;  /* 0x00000086006f7308 */ /* 0x000e660000000800 */
[----:B------:R-:W-:Y:S01]  /*c450*/  FADD.FTZ R3, R222, R3 ;  /* 0x00000003de037221 */ /* 0x000fe20000010000 */
[----:B---3--:R-:W-:Y:S02]  /*c460*/  F2FP.PACK_AB R102, R177, R176 ;  /* 0x000000b0b166723e */ /* 0x008fe400000000ff */
[----:B----4-:R-:W-:Y:S01]  /*c470*/  F2FP.PACK_AB R103, R170, R174 ;  /* 0x000000aeaa67723e */ /* 0x010fe200000000ff */
[-C--:B------:R-:W-:Y:S04]  /*c480*/  HMMA.16816.F32 R76, R112, R122.reuse, R76 ;  /* 0x0000007a704c723c */ /* 0x080fe8000000184c */
[----:B------:R-:W-:Y:S01]  /*c490*/  FADD.FTZ R3, R223, R3 ;  /* 0x00000003df037221 */ /* 0x000fe20000010000 */
[----:B-----5:R-:W-:Y:S03]  /*c4a0*/  F2FP.PACK_AB R160, R167, R164 ;  /* 0x000000a4a7a0723e */ /* 0x020fe600000000ff */
[C---:B------:R-:W-:Y:S01]  /*c4b0*/  HMMA.16816.F32 R80, R116.reuse, R122, R80 ;  /* 0x0000007a7450723c */ /* 0x040fe20000001850 */
[----:B------:R-:W2:Y:S03]  /*c4c0*/  LDSM.16.MT88.4 R120, [R186+0x1800] ;  /* 0x00180000ba78783b */ /* 0x000ea60000004200 */
[----:B-1----:R-:W-:Y:S04]  /*c4d0*/  F2FP.PACK_AB R161, R165, R111 ;  /* 0x0000006fa5a1723e */ /* 0x002fe800000000ff */
[-C--:B--2---:R-:W-:Y:S08]  /*c4e0*/  HMMA.16816.F32 R84, R116, R120.reuse, R84 ;  /* 0x000000787454723c */ /* 0x084ff00000001854 */
[C---:B------:R-:W-:Y:S08]  /*c4f0*/  HMMA.16816.F32 R88, R112.reuse, R120, R88 ;  /* 0x000000787058723c */ /* 0x040ff00000001858 */
[-C--:B------:R-:W-:Y:S07]  /*c500*/  HMMA.16816.F32 R92, R112, R122.reuse, R92 ;  /* 0x0000007a705c723c */ /* 0x080fee000000185c */
[----:B------:R-:W-:Y:S01]  /*c510*/  F2FP.PACK_AB R112, R223, R222 ;  /* 0x000000dedf70723e */ /* 0x000fe200000000ff */
[----:B------:R-:W-:Y:S01]  /*c520*/  HMMA.16816.F32 R96, R116, R122, R96 ;  /* 0x0000007a7460723c */ /* 0x000fe20000001860 */
[----:B------:R-:W1:Y:S03]  /*c530*/  LDSM.16.MT88.4 R120, [R186+0x400] ;  /* 0x00040000ba78783b */ /* 0x000e660000004200 */
[----:B------:R-:W-:Y:S02]  /*c540*/  F2FP.PACK_AB R113, R220, R221 ;  /* 0x000000dddc71723e */ /* 0x000fe400000000ff */
[----:B------:R-:W-:Y:S02]  /*c550*/  F2FP.PACK_AB R114, R203, R204 ;  /* 0x000000cccb72723e */ /* 0x000fe400000000ff */
[----:B------:R-:W-:Y:S04]  /*c560*/  F2FP.PACK_AB R115, R202, R201 ;  /* 0x000000c9ca73723e */ /* 0x000fe800000000ff */
[----:B------:R-:W-:Y:S02]  /*c570*/  F2FP.PACK_AB R116, R200, R199 ;  /* 0x000000c7c874723e */ /* 0x000fe400000000ff */
        /* <DEDUP_REMOVED lines=95> */
.L_x_1083:
[----:B------:R-:W-:Y:S02]  /*cb70*/  MOV R9, 0x1f ;  /* 0x0000001f00097802 */ /* 0x000fe40000000f00 */
[----:B------:R-:W-:Y:S01]  /*cb80*/  MOV R8, 0xffffffff ;  /* 0xffffffff00087802 */ /* 0x000fe20000000f00 */
[----:B------:R-:W-:Y:S05]  /*cb90*/  BRA.DIV ~URZ, `(.L_x_1087) ;  /* 0x00005d027f007947 */ /* 0x000fea000b800000 */
[----:B------:R1:W2:Y:S02]  /*cba0*/  SHFL.BFLY PT, R0, R244, 0x2, 0x1f ;  /* 0x0c401f00f4007f89 */ /* 0x0002a400000e0000 */
.L_x_1167:
        /* <DEDUP_REMOVED lines=15> */
.L_x_1168:
        /* <DEDUP_REMOVED lines=58> */
[----:B------:R-:W-:Y:S01]  /*d040*/  FMUL.FTZ R49, R2, R57 ;  /* 0x0000003902317220 */ /* 0x000fe20000410000 */
        /* <DEDUP_REMOVED lines=75> */
.L_x_1062:
[----:B------:R2:W5:Y:S04]  /*d500*/  LDL R6, [R1] ;  /* 0x0000000001067983 */ /* 0x0005680000100800 */
        /* <DEDUP_REMOVED lines=17> */
[----:B------:R1:W-:Y:S02]  /*d620*/  STL [R1], R6 ;  /* 0x0000000601007387 */ /* 0x0003e40000100800 */
.L_x_1090:
[----:B--2---:R-:W-:Y:S05]  /*d630*/  BSYNC B0 ;  /* 0x0000000000007941 */ /* 0x004fea0003800000 */
.L_x_1089:
        /* <DEDUP_REMOVED lines=130> */
.L_x_1093:
        /* <DEDUP_REMOVED lines=24> */
[----:B--2---:R-:W-:Y:S01]  /*dfe0*/  IMAD.IADD R10, R4, 0x1, R75 ;  /* 0x00000001040a7824 */ /* 0x004fe200078e024b */
        /* <DEDUP_REMOVED lines=37> */
[----:B------:R-:W3:Y:S04]  /*e240*/  SHFL.IDX PT, R9, R3, 0x2, 0x1c1f ;  /* 0x005c1f0003097f89 */ /* 0x000ee800000e0000 */
[----:B------:R4:W-:Y:S01]  /*e250*/  SHFL.IDX PT, R7, R3, 0x3, 0x1c1f ;  /* 0x007c1f0003077f89 */ /* 0x0009e200000e0000 */
[----:B------:R-:W-:-:S03]  /*e260*/  IMAD R4, R11, c[0x0][0x4e8], RZ ;  /* 0x00013a000b047a24 */ /* 0x000fc600078e02ff */
[----:B------:R1:W1:Y:S01]  /*e270*/  SHFL.IDX PT, R6, R5, 0x3, 0x1c1f ;  /* 0x007c1f0005067f89 */ /* 0x00026200000e0000 */
[----:B------:R-:W-:Y:S01]  /*e280*/  LOP3.LUT P0, RZ, R16, 0x3, RZ, 0xc0, !PT ;  /* 0x0000000310ff7812 */ /* 0x000fe2000780c0ff */
[----:B----4-:R-:W-:-:S05]  /*e290*/  IMAD.IADD R3, R77, 0x1, R75 ;  /* 0x000000014d037824 */ /* 0x010fca00078e024b */
[C---:B------:R-:W-:Y:S02]  /*e2a0*/  IADD3 R16, R3.reuse, 0x8, RZ ;  /* 0x0000000803107810 */ /* 0x040fe40007ffe0ff */
[C---:B------:R-:W-:Y:S02]  /*e2b0*/  IADD3 R11, R3.reuse, 0x40, RZ ;  /* 0x00000040030b7810 */ /* 0x040fe40007ffe0ff */
[C---:B-1----:R-:W-:Y:S02]  /*e2c0*/  IADD3 R5, R3.reuse, 0x48, RZ ;  /* 0x0000004803057810 */ /* 0x042fe40007ffe0ff */
[-C--:B------:R-:W-:Y:S02]  /*e2d0*/  ISETP.GE.OR P5, PT, R3, R4.reuse, P0 ;  /* 0x000000040300720c */ /* 0x080fe400007a6670 */
[-C--:B------:R-:W-:Y:S02]  /*e2e0*/  ISETP.GE.OR P4, PT, R16, R4.reuse, P0 ;  /* 0x000000041000720c */ /* 0x080fe40000786670 */
[----:B------:R-:W-:-:S02]  /*e2f0*/  ISETP.GE.OR P1, PT, R11, R4, P0 ;  /* 0x000000040b00720c */ /* 0x000fc40000726670 */
[----:B------:R-:W-:-:S07]  /*e300*/  ISETP.GE.OR P0, PT, R5, R4, P0 ;  /* 0x000000040500720c */ /* 0x000fce0000706670 */
[----:B------:R1:W-:Y:S01]  /*e310*/  @!P5 ST.E [R14.64], R23 ;  /* 0x000000170e00d985 */ /* 0x0003e2000c101906 */
[----:B------:R-:W-:-:S03]  /*e320*/  ISETP.GE.AND P5, PT, R5, R4, PT ;  /* 0x000000040500720c */ /* 0x000fc60003fa6270 */
[----:B--2---:R1:W-:Y:S01]  /*e330*/  @!P4 ST.E [R12.64], R24 ;  /* 0x000000180c00c985 */ /* 0x0043e2000c101906 */
[----:B------:R-:W-:-:S03]  /*e340*/  ISETP.GE.AND P4, PT, R11, R4, PT ;  /* 0x000000040b00720c */ /* 0x000fc60003f86270 */
[----:B---3--:R1:W-:Y:S01]  /*e350*/  @!P1 ST.E [R8.64], R25 ;  /* 0x0000001908009985 */ /* 0x0083e2000c101906 */
[----:B------:R-:W-:-:S03]  /*e360*/  ISETP.GE.AND P1, PT, R3, R4, PT ;  /* 0x000000040300720c */ /* 0x000fc60003f26270 */
        /* <DEDUP_REMOVED lines=8> */
[----:B---3--:R-:W-:-:S04]  /*e3f0*/  SHF.R.S32.HI R77, RZ, 0x1f, R78 ;  /* 0x0000001fff4d7819 */ /* 0x008fc8000001144e */
[----:B------:R-:W-:-:S04]  /*e400*/  LEA.HI R77, R77, R78, RZ, 0x2 ;  /* 0x0000004e4d4d7211 */ /* 0x000fc800078f10ff */
[----:B------:R-:W-:-:S04]  /*e410*/  LOP3.LUT R77, R77, 0xfffffffc, RZ, 0xc0, !PT ;  /* 0xfffffffc4d4d7812 */ /* 0x000fc800078ec0ff */
[----:B------:R-:W-:Y:S02]  /*e420*/  IADD3 R77, -R77, R78, RZ ;  /* 0x0000004e4d4d7210 */ /* 0x000fe40007ffe1ff */
[----:B------:R-:W-:Y:S02]  /*e430*/  IADD3 R3, R7, R2, RZ ;  /* 0x0000000207037210 */ /* 0x000fe40007ffe0ff */
[----:B------:R-:W-:Y:S02]  /*e440*/  LEA R5, R77, R250, 0x5 ;  /* 0x000000fa4d057211 */ /* 0x000fe400078e28ff */
[----:B------:R-:W-:Y:S02]  /*e450*/  MOV R2, R6 ;  /* 0x0000000600027202 */ /* 0x000fe40000000f00 */
[----:B------:R-:W-:-:S03]  /*e460*/  IADD3 R5, R75, R5, RZ ;  /* 0x000000054b057210 */ /* 0x000fc60007ffe0ff */
[----:B------:R-:W-:Y:S01]  /*e470*/  IMAD.WIDE.U32 R6, R76, c[0x0][0x3e8], R2 ;  /* 0x0000fa004c067a25 */ /* 0x000fe200078e0002 */
[----:B------:R-:W-:-:S03]  /*e480*/  SHF.R.S32.HI R3, RZ, 0x1f, R0 ;  /* 0x0000001fff037819 */ /* 0x000fc60000011400 */
[----:B------:R-:W-:-:S04]  /*e490*/  @P2 IMAD.HI.U32 R9, R5, c[0x0][0x4ec], RZ ;  /* 0x00013b0005092a27 */ /* 0x000fc800078e00ff */
[----:B------:R-:W-:Y:S01]  /*e4a0*/  IMAD.MOV.U32 R2, RZ, RZ, R5 ;  /* 0x000000ffff027224 */ /* 0x000fe200078e0005 */
[----:B------:R-:W-:Y:S01]  /*e4b0*/  @P2 SHF.R.U32.HI R2, RZ, c[0x0][0x4f0], R9 ;  /* 0x00013c00ff022a19 */ /* 0x000fe20000011609 */
[----:B------:R-:W-:Y:S02]  /*e4c0*/  IMAD R8, R3, c[0x0][0x3f0], RZ ;  /* 0x0000fc0003087a24 */ /* 0x000fe400078e02ff */
[----:B------:R-:W-:Y:S02]  /*e4d0*/  IMAD R7, R76, c[0x0][0x3ec], R7 ;  /* 0x0000fb004c077a24 */ /* 0x000fe400078e0207 */
[C---:B------:R-:W-:Y:S01]  /*e4e0*/  IMAD R9, R0.reuse, c[0x0][0x3f4], R8 ;  /* 0x0000fd0000097a24 */ /* 0x040fe200078e0208 */
[----:B------:R-:W-:Y:S01]  /*e4f0*/  SHF.R.S32.HI R8, RZ, 0x1f, R2 ;  /* 0x0000001fff087819 */ /* 0x000fe20000011402 */
[----:B------:R-:W-:Y:S01]  /*e500*/  IMAD.WIDE.U32 R6, R0, c[0x0][0x3f0], R6 ;  /* 0x0000fc0000067a25 */ /* 0x000fe200078e0006 */
[----:B------:R-:W-:-:S03]  /*e510*/  IADD3 R0, -R2, RZ, RZ ;  /* 0x000000ff02007210 */ /* 0x000fc60007ffe1ff */
[----:B------:R-:W-:Y:S02]  /*e520*/  IMAD.IADD R7, R7, 0x1, R9 ;  /* 0x0000000107077824 */ /* 0x000fe400078e0209 */
[----:B------:R-:W-:-:S05]  /*e530*/  IMAD R0, R0, c[0x0][0x4e8], R5 ;  /* 0x00013a0000007a24 */ /* 0x000fca00078e0205 */
[----:B------:R-:W-:-:S05]  /*e540*/  SHF.R.S32.HI R5, RZ, 0x1f, R0 ;  /* 0x0000001fff057819 */ /* 0x000fca0000011400 */
[----:B------:R-:W-:Y:S01]  /*e550*/  IMAD R5, R5, c[0x0][0x3d8], RZ ;  /* 0x0000f60005057a24 */ /* 0x000fe200078e02ff */
[----:B------:R-:W-:Y:S02]  /*e560*/  IADD3 R11, R250, R75, RZ ;  /* 0x0000004bfa0b7210 */ /* 0x000fe40007ffe0ff */
[----:B--2---:R-:W-:-:S05]  /*e570*/  SHF.L.U32 R3, R18, 0x1, RZ ;  /* 0x0000000112037819 */ /* 0x004fca00000006ff */
        /* <DEDUP_REMOVED lines=23> */
.L_x_1169:
[----:B------:R-:W-:Y:S05]  /*e6f0*/  BRA.DIV ~URZ, `(.L_x_1096) ;  /* 0x000044a27f007947 */ /* 0x000fea000b800000 */
[----:B------:R3:W4:Y:S02]  /*e700*/  SHFL.IDX PT, R0, R13, RZ, 0x1c1f ;  /* 0x001c1fff0d007589 */ /* 0x00072400000e0000 */
.L_x_1170:
        /* <DEDUP_REMOVED lines=20> */
.L_x_1098:
[----:B------:R-:W-:Y:S05]  /*e850*/  BSYNC B0 ;  /* 0x0000000000007941 */ /* 0x000fea0003800000 */
.L_x_1097:
[----:B------:R-:W-:Y:S05]  /*e860*/  BRA.DIV ~URZ, `(.L_x_1099) ;  /* 0x000043927f007947 */ /* 0x000fea000b800000 */
[----:B--2---:R2:W1:Y:S04]  /*e870*/  SHFL.IDX PT, R10, R12, 0x1, 0x1c1f ;  /* 0x003c1f000c0a7f89 */ /* 0x00446800000e0000 */
[----:B----4-:R2:W4:Y:S02]  /*e880*/  SHFL.IDX PT, R0, R13, 0x1, 0x1c1f ;  /* 0x003c1f000d007f89 */ /* 0x01052400000e0000 */
.L_x_1171:
        /* <DEDUP_REMOVED lines=21> */
.L_x_1101:
[----:B------:R-:W-:Y:S05]  /*e9e0*/  BSYNC B0 ;  /* 0x0000000000007941 */ /* 0x000fea0003800000 */
.L_x_1100:
[----:B------:R-:W-:Y:S05]  /*e9f0*/  BRA.DIV ~URZ, `(.L_x_1102) ;  /* 0x000042c27f007947 */ /* 0x000fea000b800000 */
[----:B-1----:R1:W2:Y:S02]  /*ea00*/  SHFL.IDX PT, R10, R12, 0x2, 0x1c1f ;  /* 0x005c1f000c0a7f89 */ /* 0x0022a400000e0000 */
.L_x_1172:
[----:B------:R-:W-:Y:S05]  /*ea10*/  BRA.DIV ~URZ, `(.L_x_1103) ;  /* 0x000043127f007947 */ /* 0x000fea000b800000 */
[----:B----4-:R4:W1:Y:S02]  /*ea20*/  SHFL.IDX PT, R0, R13, 0x2, 0x1c1f ;  /* 0x005c1f000d007f89 */ /* 0x01086400000e0000 */
.L_x_1173:
        /* <DEDUP_REMOVED lines=21> */
.L_x_1105:
[----:B------:R-:W-:Y:S05]  /*eb80*/  BSYNC B0 ;  /* 0x0000000000007941 */ /* 0x000fea0003800000 */
.L_x_1104:
[----:B------:R-:W-:Y:S05]  /*eb90*/  BRA.DIV ~URZ, `(.L_x_1106) ;  /* 0x000041f27f007947 */ /* 0x000fea000b800000 */
[----:B-1----:R1:W3:Y:S04]  /*eba0*/  SHFL.IDX PT, R6, R12, 0x3, 0x1c1f ;  /* 0x007c1f000c067f89 */ /* 0x0022e800000e0000 */
[----:B------:R1:W4:Y:S02]  /*ebb0*/  SHFL.IDX PT, R0, R13, 0x3, 0x1c1f ;  /* 0x007c1f000d007f89 */ /* 0x00032400000e0000 */
.L_x_1174:
        /* <DEDUP_REMOVED lines=22> */
.L_x_1094:
        /* <DEDUP_REMOVED lines=35> */
.L_x_1175:
[----:B------:R-:W-:Y:S05]  /*ef50*/  BRA.DIV ~URZ, `(.L_x_1109) ;  /* 0x00003f627f007947 */ /* 0x000fea000b800000 */
[----:B------:R3:W4:Y:S02]  /*ef60*/  SHFL.IDX PT, R0, R13, RZ, 0x1c1f ;  /* 0x001c1fff0d007589 */ /* 0x00072400000e0000 */
.L_x_1176:
        /* <DEDUP_REMOVED lines=23> */
[----:B------:R-:W-:-:S04]  /*f0e0*/  @!P6 LEA R2, P2, R5, R0, 0x2 ;  /* 0x000000000502e211 */ /* 0x000fc800078410ff */
[----:B----4-:R-:W-:Y:S02]  /*f0f0*/  @!P6 LEA.HI.X R3, R5, R4, R6, 0x2, P2 ;  /* 0x000000040503e211 */ /* 0x010fe400010f1406 */
[C---:B------:R-:W-:Y:S01]  /*f100*/  @!P3 LEA R6, P2, R9.reuse, R0, 0x2 ;  /* 0x000000000906b211 */ /* 0x040fe200078410ff */
[----:B------:R-:W3:Y:S01]  /*f110*/  LDL R5, [R1+0x44] ;  /* 0x0000440001057983 */ /* 0x000ee20000100800 */
[C---:B--2---:R-:W-:Y:S02]  /*f120*/  ISETP.GE.AND P1, PT, R10.reuse, c[0x0][0x3c8], PT ;  /* 0x0000f2000a007a0c */ /* 0x044fe40003f26270 */
[----:B------:R-:W-:Y:S02]  /*f130*/  @!P3 LEA.HI.X R7, R9, R4, R16, 0x2, P2 ;  /* 0x000000040907b211 */ /* 0x000fe400010f1410 */
        /* <DEDUP_REMOVED lines=9> */
[----:B------:R-:W-:-:S03]  /*f1d0*/  ISETP.GE.AND P3, PT, R23, c[0x0][0x3c8], PT ;  /* 0x0000f20017007a0c */ /* 0x000fc60003f66270 */
[----:B------:R1:W-:Y:S01]  /*f1e0*/  @!P1 ST.E.64 [R2.64], R128 ;  /* 0x0000008002009985 */ /* 0x0003e2000c101b06 */
[----:B------:R-:W-:-:S05]  /*f1f0*/  ISETP.GE.AND P1, PT, R21, c[0x0][0x3c8], PT ;  /* 0x0000f20015007a0c */ /* 0x000fca0003f26270 */
[----:B-1----:R-:W-:-:S04]  /*f200*/  @!P6 LEA R6, P2, R25, R0, 0x2 ;  /* 0x000000001906e211 */ /* 0x002fc800078410ff */
[----:B------:R-:W-:Y:S02]  /*f210*/  @!P6 LEA.HI.X R7, R25, R4, R75, 0x2, P2 ;  /* 0x000000041907e211 */ /* 0x000fe400010f144b */
[----:B------:R-:W-:-:S03]  /*f220*/  @!P3 LEA R2, P2, R23, R0, 0x2 ;  /* 0x000000001702b211 */ /* 0x000fc600078410ff */
[----:B------:R1:W-:Y:S01]  /*f230*/  @!P6 ST.E.64 [R6.64], R140 ;  /* 0x0000008c0600e985 */ /* 0x0003e2000c101b06 */
[----:B------:R-:W-:Y:S02]  /*f240*/  @!P3 LEA.HI.X R3, R23, R4, R24, 0x2, P2 ;  /* 0x000000041703b211 */ /* 0x000fe400010f1418 */
[----:B------:R-:W-:-:S03]  /*f250*/  ISETP.GE.AND P6, PT, R19, c[0x0][0x3c8], PT ;  /* 0x0000f20013007a0c */ /* 0x000fc60003fc6270 */
[----:B------:R1:W-:Y:S01]  /*f260*/  @!P3 ST.E.64 [R2.64], R144 ;  /* 0x000000900200b985 */ /* 0x0003e2000c101b06 */
[----:B------:R-:W-:Y:S02]  /*f270*/  ISETP.GE.AND P3, PT, R17, c[0x0][0x3c8], PT ;  /* 0x0000f20011007a0c */ /* 0x000fe40003f66270 */
[----:B-1----:R-:W-:-:S04]  /*f280*/  @!P1 LEA R6, P2, R21, R0, 0x2 ;  /* 0x0000000015069211 */ /* 0x002fc800078410ff */
[----:B------:R-:W-:-:S03]  /*f290*/  @!P1 LEA.HI.X R7, R21, R4, R22, 0x2, P2 ;  /* 0x0000000415079211 */ /* 0x000fc600010f1416 */
[C---:B------:R-:W-:Y:S02]  /*f2a0*/  @!P6 LEA R2, P2, R19.reuse, R0, 0x2 ;  /* 0x000000001302e211 */ /* 0x040fe400078410ff */
[----:B------:R1:W-:Y:S01]  /*f2b0*/  @!P1 ST.E.64 [R6.64], R156 ;  /* 0x0000009c06009985 */ /* 0x0003e2000c101b06 */
[----:B------:R-:W-:Y:S02]  /*f2c0*/  ISETP.GE.AND P1, PT, R8, c[0x0][0x3c8], PT ;  /* 0x0000f20008007a0c */ /* 0x000fe40003f26270 */
[----:B------:R-:W-:-:S05]  /*f2d0*/  @!P6 LEA.HI.X R3, R19, R4, R20, 0x2, P2 ;  /* 0x000000041303e211 */ /* 0x000fca00010f1414 */
[----:B------:R1:W-:Y:S01]  /*f2e0*/  @!P6 ST.E.64 [R2.64], R164 ;  /* 0x000000a40200e985 */ /* 0x0003e2000c101b06 */
[----:B------:R-:W-:Y:S02]  /*f2f0*/  ISETP.GE.AND P6, PT, R15, c[0x0][0x3c8], PT ;  /* 0x0000f2000f007a0c */ /* 0x000fe40003fc6270 */
[----:B-1----:R-:W-:-:S04]  /*f300*/  @!P3 LEA R6, P2, R17, R0, 0x2 ;  /* 0x000000001106b211 */ /* 0x002fc800078410ff */
[----:B------:R-:W-:Y:S02]  /*f310*/  @!P3 LEA.HI.X R7, R17, R4, R18, 0x2, P2 ;  /* 0x000000041107b211 */ /* 0x000fe400010f1412 */
[----:B------:R-:W-:-:S03]  /*f320*/  @!P1 LEA R2, P2, R8, R0, 0x2 ;  /* 0x0000000008029211 */ /* 0x000fc600078410ff */
[----:B------:R1:W-:Y:S01]  /*f330*/  @!P3 ST.E.64 [R6.64], R166 ;  /* 0x000000a60600b985 */ /* 0x0003e2000c101b06 */
[----:B------:R-:W-:Y:S02]  /*f340*/  ISETP.GE.AND P3, PT, R11, c[0x0][0x3c8], PT ;  /* 0x0000f2000b007a0c */ /* 0x000fe40003f66270 */
[----:B--2---:R-:W-:Y:S02]  /*f350*/  @!P1 LEA.HI.X R3, R8, R4, R9, 0x2, P2 ;  /* 0x0000000408039211 */ /* 0x004fe400010f1409 */
[----:B---3--:R-:W-:-:S03]  /*f360*/  ISETP.GE.AND P2, PT, R5, c[0x0][0x3c8], PT ;  /* 0x0000f20005007a0c */ /* 0x008fc60003f46270 */
[----:B------:R2:W-:Y:S01]  /*f370*/  @!P1 ST.E.64 [R2.64], R100 ;  /* 0x0000006402009985 */ /* 0x0005e2000c101b06 */
[----:B------:R-:W-:-:S04]  /*f380*/  @!P6 LEA R8, P1, R15, R0, 0x2 ;  /* 0x000000000f08e211 */ /* 0x000fc800078210ff */
[----:B-----5:R-:W-:Y:S02]  /*f390*/  @!P6 LEA.HI.X R9, R15, R4, R16, 0x2, P1 ;  /* 0x000000040f09e211 */ /* 0x020fe400008f1410 */
[----:B-1----:R-:W-:-:S03]  /*f3a0*/  @!P3 LEA R6, P1, R11, R0, 0x2 ;  /* 0x000000000b06b211 */ /* 0x002fc600078210ff */
[----:B------:R1:W-:Y:S01]  /*f3b0*/  @!P6 ST.E.64 [R8.64], R170 ;  /* 0x000000aa0800e985 */ /* 0x0003e2000c101b06 */
[----:B----4-:R-:W-:Y:S02]  /*f3c0*/  @!P3 LEA.HI.X R7, R11, R4, R14, 0x2, P1 ;  /* 0x000000040b07b211 */ /* 0x010fe400008f140e */
[----:B--2---:R-:W-:-:S04]  /*f3d0*/  @!P2 LEA R2, P1, R5, R0, 0x2 ;  /* 0x000000000502a211 */ /* 0x004fc800078210ff */
[----:B------:R-:W-:Y:S01]  /*f3e0*/  @!P2 LEA.HI.X R3, R5, R4, R10, 0x2, P1 ;  /* 0x000000040503a211 */ /* 0x000fe200008f140a */
[----:B------:R1:W-:Y:S04]  /*f3f0*/  @!P3 ST.E.64 [R6.64], R168 ;  /* 0x000000a80600b985 */ /* 0x0003e8000c101b06 */
[----:B------:R1:W-:Y:S04]  /*f400*/  @!P2 ST.E.64 [R2.64], R84 ;  /* 0x000000540200a985 */ /* 0x0003e8000c101b06 */
.L_x_1111:
[----:B------:R-:W-:Y:S05]  /*f410*/  BSYNC B0 ;  /* 0x0000000000007941 */ /* 0x000fea0003800000 */
.L_x_1110:
[----:B------:R-:W-:Y:S05]  /*f420*/  BRA.DIV ~URZ, `(.L_x_1112) ;  /* 0x00003af27f007947 */ /* 0x000fea000b800000 */
[----:B--2---:R2:W1:Y:S04]  /*f430*/  SHFL.IDX PT, R4, R12, 0x1, 0x1c1f ;  /* 0x003c1f000c047f89 */ /* 0x00446800000e0000 */
[----:B----4-:R2:W4:Y:S02]  /*f440*/  SHFL.IDX PT, R0, R13, 0x1, 0x1c1f ;  /* 0x003c1f000d007f89 */ /* 0x01052400000e0000 */
.L_x_1177:
[----:B------:R-:W-:Y:S01]  /*f450*/  BSSY B0, `(.L_x_1113) ;  /* 0x000004a000007945 */ /* 0x000fe20003800000 */
[----:B------:R-:W-:Y:S05]  /*f460*/  @P0 BRA `(.L_x_1114) ;  /* 0x0000048000000947 */ /* 0x000fea0003800000 */
[----:B------:R-:W5:Y:S04]  /*f470*/  LDL R5, [R1+0x24] ;  /* 0x0000240001057983 */ /* 0x000f680000100800 */
[----:B--2---:R-:W2:Y:S04]  /*f480*/  LDL R14, [R1+0x6c] ;  /* 0x00006c00010e7983 */ /* 0x004ea80000100800 */
[----:B-1-3--:R-:W3:Y:S04]  /*f490*/  LDL R6, [R1+0xb4] ;  /* 0x0000b40001067983 */ /* 0x00aee80000100800 */
[----:B----4-:R-:W4:Y:S04]  /*f4a0*/  LDL R16, [R1+0xb0] ;  /* 0x0000b00001107983 */ /* 0x010f280000100800 */
        /* <DEDUP_REMOVED lines=19> */
[----:B------:R-:W-:-:S04]  /*f5e0*/  @!P2 LEA R2, P3, R5, R0, 0x2 ;  /* 0x000000000502a211 */ /* 0x000fc800078610ff */
[----:B---3--:R-:W-:Y:S02]  /*f5f0*/  @!P2 LEA.HI.X R3, R5, R4, R6, 0x2, P3 ;  /* 0x000000040503a211 */ /* 0x008fe400018f1406 */
[----:B------:R-:W2:Y:S01]  /*f600*/  LDL R5, [R1+0x44] ;  /* 0x0000440001057983 */ /* 0x000ea20000100800 */
[----:B------:R-:W-:-:S04]  /*f610*/  @!P6 LEA R6, P3, R14, R0, 0x2 ;  /* 0x000000000e06e211 */ /* 0x000fc800078610ff */
[----:B----4-:R-:W-:Y:S02]  /*f620*/  @!P6 LEA.HI.X R7, R14, R4, R16, 0x2, P3 ;  /* 0x000000040e07e211 */ /* 0x010fe400018f1410 */
[----:B------:R-:W3:Y:S04]  /*f630*/  LDL R16, [R1+0x8c] ;  /* 0x00008c0001107983 */ /* 0x000ee80000100800 */
[----:B------:R-:W4:Y:S01]  /*f640*/  LDL R14, [R1+0x88] ;  /* 0x00008800010e7983 */ /* 0x000f220000100800 */
[----:B------:R-:W-:Y:S02]  /*f650*/  ISETP.GE.AND P1, PT, R76, c[0x0][0x3c8], PT ;  /* 0x0000f2004c007a0c */ /* 0x000fe40003f26270 */
[----:B------:R-:W-:Y:S01]  /*f660*/  ISETP.GE.AND P0, PT, R25, c[0x0][0x3c8], PT ;  /* 0x0000f20019007a0c */ /* 0x000fe20003f06270 */
[----:B------:R1:W-:Y:S01]  /*f670*/  @!P2 ST.E.64 [R2.64], R124 ;  /* 0x0000007c0200a985 */ /* 0x0003e2000c101b06 */
[----:B------:R-:W-:-:S03]  /*f680*/  ISETP.GE.AND P2, PT, R8, c[0x0][0x3c8], PT ;  /* 0x0000f20008007a0c */ /* 0x000fc60003f46270 */
[----:B------:R5:W-:Y:S01]  /*f690*/  @!P6 ST.E.64 [R6.64], R126 ;  /* 0x0000007e0600e985 */ /* 0x000be2000c101b06 */
[----:B------:R-:W-:-:S05]  /*f6a0*/  ISETP.GE.AND P6, PT, R23, c[0x0][0x3c8], PT ;  /* 0x0000f20017007a0c */ /* 0x000fca0003fc6270 */
[----:B-1----:R-:W-:-:S04]  /*f6b0*/  @!P1 LEA R2, P3, R76, R0, 0x2 ;  /* 0x000000004c029211 */ /* 0x002fc800078610ff */
[----:B------:R-:W-:Y:S02]  /*f6c0*/  @!P1 LEA.HI.X R3, R76, R4, R77, 0x2, P3 ;  /* 0x000000044c039211 */ /* 0x000fe400018f144d */
[----:B-----5:R-:W-:-:S03]  /*f6d0*/  @!P0 LEA R6, P3, R25, R0, 0x2 ;  /* 0x0000000019068211 */ /* 0x020fc600078610ff */
[----:B------:R1:W-:Y:S01]  /*f6e0*/  @!P1 ST.E.64 [R2.64], R130 ;  /* 0x0000008202009985 */ /* 0x0003e2000c101b06 */
[----:B------:R-:W-:Y:S02]  /*f6f0*/  @!P0 LEA.HI.X R7, R25, R4, R75, 0x2, P3 ;  /* 0x0000000419078211 */ /* 0x000fe400018f144b */
[----:B------:R-:W-:-:S03]  /*f700*/  ISETP.GE.AND P1, PT, R21, c[0x0][0x3c8], PT ;  /* 0x0000f20015007a0c */ /* 0x000fc60003f26270 */
[----:B------:R5:W-:Y:S01]  /*f710*/  @!P0 ST.E.64 [R6.64], R96 ;  /* 0x0000006006008985 */ /* 0x000be2000c101b06 */
[----:B------:R-:W-:Y:S02]  /*f720*/  ISETP.GE.AND P0, PT, R10, c[0x0][0x3c8], PT ;  /* 0x0000f2000a007a0c */ /* 0x000fe40003f06270 */
[----:B-1----:R-:W-:-:S04]  /*f730*/  @!P2 LEA R2, P3, R8, R0, 0x2 ;  /* 0x000000000802a211 */ /* 0x002fc800078610ff */
[----:B------:R-:W-:Y:S02]  /*f740*/  @!P2 LEA.HI.X R3, R8, R4, R9, 0x2, P3 ;  /* 0x000000040803a211 */ /* 0x000fe400018f1409 */
[----:B------:R-:W-:-:S03]  /*f750*/  @!P6 LEA R8, P3, R23, R0, 0x2 ;  /* 0x000000001708e211 */ /* 0x000fc600078610ff */
[----:B------:R1:W-:Y:S01]  /*f760*/  @!P2 ST.E.64 [R2.64], R104 ;  /* 0x000000680200a985 */ /* 0x0003e2000c101b06 */
[----:B------:R-:W-:Y:S02]  /*f770*/  @!P6 LEA.HI.X R9, R23, R4, R24, 0x2, P3 ;  /* 0x000000041709e211 */ /* 0x000fe400018f1418 */
[----:B------:R-:W-:Y:S02]  /*f780*/  ISETP.GE.AND P3, PT, R19, c[0x0][0x3c8], PT ;  /* 0x0000f20013007a0c */ /* 0x000fe40003f66270 */
[C---:B-----5:R-:W-:Y:S01]  /*f790*/  @!P1 LEA R6, P2, R21.reuse, R0, 0x2 ;  /* 0x0000000015069211 */ /* 0x060fe200078410ff */
[----:B------:R5:W-:Y:S03]  /*f7a0*/  @!P6 ST.E.64 [R8.64], R110 ;  /* 0x0000006e0800e985 */ /* 0x000be6000c101b06 */
        /* <DEDUP_REMOVED lines=9> */
[----:B-----5:R-:W-:-:S04]  /*f840*/  @!P2 LEA R8, P6, R17, R0, 0x2 ;  /* 0x000000001108a211 */ /* 0x020fc800078c10ff */
[----:B------:R-:W-:Y:S02]  /*f850*/  @!P2 LEA.HI.X R9, R17, R4, R18, 0x2, P6 ;  /* 0x000000041109a211 */ /* 0x000fe400030f1412 */
[----:B------:R-:W-:Y:S01]  /*f860*/  @!P1 LEA R6, P6, R15, R0, 0x2 ;  /* 0x000000000f069211 */ /* 0x000fe200078c10ff */
[----:B------:R1:W-:Y:S04]  /*f870*/  @!P3 ST.E.64 [R10.64], R146 ;  /* 0x000000920a00b985 */ /* 0x0003e8000c101b06 */
[----:B------:R1:W-:Y:S01]  /*f880*/  @!P2 ST.E.64 [R8.64], R142 ;  /* 0x0000008e0800a985 */ /* 0x0003e2000c101b06 */
[----:B--2---:R-:W-:Y:S02]  /*f890*/  ISETP.GE.AND P0, PT, R5, c[0x0][0x3c8], PT ;  /* 0x0000f20005007a0c */ /* 0x004fe40003f06270 */
[----:B---3--:R-:W-:-:S11]  /*f8a0*/  @!P1 LEA.HI.X R7, R15, R4, R16, 0x2, P6 ;  /* 0x000000040f079211 */ /* 0x008fd600030f1410 */
[----:B-1----:R-:W-:-:S04]  /*f8b0*/  @!P0 LEA R2, P6, R5, R0, 0x2 ;  /* 0x0000000005028211 */ /* 0x002fc800078c10ff */
[----:B----4-:R-:W-:Y:S01]  /*f8c0*/  @!P0 LEA.HI.X R3, R5, R4, R14, 0x2, P6 ;  /* 0x0000000405038211 */ /* 0x010fe200030f140e */
[----:B------:R1:W-:Y:S04]  /*f8d0*/  @!P1 ST.E.64 [R6.64], R82 ;  /* 0x0000005206009985 */ /* 0x0003e8000c101b06 */
[----:B------:R1:W-:Y:S04]  /*f8e0*/  @!P0 ST.E.64 [R2.64], R80 ;  /* 0x0000005002008985 */ /* 0x0003e8000c101b06 */
.L_x_1114:
[----:B------:R-:W-:Y:S05]  /*f8f0*/  BSYNC B0 ;  /* 0x0000000000007941 */ /* 0x000fea0003800000 */
.L_x_1113:
[----:B------:R-:W-:Y:S05]  /*f900*/  BRA.DIV ~URZ, `(.L_x_1115) ;  /* 0x000036d27f007947 */ /* 0x000fea000b800000 */
[----:B-1----:R1:W2:Y:S02]  /*f910*/  SHFL.IDX PT, R4, R12, 0x2, 0x1c1f ;  /* 0x005c1f000c047f89 */ /* 0x0022a400000e0000 */
.L_x_1178:
[----:B------:R-:W-:Y:S05]  /*f920*/  BRA.DIV ~URZ, `(.L_x_1116) ;  /* 0x000037227f007947 */ /* 0x000fea000b800000 */
[----:B----4-:R4:W1:Y:S02]  /*f930*/  SHFL.IDX PT, R0, R13, 0x2, 0x1c1f ;  /* 0x005c1f000d007f89 */ /* 0x01086400000e0000 */
.L_x_1179:
        /* <DEDUP_REMOVED lines=24> */
[----:B-----5:R-:W-:-:S13]  /*fac0*/  ISETP.GE.AND P0, PT, R11, c[0x0][0x3c8], PT ;  /* 0x0000f2000b007a0c */ /* 0x020fda0003f06270 */
[----:B-1----:R-:W-:-:S04]  /*fad0*/  @!P0 LEA R2, P6, R11, R0, 0x2 ;  /* 0x000000000b028211 */ /* 0x002fc800078c10ff */
[----:B---3--:R-:W-:Y:S02]  /*fae0*/  @!P0 LEA.HI.X R3, R11, R4, R14, 0x2, P6 ;  /* 0x000000040b038211 */ /* 0x008fe400030f140e */
[----:B------:R-:W3:Y:S04]  /*faf0*/  LDL R11, [R1+0x98] ;  /* 0x00009800010b7983 */ /* 0x000ee80000100800 */
[----:B------:R-:W5:Y:S01]  /*fb00*/  LDL R14, [R1+0x88] ;  /* 0x00008800010e7983 */ /* 0x000f620000100800 */
[----:B----4-:R-:W-:Y:S02]  /*fb10*/  ISETP.GE.AND P1, PT, R6, c[0x0][0x3c8], PT ;  /* 0x0000f20006007a0c */ /* 0x010fe40003f26270 */
[----:B--2---:R-:W-:Y:S02]  /*fb20*/  ISETP.GE.AND P2, PT, R78, c[0x0][0x3c8], PT ;  /* 0x0000f2004e007a0c */ /* 0x004fe40003f46270 */
[----:B------:R-:W-:Y:S01]  /*fb30*/  ISETP.GE.AND P4, PT, R76, c[0x0][0x3c8], PT ;  /* 0x0000f2004c007a0c */ /* 0x000fe20003f86270 */
[----:B------:R1:W-:Y:S08]  /*fb40*/  @!P0 ST.E.64 [R2.64], R36 ;  /* 0x0000002402008985 */ /* 0x0003f0000c101b06 */
[----:B------:R-:W-:-:S04]  /*fb50*/  @!P1 LEA R8, P3, R6, R0, 0x2 ;  /* 0x0000000006089211 */ /* 0x000fc800078610ff */
[----:B------:R-:W-:Y:S02]  /*fb60*/  @!P1 LEA.HI.X R9, R6, R4, R7, 0x2, P3 ;  /* 0x0000000406099211 */ /* 0x000fe400018f1407 */
[----:B------:R-:W-:Y:S02]  /*fb70*/  ISETP.GE.AND P3, PT, R25, c[0x0][0x3c8], PT ;  /* 0x0000f20019007a0c */ /* 0x000fe40003f66270 */
[C---:B------:R-:W-:Y:S01]  /*fb80*/  @!P2 LEA R6, P0, R78.reuse, R0, 0x2 ;  /* 0x000000004e06a211 */ /* 0x040fe200078010ff */
[----:B------:R2:W-:Y:S01]  /*fb90*/  @!P1 ST.E.64 [R8.64], R38 ;  /* 0x0000002608009985 */ /* 0x0005e2000c101b06 */
[----:B------:R-:W-:Y:S02]  /*fba0*/  ISETP.GE.AND P1, PT, R23, c[0x0][0x3c8], PT ;  /* 0x0000f20017007a0c */ /* 0x000fe40003f26270 */
[----:B------:R-:W-:Y:S02]  /*fbb0*/  @!P2 LEA.HI.X R7, R78, R4, R79, 0x2, P0 ;  /* 0x000000044e07a211 */ /* 0x000fe400000f144f */
[----:B------:R-:W-:-:S02]  /*fbc0*/  ISETP.GE.AND P0, PT, R21, c[0x0][0x3c8], PT ;  /* 0x0000f20015007a0c */ /* 0x000fc40003f06270 */
[----:B-1----:R-:W-:-:S04]  /*fbd0*/  @!P4 LEA R2, P6, R76, R0, 0x2 ;  /* 0x000000004c02c211 */ /* 0x002fc800078c10ff */
[----:B------:R-:W-:Y:S01]  /*fbe0*/  @!P4 LEA.HI.X R3, R76, R4, R77, 0x2, P6 ;  /* 0x000000044c03c211 */ /* 0x000fe200030f144d */
[----:B------:R1:W-:Y:S04]  /*fbf0*/  @!P2 ST.E.64 [R6.64], R40 ;  /* 0x000000280600a985 */ /* 0x0003e8000c101b06 */
[----:B------:R4:W-:Y:S01]  /*fc00*/  @!P4 ST.E.64 [R2.64], R42 ;  /* 0x0000002a0200c985 */ /* 0x0009e2000c101b06 */
[----:B------:R-:W-:Y:S02]  /*fc10*/  ISETP.GE.AND P4, PT, R10, c[0x0][0x3c8], PT ;  /* 0x0000f2000a007a0c */ /* 0x000fe40003f86270 */
[----:B--2---:R-:W-:-:S04]  /*fc20*/  @!P3 LEA R8, P2, R25, R0, 0x2 ;  /* 0x000000001908b211 */ /* 0x004fc800078410ff */
[----:B------:R-:W-:-:S05]  /*fc30*/  @!P3 LEA.HI.X R9, R25, R4, R75, 0x2, P2 ;  /* 0x000000041909b211 */ /* 0x000fca00010f144b */
[----:B------:R-:W-:Y:S01]  /*fc40*/  @!P3 ST.E.64 [R8.64], R66 ;  /* 0x000000420800b985 */ /* 0x000fe2000c101b06 */
[----:B------:R-:W-:Y:S02]  /*fc50*/  ISETP.GE.AND P3, PT, R19, c[0x0][0x3c8], PT ;  /* 0x0000f20013007a0c */ /* 0x000fe40003f66270 */
[-C--:B-1----:R-:W-:Y:S02]  /*fc60*/  @!P0 LEA R6, P2, R21, R0.reuse, 0x2 ;  /* 0x0000000015068211 */ /* 0x082fe400078410ff */
[----:B----4-:R-:W-:Y:S02]  /*fc70*/  @!P1 LEA R2, P6, R23, R0, 0x2 ;  /* 0x0000000017029211 */ /* 0x010fe400078c10ff */
[-C--:B------:R-:W-:Y:S02]  /*fc80*/  @!P0 LEA.HI.X R7, R21, R4.reuse, R22, 0x2, P2 ;  /* 0x0000000415078211 */ /* 0x080fe400010f1416 */
[----:B------:R-:W-:Y:S02]  /*fc90*/  @!P1 LEA.HI.X R3, R23, R4, R24, 0x2, P6 ;  /* 0x0000000417039211 */ /* 0x000fe400030f1418 */
[----:B------:R-:W-:-:S03]  /*fca0*/  ISETP.GE.AND P2, PT, R17, c[0x0][0x3c8], PT ;  /* 0x0000f20011007a0c */ /* 0x000fc60003f46270 */
[----:B------:R1:W-:Y:S01]  /*fcb0*/  @!P1 ST.E.64 [R2.64], R44 ;  /* 0x0000002c02009985 */ /* 0x0003e2000c101b06 */
[----:B------:R-:W-:-:S03]  /*fcc0*/  ISETP.GE.AND P1, PT, R15, c[0x0][0x3c8], PT ;  /* 0x0000f2000f007a0c */ /* 0x000fc60003f26270 */
[----:B------:R2:W-:Y:S01]  /*fcd0*/  @!P0 ST.E.64 [R6.64], R48 ;  /* 0x0000003006008985 */ /* 0x0005e2000c101b06 */
[----:B------:R-:W-:Y:S02]  /*fce0*/  ISETP.GE.AND P0, PT, R5, c[0x0][0x3c8], PT ;  /* 0x0000f20005007a0c */ /* 0x000fe40003f06270 */
        /* <DEDUP_REMOVED lines=8> */
[----:B------:R-:W-:Y:S01]  /*fd70*/  @!P1 LEA.HI.X R7, R15, R4, R16, 0x2, P6 ;  /* 0x000000040f079211 */ /* 0x000fe200030f1410 */
[----:B------:R2:W-:Y:S04]  /*fd80*/  @!P3 ST.E.64 [R10.64], R72 ;  /* 0x000000480a00b985 */ /* 0x0005e8000c101b06 */
[----:B------:R2:W-:Y:S04]  /*fd90*/  @!P2 ST.E.64 [R8.64], R68 ;  /* 0x000000440800a985 */ /* 0x0005e8000c101b06 */
[----:B------:R2:W-:Y:S01]  /*fda0*/  @!P1 ST.E.64 [R6.64], R56 ;  /* 0x0000003806009985 */ /* 0x0005e2000c101b06 */
[----:B-1----:R-:W-:-:S04]  /*fdb0*/  @!P0 LEA R2, P4, R5, R0, 0x2 ;  /* 0x0000000005028211 */ /* 0x002fc800078810ff */
[----:B-----5:R-:W-:-:S05]  /*fdc0*/  @!P0 LEA.HI.X R3, R5, R4, R14, 0x2, P4 ;  /* 0x0000000405038211 */ /* 0x020fca00020f140e */
[----:B------:R2:W-:Y:S04]  /*fdd0*/  @!P0 ST.E.64 [R2.64], R28 ;  /* 0x0000001c02008985 */ /* 0x0005e8000c101b06 */
.L_x_1118:
[----:B------:R-:W-:Y:S05]  /*fde0*/  BSYNC B0 ;  /* 0x0000000000007941 */ /* 0x000fea0003800000 */
.L_x_1117:
[----:B------:R-:W-:Y:S05]  /*fdf0*/  BRA.DIV ~URZ, `(.L_x_1119) ;  /* 0x000032b27f007947 */ /* 0x000fea000b800000 */
[----:B--2---:R2:W3:Y:S04]  /*fe00*/  SHFL.IDX PT, R4, R12, 0x3, 0x1c1f ;  /* 0x007c1f000c047f89 */ /* 0x0044e800000e0000 */
[----:B-1----:R2:W1:Y:S02]  /*fe10*/  SHFL.IDX PT, R0, R13, 0x3, 0x1c1f ;  /* 0x007c1f000d007f89 */ /* 0x00246400000e0000 */
.L_x_1180:
[----:B------:R-:W-:Y:S05]  /*fe20*/  @P5 BRA `(.L_x_1107) ;  /* 0x0000128000005947 */ /* 0x000fea0003800000 */
[----:B------:R-:W5:Y:S04]  /*fe30*/  LDL R9, [R1+0x24] ;  /* 0x0000240001097983 */ /* 0x000f680000100800 */
[----:B--2---:R-:W2:Y:S04]  /*fe40*/  LDL R5, [R1+0x6c] ;  /* 0x00006c0001057983 */ /* 0x004ea80000100800 */
[----:B---34-:R-:W3:Y:S04]  /*fe50*/  LDL R13, [R1+0xb4] ;  /* 0x0000b400010d7983 */ /* 0x018ee80000100800 */
[----:B------:R-:W4:Y:S04]  /*fe60*/  LDL R8, [R1+0xb0] ;  /* 0x0000b00001087983 */ /* 0x000f280000100800 */
        /* <DEDUP_REMOVED lines=19> */
[----:B-1----:R-:W-:-:S04]  /*ffa0*/  @!P4 LEA R6, P6, R9, R0, 0x2 ;  /* 0x000000000906c211 */ /* 0x002fc800078c10ff */
[----:B---3--:R-:W-:Y:S02]  /*ffb0*/  @!P4 LEA.HI.X R7, R9, R4, R13, 0x2, P6 ;  /* 0x000000040907c211 */ /* 0x008fe400030f140d */
[----:B------:R-:W2:Y:S01]  /*ffc0*/  LDL R13, [R1+0x8c] ;  /* 0x00008c00010d7983 */ /* 0x000ea20000100800 */
[----:B------:R-:W-:-:S04]  /*ffd0*/  @!P3 LEA R2, P5, R5, R0, 0x2 ;  /* 0x000000000502b211 */ /* 0x000fc800078a10ff */
[----:B----4-:R-:W-:Y:S02]  /*ffe0*/  @!P3 LEA.HI.X R3, R5, R4, R8, 0x2, P5 ;  /* 0x000000040503b211 */ /* 0x010fe400028f1408 */
[----:B------:R-:W3:Y:S01]  /*fff0*/  LDL R5, [R1+0x44] ;  /* 0x0000440001057983 */ /* 0x000ee20000100800 */
[----:B------:R-:W-:Y:S02]  /*10000*/  ISETP.GE.AND P2, PT, R28, c[0x0][0x3c8], PT ;  /* 0x0000f2001c007a0c */ /* 0x000fe40003f46270 */
[----:B------:R-:W-:Y:S02]  /*10010*/  ISETP.GE.AND P1, PT, R24, c[0x0][0x3c8], PT ;  /* 0x0000f20018007a0c */ /* 0x000fe40003f26270 */
[----:B------:R-:W-:Y:S01]  /*10020*/  ISETP.GE.AND P0, PT, R22, c[0x0][0x3c8], PT ;  /* 0x0000f20016007a0c */ /* 0x000fe20003f06270 */
[----:B------:R1:W-:Y:S01]  /*10030*/  @!P4 ST.E.64 [R6.64], R60 ;  /* 0x0000003c0600c985 */ /* 0x0003e2000c101b06 */
[----:B------:R-:W-:-:S03]  /*10040*/  ISETP.GE.AND P4, PT, R20, c[0x0][0x3c8], PT ;  /* 0x0000f20014007a0c */ /* 0x000fc60003f86270 */
[----:B------:R4:W-:Y:S04]  /*10050*/  @!P3 ST.E.64 [R2.64], R34 ;  /* 0x000000220200b985 */ /* 0x0009e8000c101b06 */
[----:B------:R-:W-:-:S04]  /*10060*/  @!P2 LEA R8, P5, R28, R0, 0x2 ;  /* 0x000000001c08a211 */ /* 0x000fc800078a10ff */
[----:B------:R-:W-:Y:S02]  /*10070*/  @!P2 LEA.HI.X R9, R28, R4, R29, 0x2, P5 ;  /* 0x000000041c09a211 */ /* 0x000fe400028f141d */
[----:B------:R-:W-:-:S03]  /*10080*/  ISETP.GE.AND P5, PT, R10, c[0x0][0x3c8], PT ;  /* 0x0000f2000a007a0c */ /* 0x000fc60003fa6270 */
[----:B------:R-:W-:Y:S01]  /*10090*/  @!P2 ST.E.64 [R8.64], R70 ;  /* 0x000000460800a985 */ /* 0x000fe2000c101b06 */
[-C--:B-1----:R-:W-:Y:S02]  /*100a0*/  @!P1 LEA R6, P6, R24, R0.reuse, 0x2 ;  /* 0x0000000018069211 */ /* 0x082fe400078c10ff */
[----:B----4-:R-:W-:Y:S02]  /*100b0*/  @!P0 LEA R2, P3, R22, R0, 0x2 ;  /* 0x0000000016028211 */ /* 0x010fe400078610ff */
[-C--:B------:R-:W-:Y:S02]  /*100c0*/  @!P1 LEA.HI.X R7, R24, R4.reuse, R25, 0x2, P6 ;  /* 0x0000000418079211 */ /* 0x080fe400030f1419 */
[----:B------:R-:W-:-:S03]  /*100d0*/  @!P0 LEA.HI.X R3, R22, R4, R23, 0x2, P3 ;  /* 0x0000000416038211 */ /* 0x000fc600018f1417 */
[----:B------:R1:W-:Y:S01]  /*100e0*/  @!P1 ST.E.64 [R6.64], R64 ;  /* 0x0000004006009985 */ /* 0x0003e2000c101b06 */
[----:B------:R-:W-:-:S03]  /*100f0*/  ISETP.GE.AND P3, PT, R18, c[0x0][0x3c8], PT ;  /* 0x0000f20012007a0c */ /* 0x000fc60003f66270 */
[----:B------:R4:W-:Y:S01]  /*10100*/  @!P0 ST.E.64 [R2.64], R30 ;  /* 0x0000001e02008985 */ /* 0x0009e2000c101b06 */
[----:B------:R-:W-:Y:S02]  /*10110*/  ISETP.GE.AND P2, PT, R16, c[0x0][0x3c8], PT ;  /* 0x0000f20010007a0c */ /* 0x000fe40003f46270 */
[----:B------:R-:W-:Y:S02]  /*10120*/  ISETP.GE.AND P1, PT, R14, c[0x0][0x3c8], PT ;  /* 0x0000f2000e007a0c */ /* 0x000fe40003f26270 */
[----:B-1----:R-:W-:-:S04]  /*10130*/  @!P4 LEA R6, P0, R20, R0, 0x2 ;  /* 0x000000001406c211 */ /* 0x002fc800078010ff */
[----:B------:R-:W-:Y:S02]  /*10140*/  @!P4 LEA.HI.X R7, R20, R4, R21, 0x2, P0 ;  /* 0x000000041407c211 */ /* 0x000fe400000f1415 */
[----:B------:R-:W-:Y:S02]  /*10150*/  ISETP.GE.AND P0, PT, R12, c[0x0][0x3c8], PT ;  /* 0x0000f2000c007a0c */ /* 0x000fe40003f06270 */
[C---:B----4-:R-:W-:Y:S01]  /*10160*/  @!P5 LEA R2, P6, R10.reuse, R0, 0x2 ;  /* 0x000000000a02d211 */ /* 0x050fe200078c10ff */
[----:B------:R1:W-:Y:S03]  /*10170*/  @!P4 ST.E.64 [R6.64], R46 ;  /* 0x0000002e0600c985 */ /* 0x0003e6000c101b06 */
[----:B------:R-:W-:Y:S02]  /*10180*/  @!P5 LEA.HI.X R3, R10, R4, R11, 0x2, P6 ;  /* 0x000000040a03d211 */ /* 0x000fe400030f140b */
[----:B------:R-:W-:-:S02]  /*10190*/  @!P3 LEA R10, P4, R18, R0, 0x2 ;  /* 0x00000000120ab211 */ /* 0x000fc400078810ff */
[----:B------:R-:W-:Y:S01]  /*101a0*/  @!P2 LEA R8, P6, R16, R0, 0x2 ;  /* 0x000000001008a211 */ /* 0x000fe200078c10ff */
[----:B------:R4:W-:Y:S01]  /*101b0*/  @!P5 ST.E.64 [R2.64], R50 ;  /* 0x000000320200d985 */ /* 0x0009e2000c101b06 */
[-C--:B------:R-:W-:Y:S02]  /*101c0*/  @!P3 LEA.HI.X R11, R18, R4.reuse, R19, 0x2, P4 ;  /* 0x00000004120bb211 */ /* 0x080fe400020f1413 */
[----:B------:R-:W-:-:S03]  /*101d0*/  @!P2 LEA.HI.X R9, R16, R4, R17, 0x2, P6 ;  /* 0x000000041009a211 */ /* 0x000fc600030f1411 */
[----:B------:R2:W-:Y:S04]  /*101e0*/  @!P3 ST.E.64 [R10.64], R62 ;  /* 0x0000003e0a00b985 */ /* 0x0005e8000c101b06 */
[----:B------:R2:W-:Y:S01]  /*101f0*/  @!P2 ST.E.64 [R8.64], R58 ;  /* 0x0000003a0800a985 */ /* 0x0005e2000c101b06 */
[----:B-1----:R-:W-:-:S04]  /*10200*/  @!P1 LEA R6, P5, R14, R0, 0x2 ;  /* 0x000000000e069211 */ /* 0x002fc800078a10ff */
[----:B------:R-:W-:Y:S02]  /*10210*/  @!P1 LEA.HI.X R7, R14, R4, R15, 0x2, P5 ;  /* 0x000000040e079211 */ /* 0x000fe400028f140f */
[----:B----4-:R-:W-:-:S03]  /*10220*/  @!P0 LEA R2, P4, R12, R0, 0x2 ;  /* 0x000000000c028211 */ /* 0x010fc600078810ff */
[----:B------:R1:W-:Y:S01]  /*10230*/  @!P1 ST.E.64 [R6.64], R54 ;  /* 0x0000003606009985 */ /* 0x0003e2000c101b06 */
[----:B--2---:R-:W-:-:S05]  /*10240*/  @!P0 LEA.HI.X R3, R12, R4, R13, 0x2, P4 ;  /* 0x000000040c038211 */ /* 0x004fca00020f140d */
[----:B------:R1:W-:Y:S01]  /*10250*/  @!P0 ST.E.64 [R2.64], R32 ;  /* 0x0000002002008985 */ /* 0x0003e2000c101b06 */
[----:B---3--:R-:W-:-:S13]  /*10260*/  ISETP.GE.AND P0, PT, R5, c[0x0][0x3c8], PT ;  /* 0x0000f20005007a0c */ /* 0x008fda0003f06270 */
[----:B------:R-:W-:Y:S05]  /*10270*/  @P0 BRA `(.L_x_1107) ;  /* 0x00000e3000000947 */ /* 0x000fea0003800000 */
[----:B------:R-:W2:Y:S01]  /*10280*/  LDL R12, [R1+0x88] ;  /* 0x00008800010c7983 */ /* 0x000ea20000100800 */
[----:B-1----:R-:W-:-:S04]  /*10290*/  LEA R2, P0, R5, R0, 0x2 ;  /* 0x0000000005027211 */ /* 0x002fc800078010ff */
[----:B--2---:R-:W-:-:S05]  /*102a0*/  LEA.HI.X R3, R5, R4, R12, 0x2, P0 ;  /* 0x0000000405037211 */ /* 0x004fca00000f140c */
[----:B------:R1:W-:Y:S01]  /*102b0*/  ST.E.64 [R2.64], R26 ;  /* 0x0000001a02007985 */ /* 0x0003e2000c101b06 */
[----:B------:R-:W-:Y:S05]  /*102c0*/  BRA `(.L_x_1107) ;  /* 0x00000de000007947 */ /* 0x000fea0003800000 */
.L_x_1092:
        /* <DEDUP_REMOVED lines=22> */
.L_x_1120:
        /* <DEDUP_REMOVED lines=57> */
.L_x_1122:
[----:B------:R-:W-:Y:S05]  /*107c0*/  BSYNC B0 ;  /* 0x0000000000007941 */ /* 0x000fea0003800000 */
.L_x_1121:
        /* <DEDUP_REMOVED lines=12> */
[----:B------:R-:W-:Y:S02]  /*10890*/  IADD3 R11, R250, R8, RZ ;  /* 0x00000008fa0b7210 */ /* 0x000fe40007ffe0ff */
[----:B------:R-:W-:Y:S01]  /*108a0*/  ISETP.NE.AND P0, PT, R2, 0x1, PT ;  /* 0x000000010200780c */ /* 0x000fe20003f05270 */
[----:B------:R-:W-:-:S04]  /*108b0*/  IMAD.WIDE.U32 R2, R0, c[0x0][0x3a0], RZ ;  /* 0x0000e80000027a25 */ /* 0x000fc800078e00ff */
[----:B------:R-:W-:Y:S01]  /*108c0*/  IMAD R0, R0, c[0x0][0x3a4], R4 ;  /* 0x0000e90000007a24 */ /* 0x000fe200078e0204 */
[----:B------:R-:W-:Y:S01]  /*108d0*/  LEA R4, R5, R250, 0x5 ;  /* 0x000000fa05047211 */ /* 0x000fe200078e28ff */
[----:B------:R-:W-:Y:S02]  /*108e0*/  IMAD R5, R20, c[0x0][0x3f0], RZ ;  /* 0x0000fc0014057a24 */ /* 0x000fe400078e02ff */
[----:B------:R-:W-:Y:S01]  /*108f0*/  IMAD.IADD R3, R3, 0x1, R0 ;  /* 0x0000000103037824 */ /* 0x000fe200078e0200 */
[----:B------:R-:W-:-:S03]  /*10900*/  IADD3 R4, R8, R4, RZ ;  /* 0x0000000408047210 */ /* 0x000fc60007ffe0ff */
        /* <DEDUP_REMOVED lines=24> */
.L_x_1181:
[----:B------:R-:W-:Y:S05]  /*10a90*/  BRA.DIV ~URZ, `(.L_x_1124) ;  /* 0x000027427f007947 */ /* 0x000fea000b800000 */
[----:B------:R3:W4:Y:S02]  /*10aa0*/  SHFL.IDX PT, R0, R12, RZ, 0x1c1f ;  /* 0x001c1fff0c007589 */ /* 0x00072400000e0000 */
.L_x_1182:
        /* <DEDUP_REMOVED lines=21> */
.L_x_1126:
[----:B------:R-:W-:Y:S05]  /*10c00*/  BSYNC B0 ;  /* 0x0000000000007941 */ /* 0x000fea0003800000 */
.L_x_1125:
[----:B------:R-:W-:Y:S05]  /*10c10*/  BRA.DIV ~URZ, `(.L_x_1127) ;  /* 0x000026227f007947 */ /* 0x000fea000b800000 */
[----:B--2---:R2:W1:Y:S04]  /*10c20*/  SHFL.IDX PT, R8, R9, 0x1, 0x1c1f ;  /* 0x003c1f0009087f89 */ /* 0x00446800000e0000 */
[----:B----4-:R2:W4:Y:S02]  /*10c30*/  SHFL.IDX PT, R0, R12, 0x1, 0x1c1f ;  /* 0x003c1f000c007f89 */ /* 0x01052400000e0000 */
.L_x_1183:
        /* <DEDUP_REMOVED lines=21> */
.L_x_1129:
[----:B------:R-:W-:Y:S05]  /*10d90*/  BSYNC B0 ;  /* 0x0000000000007941 */ /* 0x000fea0003800000 */
.L_x_1128:
[----:B------:R-:W-:Y:S05]  /*10da0*/  BRA.DIV ~URZ, `(.L_x_1130) ;  /* 0x000025527f007947 */ /* 0x000fea000b800000 */
[----:B-1----:R1:W2:Y:S02]  /*10db0*/  SHFL.IDX PT, R8, R9, 0x2, 0x1c1f ;  /* 0x005c1f0009087f89 */ /* 0x0022a400000e0000 */
.L_x_1184:
[----:B------:R-:W-:Y:S05]  /*10dc0*/  BRA.DIV ~URZ, `(.L_x_1131) ;  /* 0x000025a27f007947 */ /* 0x000fea000b800000 */
[----:B----4-:R4:W1:Y:S02]  /*10dd0*/  SHFL.IDX PT, R0, R12, 0x2, 0x1c1f ;  /* 0x005c1f000c007f89 */ /* 0x01086400000e0000 */
.L_x_1185:
        /* <DEDUP_REMOVED lines=21> */
.L_x_1133:
[----:B------:R-:W-:Y:S05]  /*10f30*/  BSYNC B0 ;  /* 0x0000000000007941 */ /* 0x000fea0003800000 */
.L_x_1132:
[----:B------:R-:W-:Y:S05]  /*10f40*/  BRA.DIV ~URZ, `(.L_x_1134) ;  /* 0x000024827f007947 */ /* 0x000fea000b800000 */
[----:B--2---:R2:W3:Y:S04]  /*10f50*/  SHFL.IDX PT, R8, R9, 0x3, 0x1c1f ;  /* 0x007c1f0009087f89 */ /* 0x0044e800000e0000 */
[----:B-1----:R2:W1:Y:S02]  /*10f60*/  SHFL.IDX PT, R0, R12, 0x3, 0x1c1f ;  /* 0x007c1f000c007f89 */ /* 0x00246400000e0000 */
.L_x_1186:
        /* <DEDUP_REMOVED lines=20> */
.L_x_1107:
[----:B------:R-:W-:Y:S05]  /*110b0*/  BSYNC B1 ;  /* 0x0000000000017941 */ /* 0x000fea0003800000 */
.L_x_1091:
[----:B-1--4-:R-:W4:Y:S02]  /*110c0*/  LDL R0, [R1+0xbc] ;  /* 0x0000bc0001007983 */ /* 0x012f240000100800 */
[----:B----4-:R-:W-:-:S13]  /*110d0*/  ISETP.NE.AND P0, PT, R0, RZ, PT ;  /* 0x000000ff0000720c */ /* 0x010fda0003f05270 */
[----:B------:R-:W-:Y:S01]  /*110e0*/  @P0 WARPSYNC 0xffffffff ;  /* 0xffffffff00000948 */ /* 0x000fe20003800000 */
[----:B------:R-:W-:Y:S06]  /*110f0*/  @P0 BAR.SYNC.DEFER_BLOCKING 0x5, 0x80 ;  /* 0x0142000000000b1d */ /* 0x000fec0000010000 */
[----:B---3--:R-:W1:Y:S04]  /*11100*/  @P0 LDS.128 R4, [0xc080] ;  /* 0x00c08000ff040984 */ /* 0x008e680000000c00 */
[----:B-1----:R1:W-:Y:S04]  /*11110*/  @P0 STL.64 [R1], R4 ;  /* 0x0000000401000387 */ /* 0x0023e80000100a00 */
        /* <DEDUP_REMOVED lines=9> */
.L_x_1187:
[----:B------:R-:W-:Y:S05]  /*111b0*/  BRA.DIV ~URZ, `(.L_x_1137) ;  /* 0x000023427f007947 */ /* 0x000fea000b800000 */
[----:B------:R3:W4:Y:S02]  /*111c0*/  SHFL.IDX PT, R8, R74, 0x1, 0x1f ;  /* 0x00201f004a087f89 */ /* 0x00072400000e0000 */
.L_x_1188:
        /* <DEDUP_REMOVED lines=19> */
.L_x_1189:
        /* <DEDUP_REMOVED lines=16> */
.L_x_1190:
[----:B---3--:R-:W-:Y:S01]  /*11400*/  IMAD R0, R0, c[0x0][0x538], RZ ;  /* 0x00014e0000007a24 */ /* 0x008fe200078e02ff */
[----:B------:R-:W-:Y:S04]  /*11410*/  BSSY B1, `(.L_x_1140) ;  /* 0x00000ce000017945 */ /* 0x000fe80003800000 */
[----:B----4-:R-:W-:-:S04]  /*11420*/  IADD3 R8, R0, R8, RZ ;  /* 0x0000000800087210 */ /* 0x010fc80007ffe0ff */
[----:B--2---:R-:W-:-:S13]  /*11430*/  ISETP.GT.AND P6, PT, R8, R9, PT ;  /* 0x000000090800720c */ /* 0x004fda0003fc4270 */
[----:B------:R-:W-:Y:S05]  /*11440*/  @P6 BRA `(.L_x_1141) ;  /* 0x0000025000006947 */ /* 0x000fea0003800000 */
.L_x_1145:
        /* <DEDUP_REMOVED lines=17> */
.L_x_1191:
        /* <DEDUP_REMOVED lines=16> */
.L_x_1192:
[----:B--2---:R-:W-:-:S05]  /*11660*/  IMAD R0, R0, c[0x0][0x538], RZ ;  /* 0x00014e0000007a24 */ /* 0x004fca00078e02ff */
[----:B------:R-:W-:-:S04]  /*11670*/  IADD3 R8, R0, R8, RZ ;  /* 0x0000000800087210 */ /* 0x000fc80007ffe0ff */
[----:B------:R-:W-:-:S13]  /*11680*/  ISETP.GT.AND P6, PT, R8, R9, PT ;  /* 0x000000090800720c */ /* 0x000fda0003fc4270 */
[----:B-1----:R-:W-:Y:S05]  /*11690*/  @!P6 BRA `(.L_x_1145) ;  /* 0xfffffdb00000e947 */ /* 0x002fea000383ffff */
.L_x_1141:
[----:B------:R-:W-:-:S05]  /*116a0*/  IADD3 R11, -R0, R8, RZ ;  /* 0x00000008000b7210 */ /* 0x000fca0007ffe1ff */
[----:B------:R-:W-:-:S05]  /*116b0*/  IMAD R0, R4, c[0x0][0x538], R11 ;  /* 0x00014e0004007a24 */ /* 0x000fca00078e020b */
[----:B------:R-:W-:Y:S01]  /*116c0*/  ISETP.GT.AND P0, PT, R0, R9, PT ;  /* 0x000000090000720c */ /* 0x000fe20003f04270 */
[----:B------:R-:W-:-:S12]  /*116d0*/  BRA.DIV ~URZ, `(.L_x_1146) ;  /* 0x000022627f007947 */ /* 0x000fd8000b800000 */
[----:B------:R-:W-:-:S03]  /*116e0*/  VOTE.ANY R10, PT, !P0 ;  /* 0x00000000000a7806 */ /* 0x000fc600040e0100 */
.L_x_1193:
[----:B------:R-:W2:Y:S01]  /*116f0*/  LDL.LU R0, [R1+0xc] ;  /* 0x00000c0001007983 */ /* 0x000ea20000300800 */
[----:B------:R-:W2:Y:S02]  /*11700*/  POPC R8, R10 ;  /* 0x0000000a00087309 */ /* 0x000ea40000000000 */
[----:B--2---:R-:W-:-:S05]  /*11710*/  IADD3 R0, R8, R0, RZ ;  /* 0x0000000008007210 */ /* 0x004fca0007ffe0ff */
[----:B------:R2:W-:Y:S01]  /*11720*/  STL [R1+0xc], R0 ;  /* 0x00000c0001007387 */ /* 0x0005e20000100800 */
[----:B------:R-:W-:Y:S05]  /*11730*/  BRA.DIV ~URZ, `(.L_x_1147) ;  /* 0x000022527f007947 */ /* 0x000fea000b800000 */
[----:B------:R3:W4:Y:S04]  /*11740*/  SHFL.IDX PT, R12, R6, R8, 0x1f ;  /* 0x00001f08060c7589 */ /* 0x00072800000e0000 */
[----:B------:R3:W1:Y:S02]  /*11750*/  SHFL.IDX PT, R7, R7, R8, 0x1f ;  /* 0x00001f0807077589 */ /* 0x00066400000e0000 */
.L_x_1194:
[----:B------:R-:W-:Y:S01]  /*11760*/  ISETP.NE.AND P0, PT, R10, RZ, PT ;  /* 0x000000ff0a00720c */ /* 0x000fe20003f05270 */
[----:B------:R-:W-:-:S12]  /*11770*/  BSSY B0, `(.L_x_1148) ;  /* 0x0000005000007945 */ /* 0x000fd80003800000 */
[----:B------:R-:W-:Y:S05]  /*11780*/  @!P0 BRA `(.L_x_1149) ;  /* 0x0000003000008947 */ /* 0x000fea0003800000 */
[----:B------:R-:W-:Y:S01]  /*11790*/  IADD3 R3, R8, -0x1, RZ ;  /* 0xffffffff08037810 */ /* 0x000fe20007ffe0ff */
[----:B------:R-:W-:Y:S05]  /*117a0*/  BRA.DIV ~URZ, `(.L_x_1150) ;  /* 0x000022b27f007947 */ /* 0x000fea000b800000 */
[----:B------:R2:W3:Y:S02]  /*117b0*/  SHFL.IDX PT, R13, R4, R3, 0x1f ;  /* 0x00001f03040d7589 */ /* 0x0004e400000e0000 */
.L_x_1149:
[----:B------:R-:W-:Y:S05]  /*117c0*/  BSYNC B0 ;  /* 0x0000000000007941 */ /* 0x000fea0003800000 */
.L_x_1148:
[----:B--23--:R-:W-:Y:S01]  /*117d0*/  IMAD R0, R13, c[0x0][0x538], R11 ;  /* 0x00014e000d007a24 */ /* 0x00cfe200078e020b */
[----:B-1----:R-:W-:Y:S01]  /*117e0*/  ISETP.NE.AND P0, PT, R7, 0x1, PT ;  /* 0x000000010700780c */ /* 0x002fe20003f05270 */
[----:B------:R-:W-:Y:S03]  /*117f0*/  BSSY B0, `(.L_x_1151) ;  /* 0x0000086000007945 */ /* 0x000fe60003800000 */
[----:B------:R1:W-:Y:S01]  /*11800*/  STL [R1], R0 ;  /* 0x0000000001007387 */ /* 0x0003e20000100800 */
        /* <DEDUP_REMOVED lines=64> */
.L_x_1152:
        /* <DEDUP_REMOVED lines=68> */
.L_x_1153:
[----:B------:R-:W-:Y:S05]  /*12050*/  BSYNC B0 ;  /* 0x0000000000007941 */ /* 0x000fea0003800000 */
.L_x_1151:
[----:B------:R-:W-:-:S04]  /*12060*/  LOP3.LUT R2, RZ, R2, RZ, 0x33, !PT ;  /* 0x00000002ff027212 */ /* 0x000fc800078e33ff */
[----:B-1----:R-:W-:-:S05]  /*12070*/  IADD3 R0, R2, R12, RZ ;  /* 0x0000000c02007210 */ /* 0x002fca0007ffe0ff */
[----:B------:R1:W-:Y:S01]  /*12080*/  STL [R1+0x4], R0 ;  /* 0x0000040001007387 */ /* 0x0003e20000100800 */
[----:B------:R-:W-:Y:S05]  /*12090*/  BRA `(.L_x_1154) ;  /* 0x0000005000007947 */ /* 0x000fea0003800000 */
.L_x_1142:
[----:B------:R-:W-:Y:S01]  /*120a0*/  MOV R0, c[0x0][0x53c] ;  /* 0x00014f0000007a02 */ /* 0x000fe20000000f00 */
[----:B------:R2:W-:Y:S04]  /*120b0*/  STL [R1], R9 ;  /* 0x0000000901007387 */ /* 0x0005e80000100800 */
[----:B------:R2:W-:Y:S04]  /*120c0*/  STL [R1+0x4], RZ ;  /* 0x000004ff01007387 */ /* 0x0005e80000100800 */
[----:B------:R2:W-:Y:S04]  /*120d0*/  STL [R1+0x8], RZ ;  /* 0x000008ff01007387 */ /* 0x0005e80000100800 */
[----:B------:R2:W-:Y:S02]  /*120e0*/  STL [R1+0xc], R0 ;  /* 0x00000c0001007387 */ /* 0x0005e40000100800 */
.L_x_1154:
[----:B------:R-:W-:Y:S05]  /*120f0*/  BSYNC B1 ;  /* 0x0000000000017941 */ /* 0x000fea0003800000 */
.L_x_1140:
[----:B-1----:R-:W3:Y:S04]  /*12100*/  LDL R4, [R1] ;  /* 0x0000000001047983 */ /* 0x002ee80000100800 */
        /* <DEDUP_REMOVED lines=8> */
.L_x_1135:
[----:B--2---:R-:W2:Y:S02]  /*12190*/  LDL R0, [R1+0xc] ;  /* 0x00000c0001007983 */ /* 0x004ea40000100800 */
[----:B--2---:R-:W-:-:S13]  /*121a0*/  ISETP.GE.AND P0, PT, R0, c[0x0][0x53c], PT ;  /* 0x00014f0000007a0c */ /* 0x004fda0003f06270 */
[----:B-1----:R-:W-:Y:S01]  /*121b0*/  @P0 CALL.REL.NOINC `(.L_x_1155) ;  /* 0x0000001000000944 */ /* 0x002fe20003c00000 */
[----:B------:R-:W-:Y:S05]  /*121c0*/  BRA `(.L_x_1156) ;  /* 0xfffefb1000007947 */ /* 0x000fea000383ffff */
.L_x_1155:
[----:B------:R-:W-:Y:S05]  /*121d0*/  EXIT ;  /* 0x000000000000794d */ /* 0x000fea0003800000 */
.L_x_1045:
[----:B------:R-:W-:Y:S01]  /*121e0*/  IMAD.MOV.U32 R0, RZ, RZ, R5 ;  /* 0x000000ffff007224 */ /* 0x000fe200078e0005 */
[----:B------:R-:W-:Y:S02]  /*121f0*/  MOV R2, 0x1 ;  /* 0x0000000100027802 */ /* 0x000fe40000000f00 */
[----:B------:R-:W-:Y:S02]  /*12200*/  MOV R3, 0x12220 ;  /* 0x0001222000037802 */ /* 0x000fe40000000f00 */
[----:B------:R-:W-:Y:S05]  /*12210*/  CALL.REL.NOINC `($__internal_20_$__cuda_sm70_shflsync_up_p) ;  /* 0x0000193000007944 */ /* 0x000fea0003c00000 */
[----:B------:R-:W-:Y:S01]  /*12220*/  MOV R0, R4 ;  /* 0x0000000400007202 */ /* 0x000fe20000000f00 */
[----:B------:R-:W-:Y:S05]  /*12230*/  BRA `(.L_x_1157) ;  /* 0xfffee22000007947 */ /* 0x000fea000383ffff */
.L_x_1046:
[----:B------:R-:W-:Y:S01]  /*12240*/  IMAD.MOV.U32 R0, RZ, RZ, R5 ;  /* 0x000000ffff007224 */ /* 0x000fe200078e0005 */
[----:B------:R-:W-:Y:S02]  /*12250*/  MOV R2, 0x2 ;  /* 0x0000000200027802 */ /* 0x000fe40000000f00 */
[----:B------:R-:W-:Y:S02]  /*12260*/  MOV R3, 0x12280 ;  /* 0x0001228000037802 */ /* 0x000fe40000000f00 */
[----:B------:R-:W-:Y:S05]  /*12270*/  CALL.REL.NOINC `($__internal_20_$__cuda_sm70_shflsync_up_p) ;  /* 0x000018d000007944 */ /* 0x000fea0003c00000 */
[----:B------:R-:W-:Y:S01]  /*12280*/  SEL R0, R4, RZ, P4 ;  /* 0x000000ff04007207 */ /* 0x000fe20002000000 */
[----:B------:R-:W-:Y:S01]  /*12290*/  IMAD.MOV.U32 R2, RZ, RZ, 0x4 ;  /* 0x00000004ff027424 */ /* 0x000fe200078e00ff */
[----:B------:R-:W-:-:S03]  /*122a0*/  MOV R3, 0x122d0 ;  /* 0x000122d000037802 */ /* 0x000fc60000000f00 */
[----:B------:R-:W-:Y:S02]  /*122b0*/  IMAD.IADD R0, R5, 0x1, R0 ;  /* 0x0000000105007824 */ /* 0x000fe400078e0200 */
        /* <DEDUP_REMOVED lines=14> */
[----:B------:R-:W-:Y:S01]  /*123a0*/  IMAD.IADD R4, R0, 0x1, R4 ;  /* 0x0000000100047824 */ /* 0x000fe200078e0204 */
[----:B------:R-:W-:-:S03]  /*123b0*/  MOV R0, 0x1f ;  /* 0x0000001f00007802 */ /* 0x000fc60000000f00 */
[----:B------:R-:W-:Y:S02]  /*123c0*/  IMAD.MOV.U32 R5, RZ, RZ, R4 ;  /* 0x000000ffff057224 */ /* 0x000fe400078e0004 */
[----:B------:R-:W-:Y:S05]  /*123d0*/  CALL.REL.NOINC `($__internal_19_$__cuda_sm70_shflsync_idx_p) ;  /* 0x0000172000007944 */ /* 0x000fea0003c00000 */
[----:B------:R-:W-:Y:S05]  /*123e0*/  BRA `(.L_x_1158) ;  /* 0xfffee17000007947 */ /* 0x000fea000383ffff */
.L_x_1048:
[----:B------:R-:W-:Y:S02]  /*123f0*/  SEL R0, RZ, 0x1, P0 ;  /* 0x00000001ff007807 */ /* 0x000fe40000000000 */
[----:B------:R-:W-:Y:S02]  /*12400*/  MOV R2, 0x12420 ;  /* 0x0001242000027802 */ /* 0x000fe40000000f00 */
[----:B------:R-:W-:Y:S05]  /*12410*/  CALL.REL.NOINC `($__internal_21_$__cuda_sm70_votesync_ballot) ;  /* 0x000017a000007944 */ /* 0x000fea0003c00000 */
[----:B------:R-:W-:Y:S01]  /*12420*/  MOV R10, R0 ;  /* 0x00000000000a7202 */ /* 0x000fe20000000f00 */
[----:B------:R-:W-:Y:S05]  /*12430*/  BRA `(.L_x_1159) ;  /* 0xfffee1b000007947 */ /* 0x000fea000383ffff */
.L_x_1049:
[----:B------:R-:W-:Y:S01]  /*12440*/  IMAD.MOV.U32 R5, RZ, RZ, R9 ;  /* 0x000000ffff057224 */ /* 0x000fe200078e0009 */
[----:B------:R-:W-:Y:S01]  /*12450*/  MOV R3, R6 ;  /* 0x0000000600037202 */ /* 0x000fe20000000f00 */
[----:B-1----:R-:W-:Y:S01]  /*12460*/  IMAD.MOV.U32 R0, RZ, RZ, 0x1f ;  /* 0x0000001fff007424 */ /* 0x002fe200078e00ff */
[----:B------:R-:W-:Y:S02]  /*12470*/  MOV R2, 0x12490 ;  /* 0x0001249000027802 */ /* 0x000fe40000000f00 */
[----:B------:R-:W-:Y:S05]  /*12480*/  CALL.REL.NOINC `($__internal_19_$__cuda_sm70_shflsync_idx_p) ;  /* 0x0000167000007944 */ /* 0x000fea0003c00000 */
[----:B------:R-:W-:Y:S01]  /*12490*/  IMAD.MOV.U32 R12, RZ, RZ, R0 ;  /* 0x000000ffff0c7224 */ /* 0x000fe200078e0000 */
[----:B------:R-:W-:Y:S01]  /*124a0*/  MOV R5, R8 ;  /* 0x0000000800057202 */ /* 0x000fe20000000f00 */
[----:B------:R-:W-:Y:S01]  /*124b0*/  IMAD.MOV.U32 R7, RZ, RZ, RZ ;  /* 0x000000ffff077224 */ /* 0x000fe200078e00ff */
[----:B------:R-:W-:Y:S01]  /*124c0*/  MOV R3, R6 ;  /* 0x0000000600037202 */ /* 0x000fe20000000f00 */
[----:B------:R-:W-:Y:S01]  /*124d0*/  IMAD.MOV.U32 R0, RZ, RZ, 0x1f ;  /* 0x0000001fff007424 */ /* 0x000fe200078e00ff */
[----:B------:R-:W-:-:S02]  /*124e0*/  MOV R2, 0x12500 ;  /* 0x0001250000027802 */ /* 0x000fc40000000f00 */
[----:B------:R-:W-:Y:S05]  /*124f0*/  CALL.REL.NOINC `($__internal_19_$__cuda_sm70_shflsync_idx_p) ;  /* 0x0000160000007944 */ /* 0x000fea0003c00000 */
[----:B------:R-:W-:Y:S01]  /*12500*/  MOV R9, R0 ;  /* 0x0000000000097202 */ /* 0x000fe20000000f00 */
[----:B------:R-:W-:Y:S05]  /*12510*/  BRA `(.L_x_1160) ;  /* 0xfffee14000007947 */ /* 0x000fea000383ffff */
.L_x_1052:
[----:B------:R-:W-:Y:S01]  /*12520*/  IMAD.MOV.U32 R5, RZ, RZ, R4 ;  /* 0x000000ffff057224 */ /* 0x000fe200078e0004 */
[----:B-1----:R-:W-:-:S02]  /*12530*/  MOV R0, 0x1f ;  /* 0x0000001f00007802 */ /* 0x002fc40000000f00 */
[----:B------:R-:W-:Y:S02]  /*12540*/  MOV R2, 0x12560 ;  /* 0x0001256000027802 */ /* 0x000fe40000000f00 */
[----:B--234-:R-:W-:Y:S05]  /*12550*/  CALL.REL.NOINC `($__internal_19_$__cuda_sm70_shflsync_idx_p) ;  /* 0x000015a000007944 */ /* 0x01cfea0003c00000 */
[----:B------:R-:W-:Y:S01]  /*12560*/  MOV R7, R0 ;  /* 0x0000000000077202 */ /* 0x000fe20000000f00 */
[----:B------:R-:W-:Y:S05]  /*12570*/  BRA `(.L_x_1051) ;  /* 0xfffee14000007947 */ /* 0x000fea000383ffff */
.L_x_1063:
[----:B-1----:R-:W-:Y:S01]  /*12580*/  IMAD.MOV.U32 R5, RZ, RZ, R11 ;  /* 0x000000ffff057224 */ /* 0x002fe200078e000b */
[----:B------:R-:W-:Y:S01]  /*12590*/  MOV R3, RZ ;  /* 0x000000ff00037202 */ /* 0x000fe20000000f00 */
[----:B------:R-:W-:Y:S01]  /*125a0*/  IMAD.MOV.U32 R0, RZ, RZ, 0x1c1f ;  /* 0x00001c1fff007424 */ /* 0x000fe200078e00ff */
[----:B------:R-:W-:Y:S02]  /*125b0*/  MOV R2, 0x125d0 ;  /* 0x000125d000027802 */ /* 0x000fe40000000f00 */
[----:B------:R-:W-:Y:S05]  /*125c0*/  CALL.REL.NOINC `($__internal_19_$__cuda_sm70_shflsync_idx_p) ;  /* 0x0000153000007944 */ /* 0x000fea0003c00000 */
[----:B------:R-:W-:Y:S01]  /*125d0*/  MOV R8, R0 ;  /* 0x0000000000087202 */ /* 0x000fe20000000f00 */
[----:B------:R-:W-:Y:S05]  /*125e0*/  BRA `(.L_x_1161) ;  /* 0xffff081000007947 */ /* 0x000fea000383ffff */
.L_x_1064:
[----:B------:R-:W-:Y:S01]  /*125f0*/  IMAD.MOV.U32 R5, RZ, RZ, R12 ;  /* 0x000000ffff057224 */ /* 0x000fe200078e000c */
[----:B------:R-:W-:Y:S01]  /*12600*/  MOV R3, RZ ;  /* 0x000000ff00037202 */ /* 0x000fe20000000f00 */
[----:B------:R-:W-:Y:S01]  /*12610*/  IMAD.MOV.U32 R0, RZ, RZ, 0x1c1f ;  /* 0x00001c1fff007424 */ /* 0x000fe200078e00ff */
[----:B------:R-:W-:Y:S02]  /*12620*/  MOV R2, 0x12640 ;  /* 0x0001264000027802 */ /* 0x000fe40000000f00 */
[----:B-12---:R-:W-:Y:S05]  /*12630*/  CALL.REL.NOINC `($__internal_19_$__cuda_sm70_shflsync_idx_p) ;  /* 0x000014c000007944 */ /* 0x006fea0003c00000 */
[----:B------:R-:W-:Y:S05]  /*12640*/  BRA `(.L_x_1162) ;  /* 0xffff07d000007947 */ /* 0x000fea000383ffff */
.L_x_1067:
[----:B--2---:R-:W-:Y:S01]  /*12650*/  IMAD.MOV.U32 R5, RZ, RZ, R11 ;  /* 0x000000ffff057224 */ /* 0x004fe200078e000b */
[----:B------:R-:W-:Y:S01]  /*12660*/  MOV R3, 0x1 ;  /* 0x0000000100037802 */ /* 0x000fe20000000f00 */
[----:B----4-:R-:W-:Y:S01]  /*12670*/  IMAD.MOV.U32 R0, RZ, RZ, 0x1c1f ;  /* 0x00001c1fff007424 */ /* 0x010fe200078e00ff */
[----:B------:R-:W-:-:S02]  /*12680*/  MOV R2, 0x126a0 ;  /* 0x000126a000027802 */ /* 0x000fc40000000f00 */
[----:B-1-3--:R-:W-:Y:S05]  /*12690*/  CALL.REL.NOINC `($__internal_19_$__cuda_sm70_shflsync_idx_p) ;  /* 0x0000146000007944 */ /* 0x00afea0003c00000 */
[----:B------:R-:W-:Y:S01]  /*126a0*/  IMAD.MOV.U32 R8, RZ, RZ, R0 ;  /* 0x000000ffff087224 */ /* 0x000fe200078e0000 */
[----:B------:R-:W-:Y:S01]  /*126b0*/  MOV R3, 0x1 ;  /* 0x0000000100037802 */ /* 0x000fe20000000f00 */
[----:B------:R-:W-:Y:S01]  /*126c0*/  IMAD.MOV.U32 R5, RZ, RZ, R12 ;  /* 0x000000ffff057224 */ /* 0x000fe200078e000c */
[----:B------:R-:W-:-:S02]  /*126d0*/  MOV R0, 0x1c1f ;  /* 0x00001c1f00007802 */ /* 0x000fc40000000f00 */
[----:B------:R-:W-:Y:S02]  /*126e0*/  MOV R2, 0x12700 ;  /* 0x0001270000027802 */ /* 0x000fe40000000f00 */
[----:B------:R-:W-:Y:S05]  /*126f0*/  CALL.REL.NOINC `($__internal_19_$__cuda_sm70_shflsync_idx_p) ;  /* 0x0000140000007944 */ /* 0x000fea0003c00000 */
[----:B------:R-:W-:Y:S05]  /*12700*/  BRA `(.L_x_1163) ;  /* 0xffff090000007947 */ /* 0x000fea000383ffff */
.L_x_1070:
[----:B-1----:R-:W-:Y:S01]  /*12710*/  IMAD.MOV.U32 R5, RZ, RZ, R11 ;  /* 0x000000ffff057224 */ /* 0x002fe200078e000b */
[----:B------:R-:W-:Y:S01]  /*12720*/  MOV R3, 0x2 ;  /* 0x0000000200037802 */ /* 0x000fe20000000f00 */
[----:B----4-:R-:W-:Y:S01]  /*12730*/  IMAD.MOV.U32 R0, RZ, RZ, 0x1c1f ;  /* 0x00001c1fff007424 */ /* 0x010fe200078e00ff */
[----:B------:R-:W-:Y:S02]  /*12740*/  MOV R2, 0x12760 ;  /* 0x0001276000027802 */ /* 0x000fe40000000f00 */
[----:B--23--:R-:W-:Y:S05]  /*12750*/  CALL.REL.NOINC `($__internal_19_$__cuda_sm70_shflsync_idx_p) ;  /* 0x000013a000007944 */ /* 0x00cfea0003c00000 */
[----:B------:R-:W-:Y:S01]  /*12760*/  MOV R8, R0 ;  /* 0x0000000000087202 */ /* 0x000fe20000000f00 */
[----:B------:R-:W-:Y:S05]  /*12770*/  BRA `(.L_x_1164) ;  /* 0xffff0a6000007947 */ /* 0x000fea000383ffff */
.L_x_1071:
[----:B------:R-:W-:Y:S01]  /*12780*/  IMAD.MOV.U32 R5, RZ, RZ, R12 ;  /* 0x000000ffff057224 */ /* 0x000fe200078e000c */
[----:B------:R-:W-:Y:S01]  /*12790*/  MOV R3, 0x2 ;  /* 0x0000000200037802 */ /* 0x000fe20000000f00 */
[----:B----4-:R-:W-:Y:S01]  /*127a0*/  IMAD.MOV.U32 R0, RZ, RZ, 0x1c1f ;  /* 0x00001c1fff007424 */ /* 0x010fe200078e00ff */
[----:B------:R-:W-:Y:S02]  /*127b0*/  MOV R2, 0x127d0 ;  /* 0x000127d000027802 */ /* 0x000fe40000000f00 */
[----:B-123--:R-:W-:Y:S05]  /*127c0*/  CALL.REL.NOINC `($__internal_19_$__cuda_sm70_shflsync_idx_p) ;  /* 0x0000133000007944 */ /* 0x00efea0003c00000 */
[----:B------:R-:W-:Y:S05]  /*127d0*/  BRA `(.L_x_1165) ;  /* 0xffff0a2000007947 */ /* 0x000fea000383ffff */
.L_x_1074:
[----:B-1----:R-:W-:Y:S01]  /*127e0*/  IMAD.MOV.U32 R5, RZ, RZ, R11 ;  /* 0x000000ffff057224 */ /* 0x002fe200078e000b */
[----:B------:R-:W-:Y:S01]  /*127f0*/  MOV R3, 0x3 ;  /* 0x0000000300037802 */ /* 0x000fe20000000f00 */
[----:B------:R-:W-:Y:S01]  /*12800*/  IMAD.MOV.U32 R0, RZ, RZ, 0x1c1f ;  /* 0x00001c1fff007424 */ /* 0x000fe200078e00ff */
[----:B------:R-:W-:-:S02]  /*12810*/  MOV R2, 0x12830 ;  /* 0x0001283000027802 */ /* 0x000fc40000000f00 */
[----:B--234-:R-:W-:Y:S05]  /*12820*/  CALL.REL.NOINC `($__internal_19_$__cuda_sm70_shflsync_idx_p) ;  /* 0x000012d000007944 */ /* 0x01cfea0003c00000 */
[----:B------:R-:W-:Y:S01]  /*12830*/  IMAD.MOV.U32 R6, RZ, RZ, R0 ;  /* 0x000000ffff067224 */ /* 0x000fe200078e0000 */
[----:B------:R-:W-:Y:S01]  /*12840*/  MOV R3, 0x3 ;  /* 0x0000000300037802 */ /* 0x000fe20000000f00 */
[----:B------:R-:W-:Y:S01]  /*12850*/  IMAD.MOV.U32 R5, RZ, RZ, R12 ;  /* 0x000000ffff057224 */ /* 0x000fe200078e000c */
[----:B------:R-:W-:-:S02]  /*12860*/  MOV R0, 0x1c1f ;  /* 0x00001c1f00007802 */ /* 0x000fc40000000f00 */
[----:B------:R-:W-:Y:S02]  /*12870*/  MOV R2, 0x12890 ;  /* 0x0001289000027802 */ /* 0x000fe40000000f00 */
[----:B------:R-:W-:Y:S05]  /*12880*/  CALL.REL.NOINC `($__internal_19_$__cuda_sm70_shflsync_idx_p) ;  /* 0x0000127000007944 */ /* 0x000fea0003c00000 */
[----:B------:R-:W-:Y:S05]  /*12890*/  BRA `(.L_x_1166) ;  /* 0xffff0b4000007947 */ /* 0x000fea000383ffff */
.L_x_1087:
[----:B------:R-:W-:Y:S01]  /*128a0*/  IMAD.MOV.U32 R0, RZ, RZ, R244 ;  /* 0x000000ffff007224 */ /* 0x000fe200078e00f4 */
[----:B------:R-:W-:Y:S02]  /*128b0*/  MOV R3, 0x2 ;  /* 0x0000000200037802 */ /* 0x000fe40000000f00 */
[----:B------:R-:W-:Y:S02]  /*128c0*/  MOV R2, 0x128e0 ;  /* 0x000128e000027802 */ /* 0x000fe40000000f00 */
[----:B------:R-:W-:Y:S05]  /*128d0*/  CALL.REL.NOINC `($__internal_18_$__cuda_sm70_shflsync_bfly_p) ;  /* 0x000011e000007944 */ /* 0x000fea0003c00000 */
[----:B------:R-:W-:Y:S05]  /*128e0*/  BRA `(.L_x_1167) ;  /* 0xffffa2c000007947 */ /* 0x000fea000383ffff */
.L_x_1088:
[----:B------:R-:W-:Y:S01]  /*128f0*/  IMAD.MOV.U32 R0, RZ, RZ, R5 ;  /* 0x000000ffff007224 */ /* 0x000fe200078e0005 */
[----:B------:R-:W-:Y:S02]  /*12900*/  MOV R3, 0x1 ;  /* 0x0000000100037802 */ /* 0x000fe40000000f00 */
[----:B------:R-:W-:Y:S02]  /*12910*/  MOV R2, 0x12930 ;  /* 0x0001293000027802 */ /* 0x000fe40000000f00 */
[----:B-1----:R-:W-:Y:S05]  /*12920*/  CALL.REL.NOINC `($__internal_18_$__cuda_sm70_shflsync_bfly_p) ;  /* 0x0000119000007944 */ /* 0x002fea0003c00000 */
[----:B------:R-:W-:Y:S01]  /*12930*/  FADD.FTZ R5, R5, R0 ;  /* 0x0000000005057221 */ /* 0x000fe20000010000 */
[----:B------:R-:W-:Y:S02]  /*12940*/  MOV R0, R246 ;  /* 0x000000f600007202 */ /* 0x000fe40000000f00 */
[----:B------:R-:W-:Y:S02]  /*12950*/  MOV R3, 0x2 ;  /* 0x0000000200037802 */ /* 0x000fe40000000f00 */
[----:B------:R-:W-:-:S02]  /*12960*/  MOV R2, 0x12980 ;  /* 0x0001298000027802 */ /* 0x000fc40000000f00 */
[----:B------:R-:W-:Y:S05]  /*12970*/  CALL.REL.NOINC `($__internal_18_$__cuda_sm70_shflsync_bfly_p) ;  /* 0x0000114000007944 */ /* 0x000fea0003c00000 */
[----:B------:R-:W-:Y:S01]  /*12980*/  FADD.FTZ R7, R246, R0 ;  /* 0x00000000f6077221 */ /* 0x000fe20000010000 */
[----:B------:R-:W-:-:S02]  /*12990*/  MOV R3, 0x1 ;  /* 0x0000000100037802 */ /* 0x000fc40000000f00 */
[----:B------:R-:W-:Y:S02]  /*129a0*/  MOV R2, 0x129d0 ;  /* 0x000129d000027802 */ /* 0x000fe40000000f00 */
[----:B------:R-:W-:Y:S02]  /*129b0*/  MOV R0, R7 ;  /* 0x0000000700007202 */ /* 0x000fe40000000f00 */
[----:B------:R-:W-:Y:S05]  /*129c0*/  CALL.REL.NOINC `($__internal_18_$__cuda_sm70_shflsync_bfly_p) ;  /* 0x000010f000007944 */ /* 0x000fea0003c00000 */
[----:B------:R-:W-:Y:S01]  /*129d0*/  FADD.FTZ R4, R7, R0 ;  /* 0x0000000007047221 */ /* 0x000fe20000010000 */
[----:B------:R-:W-:Y:S02]  /*129e0*/  MOV R0, R245 ;  /* 0x000000f500007202 */ /* 0x000fe40000000f00 */
[----:B------:R-:W-:Y:S02]  /*129f0*/  MOV R3, 0x2 ;  /* 0x0000000200037802 */ /* 0x000fe40000000f00 */
[----:B------:R-:W-:Y:S02]  /*12a00*/  MOV R2, 0x12a20 ;  /* 0x00012a2000027802 */ /* 0x000fe40000000f00 */
[----:B------:R-:W-:Y:S05]  /*12a10*/  CALL.REL.NOINC `($__internal_18_$__cuda_sm70_shflsync_bfly_p) ;  /* 0x000010a000007944 */ /* 0x000fea0003c00000 */
[----:B------:R-:W-:Y:S01]  /*12a20*/  FADD.FTZ R7, R245, R0 ;  /* 0x00000000f5077221 */ /* 0x000fe20000010000 */
[----:B------:R-:W-:Y:S02]  /*12a30*/  MOV R3, 0x1 ;  /* 0x0000000100037802 */ /* 0x000fe40000000f00 */
[----:B------:R-:W-:-:S02]  /*12a40*/  MOV R2, 0x12a70 ;  /* 0x00012a7000027802 */ /* 0x000fc40000000f00 */
        /* <DEDUP_REMOVED lines=9> */
[----:B------:R-:W-:Y:S02]  /*12ae0*/  MOV R2, 0x12b10 ;  /* 0x00012b1000027802 */ /* 0x000fe40000000f00 */
[----:B------:R-:W-:-:S02]  /*12af0*/  MOV R0, R6 ;  /* 0x0000000600007202 */ /* 0x000fc40000000f00 */
[----:B------:R-:W-:Y:S05]  /*12b00*/  CALL.REL.NOINC `($__internal_18_$__cuda_sm70_shflsync_bfly_p) ;  /* 0x00000fb000007944 */ /* 0x000fea0003c00000 */
[----:B------:R-:W-:Y:S01]  /*12b10*/  MOV R8, R0 ;  /* 0x0000000000087202 */ /* 0x000fe20000000f00 */
[----:B------:R-:W-:Y:S05]  /*12b20*/  BRA `(.L_x_1168) ;  /* 0xffffa17000007947 */ /* 0x000fea000383ffff */
.L_x_1095:
[----:B-1234-:R-:W-:Y:S01]  /*12b30*/  IMAD.MOV.U32 R5, RZ, RZ, R12 ;  /* 0x000000ffff057224 */ /* 0x01efe200078e000c */
[----:B------:R-:W-:Y:S01]  /*12b40*/  MOV R3, RZ ;  /* 0x000000ff00037202 */ /* 0x000fe20000000f00 */
[----:B------:R-:W-:Y:S01]  /*12b50*/  IMAD.MOV.U32 R0, RZ, RZ, 0x1c1f ;  /* 0x00001c1fff007424 */ /* 0x000fe200078e00ff */
[----:B------:R-:W-:-:S02]  /*12b60*/  MOV R2, 0x12b80 ;  /* 0x00012b8000027802 */ /* 0x000fc40000000f00 */
[----:B------:R-:W-:Y:S05]  /*12b70*/  CALL.REL.NOINC `($__internal_19_$__cuda_sm70_shflsync_idx_p) ;  /* 0x00000f8000007944 */ /* 0x000fea0003c00000 */
[----:B------:R-:W-:Y:S01]  /*12b80*/  MOV R10, R0 ;  /* 0x00000000000a7202 */ /* 0x000fe20000000f00 */
[----:B------:R-:W-:Y:S05]  /*12b90*/  BRA `(.L_x_1169) ;  /* 0xffffbb5000007947 */ /* 0x000fea000383ffff */
.L_x_1096:
[----:B------:R-:W-:Y:S01]  /*12ba0*/  IMAD.MOV.U32 R5, RZ, RZ, R13 ;  /* 0x000000ffff057224 */ /* 0x000fe200078e000d */
[----:B------:R-:W-:Y:S01]  /*12bb0*/  MOV R3, RZ ;  /* 0x000000ff00037202 */ /* 0x000fe20000000f00 */
[----:B------:R-:W-:Y:S01]  /*12bc0*/  IMAD.MOV.U32 R0, RZ, RZ, 0x1c1f ;  /* 0x00001c1fff007424 */ /* 0x000fe200078e00ff */
[----:B------:R-:W-:-:S02]  /*12bd0*/  MOV R2, 0x12bf0 ;  /* 0x00012bf000027802 */ /* 0x000fc40000000f00 */
[----:B-12---:R-:W-:Y:S05]  /*12be0*/  CALL.REL.NOINC `($__internal_19_$__cuda_sm70_shflsync_idx_p) ;  /* 0x00000f1000007944 */ /* 0x006fea0003c00000 */
[----:B------:R-:W-:Y:S05]  /*12bf0*/  BRA `(.L_x_1170) ;  /* 0xffffbb1000007947 */ /* 0x000fea000383ffff */
.L_x_1099:
[----:B------:R-:W-:Y:S01]  /*12c00*/  IMAD.MOV.U32 R5, RZ, RZ, R12 ;  /* 0x000000ffff057224 */ /* 0x000fe200078e000c */
[----:B--2---:R-:W-:Y:S01]  /*12c10*/  MOV R3, 0x1 ;  /* 0x0000000100037802 */ /* 0x004fe20000000f00 */
        /* <DEDUP_REMOVED lines=10> */
.L_x_1102:
[----:B------:R-:W-:Y:S01]  /*12cc0*/  IMAD.MOV.U32 R5, RZ, RZ, R12 ;  /* 0x000000ffff057224 */ /* 0x000fe200078e000c */
[----:B-1----:R-:W-:Y:S01]  /*12cd0*/  MOV R3, 0x2 ;  /* 0x0000000200037802 */ /* 0x002fe20000000f00 */
[----:B----4-:R-:W-:Y:S01]  /*12ce0*/  IMAD.MOV.U32 R0, RZ, RZ, 0x1c1f ;  /* 0x00001c1fff007424 */ /* 0x010fe200078e00ff */
[----:B------:R-:W-:Y:S02]  /*12cf0*/  MOV R2, 0x12d10 ;  /* 0x00012d1000027802 */ /* 0x000fe40000000f00 */
[----:B--23--:R-:W-:Y:S05]  /*12d00*/  CALL.REL.NOINC `($__internal_19_$__cuda_sm70_shflsync_idx_p) ;  /* 0x00000df000007944 */ /* 0x00cfea0003c00000 */
[----:B------:R-:W-:Y:S01]  /*12d10*/  MOV R10, R0 ;  /* 0x00000000000a7202 */ /* 0x000fe20000000f00 */
[----:B------:R-:W-:Y:S05]  /*12d20*/  BRA `(.L_x_1172) ;  /* 0xffffbce000007947 */ /* 0x000fea000383ffff */
.L_x_1103:
[----:B------:R-:W-:Y:S01]  /*12d30*/  IMAD.MOV.U32 R5, RZ, RZ, R13 ;  /* 0x000000ffff057224 */ /* 0x000fe200078e000d */
[----:B------:R-:W-:Y:S01]  /*12d40*/  MOV R3, 0x2 ;  /* 0x0000000200037802 */ /* 0x000fe20000000f00 */
[----:B----4-:R-:W-:Y:S01]  /*12d50*/  IMAD.MOV.U32 R0, RZ, RZ, 0x1c1f ;  /* 0x00001c1fff007424 */ /* 0x010fe200078e00ff */
[----:B------:R-:W-:Y:S02]  /*12d60*/  MOV R2, 0x12d80 ;  /* 0x00012d8000027802 */ /* 0x000fe40000000f00 */
[----:B-123--:R-:W-:Y:S05]  /*12d70*/  CALL.REL.NOINC `($__internal_19_$__cuda_sm70_shflsync_idx_p) ;  /* 0x00000d8000007944 */ /* 0x00efea0003c00000 */
[----:B------:R-:W-:Y:S05]  /*12d80*/  BRA `(.L_x_1173) ;  /* 0xffffbca000007947 */ /* 0x000fea000383ffff */
.L_x_1106:
[----:B------:R-:W-:Y:S01]  /*12d90*/  IMAD.MOV.U32 R5, RZ, RZ, R12 ;  /* 0x000000ffff057224 */ /* 0x000fe200078e000c */
[----:B-1----:R-:W-:Y:S01]  /*12da0*/  MOV R3, 0x3 ;  /* 0x0000000300037802 */ /* 0x002fe20000000f00 */
        /* <DEDUP_REMOVED lines=10> */
.L_x_1108:
[----:B------:R-:W-:Y:S01]  /*12e50*/  IMAD.MOV.U32 R5, RZ, RZ, R12 ;  /* 0x000000ffff057224 */ /* 0x000fe200078e000c */
[----:B------:R-:W-:Y:S01]  /*12e60*/  MOV R3, RZ ;  /* 0x000000ff00037202 */ /* 0x000fe20000000f00 */
[----:B------:R-:W-:Y:S01]  /*12e70*/  IMAD.MOV.U32 R0, RZ, RZ, 0x1c1f ;  /* 0x00001c1fff007424 */ /* 0x000fe200078e00ff */
[----:B------:R-:W-:Y:S02]  /*12e80*/  MOV R2, 0x12ea0 ;  /* 0x00012ea000027802 */ /* 0x000fe40000000f00 */
[----:B------:R-:W-:Y:S05]  /*12e90*/  CALL.REL.NOINC `($__internal_19_$__cuda_sm70_shflsync_idx_p) ;  /* 0x00000c6000007944 */ /* 0x000fea0003c00000 */
[----:B------:R-:W-:Y:S01]  /*12ea0*/  MOV R4, R0 ;  /* 0x0000000000047202 */ /* 0x000fe20000000f00 */
[----:B------:R-:W-:Y:S05]  /*12eb0*/  BRA `(.L_x_1175) ;  /* 0xffffc09000007947 */ /* 0x000fea000383ffff */
.L_x_1109:
[----:B------:R-:W-:Y:S01]  /*12ec0*/  IMAD.MOV.U32 R5, RZ, RZ, R13 ;  /* 0x000000ffff057224 */ /* 0x000fe200078e000d */
[----:B------:R-:W-:Y:S01]  /*12ed0*/  MOV R3, RZ ;  /* 0x000000ff00037202 */ /* 0x000fe20000000f00 */
[----:B------:R-:W-:Y:S01]  /*12ee0*/  IMAD.MOV.U32 R0, RZ, RZ, 0x1c1f ;  /* 0x00001c1fff007424 */ /* 0x000fe200078e00ff */
[----:B------:R-:W-:Y:S02]  /*12ef0*/  MOV R2, 0x12f10 ;  /* 0x00012f1000027802 */ /* 0x000fe40000000f00 */
[----:B-12---:R-:W-:Y:S05]  /*12f00*/  CALL.REL.NOINC `($__internal_19_$__cuda_sm70_shflsync_idx_p) ;  /* 0x00000bf000007944 */ /* 0x006fea0003c00000 */
[----:B------:R-:W-:Y:S05]  /*12f10*/  BRA `(.L_x_1176) ;  /* 0xffffc05000007947 */ /* 0x000fea000383ffff */
.L_x_1112:
[----:B------:R-:W-:Y:S01]  /*12f20*/  IMAD.MOV.U32 R5, RZ, RZ, R12 ;  /* 0x000000ffff057224 */ /* 0x000fe200078e000c */
[----:B-1----:R-:W-:Y:S01]  /*12f30*/  MOV R3, 0x1 ;  /* 0x0000000100037802 */ /* 0x002fe20000000f00 */
[----:B----4-:R-:W-:Y:S01]  /*12f40*/  IMAD.MOV.U32 R0, RZ, RZ, 0x1c1f ;  /* 0x00001c1fff007424 */ /* 0x010fe200078e00ff */
[----:B------:R-:W-:-:S02]  /*12f50*/  MOV R2, 0x12f70 ;  /* 0x00012f7000027802 */ /* 0x000fc40000000f00 */
[----:B--23--:R-:W-:Y:S05]  /*12f60*/  CALL.REL.NOINC `($__internal_19_$__cuda_sm70_shflsync_idx_p) ;  /* 0x00000b9000007944 */ /* 0x00cfea0003c00000 */
[----:B------:R-:W-:Y:S01]  /*12f70*/  IMAD.MOV.U32 R4, RZ, RZ, R0 ;  /* 0x000000ffff047224 */ /* 0x000fe200078e0000 */
[----:B------:R-:W-:Y:S01]  /*12f80*/  MOV R3, 0x1 ;  /* 0x0000000100037802 */ /* 0x000fe20000000f00 */
[----:B------:R-:W-:Y:S01]  /*12f90*/  IMAD.MOV.U32 R5, RZ, RZ, R13 ;  /* 0x000000ffff057224 */ /* 0x000fe200078e000d */
[----:B------:R-:W-:-:S02]  /*12fa0*/  MOV R0, 0x1c1f ;  /* 0x00001c1f00007802 */ /* 0x000fc40000000f00 */
[----:B------:R-:W-:Y:S02]  /*12fb0*/  MOV R2, 0x12fd0 ;  /* 0x00012fd000027802 */ /* 0x000fe40000000f00 */
[----:B------:R-:W-:Y:S05]  /*12fc0*/  CALL.REL.NOINC `($__internal_19_$__cuda_sm70_shflsync_idx_p) ;  /* 0x00000b3000007944 */ /* 0x000fea0003c00000 */
[----:B------:R-:W-:Y:S05]  /*12fd0*/  BRA `(.L_x_1177) ;  /* 0xffffc47000007947 */ /* 0x000fea000383ffff */
.L_x_1115:
[----:B------:R-:W-:Y:S01]  /*12fe0*/  IMAD.MOV.U32 R5, RZ, RZ, R12 ;  /* 0x000000ffff057224 */ /* 0x000fe200078e000c */
[----:B-1----:R-:W-:Y:S01]  /*12ff0*/  MOV R3, 0x2 ;  /* 0x0000000200037802 */ /* 0x002fe20000000f00 */
[----:B----4-:R-:W-:Y:S01]  /*13000*/  IMAD.MOV.U32 R0, RZ, RZ, 0x1c1f ;  /* 0x00001c1fff007424 */ /* 0x010fe200078e00ff */
[----:B------:R-:W-:Y:S02]  /*13010*/  MOV R2, 0x13030 ;  /* 0x0001303000027802 */ /* 0x000fe40000000f00 */
[----:B--23--:R-:W-:Y:S05]  /*13020*/  CALL.REL.NOINC `($__internal_19_$__cuda_sm70_shflsync_idx_p) ;  /* 0x00000ad000007944 */ /* 0x00cfea0003c00000 */
[----:B------:R-:W-:Y:S01]  /*13030*/  MOV R4, R0 ;  /* 0x0000000000047202 */ /* 0x000fe20000000f00 */
[----:B------:R-:W-:Y:S05]  /*13040*/  BRA `(.L_x_1178) ;  /* 0xffffc8d000007947 */ /* 0x000fea000383ffff */
.L_x_1116:
[----:B------:R-:W-:Y:S01]  /*13050*/  IMAD.MOV.U32 R5, RZ, RZ, R13 ;  /* 0x000000ffff057224 */ /* 0x000fe200078e000d */
[----:B------:R-:W-:Y:S01]  /*13060*/  MOV R3, 0x2 ;  /* 0x0000000200037802 */ /* 0x000fe20000000f00 */
[----:B----4-:R-:W-:Y:S01]  /*13070*/  IMAD.MOV.U32 R0, RZ, RZ, 0x1c1f ;  /* 0x00001c1fff007424 */ /* 0x010fe200078e00ff */
[----:B------:R-:W-:Y:S02]  /*13080*/  MOV R2, 0x130a0 ;  /* 0x000130a000027802 */ /* 0x000fe40000000f00 */
[----:B-123--:R-:W-:Y:S05]  /*13090*/  CALL.REL.NOINC `($__internal_19_$__cuda_sm70_shflsync_idx_p) ;  /* 0x00000a6000007944 */ /* 0x00efea0003c00000 */
[----:B------:R-:W-:Y:S05]  /*130a0*/  BRA `(.L_x_1179) ;  /* 0xffffc89000007947 */ /* 0x000fea000383ffff */
.L_x_1119:
[----:B------:R-:W-:Y:S01]  /*130b0*/  IMAD.MOV.U32 R5, RZ, RZ, R12 ;  /* 0x000000ffff057224 */ /* 0x000fe200078e000c */
[----:B--2---:R-:W-:Y:S01]  /*130c0*/  MOV R3, 0x3 ;  /* 0x0000000300037802 */ /* 0x004fe20000000f00 */
[----:B-1----:R-:W-:Y:S01]  /*130d0*/  IMAD.MOV.U32 R0, RZ, RZ, 0x1c1f ;  /* 0x00001c1fff007424 */ /* 0x002fe200078e00ff */
[----:B------:R-:W-:-:S02]  /*130e0*/  MOV R2, 0x13100 ;  /* 0x0001310000027802 */ /* 0x000fc40000000f00 */
[----:B---34-:R-:W-:Y:S05]  /*130f0*/  CALL.REL.NOINC `($__internal_19_$__cuda_sm70_shflsync_idx_p) ;  /* 0x00000a0000007944 */ /* 0x018fea0003c00000 */
[----:B------:R-:W-:Y:S01]  /*13100*/  IMAD.MOV.U32 R4, RZ, RZ, R0 ;  /* 0x000000ffff047224 */ /* 0x000fe200078e0000 */
[----:B------:R-:W-:Y:S01]  /*13110*/  MOV R3, 0x3 ;  /* 0x0000000300037802 */ /* 0x000fe20000000f00 */
[----:B------:R-:W-:Y:S01]  /*13120*/  IMAD.MOV.U32 R5, RZ, RZ, R13 ;  /* 0x000000ffff057224 */ /* 0x000fe200078e000d */
[----:B------:R-:W-:-:S02]  /*13130*/  MOV R0, 0x1c1f ;  /* 0x00001c1f00007802 */ /* 0x000fc40000000f00 */
[----:B------:R-:W-:Y:S02]  /*13140*/  MOV R2, 0x13160 ;  /* 0x0001316000027802 */ /* 0x000fe40000000f00 */
[----:B------:R-:W-:Y:S05]  /*13150*/  CALL.REL.NOINC `($__internal_19_$__cuda_sm70_shflsync_idx_p) ;  /* 0x000009a000007944 */ /* 0x000fea0003c00000 */
[----:B------:R-:W-:Y:S05]  /*13160*/  BRA `(.L_x_1180) ;  /* 0xffffccb000007947 */ /* 0x000fea000383ffff */
.L_x_1123:
[----:B------:R-:W-:Y:S01]  /*13170*/  IMAD.MOV.U32 R5, RZ, RZ, R9 ;  /* 0x000000ffff057224 */ /* 0x000fe200078e0009 */
[----:B------:R-:W-:Y:S01]  /*13180*/  MOV R3, RZ ;  /* 0x000000ff00037202 */ /* 0x000fe20000000f00 */
[----:B------:R-:W-:Y:S01]  /*13190*/  IMAD.MOV.U32 R0, RZ, RZ, 0x1c1f ;  /* 0x00001c1fff007424 */ /* 0x000fe200078e00ff */
[----:B------:R-:W-:Y:S02]  /*131a0*/  MOV R2, 0x131c0 ;  /* 0x000131c000027802 */ /* 0x000fe40000000f00 */
[----:B------:R-:W-:Y:S05]  /*131b0*/  CALL.REL.NOINC `($__internal_19_$__cuda_sm70_shflsync_idx_p) ;  /* 0x0000094000007944 */ /* 0x000fea0003c00000 */
[----:B------:R-:W-:Y:S01]  /*131c0*/  MOV R8, R0 ;  /* 0x0000000000087202 */ /* 0x000fe20000000f00 */
[----:B------:R-:W-:Y:S05]  /*131d0*/  BRA `(.L_x_1181) ;  /* 0xffffd8b000007947 */ /* 0x000fea000383ffff */
.L_x_1124:
[----:B------:R-:W-:Y:S01]  /*131e0*/  IMAD.MOV.U32 R5, RZ, RZ, R12 ;  /* 0x000000ffff057224 */ /* 0x000fe200078e000c */
[----:B------:R-:W-:Y:S01]  /*131f0*/  MOV R3, RZ ;  /* 0x000000ff00037202 */ /* 0x000fe20000000f00 */
[----:B------:R-:W-:Y:S01]  /*13200*/  IMAD.MOV.U32 R0, RZ, RZ, 0x1c1f ;  /* 0x00001c1fff007424 */ /* 0x000fe200078e00ff */
[----:B------:R-:W-:Y:S02]  /*13210*/  MOV R2, 0x13230 ;  /* 0x0001323000027802 */ /* 0x000fe40000000f00 */
[----:B-12---:R-:W-:Y:S05]  /*13220*/  CALL.REL.NOINC `($__internal_19_$__cuda_sm70_shflsync_idx_p) ;  /* 0x000008d000007944 */ /* 0x006fea0003c00000 */
[----:B------:R-:W-:Y:S05]  /*13230*/  BRA `(.L_x_1182) ;  /* 0xffffd87000007947 */ /* 0x000fea000383ffff */
.L_x_1127:
        /* <DEDUP_REMOVED lines=12> */
.L_x_1130:
[----:B-1----:R-:W-:Y:S01]  /*13300*/  IMAD.MOV.U32 R5, RZ, RZ, R9 ;  /* 0x000000ffff057224 */ /* 0x002fe200078e0009 */
[----:B------:R-:W-:Y:S01]  /*13310*/  MOV R3, 0x2 ;  /* 0x0000000200037802 */ /* 0x000fe20000000f00 */
[----:B----4-:R-:W-:Y:S01]  /*13320*/  IMAD.MOV.U32 R0, RZ, RZ, 0x1c1f ;  /* 0x00001c1fff007424 */ /* 0x010fe200078e00ff */
[----:B------:R-:W-:Y:S02]  /*13330*/  MOV R2, 0x13350 ;  /* 0x0001335000027802 */ /* 0x000fe40000000f00 */
[----:B--23--:R-:W-:Y:S05]  /*13340*/  CALL.REL.NOINC `($__internal_19_$__cuda_sm70_shflsync_idx_p) ;  /* 0x000007b000007944 */ /* 0x00cfea0003c00000 */
[----:B------:R-:W-:Y:S01]  /*13350*/  MOV R8, R0 ;  /* 0x0000000000087202 */ /* 0x000fe20000000f00 */
[----:B------:R-:W-:Y:S05]  /*13360*/  BRA `(.L_x_1184) ;  /* 0xffffda5000007947 */ /* 0x000fea000383ffff */
.L_x_1131:
[----:B------:R-:W-:Y:S01]  /*13370*/  IMAD.MOV.U32 R5, RZ, RZ, R12 ;  /* 0x000000ffff057224 */ /* 0x000fe200078e000c */
[----:B------:R-:W-:Y:S01]  /*13380*/  MOV R3, 0x2 ;  /* 0x0000000200037802 */ /* 0x000fe20000000f00 */
[----:B----4-:R-:W-:Y:S01]  /*13390*/  IMAD.MOV.U32 R0, RZ, RZ, 0x1c1f ;  /* 0x00001c1fff007424 */ /* 0x010fe200078e00ff */
[----:B------:R-:W-:Y:S02]  /*133a0*/  MOV R2, 0x133c0 ;  /* 0x000133c000027802 */ /* 0x000fe40000000f00 */
[----:B-123--:R-:W-:Y:S05]  /*133b0*/  CALL.REL.NOINC `($__internal_19_$__cuda_sm70_shflsync_idx_p) ;  /* 0x0000074000007944 */ /* 0x00efea0003c00000 */
[----:B------:R-:W-:Y:S05]  /*133c0*/  BRA `(.L_x_1185) ;  /* 0xffffda1000007947 */ /* 0x000fea000383ffff */
.L_x_1134:
        /* <DEDUP_REMOVED lines=12> */
.L_x_1136:
[----:B------:R-:W-:Y:S01]  /*13490*/  IMAD.MOV.U32 R5, RZ, RZ, R74 ;  /* 0x000000ffff057224 */ /* 0x000fe200078e004a */
[----:B------:R-:W-:Y:S01]  /*134a0*/  MOV R3, RZ ;  /* 0x000000ff00037202 */ /* 0x000fe20000000f00 */
[----:B------:R-:W-:Y:S01]  /*134b0*/  IMAD.MOV.U32 R0, RZ, RZ, 0x1f ;  /* 0x0000001fff007424 */ /* 0x000fe200078e00ff */
[----:B------:R-:W-:Y:S02]  /*134c0*/  MOV R2, 0x134e0 ;  /* 0x000134e000027802 */ /* 0x000fe40000000f00 */
[----:B--2---:R-:W-:Y:S05]  /*134d0*/  CALL.REL.NOINC `($__internal_19_$__cuda_sm70_shflsync_idx_p) ;  /* 0x0000062000007944 */ /* 0x004fea0003c00000 */
[----:B------:R-:W-:Y:S01]  /*134e0*/  MOV R9, R0 ;  /* 0x0000000000097202 */ /* 0x000fe20000000f00 */
[----:B------:R-:W-:Y:S05]  /*134f0*/  BRA `(.L_x_1187) ;  /* 0xffffdcb000007947 */ /* 0x000fea000383ffff */
.L_x_1137:
[----:B------:R-:W-:Y:S01]  /*13500*/  IMAD.MOV.U32 R5, RZ, RZ, R74 ;  /* 0x000000ffff057224 */ /* 0x000fe200078e004a */
[----:B------:R-:W-:Y:S01]  /*13510*/  MOV R3, 0x1 ;  /* 0x0000000100037802 */ /* 0x000fe20000000f00 */
[----:B------:R-:W-:Y:S01]  /*13520*/  IMAD.MOV.U32 R0, RZ, RZ, 0x1f ;  /* 0x0000001fff007424 */ /* 0x000fe200078e00ff */
[----:B------:R-:W-:Y:S02]  /*13530*/  MOV R2, 0x13550 ;  /* 0x0001355000027802 */ /* 0x000fe40000000f00 */
[----:B-12---:R-:W-:Y:S05]  /*13540*/  CALL.REL.NOINC `($__internal_19_$__cuda_sm70_shflsync_idx_p) ;  /* 0x000005b000007944 */ /* 0x006fea0003c00000 */
[----:B------:R-:W-:Y:S01]  /*13550*/  MOV R8, R0 ;  /* 0x0000000000087202 */ /* 0x000fe20000000f00 */
[----:B------:R-:W-:Y:S05]  /*13560*/  BRA `(.L_x_1188) ;  /* 0xffffdc6000007947 */ /* 0x000fea000383ffff */
.L_x_1138:
[----:B------:R-:W-:Y:S02]  /*13570*/  MOV R2, 0x1 ;  /* 0x0000000100027802 */ /* 0x000fe40000000f00 */
[----:B------:R-:W-:-:S02]  /*13580*/  MOV R3, 0x135a0 ;  /* 0x000135a000037802 */ /* 0x000fc40000000f00 */
[----:B-1234-:R-:W-:Y:S05]  /*13590*/  CALL.REL.NOINC `($__internal_20_$__cuda_sm70_shflsync_up_p) ;  /* 0x000005b000007944 */ /* 0x01efea0003c00000 */
[----:B------:R-:W-:Y:S05]  /*135a0*/  BRA `(.L_x_1189) ;  /* 0xffffdd5000007947 */ /* 0x000fea000383ffff */
.L_x_1139:
[----:B------:R-:W-:Y:S02]  /*135b0*/  MOV R2, 0x2 ;  /* 0x0000000200027802 */ /* 0x000fe40000000f00 */
[----:B------:R-:W-:-:S02]  /*135c0*/  MOV R3, 0x135e0 ;  /* 0x000135e000037802 */ /* 0x000fc40000000f00 */
[----:B--2-4-:R-:W-:Y:S05]  /*135d0*/  CALL.REL.NOINC `($__internal_20_$__cuda_sm70_shflsync_up_p) ;  /* 0x0000057000007944 */ /* 0x014fea0003c00000 */
        /* <DEDUP_REMOVED lines=23> */
.L_x_1143:
[----:B------:R-:W-:Y:S02]  /*13750*/  MOV R2, 0x1 ;  /* 0x0000000100027802 */ /* 0x000fe40000000f00 */
[----:B------:R-:W-:Y:S02]  /*13760*/  MOV R3, 0x13780 ;  /* 0x0001378000037802 */ /* 0x000fe40000000f00 */
[----:B------:R-:W-:Y:S05]  /*13770*/  CALL.REL.NOINC `($__internal_20_$__cuda_sm70_shflsync_up_p) ;  /* 0x000003d000007944 */ /* 0x000fea0003c00000 */
[----:B------:R-:W-:Y:S01]  /*13780*/  MOV R2, R4 ;  /* 0x0000000400027202 */ /* 0x000fe20000000f00 */
[----:B------:R-:W-:Y:S05]  /*13790*/  BRA `(.L_x_1191) ;  /* 0xffffddc000007947 */ /* 0x000fea000383ffff */
.L_x_1144:
        /* <DEDUP_REMOVED lines=26> */
.L_x_1146:
[----:B------:R-:W-:Y:S02]  /*13940*/  SEL R0, RZ, 0x1, P0 ;  /* 0x00000001ff007807 */ /* 0x000fe40000000000 */
[----:B------:R-:W-:Y:S02]  /*13950*/  MOV R2, 0x13970 ;  /* 0x0001397000027802 */ /* 0x000fe40000000f00 */
[----:B-1----:R-:W-:Y:S05]  /*13960*/  CALL.REL.NOINC `($__internal_21_$__cuda_sm70_votesync_ballot) ;  /* 0x0000025000007944 */ /* 0x002fea0003c00000 */
[----:B------:R-:W-:Y:S01]  /*13970*/  MOV R10, R0 ;  /* 0x00000000000a7202 */ /* 0x000fe20000000f00 */
[----:B------:R-:W-:Y:S05]  /*13980*/  BRA `(.L_x_1193) ;  /* 0xffffdd6000007947 */ /* 0x000fea000383ffff */
.L_x_1147:
[----:B------:R-:W-:Y:S01]  /*13990*/  IMAD.MOV.U32 R5, RZ, RZ, R6 ;  /* 0x000000ffff057224 */ /* 0x000fe200078e0006 */
[----:B------:R-:W-:Y:S01]  /*139a0*/  MOV R3, R8 ;  /* 0x0000000800037202 */ /* 0x000fe20000000f00 */
[----:B--2---:R-:W-:Y:S01]  /*139b0*/  IMAD.MOV.U32 R0, RZ, RZ, 0x1f ;  /* 0x0000001fff007424 */ /* 0x004fe200078e00ff */
[----:B------:R-:W-:Y:S02]  /*139c0*/  MOV R2, 0x139e0 ;  /* 0x000139e000027802 */ /* 0x000fe40000000f00 */
[----:B-1----:R-:W-:Y:S05]  /*139d0*/  CALL.REL.NOINC `($__internal_19_$__cuda_sm70_shflsync_idx_p) ;  /* 0x0000012000007944 */ /* 0x002fea0003c00000 */
[----:B------:R-:W-:Y:S01]  /*139e0*/  IMAD.MOV.U32 R12, RZ, RZ, R0 ;  /* 0x000000ffff0c7224 */ /* 0x000fe200078e0000 */
[----:B------:R-:W-:Y:S01]  /*139f0*/  MOV R3, R8 ;  /* 0x0000000800037202 */ /* 0x000fe20000000f00 */
[----:B------:R-:W-:Y:S01]  /*13a00*/  IMAD.MOV.U32 R5, RZ, RZ, R7 ;  /* 0x000000ffff057224 */ /* 0x000fe200078e0007 */
[----:B------:R-:W-:Y:S02]  /*13a10*/  MOV R0, 0x1f ;  /* 0x0000001f00007802 */ /* 0x000fe40000000f00 */
[----:B------:R-:W-:-:S02]  /*13a20*/  MOV R2, 0x13a40 ;  /* 0x00013a4000027802 */ /* 0x000fc40000000f00 */
[----:B------:R-:W-:Y:S05]  /*13a30*/  CALL.REL.NOINC `($__internal_19_$__cuda_sm70_shflsync_idx_p) ;  /* 0x000000c000007944 */ /* 0x000fea0003c00000 */
[----:B------:R-:W-:Y:S01]  /*13a40*/  MOV R7, R0 ;  /* 0x0000000000077202 */ /* 0x000fe20000000f00 */
[----:B------:R-:W-:Y:S05]  /*13a50*/  BRA `(.L_x_1194) ;  /* 0xffffdd0000007947 */ /* 0x000fea000383ffff */
.L_x_1150:
[----:B------:R-:W-:Y:S01]  /*13a60*/  IMAD.MOV.U32 R5, RZ, RZ, R4 ;  /* 0x000000ffff057224 */ /* 0x000fe200078e0004 */
[----:B--2---:R-:W-:-:S02]  /*13a70*/  MOV R0, 0x1f ;  /* 0x0000001f00007802 */ /* 0x004fc40000000f00 */
[----:B------:R-:W-:Y:S02]  /*13a80*/  MOV R2, 0x13aa0 ;  /* 0x00013aa000027802 */ /* 0x000fe40000000f00 */
[----:B-1-34-:R-:W-:Y:S05]  /*13a90*/  CALL.REL.NOINC `($__internal_19_$__cuda_sm70_shflsync_idx_p) ;  /* 0x0000006000007944 */ /* 0x01afea0003c00000 */
[----:B------:R-:W-:Y:S01]  /*13aa0*/  MOV R13, R0 ;  /* 0x00000000000d7202 */ /* 0x000fe20000000f00 */
[----:B------:R-:W-:Y:S05]  /*13ab0*/  BRA `(.L_x_1149) ;  /* 0xffffdd0000007947 */ /* 0x000fea000383ffff */
        .weak           $__internal_18_$__cuda_sm70_shflsync_bfly_p
        .type           $__internal_18_$__cuda_sm70_shflsync_bfly_p,@function
        .size           $__internal_18_$__cuda_sm70_shflsync_bfly_p,($__internal_19_$__cuda_sm70_shflsync_idx_p - $__internal_18_$__cuda_sm70_shflsync_bfly_p)
$__internal_18_$__cuda_sm70_shflsync_bfly_p:
[----:B------:R-:W-:Y:S04]  /*13ac0*/  WARPSYNC R8 ;  /* 0x0000000800007348 */ /* 0x000fe80003800000 */
[----:B------:R1:W2:Y:S02]  /*13ad0*/  SHFL.BFLY PT, R0, R0, R3, R9 ;  /* 0x0c00000300007389 */ /* 0x0002a400000e0009 */
[----:B-1----:R-:W-:-:S04]  /*13ae0*/  MOV R3, 0x0 ;  /* 0x0000000000037802 */ /* 0x002fc80000000f00 */
[----:B--2---:R-:W-:Y:S05]  /*13af0*/  RET.REL.NODEC R2 `(_ZN7cutlass13device_kernelIN5flash19enable_sm80_to_sm89INS1_16FlashAttnFwdSm80INS1_25CollectiveMainloopFwdSm80ILi4ELi1ELb0EN4cute5tupleIJNS5_1CILi128EEENS7_ILi48EEENS7_ILi96EEEEEELi96ENS_6half_tEfNS_4arch4Sm80ELb1ELb0ELb1ELb1ELb0ELb0ELb1ELb1EEENS1_21CollectiveEpilogueFwdINS6_IJS8_SA_S9_EEENS6_IJNS7_ILi1EEESI_SI_EEESC_SE_Li128ELb1ELb1ELb1ELb0EEENS1_36VarlenDynamicPersistentTileSchedulerILi128ELi48ELi128ELi128ELb1ELb1ELb0ELb1ELb1ELb1EEEEEEEEEvNT_6ParamsE) ;  /* 0xfffec50002007950 */ /* 0x004fea0003c3ffff */
        .weak           $__internal_19_$__cuda_sm70_shflsync_idx_p
        .type           $__internal_19_$__cuda_sm70_shflsync_idx_p,@function
        .size           $__internal_19_$__cuda_sm70_shflsync_idx_p,($__internal_20_$__cuda_sm70_shflsync_up_p - $__internal_19_$__cuda_sm70_shflsync_idx_p)
$__internal_19_$__cuda_sm70_shflsync_idx_p:
[----:B------:R-:W-:-:S04]  /*13b00*/  MOV R15, 0xffffffff ;  /* 0xffffffff000f7802 */ /* 0x000fc80000000f00 */
[----:B------:R-:W-:Y:S04]  /*13b10*/  WARPSYNC R15 ;  /* 0x0000000f00007348 */ /* 0x000fe80003800000 */
[----:B------:R1:W2:Y:S02]  /*13b20*/  SHFL.IDX PT, R0, R5, R3, R0 ;  /* 0x0000000305007389 */ /* 0x0002a400000e0000 */
[----:B-1----:R-:W-:-:S04]  /*13b30*/  MOV R3, 0x0 ;  /* 0x0000000000037802 */ /* 0x002fc80000000f00 */
[----:B--2---:R-:W-:Y:S05]  /*13b40*/  RET.REL.NODEC R2 `(_ZN7cutlass13device_kernelIN5flash19enable_sm80_to_sm89INS1_16FlashAttnFwdSm80INS1_25CollectiveMainloopFwdSm80ILi4ELi1ELb0EN4cute5tupleIJNS5_1CILi128EEENS7_ILi48EEENS7_ILi96EEEEEELi96ENS_6half_tEfNS_4arch4Sm80ELb1ELb0ELb1ELb1ELb0ELb0ELb1ELb1EEENS1_21CollectiveEpilogueFwdINS6_IJS8_SA_S9_EEENS6_IJNS7_ILi1EEESI_SI_EEESC_SE_Li128ELb1ELb1ELb1ELb0EEENS1_36VarlenDynamicPersistentTileSchedulerILi128ELi48ELi128ELi128ELb1ELb1ELb0ELb1ELb1ELb1EEEEEEEEEvNT_6ParamsE) ;  /* 0xfffec4b002007950 */ /* 0x004fea0003c3ffff */
        .weak           $__internal_20_$__cuda_sm70_shflsync_up_p
        .type           $__internal_20_$__cuda_sm70_shflsync_up_p,@function
        .size           $__internal_20_$__cuda_sm70_shflsync_up_p,($__internal_21_$__cuda_sm70_votesync_ballot - $__internal_20_$__cuda_sm70_shflsync_up_p)
$__internal_20_$__cuda_sm70_shflsync_up_p:
[----:B------:R-:W-:Y:S02]  /*13b50*/  IMAD.MOV.U32 R4, RZ, RZ, RZ ;  /* 0x000000ffff047224 */ /* 0x000fe400078e00ff */
[----:B------:R-:W-:-:S04]  /*13b60*/  IMAD.MOV.U32 R10, RZ, RZ, -0x1 ;  /* 0xffffffffff0a7424 */ /* 0x000fc800078e00ff */
[----:B------:R-:W-:Y:S04]  /*13b70*/  WARPSYNC R10 ;  /* 0x0000000a00007348 */ /* 0x000fe80003800000 */
[----:B------:R1:W2:Y:S02]  /*13b80*/  SHFL.UP PT, R4, R0, R2, R4 ;  /* 0x0400000200047389 */ /* 0x0002a400000e0004 */
[----:B-1----:R-:W-:Y:S02]  /*13b90*/  MOV R2, R3 ;  /* 0x0000000300027202 */ /* 0x002fe40000000f00 */
[----:B------:R-:W-:-:S04]  /*13ba0*/  MOV R3, 0x0 ;  /* 0x0000000000037802 */ /* 0x000fc80000000f00 */
[----:B--2---:R-:W-:Y:S05]  /*13bb0*/  RET.REL.NODEC R2 `(_ZN7cutlass13device_kernelIN5flash19enable_sm80_to_sm89INS1_16FlashAttnFwdSm80INS1_25CollectiveMainloopFwdSm80ILi4ELi1ELb0EN4cute5tupleIJNS5_1CILi128EEENS7_ILi48EEENS7_ILi96EEEEEELi96ENS_6half_tEfNS_4arch4Sm80ELb1ELb0ELb1ELb1ELb0ELb0ELb1ELb1EEENS1_21CollectiveEpilogueFwdINS6_IJS8_SA_S9_EEENS6_IJNS7_ILi1EEESI_SI_EEESC_SE_Li128ELb1ELb1ELb1ELb0EEENS1_36VarlenDynamicPersistentTileSchedulerILi128ELi48ELi128ELi128ELb1ELb1ELb0ELb1ELb1ELb1EEEEEEEEEvNT_6ParamsE) ;  /* 0xfffec44002007950 */ /* 0x004fea0003c3ffff */
        .weak           $__internal_21_$__cuda_sm70_votesync_ballot
        .type           $__internal_21_$__cuda_sm70_votesync_ballot,@function
        .size           $__internal_21_$__cuda_sm70_votesync_ballot,(.L_x_2873 - $__internal_21_$__cuda_sm70_votesync_ballot)
$__internal_21_$__cuda_sm70_votesync_ballot:
[----:B------:R-:W-:Y:S01]  /*13bc0*/  ISETP.NE.U32.AND P0, PT, R0, 0x1, PT ;  /* 0x000000010000780c */ /* 0x000fe20003f05070 */
[----:B------:R-:W-:-:S04]  /*13bd0*/  IMAD.MOV.U32 R3, RZ, RZ, -0x1 ;  /* 0xffffffffff037424 */ /* 0x000fc800078e00ff */
[----:B------:R-:W-:Y:S08]  /*13be0*/  WARPSYNC R3 ;  /* 0x0000000300007348 */ /* 0x000ff00003800000 */
[----:B------:R-:W-:-:S04]  /*13bf0*/  VOTE.ANY R0, PT, !P0 ;  /* 0x0000000000007806 */ /* 0x000fc800040e0100 */
[----:B------:R-:W-:Y:S01]  /*13c00*/  LOP3.LUT R0, R0, R3, RZ, 0xc0, !PT ;  /* 0x0000000300007212 */ /* 0x000fe200078ec0ff */
[----:B------:R-:W-:-:S04]  /*13c10*/  IMAD.MOV.U32 R3, RZ, RZ, 0x0 ;  /* 0x00000000ff037424 */ /* 0x000fc800078e00ff */
[----:B------:R-:W-:Y:S05]  /*13c20*/  RET.REL.NODEC R2 `(_ZN7cutlass13device_kernelIN5flash19enable_sm80_to_sm89INS1_16FlashAttnFwdSm80INS1_25CollectiveMainloopFwdSm80ILi4ELi1ELb0EN4cute5tupleIJNS5_1CILi128EEENS7_ILi48EEENS7_ILi96EEEEEELi96ENS_6half_tEfNS_4arch4Sm80ELb1ELb0ELb1ELb1ELb0ELb0ELb1ELb1EEENS1_21CollectiveEpilogueFwdINS6_IJS8_SA_S9_EEENS6_IJNS7_ILi1EEESI_SI_EEESC_SE_Li128ELb1ELb1ELb1ELb0EEENS1_36VarlenDynamicPersistentTileSchedulerILi128ELi48ELi128ELi128ELb1ELb1ELb0ELb1ELb1ELb1EEEEEEEEEvNT_6ParamsE) ;  /* 0xfffec3d002007950 */ /* 0x000fea0003c3ffff */
.L_x_1195:
        /* <DEDUP_REMOVED lines=13> */
.L_x_2873:


//--------------------- .text._ZN7cutlass13device_kernelIN5flash19enable_sm80_to_sm89INS1_16FlashAttnFwdSm80INS1_25CollectiveMainloopFwdSm80ILi4ELi1ELb0EN4cute5tupleIJNS5_1CILi128EEENS7_ILi48EEENS7_ILi96EEEEEELi96ENS_6half_tEfNS_4arch4Sm80ELb1ELb0ELb1ELb1ELb0ELb1ELb1ELb1EEENS1_21CollectiveEpilogueFwdINS6_IJS8_SA_S9_EEENS6_IJNS7_ILi1EEESI_SI_EEESC_SE_Li128ELb1ELb1ELb1ELb0EEENS1_36VarlenDynamicPersistentTileSchedulerILi128ELi48ELi128ELi128ELb1ELb1ELb0ELb1ELb1ELb1EEEEEEEEEvNT_6ParamsE --------------------------
	.section	.text._ZN7cutlass13device_kernelIN5flash19enable_sm80_to_sm89INS1_16FlashAttnFwdSm80INS1_25CollectiveMainloopFwdSm80ILi4ELi1ELb0EN4cute5tupleIJNS5_1CILi128EEENS7_ILi48EEENS7_ILi96EEEEEELi96ENS_6half_tEfNS_4arch4Sm80ELb1ELb0ELb1ELb1ELb0ELb1ELb1ELb1EEENS1_21CollectiveEpilogueFwdINS6_IJS8_SA_S9_EEENS6_IJNS7_ILi1EEESI_SI_EEESC_SE_Li128ELb1ELb1ELb1ELb0EEENS1_36VarlenDynamicPersistentTileSchedulerILi128ELi48ELi128ELi128ELb1ELb1ELb0ELb1ELb1ELb1EEEEEEEEEvNT_6ParamsE,"ax",@progbits
	.sectioninfo	@"SHI_REGISTERS=255"
	.align	128
.text._ZN7cutlass13device_kernelIN5flash19enable_sm80_to_sm89INS1_16FlashAttnFwdSm80INS1_25CollectiveMainloopFwdSm80ILi4ELi1ELb0EN4cute5tupleIJNS5_1CILi128EEENS7_ILi48EEENS7_ILi96EEEEEELi96ENS_6half_tEfNS_4arch4Sm80ELb1ELb0ELb1ELb1ELb0ELb1ELb1ELb1EEENS1_21CollectiveEpilogueFwdINS6_IJS8_SA_S9_EEENS6_IJNS7_ILi1EEESI_SI_EEESC_SE_Li128ELb1ELb1ELb1ELb0EEENS1_36VarlenDynamicPersistentTileSchedulerILi128ELi48ELi128ELi128ELb1ELb1ELb0ELb1ELb1ELb1EEEEEEEEEvNT_6ParamsE:
        .type           _ZN7cutlass13device_kernelIN5flash19enable_sm80_to_sm89INS1_16FlashAttnFwdSm80INS1_25CollectiveMainloopFwdSm80ILi4ELi1ELb0EN4cute5tupleIJNS5_1CILi128EEENS7_ILi48EEENS7_ILi96EEEEEELi96ENS_6half_tEfNS_4arch4Sm80ELb1ELb0ELb1ELb1ELb0ELb1ELb1ELb1EEENS1_21CollectiveEpilogueFwdINS6_IJS8_SA_S9_EEENS6_IJNS7_ILi1EEESI_SI_EEESC_SE_Li128ELb1ELb1ELb1ELb0EEENS1_36VarlenDynamicPersistentTileSchedulerILi128ELi48ELi128ELi128ELb1ELb1ELb0ELb1ELb1ELb1EEEEEEEEEvNT_6ParamsE,@function
        .size           _ZN7cutlass13device_kernelIN5flash19enable_sm80_to_sm89INS1_16FlashAttnFwdSm80INS1_25CollectiveMainloopFwdSm80ILi4ELi1ELb0EN4cute5tupleIJNS5_1CILi128EEENS7_ILi48EEENS7_ILi96EEEEEELi96ENS_6half_tEfNS_4arch4Sm80ELb1ELb0ELb1ELb1ELb0ELb1ELb1ELb1EEENS1_21CollectiveEpilogueFwdINS6_IJS8_SA_S9_EEENS6_IJNS7_ILi1EEESI_SI_EEESC_SE_Li128ELb1ELb1ELb1ELb0EEENS1_36VarlenDynamicPersistentTileSchedulerILi128ELi48ELi128ELi128ELb1ELb1ELb0ELb1ELb1ELb1EEEEEEEEEvNT_6ParamsE,(.L_x_2878 - _ZN7cutlass13device_kernelIN5flash19enable_sm80_to_sm89INS1_16FlashAttnFwdSm80INS1_25CollectiveMainloopFwdSm80ILi4ELi1ELb0EN4cute5tupleIJNS5_1CILi128EEENS7_ILi48EEENS7_ILi96EEEEEELi96ENS_6half_tEfNS_4arch4Sm80ELb1ELb0ELb1ELb1ELb0ELb1ELb1ELb1EEENS1_21CollectiveEpilogueFwdINS6_IJS8_SA_S9_EEENS6_IJNS7_ILi1EEESI_SI_EEESC_SE_Li128ELb1ELb1ELb1ELb0EEENS1_36VarlenDynamicPersistentTileSchedulerILi128ELi48ELi128ELi128ELb1ELb1ELb0ELb1ELb1ELb1EEEEEEEEEvNT_6ParamsE)
        .other          _ZN7cutlass13device_kernelIN5flash19enable_sm80_to_sm89INS1_16FlashAttnFwdSm80INS1_25CollectiveMainloopFwdSm80ILi4ELi1ELb0EN4cute5tupleIJNS5_1CILi128EEENS7_ILi48EEENS7_ILi96EEEEEELi96ENS_6half_tEfNS_4arch4Sm80ELb1ELb0ELb1ELb1ELb0ELb1ELb1ELb1EEENS1_21CollectiveEpilogueFwdINS6_IJS8_SA_S9_EEENS6_IJNS7_ILi1EEESI_SI_EEESC_SE_Li128ELb1ELb1ELb1ELb0EEENS1_36VarlenDynamicPersistentTileSchedulerILi128ELi48ELi128ELi128ELb1ELb1ELb0ELb1ELb1ELb1EEEEEEEEEvNT_6ParamsE,@"STO_CUDA_ENTRY STV_DEFAULT"
_ZN7cutlass13device_kernelIN5flash19enable_sm80_to_sm89INS1_16FlashAttnFwdSm80INS1_25CollectiveMainloopFwdSm80ILi4ELi1ELb0EN4cute5tupleIJNS5_1CILi128EEENS7_ILi48EEENS7_ILi96EEEEEELi96ENS_6half_tEfNS_4arch4Sm80ELb1ELb0ELb1ELb1ELb0ELb1ELb1ELb1EEENS1_21CollectiveEpilogueFwdINS6_IJS8_SA_S9_EEENS6_IJNS7_ILi1EEESI_SI_EEESC_SE_Li128ELb1ELb1ELb1ELb0EEENS1_36VarlenDynamicPersistentTileSchedulerILi128ELi48ELi128ELi128ELb1ELb1ELb0ELb1ELb1ELb1EEEEEEEEEvNT_6ParamsE:
        /* <DEDUP_REMOVED lines=54> */
.L_x_1201:
        /* <DEDUP_REMOVED lines=16> */
.L_x_1385:
        /* <DEDUP_REMOVED lines=16> */
.L_x_1386:
[----:B--2---:R-:W-:-:S05]  /*0560*/  IMAD R0, R0, c[0x0][0x538], RZ ;  /* 0x00014e0000007a24 */ /* 0x004fca00078e02ff */
[----:B------:R-:W-:-:S04]  /*0570*/  IADD3 R7, R0, R7, RZ ;  /* 0x0000000700077210 */ /* 0x000fc80007ffe0ff */
[----:B------:R-:W-:-:S13]  /*0580*/  ISETP.GT.AND P0, PT, R7, UR4, PT ;  /* 0x0000000407007c0c */ /* 0x000fda000bf04270 */
[----:B-1----:R-:W-:Y:S05]  /*0590*/  @!P0 BRA `(.L_x_1201) ;  /* 0xfffffdc000008947 */ /* 0x002fea000383ffff */
.L_x_1197:
[----:B------:R-:W-:-:S05]  /*05a0*/  IADD3 R11, -R0, R7, RZ ;  /* 0x00000007000b7210 */ /* 0x000fca0007ffe1ff */
[----:B------:R-:W-:-:S05]  /*05b0*/  IMAD R0, R4, c[0x0][0x538], R11 ;  /* 0x00014e0004007a24 */ /* 0x000fca00078e020b */
[----:B------:R-:W-:Y:S01]  /*05c0*/  ISETP.GT.AND P0, PT, R0, UR4, PT ;  /* 0x0000000400007c0c */ /* 0x000fe2000bf04270 */
[----:B------:R-:W-:-:S12]  /*05d0*/  BRA.DIV ~URZ, `(.L_x_1202) ;  /* 0x0001e1527f007947 */ /* 0x000fd8000b800000 */
[----:B------:R-:W-:-:S04]  /*05e0*/  VOTE.ANY R10, PT, !P0 ;  /* 0x00000000000a7806 */ /* 0x000fc800040e0100 */
.L_x_1387:
[----:B------:R-:W1:Y:S02]  /*05f0*/  POPC R7, R10 ;  /* 0x0000000a00077309 */ /* 0x000e640000000000 */
[----:B-1----:R-:W-:-:S05]  /*0600*/  IADD3 R0, R7, R6, RZ ;  /* 0x0000000607007210 */ /* 0x002fca0007ffe0ff */
[----:B------:R1:W-:Y:S01]  /*0610*/  STL [R1+0x44], R0 ;  /* 0x0000440001007387 */ /* 0x0003e20000100800 */
[----:B------:R-:W-:Y:S05]  /*0620*/  BRA.DIV ~URZ, `(.L_x_1203) ;  /* 0x0001e1527f007947 */ /* 0x000fea000b800000 */
[----:B------:R2:W3:Y:S01]  /*0630*/  SHFL.IDX PT, R12, R9, R7, 0x1f ;  /* 0x00001f07090c7589 */ /* 0x0004e200000e0000 */
[----:B------:R-:W-:-:S03]  /*0640*/  MOV R6, RZ ;  /* 0x000000ff00067202 */ /* 0x000fc60000000f00 */
[----:B------:R2:W4:Y:S04]  /*0650*/  SHFL.IDX PT, R9, R8, R7, 0x1f ;  /* 0x00001f0708097589 */ /* 0x00052800000e0000 */
.L_x_1388:
[----:B------:R-:W-:Y:S01]  /*0660*/  ISETP.NE.AND P0, PT, R10, RZ, PT ;  /* 0x000000ff0a00720c */ /* 0x000fe20003f05270 */
[----:B------:R-:W-:-:S12]  /*0670*/  BSSY B0, `(.L_x_1204) ;  /* 0x0000005000007945 */ /* 0x000fd80003800000 */
[----:B------:R-:W-:Y:S05]  /*0680*/  @!P0 BRA `(.L_x_1205) ;  /* 0x0000003000008947 */ /* 0x000fea0003800000 */
[----:B------:R-:W-:Y:S01]  /*0690*/  IADD3 R3, R7, -0x1, RZ ;  /* 0xffffffff07037810 */ /* 0x000fe20007ffe0ff */
[----:B------:R-:W-:Y:S05]  /*06a0*/  BRA.DIV ~URZ, `(.L_x_1206) ;  /* 0x0001e1b27f007947 */ /* 0x000fea000b800000 */
[----:B------:R1:W2:Y:S02]  /*06b0*/  SHFL.IDX PT, R6, R4, R3, 0x1f ;  /* 0x00001f0304067589 */ /* 0x0002a400000e0000 */
.L_x_1205:
[----:B------:R-:W-:Y:S05]  /*06c0*/  BSYNC B0 ;  /* 0x0000000000007941 */ /* 0x000fea0003800000 */
.L_x_1204:
        /* <DEDUP_REMOVED lines=69> */
.L_x_1208:
        /* <DEDUP_REMOVED lines=70> */
.L_x_1209:
[----:B------:R-:W-:Y:S05]  /*0f80*/  BSYNC B0 ;  /* 0x0000000000007941 */ /* 0x000fea0003800000 */
.L_x_1207:
[----:B------:R-:W-:-:S04]  /*0f90*/  LOP3.LUT R0, RZ, R0, RZ, 0x33, !PT ;  /* 0x00000000ff007212 */ /* 0x000fc800078e33ff */
[----:B------:R-:W-:-:S05]  /*0fa0*/  IADD3 R0, R0, R12, RZ ;  /* 0x0000000c00007210 */ /* 0x000fca0007ffe0ff */
[----:B------:R2:W-:Y:S01]  /*0fb0*/  STL [R1+0x3c], R0 ;  /* 0x00003c0001007387 */ /* 0x0005e20000100800 */
[----:B------:R-:W-:Y:S05]  /*0fc0*/  BRA `(.L_x_1210) ;  /* 0x0000006000007947 */ /* 0x000fea0003800000 */
.L_x_1198:
[----:B------:R-:W-:Y:S01]  /*0fd0*/  MOV R0, UR4 ;  /* 0x0000000400007c02 */ /* 0x000fe20008000f00 */
[----:B------:R-:W-:Y:S04]  /*0fe0*/  STL [R1+0x3c], RZ ;  /* 0x00003cff01007387 */ /* 0x000fe80000100800 */
[----:B------:R-:W-:Y:S04]  /*0ff0*/  STL [R1+0x40], RZ ;  /* 0x000040ff01007387 */ /* 0x000fe80000100800 */
[----:B------:R1:W-:Y:S02]  /*1000*/  STL [R1+0x38], R0 ;  /* 0x0000380001007387 */ /* 0x0003e40000100800 */
[----:B-1----:R-:W-:-:S05]  /*1010*/  MOV R0, c[0x0][0x53c] ;  /* 0x00014f0000007a02 */ /* 0x002fca0000000f00 */
[----:B------:R1:W-:Y:S02]  /*1020*/  STL [R1+0x44], R0 ;  /* 0x0000440001007387 */ /* 0x0003e40000100800 */
.L_x_1210:
        /* <DEDUP_REMOVED lines=8> */
.L_x_1196:
        /* <DEDUP_REMOVED lines=9> */
[----:B------:R-:W-:Y:S02]  /*1140*/  SHF.R.S32.HI R2, RZ, 0x3, R16 ;  /* 0x00000003ff027819 */ /* 0x000fe40000011410 */
[CC--:B------:R-:W-:Y:S01]  /*1150*/  LEA.HI R11, R7.reuse, R24.reuse, RZ, 0x5 ;  /* 0x00000018070b7211 */ /* 0x0c0fe200078f28ff */
[----:B------:R-:W-:Y:S01]  /*1160*/  IMAD.IADD R3, R24, 0x1, -R0 ;  /* 0x0000000118037824 */ /* 0x000fe200078e0a00 */
[----:B------:R-:W-:Y:S01]  /*1170*/  LOP3.LUT R4, R12, 0xfffffffc, RZ, 0xc0, !PT ;  /* 0xfffffffc0c047812 */ /* 0x000fe200078ec0ff */
[----:B------:R-:W-:Y:S01]  /*1180*/  IMAD.SHL.U32 R0, R2, 0x40, RZ ;  /* 0x0000004002007824 */ /* 0x000fe200078e00ff */
[----:B------:R-:W-:Y:S02]  /*1190*/  LEA.HI R7, R7, R24, RZ, 0x4 ;  /* 0x0000001807077211 */ /* 0x000fe400078f20ff */
[----:B------:R-:W-:Y:S01]  /*11a0*/  SHF.R.S32.HI R14, RZ, 0x1, R15 ;  /* 0x00000001ff0e7819 */ /* 0x000fe2000001140f */
[----:B------:R-:W-:Y:S01]  /*11b0*/  IMAD.IADD R25, R24, 0x1, -R4 ;  /* 0x0000000118197824 */ /* 0x000fe200078e0a04 */
[----:B------:R-:W-:-:S02]  /*11c0*/  SHF.R.S32.HI R8, RZ, 0x4, R7 ;  /* 0x00000004ff087819 */ /* 0x000fc40000011407 */
[----:B------:R-:W-:Y:S01]  /*11d0*/  LEA.HI R5, R15, R14, RZ, 0x1 ;  /* 0x0000000e0f057211 */ /* 0x000fe200078f08ff */
[----:B------:R-:W-:Y:S01]  /*11e0*/  IMAD.SHL.U32 R30, R25, 0x8, RZ ;  /* 0x00000008191e7824 */ /* 0x000fe200078e00ff */
[----:B------:R-:W-:Y:S02]  /*11f0*/  LEA.HI R10, R3, R3, RZ, 0x1 ;  /* 0x00000003030a7211 */ /* 0x000fe400078f08ff */
[----:B------:R-:W-:Y:S02]  /*1200*/  LEA.HI R6, R7, R8, RZ, 0x1 ;  /* 0x0000000807067211 */ /* 0x000fe400078f08ff */
[----:B------:R-:W-:Y:S02]  /*1210*/  LOP3.LUT R2, R5, 0x7fffffe, RZ, 0xc0, !PT ;  /* 0x07fffffe05027812 */ /* 0x000fe400078ec0ff */
[----:B------:R-:W-:Y:S02]  /*1220*/  LOP3.LUT R0, R0, 0xc0, RZ, 0xc0, !PT ;  /* 0x000000c000007812 */ /* 0x000fe400078ec0ff */
[----:B------:R-:W-:Y:S01]  /*1230*/  LOP3.LUT R4, R10, 0x3fffffe, RZ, 0xc0, !PT ;  /* 0x03fffffe0a047812 */ /* 0x000fe200078ec0ff */
[----:B------:R-:W-:Y:S01]  /*1240*/  IMAD.IADD R2, R14, 0x1, -R2 ;  /* 0x000000010e027824 */ /* 0x000fe200078e0a02 */
[----:B------:R-:W-:-:S02]  /*1250*/  LOP3.LUT R6, R6, 0xfffffffe, RZ, 0xc0, !PT ;  /* 0xfffffffe06067812 */ /* 0x000fc400078ec0ff */
[----:B------:R-:W-:Y:S01]  /*1260*/  SHF.R.U32.HI R5, RZ, 0x3, R0 ;  /* 0x00000003ff057819 */ /* 0x000fe20000011600 */
[----:B------:R-:W-:Y:S01]  /*1270*/  IMAD.IADD R18, R3, 0x1, -R4 ;  /* 0x0000000103127824 */ /* 0x000fe200078e0a04 */
[----:B------:R-:W-:Y:S01]  /*1280*/  LOP3.LUT R0, R0, 0x18, R30, 0xf8, !PT ;  /* 0x0000001800007812 */ /* 0x000fe200078ef81e */
[C---:B------:R-:W-:Y:S01]  /*1290*/  IMAD.IADD R17, R8.reuse, 0x1, -R6 ;  /* 0x0000000108117824 */ /* 0x040fe200078e0a06 */
[----:B------:R-:W-:Y:S01]  /*12a0*/  SHF.R.S32.HI R23, RZ, 0x2, R12 ;  /* 0x00000002ff177819 */ /* 0x000fe2000001140c */
[----:B------:R-:W-:Y:S01]  /*12b0*/  IMAD R20, R8, 0x8, R2 ;  /* 0x0000000808147824 */ /* 0x000fe200078e0202 */
[----:B------:R-:W-:Y:S02]  /*12c0*/  LOP3.LUT R9, R0, R5, RZ, 0x3c, !PT ;  /* 0x0000000500097212 */ /* 0x000fe400078e3cff */
[----:B------:R-:W-:Y:S01]  /*12d0*/  LOP3.LUT R3, R11, 0xffffffe0, RZ, 0xc0, !PT ;  /* 0xffffffe00b037812 */ /* 0x000fe200078ec0ff */
[----:B------:R-:W-:Y:S01]  /*12e0*/  IMAD.SHL.U32 R20, R20, 0x20, RZ ;  /* 0x0000002014147824 */ /* 0x000fe200078e00ff */
[----:B------:R-:W-:-:S02]  /*12f0*/  SHF.R.S32.HI R8, RZ, 0x5, R11 ;  /* 0x00000005ff087819 */ /* 0x000fc4000001140b */
[----:B------:R-:W-:Y:S01]  /*1300*/  SHF.R.S32.HI R0, RZ, 0x1f, R11 ;  /* 0x0000001fff007819 */ /* 0x000fe2000001140b */
[----:B------:R-:W-:Y:S01]  /*1310*/  IMAD.IADD R28, R24, 0x1, -R3 ;  /* 0x00000001181c7824 */ /* 0x000fe200078e0a03 */
[----:B------:R-:W-:Y:S02]  /*1320*/  LOP3.LUT R2, R7, 0xfffffff0, RZ, 0xc0, !PT ;  /* 0xfffffff007027812 */ /* 0x000fe400078ec0ff */
[----:B------:R-:W-:Y:S02]  /*1330*/  LEA.HI R5, R12, R23, RZ, 0x1 ;  /* 0x000000170c057211 */ /* 0x000fe400078f08ff */
[----:B------:R-:W-:Y:S01]  /*1340*/  LEA.HI R4, R0, R8, RZ, 0x2 ;  /* 0x0000000800047211 */ /* 0x000fe200078f10ff */
[----:B------:R-:W-:Y:S01]  /*1350*/  IMAD.IADD R0, R24, 0x1, -R2 ;  /* 0x0000000118007824 */ /* 0x000fe200078e0a02 */
[----:B------:R-:W-:Y:S02]  /*1360*/  LOP3.LUT R2, R5, 0x7fffffe, RZ, 0xc0, !PT ;  /* 0x07fffffe05027812 */ /* 0x000fe400078ec0ff */
[----:B------:R-:W-:-:S02]  /*1370*/  SHF.R.S32.HI R5, RZ, 0x1f, R28 ;  /* 0x0000001fff057819 */ /* 0x000fc4000001141c */
[----:B------:R-:W-:Y:S01]  /*1380*/  LEA.HI R6, R0, R0, RZ, 0x1 ;  /* 0x0000000000067211 */ /* 0x000fe200078f08ff */
[----:B------:R-:W-:Y:S01]  /*1390*/  IMAD.IADD R2, R23, 0x1, -R2 ;  /* 0x0000000117027824 */ /* 0x000fe200078e0a02 */
[----:B------:R-:W-:Y:S02]  /*13a0*/  LEA.HI R19, R5, R28, RZ, 0x2 ;  /* 0x0000001c05137211 */ /* 0x000fe400078f10ff */
[----:B------:R-:W-:Y:S01]  /*13b0*/  LOP3.LUT R5, R6, 0x7fffffe, RZ, 0xc0, !PT ;  /* 0x07fffffe06057812 */ /* 0x000fe200078ec0ff */
[----:B------:R-:W-:Y:S01]  /*13c0*/  IMAD R2, R8, 0x8, R2 ;  /* 0x0000000808027824 */ /* 0x000fe200078e0202 */
[----:B------:R-:W-:Y:S02]  /*13d0*/  SHF.R.S32.HI R13, RZ, 0x1f, R0 ;  /* 0x0000001fff0d7819 */ /* 0x000fe40000011400 */
[----:B------:R-:W-:Y:S01]  /*13e0*/  LOP3.LUT R3, R4, 0xffffffc, RZ, 0xc0, !PT ;  /* 0x0ffffffc04037812 */ /* 0x000fe200078ec0ff */
[----:B------:R-:W-:Y:S01]  /*13f0*/  IMAD.IADD R11, R0, 0x1, -R5 ;  /* 0x00000001000b7824 */ /* 0x000fe200078e0a05 */
[----:B------:R-:W-:Y:S01]  /*1400*/  LEA.HI R13, R13, R0, RZ, 0x3 ;  /* 0x000000000d0d7211 */ /* 0x000fe200078f18ff */
[----:B------:R-:W-:Y:S01]  /*1410*/  IMAD.U32 R0, R2, 0x20, R9 ;  /* 0x0000002002007824 */ /* 0x000fe200078e0009 */
[----:B------:R-:W-:Y:S01]  /*1420*/  LEA.HI R4, R25, R25, RZ, 0x1 ;  /* 0x0000001919047211 */ /* 0x000fe200078f08ff */
[----:B------:R-:W-:Y:S01]  /*1430*/  IMAD.IADD R7, R8, 0x1, -R3 ;  /* 0x0000000108077824 */ /* 0x000fe200078e0a03 */
[----:B------:R-:W-:-:S02]  /*1440*/  IADD3 R22, R14, 0x40, RZ ;  /* 0x000000400e167810 */ /* 0x000fc40007ffe0ff */
[----:B------:R1:W-:Y:S01]  /*1450*/  STL [R1+0x18], R0 ;  /* 0x0000180001007387 */ /* 0x0003e20000100800 */
[----:B------:R-:W-:Y:S02]  /*1460*/  LOP3.LUT R2, R4, 0x1ffffffe, RZ, 0xc0, !PT ;  /* 0x1ffffffe04027812 */ /* 0x000fe400078ec0ff */
[----:B------:R-:W-:Y:S02]  /*1470*/  SHF.R.S32.HI R3, RZ, 0x2, R19 ;  /* 0x00000002ff037819 */ /* 0x000fe40000011413 */
[----:B------:R-:W-:Y:S01]  /*1480*/  SHF.R.S32.HI R9, RZ, 0x1f, R12 ;  /* 0x0000001fff097819 */ /* 0x000fe2000001140c */
[----:B------:R-:W-:Y:S01]  /*1490*/  IMAD.IADD R2, R25, 0x1, -R2 ;  /* 0x0000000119027824 */ /* 0x000fe200078e0a02 */
[----:B------:R-:W-:Y:S01]  /*14a0*/  LEA.HI R14, R22, R22, RZ, 0x1 ;  /* 0x00000016160e7211 */ /* 0x000fe200078f08ff */
[----:B------:R-:W-:Y:S01]  /*14b0*/  IMAD R26, R7, 0x10, R3 ;  /* 0x00000010071a7824 */ /* 0x000fe200078e0203 */
[----:B------:R-:W-:Y:S02]  /*14c0*/  LEA.HI R3, R9, R23, RZ, 0x3 ;  /* 0x0000001709037211 */ /* 0x000fe400078f18ff */
[----:B------:R-:W-:-:S02]  /*14d0*/  SHF.R.S32.HI R5, RZ, 0x1, R6 ;  /* 0x00000001ff057819 */ /* 0x000fc40000011406 */
[----:B------:R-:W-:Y:S01]  /*14e0*/  LOP3.LUT R3, R3, 0xfffffff8, RZ, 0xc0, !PT ;  /* 0xfffffff803037812 */ /* 0x000fe200078ec0ff */
[----:B------:R-:W-:Y:S01]  /*14f0*/  STL [R1+0xb8], R26 ;  /* 0x0000b81a01007387 */ /* 0x000fe20000100800 */
[----:B------:R-:W-:Y:S02]  /*1500*/  LOP3.LUT R12, R14, 0x7fffffe, RZ, 0xc0, !PT ;  /* 0x07fffffe0e0c7812 */ /* 0x000fe400078ec0ff */
[----:B------:R-:W-:Y:S01]  /*1510*/  SHF.R.S32.HI R31, RZ, 0x1f, R30 ;  /* 0x0000001fff1f7819 */ /* 0x000fe2000001141e */
        /* <DEDUP_REMOVED lines=9> */
[----:B------:R-:W-:Y:S01]  /*15b0*/  LOP3.LUT P3, RZ, R2, 0x2, RZ, 0xc0, !PT ;  /* 0x0000000202ff7812 */ /* 0x000fe2000786c0ff */
[----:B------:R-:W-:Y:S01]  /*15c0*/  IMAD.IADD R6, R22, 0x1, -R12 ;  /* 0x0000000116067824 */ /* 0x000fe200078e0a0c */
[----:B------:R-:W-:Y:S02]  /*15d0*/  LEA.HI R4, R4, R5, RZ, 0x2 ;  /* 0x0000000504047211 */ /* 0x000fe400078f10ff */
[----:B------:R-:W-:Y:S01]  /*15e0*/  LOP3.LUT R3, R0, 0xffffff00, RZ, 0xc0, !PT ;  /* 0xffffff0000037812 */ /* 0x000fe200078ec0ff */
[----:B------:R-:W-:Y:S01]  /*15f0*/  IMAD.SHL.U32 R0, R2, 0x40, RZ ;  /* 0x0000004002007824 */ /* 0x000fe200078e00ff */
[----:B------:R-:W-:-:S03]  /*1600*/  LOP3.LUT R2, R4, 0xfffffffc, RZ, 0xc0, !PT ;  /* 0xfffffffc04027812 */ /* 0x000fc600078ec0ff */
[----:B------:R-:W-:Y:S01]  /*1610*/  IMAD R22, R6, 0x20, R3 ;  /* 0x0000002006167824 */ /* 0x000fe200078e0203 */
[----:B------:R-:W-:Y:S01]  /*1620*/  LOP3.LUT R0, R0, 0xc0, RZ, 0xc0, !PT ;  /* 0x000000c000007812 */ /* 0x000fe200078ec0ff */
[----:B------:R-:W-:Y:S01]  /*1630*/  IMAD.IADD R12, R5, 0x1, -R2 ;  /* 0x00000001050c7824 */ /* 0x000fe200078e0a02 */
[----:B------:R-:W-:Y:S01]  /*1640*/  LEA.HI R6, R7, R7, RZ, 0x1 ;  /* 0x0000000707067211 */ /* 0x000fe200078f08ff */
[----:B------:R-:W-:Y:S01]  /*1650*/  IMAD.SHL.U32 R2, R13, 0x20, RZ ;  /* 0x000000200d027824 */ /* 0x000fe200078e00ff */
[----:B------:R-:W-:Y:S01]  /*1660*/  LOP3.LUT R5, R0, 0x8, R16, 0xf8, !PT ;  /* 0x0000000800057812 */ /* 0x000fe200078ef810 */
[----:B------:R-:W-:Y:S01]  /*1670*/  STL [R1+0x94], R22 ;  /* 0x0000941601007387 */ /* 0x000fe20000100800 */
[----:B------:R-:W-:Y:S01]  /*1680*/  SHF.R.U32.HI R3, RZ, 0x3, R0 ;  /* 0x00000003ff037819 */ /* 0x000fe20000011600 */
[----:B------:R-:W-:Y:S01]  /*1690*/  IMAD.SHL.U32 R0, R8, 0x200, RZ ;  /* 0x0000020008007824 */ /* 0x000fe200078e00ff */
[----:B------:R-:W-:Y:S01]  /*16a0*/  LOP3.LUT R4, R6, 0x3fffffe, RZ, 0xc0, !PT ;  /* 0x03fffffe06047812 */ /* 0x000fe200078ec0ff */
[----:B------:R-:W-:Y:S01]  /*16b0*/  STL [R1+0x7c], R20 ;  /* 0x00007c1401007387 */ /* 0x000fe20000100800 */
[----:B------:R-:W-:-:S02]  /*16c0*/  LOP3.LUT R8, R5, R3, RZ, 0x3c, !PT ;  /* 0x0000000305087212 */ /* 0x000fc400078e3cff */
[----:B------:R-:W-:Y:S01]  /*16d0*/  LOP3.LUT R3, R15, 0xfffffffe, RZ, 0xc0, !PT ;  /* 0xfffffffe0f037812 */ /* 0x000fe200078ec0ff */
[----:B------:R-:W-:Y:S01]  /*16e0*/  IMAD.IADD R7, R7, 0x1, -R4 ;  /* 0x0000000107077824 */ /* 0x000fe200078e0a04 */
[----:B------:R-:W-:Y:S02]  /*16f0*/  LOP3.LUT R2, R2, 0xffffff00, RZ, 0xc0, !PT ;  /* 0xffffff0002027812 */ /* 0x000fe400078ec0ff */
[----:B------:R-:W-:Y:S01]  /*1700*/  SHF.R.S32.HI R5, RZ, 0x1, R6 ;  /* 0x00000001ff057819 */ /* 0x000fe20000011406 */
[----:B------:R-:W-:Y:S01]  /*1710*/  IMAD.IADD R29, R24, 0x1, -R3 ;  /* 0x00000001181d7824 */ /* 0x000fe200078e0a03 */
[----:B------:R-:W-:Y:S01]  /*1720*/  LOP3.LUT P4, RZ, R12, 0x2, RZ, 0xc0, !PT ;  /* 0x000000020cff7812 */ /* 0x000fe2000788c0ff */
[----:B------:R-:W-:Y:S01]  /*1730*/  IMAD.IADD R4, R2, 0x1, R0 ;  /* 0x0000000102047824 */ /* 0x000fe200078e0200 */
[----:B------:R-:W-:Y:S01]  /*1740*/  LOP3.LUT R3, R5, 0x1, RZ, 0xc0, !PT ;  /* 0x0000000105037812 */ /* 0x000fe200078ec0ff */
[----:B------:R-:W-:Y:S01]  /*1750*/  IMAD R16, R11, 0x20, R2 ;  /* 0x000000200b107824 */ /* 0x000fe200078e0202 */
[----:B------:R-:W-:Y:S01]  /*1760*/  LEA.HI R2, R9, R23, RZ, 0x2 ;  /* 0x0000001709027211 */ /* 0x000fe200078f10ff */
[----:B------:R-:W-:Y:S01]  /*1770*/  IMAD.SHL.U32 R114, R29, 0x4, RZ ;  /* 0x000000041d727824 */ /* 0x000fe200078e00ff */
[----:B------:R-:W-:Y:S01]  /*1780*/  ISETP.NE.U32.AND P2, PT, R3, 0x1, PT ;  /* 0x000000010300780c */ /* 0x000fe20003f45070 */
[----:B------:R-:W-:Y:S01]  /*1790*/  IMAD R0, R25, 0x2, R0 ;  /* 0x0000000219007824 */ /* 0x000fe200078e0200 */
[----:B------:R-:W-:Y:S01]  /*17a0*/  LOP3.LUT R2, R2, 0xfffffffc, RZ, 0xc0, !PT ;  /* 0xfffffffc02027812 */ /* 0x000fe200078ec0ff */
[----:B------:R-:W-:Y:S01]  /*17b0*/  IMAD R15, R11, 0x20, R4 ;  /* 0x000000200b0f7824 */ /* 0x000fe200078e0204 */
[C---:B------:R-:W-:Y:S01]  /*17c0*/  IADD3 R164, R114.reuse, 0x10, RZ ;  /* 0x0000001072a47810 */ /* 0x040fe20007ffe0ff */
[----:B------:R-:W-:Y:S01]  /*17d0*/  IMAD R7, R7, 0x20, R0 ;  /* 0x0000002007077824 */ /* 0x000fe200078e0200 */
[----:B------:R-:W-:Y:S01]  /*17e0*/  SHF.R.S32.HI R3, RZ, 0x1, R14 ;  /* 0x00000001ff037819 */ /* 0x000fe2000001140e */
[----:B------:R-:W-:Y:S01]  /*17f0*/  IMAD.IADD R2, R23, 0x1, -R2 ;  /* 0x0000000117027824 */ /* 0x000fe200078e0a02 */
[----:B------:R-:W-:Y:S01]  /*1800*/  LOP3.LUT P1, RZ, R5, 0x2, RZ, 0xc0, !PT ;  /* 0x0000000205ff7812 */ /* 0x000fe2000782c0ff */
[C---:B------:R-:W-:Y:S01]  /*1810*/  IMAD.IADD R112, R114.reuse, 0x1, R164 ;  /* 0x0000000172707824 */ /* 0x040fe200078e02a4 */
[----:B------:R-:W-:Y:S01]  /*1820*/  IADD3 R113, R114, 0x20, RZ ;  /* 0x0000002072717810 */ /* 0x000fe20007ffe0ff */
[----:B------:R-:W-:Y:S01]  /*1830*/  IMAD.SHL.U32 R4, R3, 0x40, RZ ;  /* 0x0000004003047824 */ /* 0x000fe200078e00ff */
[----:B------:R-:W-:Y:S01]  /*1840*/  LOP3.LUT P0, RZ, R2, 0x2, RZ, 0xc0, !PT ;  /* 0x0000000202ff7812 */ /* 0x000fe2000780c0ff */
[----:B------:R-:W-:-:S02]  /*1850*/  IMAD R0, R17, 0x8, R18 ;  /* 0x0000000811007824 */ /* 0x000fc400078e0212 */
[----:B------:R-:W-:Y:S01]  /*1860*/  IMAD.SHL.U32 R3, R2, 0x40, RZ ;  /* 0x0000004002037824 */ /* 0x000fe200078e00ff */
[----:B------:R-:W-:Y:S01]  /*1870*/  SHF.R.S32.HI R2, RZ, 0x1f, R112 ;  /* 0x0000001fff027819 */ /* 0x000fe20000011470 */
[----:B------:R-:W-:Y:S01]  /*1880*/  IMAD.U32 R0, R0, 0x20, R8 ;  /* 0x0000002000007824 */ /* 0x000fe200078e0008 */
[----:B------:R-:W-:Y:S01]  /*1890*/  LOP3.LUT R27, R4, 0xc0, RZ, 0xc0, !PT ;  /* 0x000000c0041b7812 */ /* 0x000fe200078ec0ff */
[----:B------:R-:W-:Y:S01]  /*18a0*/  IMAD.SHL.U32 R5, R5, 0x40, RZ ;  /* 0x0000004005057824 */ /* 0x000fe200078e00ff */
[-C--:B------:R-:W-:Y:S01]  /*18b0*/  LEA.HI R8, R2, R112.reuse, RZ, 0x3 ;  /* 0x0000007002087211 */ /* 0x080fe200078f18ff */
[----:B------:R-:W-:Y:S01]  /*18c0*/  IMAD.IADD R111, R114, 0x1, R113 ;  /* 0x00000001726f7824 */ /* 0x000fe200078e0271 */
[----:B------:R-:W-:Y:S01]  /*18d0*/  LEA.HI R2, R2, R112, RZ, 0x5 ;  /* 0x0000007002027211 */ /* 0x000fe200078f28ff */
[----:B------:R-:W-:Y:S01]  /*18e0*/  STL [R1+0x8c], R27 ;  /* 0x00008c1b01007387 */ /* 0x000fe20000100800 */
        /* <DEDUP_REMOVED lines=13> */
[----:B------:R-:W-:Y:S02]  /*19c0*/  LOP3.LUT R3, R6, R24, RZ, 0x3c, !PT ;  /* 0x0000001806037212 */ /* 0x000fe400078e3cff */
[----:B------:R-:W-:-:S02]  /*19d0*/  LEA.HI R5, R5, R5, RZ, 0x1d ;  /* 0x0000000505057211 */ /* 0x000fc400078fe8ff */
[----:B------:R-:W-:Y:S02]  /*19e0*/  IADD3 R13, R4, R2, R20 ;  /* 0x00000002040d7210 */ /* 0x000fe40007ffe014 */
[----:B------:R-:W-:Y:S01]  /*19f0*/  IADD3 R11, R3, R22, R2 ;  /* 0x00000016030b7210 */ /* 0x000fe20007ffe002 */
[----:B------:R-:W-:Y:S01]  /*1a00*/  IMAD.IADD R10, R5, 0x1, R7 ;  /* 0x00000001050a7824 */ /* 0x000fe200078e0207 */
[----:B------:R-:W-:Y:S01]  /*1a10*/  SHF.R.S32.HI R2, RZ, 0x1f, R111 ;  /* 0x0000001fff027819 */ /* 0x000fe2000001146f */
[----:B------:R-:W-:Y:S01]  /*1a20*/  IMAD.SHL.U32 R3, R12, 0x40, RZ ;  /* 0x000000400c037824 */ /* 0x000fe200078e00ff */
[----:B------:R-:W-:Y:S01]  /*1a30*/  SHF.R.S32.HI R8, RZ, 0x3, R8 ;  /* 0x00000003ff087819 */ /* 0x000fe20000011408 */
[----:B------:R-:W-:Y:S01]  /*1a40*/  IMAD.SHL.U32 R7, R17, 0x8, RZ ;  /* 0x0000000811077824 */ /* 0x000fe200078e00ff */
[-C--:B------:R-:W-:Y:S01]  /*1a50*/  LEA.HI R5, R2, R111.reuse, RZ, 0x5 ;  /* 0x0000006f02057211 */ /* 0x080fe200078f28ff */
[----:B------:R-:W-:Y:S01]  /*1a60*/  IMAD.SHL.U32 R18, R10, 0x2, RZ ;  /* 0x000000020a127824 */ /* 0x000fe200078e00ff */
[----:B------:R-:W-:Y:S01]  /*1a70*/  LEA.HI R4, R2, R111, RZ, 0x3 ;  /* 0x0000006f02047211 */ /* 0x000fe200078f18ff */
[----:B------:R-:W-:Y:S01]  /*1a80*/  IMAD.MOV.U32 R12, RZ, RZ, 0x20 ;  /* 0x00000020ff0c7424 */ /* 0x000fe200078e00ff */
[----:B------:R-:W-:Y:S01]  /*1a90*/  LOP3.LUT R2, R3, 0xc0, RZ, 0xc0, !PT ;  /* 0x000000c003027812 */ /* 0x000fe200078ec0ff */
[----:B------:R-:W-:Y:S01]  /*1aa0*/  IMAD.SHL.U32 R3, R5, 0x80, RZ ;  /* 0x0000008005037824 */ /* 0x000fe200078e00ff */
[----:B------:R-:W-:Y:S01]  /*1ab0*/  LOP3.LUT R6, R25, 0x18, R4, 0xf8, !PT ;  /* 0x0000001819067812 */ /* 0x000fe200078ef804 */
[----:B------:R-:W-:Y:S01]  /*1ac0*/  STL [R1+0x5c], R18 ;  /* 0x00005c1201007387 */ /* 0x000fe20000100800 */
[----:B------:R-:W-:-:S02]  /*1ad0*/  LOP3.LUT R7, R2, 0x8, R7, 0xf8, !PT ;  /* 0x0000000802077812 */ /* 0x000fc400078ef807 */
[----:B------:R-:W-:Y:S02]  /*1ae0*/  SHF.R.U32.HI R5, RZ, 0x3, R2 ;  /* 0x00000003ff057819 */ /* 0x000fe40000011602 */
[----:B------:R-:W-:Y:S02]  /*1af0*/  LOP3.LUT R2, R3, 0xfffff000, RZ, 0xc0, !PT ;  /* 0xfffff00003027812 */ /* 0x000fe400078ec0ff */
[----:B------:R-:W-:Y:S02]  /*1b00*/  LOP3.LUT R6, R6, R23, RZ, 0x3c, !PT ;  /* 0x0000001706067212 */ /* 0x000fe400078e3cff */
[----:B------:R-:W-:Y:S02]  /*1b10*/  LOP3.LUT R9, R27, 0x18, R4, 0xf8, !PT ;  /* 0x000000181b097812 */ /* 0x000fe400078ef804 */
[----:B------:R-:W-:Y:S02]  /*1b20*/  IADD3 R10, R6, R2, R20 ;  /* 0x00000002060a7210 */ /* 0x000fe40007ffe014 */
[----:B------:R-:W-:-:S02]  /*1b30*/  LOP3.LUT R3, R7, R5, RZ, 0x3c, !PT ;  /* 0x0000000507037212 */ /* 0x000fc400078e3cff */
[C---:B------:R-:W-:Y:S02]  /*1b40*/  IADD3 R6, R18.reuse, 0x80, RZ ;  /* 0x0000008012067810 */ /* 0x040fe40007ffe0ff */
[----:B------:R-:W-:Y:S02]  /*1b50*/  LOP3.LUT R5, R9, R24, RZ, 0x3c, !PT ;  /* 0x0000001809057212 */ /* 0x000fe400078e3cff */
[----:B------:R-:W-:Y:S02]  /*1b60*/  IADD3 R14, R18, 0x70, RZ ;  /* 0x00000070120e7810 */ /* 0x000fe40007ffe0ff */
[----:B------:R-:W-:Y:S02]  /*1b70*/  @P2 IADD3 R14, R6, 0x10, RZ ;  /* 0x00000010060e2810 */ /* 0x000fe40007ffe0ff */
[----:B------:R-:W-:Y:S01]  /*1b80*/  IADD3 R9, R5, R22, R2 ;  /* 0x0000001605097210 */ /* 0x000fe20007ffe002 */
[----:B------:R-:W-:Y:S01]  /*1b90*/  IMAD.IADD R2, R3, 0x1, R15 ;  /* 0x0000000103027824 */ /* 0x000fe200078e020f */
[C---:B------:R-:W-:Y:S01]  /*1ba0*/  IADD3 R7, R30.reuse, 0x20, RZ ;  /* 0x000000201e077810 */ /* 0x040fe20007ffe0ff */
[----:B------:R-:W-:Y:S01]  /*1bb0*/  STL [R1+0x60], R14 ;  /* 0x0000600e01007387 */ /* 0x000fe20000100800 */
[----:B------:R-:W-:Y:S01]  /*1bc0*/  LOP3.LUT R5, R19, 0x7ffffffc, RZ, 0xc0, !PT ;  /* 0x7ffffffc13057812 */ /* 0x000fe200078ec0ff */
[----:B------:R-:W-:Y:S01]  /*1bd0*/  IMAD.IADD R3, R3, 0x1, R16 ;  /* 0x0000000103037824 */ /* 0x000fe200078e0210 */
[----:B------:R-:W-:Y:S01]  /*1be0*/  IADD3 R6, R30, 0x40, RZ ;  /* 0x000000401e067810 */ /* 0x000fe20007ffe0ff */
[----:B------:R1:W-:Y:S01]  /*1bf0*/  STL [R1+0x30], R7 ;  /* 0x0000300701007387 */ /* 0x0003e20000100800 */
[----:B------:R-:W-:Y:S01]  /*1c00*/  SHF.R.S32.HI R15, RZ, 0x1f, R7 ;  /* 0x0000001fff0f7819 */ /* 0x000fe20000011407 */
[----:B------:R-:W-:Y:S01]  /*1c10*/  IMAD.IADD R5, R28, 0x1, -R5 ;  /* 0x000000011c057824 */ /* 0x000fe200078e0a05 */
[----:B------:R-:W-:Y:S01]  /*1c20*/  LEA R165, R0, 0x3c80, 0x1 ;  /* 0x00003c8000a57811 */ /* 0x000fe200078e08ff */
[----:B------:R-:W-:Y:S01]  /*1c30*/  STL.64 [R1+0x28], R30 ;  /* 0x0000281e01007387 */ /* 0x000fe20000100a00 */
[----:B------:R-:W-:Y:S01]  /*1c40*/  LEA R0, R11, 0x6080, 0x1 ;  /* 0x000060800b007811 */ /* 0x000fe200078e08ff */
[----:B------:R-:W-:Y:S01]  /*1c50*/  IMAD.SHL.U32 R5, R5, 0x2, RZ ;  /* 0x0000000205057824 */ /* 0x000fe200078e00ff */
[----:B------:R-:W-:Y:S01]  /*1c60*/  IADD3 R194, R165, 0x20, RZ ;  /* 0x00000020a5c27810 */ /* 0x000fe20007ffe0ff */
[----:B------:R2:W-:Y:S01]  /*1c70*/  STL [R1+0x34], R6 ;  /* 0x0000340601007387 */ /* 0x0005e20000100800 */
[----:B------:R-:W-:-:S02]  /*1c80*/  LEA R192, R2, 0x6080, 0x1 ;  /* 0x0000608002c07811 */ /* 0x000fc400078e08ff */
[----:B------:R-:W-:Y:S01]  /*1c90*/  LEA R166, R3, 0x1880, 0x1 ;  /* 0x0000188003a67811 */ /* 0x000fe200078e08ff */
[----:B------:R-:W-:Y:S01]  /*1ca0*/  STL [R1+0x70], R15 ;  /* 0x0000700f01007387 */ /* 0x000fe20000100800 */
[----:B------:R-:W-:-:S04]  /*1cb0*/  @P3 IADD3 R194, R165, -0x20, RZ ;  /* 0xffffffe0a5c23810 */ /* 0x000fc80007ffe0ff */
        /* <DEDUP_REMOVED lines=8> */
[C---:B------:R-:W-:Y:S02]  /*1d40*/  IADD3 R196, R194.reuse, 0x1c00, RZ ;  /* 0x00001c00c2c47810 */ /* 0x040fe40007ffe0ff */
[--C-:B--2---:R-:W-:Y:S01]  /*1d50*/  LOP3.LUT R6, R27, 0x18, R104.reuse, 0xf8, !PT ;  /* 0x000000181b067812 */ /* 0x104fe200078ef868 */
[----:B------:R2:W-:Y:S01]  /*1d60*/  STL [R1+0x24], R5 ;  /* 0x0000240501007387 */ /* 0x0005e20000100800 */
[----:B------:R-:W-:Y:S02]  /*1d70*/  IADD3 R195, R194, 0x2000, RZ ;  /* 0x00002000c2c37810 */ /* 0x000fe40007ffe0ff */
[----:B------:R-:W-:Y:S01]  /*1d80*/  LOP3.LUT R6, R6, R24, RZ, 0x3c, !PT ;  /* 0x0000001806067212 */ /* 0x000fe200078e3cff */
[----:B-1----:R-:W-:Y:S01]  /*1d90*/  IMAD.IADD R7, R26, 0x1, R21 ;  /* 0x000000011a077824 */ /* 0x002fe200078e0215 */
[----:B--2---:R-:W-:-:S04]  /*1da0*/  LOP3.LUT R5, R25, 0x8, R104, 0xf8, !PT ;  /* 0x0000000819057812 */ /* 0x004fc800078ef868 */
[----:B------:R1:W-:Y:S04]  /*1db0*/  STL [R1+0x98], R7 ;  /* 0x0000980701007387 */ /* 0x0003e80000100800 */
[----:B------:R2:W-:Y:S01]  /*1dc0*/  STL [R1+0x88], R8 ;  /* 0x0000880801007387 */ /* 0x0005e20000100800 */
[----:B-1----:R-:W-:Y:S02]  /*1dd0*/  LOP3.LUT R7, R25, 0x18, R104, 0xf8, !PT ;  /* 0x0000001819077812 */ /* 0x002fe400078ef868 */
[----:B--2---:R-:W-:Y:S02]  /*1de0*/  SHF.R.S32.HI R8, RZ, 0x3, R4 ;  /* 0x00000003ff087819 */ /* 0x004fe40000011404 */
[-C--:B------:R-:W-:Y:S01]  /*1df0*/  LOP3.LUT R4, R5, R23.reuse, RZ, 0x3c, !PT ;  /* 0x0000001705047212 */ /* 0x080fe200078e3cff */
[----:B------:R-:W-:Y:S01]  /*1e00*/  IMAD.IADD R5, R22, 0x1, R6 ;  /* 0x0000000116057824 */ /* 0x000fe200078e0206 */
[----:B------:R-:W-:Y:S01]  /*1e10*/  LOP3.LUT R7, R7, R23, RZ, 0x3c, !PT ;  /* 0x0000001707077212 */ /* 0x000fe200078e3cff */
[----:B------:R1:W-:Y:S01]  /*1e20*/  STL [R1+0x84], R8 ;  /* 0x0000840801007387 */ /* 0x0003e20000100800 */
[----:B------:R-:W-:Y:S01]  /*1e30*/  SEL R6, R12, 0xffffffe0, !P1 ;  /* 0xffffffe00c067807 */ /* 0x000fe20004800000 */
[----:B------:R-:W-:Y:S01]  /*1e40*/  IMAD.IADD R252, R20, 0x1, R4 ;  /* 0x0000000114fc7824 */ /* 0x000fe200078e0204 */
[----:B------:R-:W-:Y:S01]  /*1e50*/  SEL R4, R12, 0xffffffe0, !P4 ;  /* 0xffffffe00c047807 */ /* 0x000fe20006000000 */
[----:B------:R-:W-:-:S03]  /*1e60*/  IMAD.IADD R7, R20, 0x1, R7 ;  /* 0x0000000114077824 */ /* 0x000fc600078e0207 */
[----:B------:R-:W-:Y:S01]  /*1e70*/  LEA R252, R252, 0x1880, 0x1 ;  /* 0x00001880fcfc7811 */ /* 0x000fe200078e08ff */
[----:B------:R-:W-:Y:S02]  /*1e80*/  IMAD.IADD R193, R192, 0x1, R4 ;  /* 0x00000001c0c17824 */ /* 0x000fe400078e0204 */
[----:B------:R-:W-:Y:S01]  /*1e90*/  IMAD.IADD R167, R4, 0x1, R166 ;  /* 0x0000000104a77824 */ /* 0x000fe200078e02a6 */
[----:B-1----:R-:W-:Y:S02]  /*1ea0*/  LEA R8, R5, 0x6080, 0x1 ;  /* 0x0000608005087811 */ /* 0x002fe400078e08ff */
[----:B------:R-:W-:-:S03]  /*1eb0*/  LEA R5, R13, 0x6080, 0x1 ;  /* 0x000060800d057811 */ /* 0x000fc600078e08ff */
[----:B------:R1:W-:Y:S04]  /*1ec0*/  STL [R1+0xb0], R8 ;  /* 0x0000b00801007387 */ /* 0x0003e80000100800 */
[----:B------:R2:W-:Y:S04]  /*1ed0*/  STL [R1+0xac], R5 ;  /* 0x0000ac0501007387 */ /* 0x0005e80000100800 */
[----:B------:R3:W-:Y:S01]  /*1ee0*/  STL [R1+0xa8], R0 ;  /* 0x0000a80001007387 */ /* 0x0007e20000100800 */
[----:B-1----:R-:W-:Y:S02]  /*1ef0*/  LEA R8, R9, 0x6080, 0x1 ;  /* 0x0000608009087811 */ /* 0x002fe400078e08ff */
[----:B--2---:R-:W-:-:S02]  /*1f00*/  LEA R5, R10, 0x6080, 0x1 ;  /* 0x000060800a057811 */ /* 0x004fc400078e08ff */
[----:B---3--:R-:W-:-:S03]  /*1f10*/  IADD3 R0, R252, 0x20, RZ ;  /* 0x00000020fc007810 */ /* 0x008fc60007ffe0ff */
[----:B------:R1:W-:Y:S01]  /*1f20*/  STL [R1+0xa4], R5 ;  /* 0x0000a40501007387 */ /* 0x0003e20000100800 */
[----:B------:R-:W-:-:S03]  /*1f30*/  @P0 IADD3 R0, R252, -0x20, RZ ;  /* 0xffffffe0fc000810 */ /* 0x000fc60007ffe0ff */
[----:B------:R-:W-:Y:S01]  /*1f40*/  STL [R1+0xa0], R8 ;  /* 0x0000a00801007387 */ /* 0x000fe20000100800 */
[----:B-1----:R-:W-:-:S05]  /*1f50*/  LEA R5, R7, 0x6080, 0x1 ;  /* 0x0000608007057811 */ /* 0x002fca00078e08ff */
[----:B------:R-:W-:Y:S04]  /*1f60*/  STL [R1+0x9c], R5 ;  /* 0x00009c0501007387 */ /* 0x000fe80000100800 */
[----:B------:R1:W-:Y:S02]  /*1f70*/  STL [R1], R0 ;  /* 0x0000000001007387 */ /* 0x0003e40000100800 */
[----:B-1----:R-:W-:-:S05]  /*1f80*/  IMAD.IADD R0, R18, 0x1, R6 ;  /* 0x0000000112007824 */ /* 0x002fca00078e0206 */
[----:B------:R1:W-:Y:S02]  /*1f90*/  STL [R1+0x68], R0 ;  /* 0x0000680001007387 */ /* 0x0003e40000100800 */
[----:B-1----:R-:W-:-:S05]  /*1fa0*/  IMAD.IADD R0, R6, 0x1, R14 ;  /* 0x0000000106007824 */ /* 0x002fca00078e020e */
[----:B------:R1:W-:Y:S02]  /*1fb0*/  STL [R1+0x64], R0 ;  /* 0x0000640001007387 */ /* 0x0003e40000100800 */
.L_x_1384:
        /* <DEDUP_REMOVED lines=14> */
[----:B------:R-:W-:-:S02]  /*20a0*/  IMAD.MOV.U32 R141, RZ, RZ, RZ ;  /* 0x000000ffff8d7224 */ /* 0x000fc400078e00ff */
[----:B------:R-:W-:Y:S01]  /*20b0*/  IMAD.MOV.U32 R13, RZ, RZ, RZ ;  /* 0x000000ffff0d7224 */ /* 0x000fe200078e00ff */
[----:B--2---:R-:W-:Y:S01]  /*20c0*/  SHF.R.S32.HI R20, RZ, 0x1f, R18 ;  /* 0x0000001fff147819 */ /* 0x004fe20000011412 */
[----:B------:R1:W-:Y:S01]  /*20d0*/  STL [R1+0x48], R18 ;  /* 0x0000481201007387 */ /* 0x0003e20000100800 */
[C---:B------:R-:W-:Y:S02]  /*20e0*/  @P4 LEA R2, P0, R18.reuse, c[0x0][0x360], 0x2 ;  /* 0x0000d80012024a11 */ /* 0x040fe400078010ff */
[C---:B------:R-:W-:Y:S01]  /*20f0*/  @P2 LEA R4, P1, R18.reuse, c[0x0][0x370], 0x2 ;  /* 0x0000dc0012042a11 */ /* 0x040fe200078210ff */
[----:B------:R1:W-:Y:S01]  /*2100*/  STL [R1+0x58], R20 ;  /* 0x0000581401007387 */ /* 0x0003e20000100800 */
[C-C-:B------:R-:W-:Y:S02]  /*2110*/  @P4 LEA.HI.X R3, R18.reuse, c[0x0][0x364], R20.reuse, 0x2, P0 ;  /* 0x0000d90012034a11 */ /* 0x140fe400000f1414 */
[----:B------:R-:W-:-:S03]  /*2120*/  @P2 LEA.HI.X R5, R18, c[0x0][0x374], R20, 0x2, P1 ;  /* 0x0000dd0012052a11 */ /* 0x000fc600008f1414 */
[----:B------:R2:W4:Y:S01]  /*2130*/  @P4 LDG.E R0, [R2.64] ;  /* 0x0000000602004981 */ /* 0x000522000c1e1900 */
[----:B------:R-:W-:-:S03]  /*2140*/  ISETP.NE.U32.AND P0, PT, RZ, c[0x0][0x350], PT ;  /* 0x0000d400ff007a0c */ /* 0x000fc60003f05070 */
[----:B------:R1:W5:Y:S01]  /*2150*/  @P2 LDG.E R151, [R4.64] ;  /* 0x0000000604972981 */ /* 0x000362000c1e1900 */
[----:B------:R-:W-:Y:S02]  /*2160*/  ISETP.NE.AND.EX P6, PT, RZ, c[0x0][0x354], PT, P0 ;  /* 0x0000d500ff007a0c */ /* 0x000fe40003fc5300 */
[----:B------:R-:W-:-:S04]  /*2170*/  LEA R6, P2, R18, c[0x0][0x348], 0x2 ;  /* 0x0000d20012067a11 */ /* 0x000fc800078410ff */
[----:B------:R-:W-:-:S05]  /*2180*/  LEA.HI.X R7, R18, c[0x0][0x34c], R20, 0x2, P2 ;  /* 0x0000d30012077a11 */ /* 0x000fca00010f1414 */
[----:B------:R3:W5:Y:S01]  /*2190*/  @P3 LDG.E R141, [R6.64] ;  /* 0x00000006068d3981 */ /* 0x000762000c1e1900 */
[C---:B--2---:R-:W-:Y:S02]  /*21a0*/  LEA R2, P0, R18.reuse, c[0x0][0x358], 0x2 ;  /* 0x0000d60012027a11 */ /* 0x044fe400078010ff */
[C---:B-1----:R-:W-:Y:S02]  /*21b0*/  LEA R4, P1, R18.reuse, c[0x0][0x350], 0x2 ;  /* 0x0000d40012047a11 */ /* 0x042fe400078210ff */
[C-C-:B------:R-:W-:Y:S02]  /*21c0*/  LEA.HI.X R3, R18.reuse, c[0x0][0x35c], R20.reuse, 0x2, P0 ;  /* 0x0000d70012037a11 */ /* 0x140fe400000f1414 */
[----:B------:R-:W-:-:S03]  /*21d0*/  LEA.HI.X R5, R18, c[0x0][0x354], R20, 0x2, P1 ;  /* 0x0000d50012057a11 */ /* 0x000fc600008f1414 */
[----:B------:R1:W5:Y:S04]  /*21e0*/  @P5 LDG.E R13, [R2.64] ;  /* 0x00000006020d5981 */ /* 0x000368000c1e1900 */
[----:B------:R1:W5:Y:S01]  /*21f0*/  @P6 LDG.E R150, [R4.64] ;  /* 0x0000000604966981 */ /* 0x000362000c1e1900 */
[----:B---3--:R-:W-:-:S05]  /*2200*/  LOP3.LUT R22, R9, 0xffff, RZ, 0xc0, !PT ;  /* 0x0000ffff09167812 */ /* 0x008fca00078ec0ff */
[----:B------:R1:W-:Y:S01]  /*2210*/  STL [R1+0x50], R22 ;  /* 0x0000501601007387 */ /* 0x0003e20000100800 */
[----:B------:R-:W-:Y:S01]  /*2220*/  YIELD ;  /* 0x0000000000007946 */ /* 0x000fe20003800000 */
[----:B------:R-:W-:Y:S02]  /*2230*/  P2R R14, PR, RZ, 0x40 ;  /* 0x00000040ff0e7803 */ /* 0x000fe40000000000 */
        /* <DEDUP_REMOVED lines=9> */
.L_x_1211:
[----:B------:R-:W-:-:S04]  /*22d0*/  ISETP.NE.U32.AND P0, PT, RZ, c[0x0][0x368], PT ;  /* 0x0000da00ff007a0c */ /* 0x000fc80003f05070 */
[----:B------:R-:W-:-:S13]  /*22e0*/  ISETP.NE.AND.EX P0, PT, RZ, c[0x0][0x36c], PT, P0 ;  /* 0x0000db00ff007a0c */ /* 0x000fda0003f05300 */
[----:B------:R-:W-:Y:S05]  /*22f0*/  @!P0 BRA `(.L_x_1212) ;  /* 0x0000004000008947 */ /* 0x000fea0003800000 */
[----:B-1----:R-:W-:-:S04]  /*2300*/  LEA R4, P0, R18, c[0x0][0x368], 0x2 ;  /* 0x0000da0012047a11 */ /* 0x002fc800078010ff */
[----:B------:R-:W-:-:S05]  /*2310*/  LEA.HI.X R5, R18, c[0x0][0x36c], R20, 0x2, P0 ;  /* 0x0000db0012057a11 */ /* 0x000fca00000f1414 */
[----:B------:R1:W5:Y:S01]  /*2320*/  LDG.E R12, [R4.64] ;  /* 0x00000006040c7981 */ /* 0x000362000c1e1900 */
[----:B------:R-:W-:Y:S05]  /*2330*/  BRA `(.L_x_1213) ;  /* 0x0000005000007947 */ /* 0x000fea0003800000 */
.L_x_1212:
[----:B------:R-:W-:Y:S01]  /*2340*/  MOV R12, c[0x0][0x1d0] ;  /* 0x00007400000c7a02 */ /* 0x000fe20000000f00 */
[----:B------:R-:W-:Y:S05]  /*2350*/  @!P6 BRA `(.L_x_1213) ;  /* 0x000000300000e947 */ /* 0x000fea0003800000 */
[----:B------:R-:W2:Y:S04]  /*2360*/  LDG.E R6, [R4.64] ;  /* 0x0000000604067981 */ /* 0x000ea8000c1e1900 */
[----:B-1----:R-:W2:Y:S02]  /*2370*/  LDG.E R0, [R4.64+0x4] ;  /* 0x0000040604007981 */ /* 0x002ea4000c1e1900 */
[----:B--2---:R-:W-:Y:S02]  /*2380*/  IADD3 R12, -R6, R0, RZ ;  /* 0x00000000060c7210 */ /* 0x004fe40007ffe1ff */
.L_x_1213:
[----:B-1----:R-:W2:Y:S04]  /*2390*/  LDL R4, [R1+0x4c] ;  /* 0x00004c0001047983 */ /* 0x002ea80000100800 */
[----:B------:R-:W3:Y:S04]  /*23a0*/  LDL.LU R0, [R1+0x3c] ;  /* 0x00003c0001007983 */ /* 0x000ee80000300800 */
[----:B------:R-:W4:Y:S04]  /*23b0*/  LDL.LU R6, [R1+0x20] ;  /* 0x0000200001067983 */ /* 0x000f280000300800 */
[----:B------:R1:W3:Y:S01]  /*23c0*/  @P5 LDG.E R5, [R2.64] ;  /* 0x0000000602055981 */ /* 0x0002e2000c1e1900 */
[----:B------:R-:W-:-:S04]  /*23d0*/  ISETP.NE.U32.AND P0, PT, RZ, c[0x0][0x378], PT ;  /* 0x0000de00ff007a0c */ /* 0x000fc80003f05070 */
[----:B------:R-:W-:Y:S01]  /*23e0*/  ISETP.NE.AND.EX P1, PT, RZ, c[0x0][0x37c], PT, P0 ;  /* 0x0000df00ff007a0c */ /* 0x000fe20003f25300 */
[----:B------:R-:W-:Y:S02]  /*23f0*/  IMAD.MOV.U32 R7, RZ, RZ, c[0x0][0x2c4] ;  /* 0x0000b100ff077624 */ /* 0x000fe400078e00ff */
[----:B--2---:R-:W-:Y:S02]  /*2400*/  IMAD.MOV.U32 R8, RZ, RZ, R4 ;  /* 0x000000ffff087224 */ /* 0x004fe400078e0004 */
[----:B------:R1:W2:Y:S01]  /*2410*/  @P5 LDG.E R4, [R2.64+0x4] ;  /* 0x0000040602045981 */ /* 0x0002a2000c1e1900 */
[----:B------:R-:W-:Y:S01]  /*2420*/  ISETP.NE.AND P2, PT, R7, 0x1, PT ;  /* 0x000000010700780c */ /* 0x000fe20003f45270 */
[----:B-----5:R-:W-:Y:S01]  /*2430*/  IMAD.MOV.U32 R140, RZ, RZ, R12 ;  /* 0x000000ffff8c7224 */ /* 0x020fe200078e000c */
[----:B----4-:R-:W-:Y:S01]  /*2440*/  LOP3.LUT R6, R6, 0xfffffffb, RZ, 0xc0, !PT ;  /* 0xfffffffb06067812 */ /* 0x010fe200078ec0ff */
[----:B------:R-:W-:-:S04]  /*2450*/  IMAD.IADD R7, R12, 0x1, -R151 ;  /* 0x000000010c077824 */ /* 0x000fc800078e0a97 */
[----:B-1----:R-:W-:-:S04]  /*2460*/  @P1 LEA R2, P0, R18, c[0x0][0x378], 0x2 ;  /* 0x0000de0012021a11 */ /* 0x002fc800078010ff */
[----:B------:R-:W-:-:S05]  /*2470*/  @P1 LEA.HI.X R3, R18, c[0x0][0x37c], R20, 0x2, P0 ;  /* 0x0000df0012031a11 */ /* 0x000fca00000f1414 */
[----:B------:R3:W5:Y:S01]  /*2480*/  @P1 LDG.E R140, [R2.64] ;  /* 0x00000006028c1981 */ /* 0x000762000c1e1900 */
[----:B------:R-:W-:Y:S01]  /*2490*/  @P2 LOP3.LUT R6, R6, 0x4, RZ, 0xfc, !PT ;  /* 0x0000000406062812 */ /* 0x000fe200078efcff */
[----:B---3--:R-:W-:Y:S02]  /*24a0*/  IMAD.SHL.U32 R2, R0, 0x80, RZ ;  /* 0x0000008000027824 */ /* 0x008fe400078e00ff */
[----:B------:R-:W-:-:S03]  /*24b0*/  IMAD.MOV.U32 R0, RZ, RZ, c[0x0][0x228] ;  /* 0x00008a00ff007624 */ /* 0x000fc600078e00ff */
[----:B------:R1:W-:Y:S04]  /*24c0*/  STL [R1+0x54], R2 ;  /* 0x0000540201007387 */ /* 0x0003e80000100800 */
[----:B------:R3:W-:Y:S01]  /*24d0*/  STL [R1+0x20], R6 ;  /* 0x0000200601007387 */ /* 0x0007e20000100800 */
[----:B-1----:R-:W-:-:S05]  /*24e0*/  IADD3 R2, R2, 0x7f, RZ ;  /* 0x0000007f02027810 */ /* 0x002fca0007ffe0ff */
[----:B------:R-:W-:-:S05]  /*24f0*/  @P2 IMAD.HI.U32 R3, R2, c[0x0][0x2c8], RZ ;  /* 0x0000b20002032a27 */ /* 0x000fca00078e00ff */
[----:B------:R-:W-:Y:S01]  /*2500*/  @P2 SHF.R.U32.HI R2, RZ, c[0x0][0x2cc], R3 ;  /* 0x0000b300ff022a19 */ /* 0x000fe20000011603 */
[----:B------:R-:W-:Y:S01]  /*2510*/  BSSY B0, `(.L_x_1214) ;  /* 0x0000037000007945 */ /* 0x000fe20003800000 */
[----:B--2---:R-:W-:-:S04]  /*2520*/  @P5 IMAD.IADD R0, R4, 0x1, -R5 ;  /* 0x0000000104005824 */ /* 0x004fc800078e0a05 */
[----:B---3--:R-:W-:-:S05]  /*2530*/  IMAD.IADD R6, R7, 0x1, R0 ;  /* 0x0000000107067824 */ /* 0x008fca00078e0200 */
[C---:B------:R-:W-:Y:S02]  /*2540*/  IADD3 R156, R6.reuse, 0x30, -R8 ;  /* 0x00000030069c7810 */ /* 0x040fe40007ffe808 */
[----:B------:R-:W-:Y:S02]  /*2550*/  IADD3 R4, R6, 0x2f, RZ ;  /* 0x0000002f06047810 */ /* 0x000fe40007ffe0ff */
[----:B------:R-:W-:Y:S01]  /*2560*/  LOP3.LUT R5, R9, 0xff000000, RZ, 0xc0, !PT ;  /* 0xff00000009057812 */ /* 0x000fe200078ec0ff */
[----:B------:R-:W-:Y:S01]  /*2570*/  IMAD.IADD R3, R156, 0x1, R2 ;  /* 0x000000019c037824 */ /* 0x000fe200078e0202 */
[----:B------:R1:W-:Y:S01]  /*2580*/  STL [R1+0x3c], R6 ;  /* 0x00003c0601007387 */ /* 0x0003e20000100800 */
[----:B------:R-:W-:Y:S01]  /*2590*/  IMAD.HI R2, R4, 0x2aaaaaab, RZ ;  /* 0x2aaaaaab04027827 */ /* 0x000fe200078e02ff */
[----:B------:R-:W-:-:S04]  /*25a0*/  SHF.R.U32.HI R8, RZ, 0x8, R5 ;  /* 0x00000008ff087819 */ /* 0x000fc80000011605 */
[----:B------:R-:W-:-:S04]  /*25b0*/  SHF.R.U32.HI R4, RZ, 0x1f, R2 ;  /* 0x0000001fff047819 */ /* 0x000fc80000011602 */
[----:B------:R-:W-:Y:S01]  /*25c0*/  LEA.HI.SX32 R155, R2, R4, 0x1d ;  /* 0x00000004029b7211 */ /* 0x000fe200078feaff */
[----:B-1----:R-:W-:Y:S01]  /*25d0*/  IMAD.HI R6, R3, 0x2aaaaaab, RZ ;  /* 0x2aaaaaab03067827 */ /* 0x002fe200078e02ff */
[----:B------:R-:W-:-:S04]  /*25e0*/  LOP3.LUT R3, R9, 0xff0000, RZ, 0xc0, !PT ;  /* 0x00ff000009037812 */ /* 0x000fc800078ec0ff */
[----:B------:R-:W-:Y:S02]  /*25f0*/  LEA.HI R3, R3, R8, RZ, 0x10 ;  /* 0x0000000803037211 */ /* 0x000fe400078f80ff */
[----:B------:R-:W-:Y:S02]  /*2600*/  SHF.R.U32.HI R5, RZ, 0x1f, R6 ;  /* 0x0000001fff057819 */ /* 0x000fe40000011606 */
[----:B------:R-:W-:Y:S02]  /*2610*/  SHF.R.U32.HI R9, RZ, 0x10, R3 ;  /* 0x00000010ff097819 */ /* 0x000fe40000011603 */
[----:B------:R-:W-:Y:S02]  /*2620*/  LOP3.LUT R16, R3, 0xff, RZ, 0xc0, !PT ;  /* 0x000000ff03107812 */ /* 0x000fe400078ec0ff */
[----:B------:R-:W-:Y:S01]  /*2630*/  LEA.HI.SX32 R2, R6, R5, 0x1d ;  /* 0x0000000506027211 */ /* 0x000fe200078feaff */
[----:B------:R1:W-:Y:S03]  /*2640*/  STL [R1+0x40], R9 ;  /* 0x0000400901007387 */ /* 0x0003e60000100800 */
[----:B------:R-:W-:Y:S01]  /*2650*/  IMNMX R6, R155, R2, PT ;  /* 0x000000029b067217 */ /* 0x000fe20003800200 */
[----:B------:R1:W-:Y:S03]  /*2660*/  STL [R1+0x80], R16 ;  /* 0x0000801001007387 */ /* 0x0003e60000100800 */
[----:B------:R-:W-:-:S02]  /*2670*/  ISETP.GE.AND P0, PT, R6, 0x1, PT ;  /* 0x000000010600780c */ /* 0x000fc40003f06270 */
[----:B------:R-:W-:Y:S01]  /*2680*/  ISETP.NE.AND P1, PT, R9, RZ, PT ;  /* 0x000000ff0900720c */ /* 0x000fe20003f25270 */
[----:B------:R-:W-:-:S03]  /*2690*/  IMAD.MOV.U32 R2, RZ, RZ, RZ ;  /* 0x000000ffff027224 */ /* 0x000fc600078e00ff */
[----:B------:R-:W-:-:S07]  /*26a0*/  SEL R139, R9, c[0x0][0x338], P1 ;  /* 0x0000ce00098b7a07 */ /* 0x000fce0000800000 */
[----:B------:R-:W-:Y:S05]  /*26b0*/  @!P0 BRA `(.L_x_1215) ;  /* 0x000001c000008947 */ /* 0x000fea0003800000 */
[----:B------:R-:W-:Y:S02]  /*26c0*/  IABS R3, R139 ;  /* 0x0000008b00037213 */ /* 0x000fe40000000000 */
[----:B------:R-:W-:Y:S02]  /*26d0*/  IADD3 R8, R139, -0x1, R6 ;  /* 0xffffffff8b087810 */ /* 0x000fe40007ffe006 */
[----:B------:R-:W2:Y:S02]  /*26e0*/  I2F.RP R2, R3 ;  /* 0x0000000300027306 */ /* 0x000ea40000209400 */
[----:B------:R-:W-:-:S06]  /*26f0*/  IABS R11, R8 ;  /* 0x00000008000b7213 */ /* 0x000fcc0000000000 */
[----:B--2---:R-:W2:Y:S02]  /*2700*/  MUFU.RCP R2, R2 ;  /* 0x0000000200027308 */ /* 0x004ea40000001000 */
[----:B--2---:R-:W-:-:S06]  /*2710*/  IADD3 R2, R2, 0xffffffe, RZ ;  /* 0x0ffffffe02027810 */ /* 0x004fcc0007ffe0ff */
[----:B------:R-:W2:Y:S02]  /*2720*/  F2I.FTZ.U32.TRUNC.NTZ R5, R2 ;  /* 0x0000000200057305 */ /* 0x000ea4000021f000 */
[----:B--2---:R-:W-:-:S04]  /*2730*/  IMAD.MOV R2, RZ, RZ, -R5 ;  /* 0x000000ffff027224 */ /* 0x004fc800078e0a05 */
[----:B------:R-:W-:Y:S01]  /*2740*/  IMAD.MOV.U32 R4, RZ, RZ, R2 ;  /* 0x000000ffff047224 */ /* 0x000fe200078e0002 */
[----:B------:R-:W-:-:S03]  /*2750*/  IABS R2, R139 ;  /* 0x0000008b00027213 */ /* 0x000fc60000000000 */
[----:B-1----:R-:W-:Y:S02]  /*2760*/  IMAD R9, R4, R3, RZ ;  /* 0x0000000304097224 */ /* 0x002fe400078e02ff */
        /* <DEDUP_REMOVED lines=17> */
.L_x_1215:
[----:B------:R-:W-:Y:S05]  /*2880*/  BSYNC B0 ;  /* 0x0000000000007941 */ /* 0x000fea0003800000 */
.L_x_1214:
[----:B------:R-:W-:Y:S01]  /*2890*/  IMAD R3, R16, R2, RZ ;  /* 0x0000000210037224 */ /* 0x000fe200078e02ff */
        /* <DEDUP_REMOVED lines=21> */
[----:B------:R-:W3:Y:S04]  /*29f0*/  LDL R9, [R1+0x30] ;  /* 0x0000300001097983 */ /* 0x000ee80000100800 */
[----:B------:R-:W4:Y:S04]  /*2a00*/  LDL R8, [R1+0x34] ;  /* 0x0000340001087983 */ /* 0x000f280000100800 */
[----:B------:R-:W3:Y:S04]  /*2a10*/  LDL R21, [R1+0x18] ;  /* 0x0000180001157983 */ /* 0x000ee80000100800 */
[----:B------:R-:W1:Y:S01]  /*2a20*/  S2R R11, SR_TID.X ;  /* 0x00000000000b7919 */ /* 0x000e620000002100 */
[----:B------:R-:W-:-:S02]  /*2a30*/  SHF.R.S32.HI R3, RZ, 0x1f, R13 ;  /* 0x0000001fff037819 */ /* 0x000fc4000001140d */
[----:B-1----:R-:W-:-:S04]  /*2a40*/  SHF.R.S32.HI R10, RZ, 0x1f, R11 ;  /* 0x0000001fff0a7819 */ /* 0x002fc8000001140b */
[----:B------:R-:W-:-:S04]  /*2a50*/  LEA.HI R10, R10, R11, RZ, 0x2 ;  /* 0x0000000b0a0a7211 */ /* 0x000fc800078f10ff */
[----:B------:R-:W-:-:S04]  /*2a60*/  SHF.R.S32.HI R10, RZ, 0x2, R10 ;  /* 0x00000002ff0a7819 */ /* 0x000fc8000001140a */
[----:B------:R-:W-:-:S04]  /*2a70*/  IADD3 R133, P0, R10, R13, RZ ;  /* 0x0000000d0a857210 */ /* 0x000fc80007f1e0ff */
[----:B------:R-:W-:-:S05]  /*2a80*/  LEA.HI.X.SX32 R136, R10, R3, 0x1, P0 ;  /* 0x000000030a887211 */ /* 0x000fca00000f0eff */
[----:B------:R-:W-:Y:S01]  /*2a90*/  IMAD R3, R136, c[0x0][0x238], RZ ;  /* 0x00008e0088037a24 */ /* 0x000fe200078e02ff */
[----:B------:R-:W-:-:S03]  /*2aa0*/  IADD3 R33, R2, -0x1, RZ ;  /* 0xffffffff02217810 */ /* 0x000fc60007ffe0ff */
[----:B------:R-:W-:Y:S01]  /*2ab0*/  IMAD R3, R133, c[0x0][0x23c], R3 ;  /* 0x00008f0085037a24 */ /* 0x000fe200078e0203 */
[----:B------:R-:W-:Y:S02]  /*2ac0*/  ISETP.NE.AND P3, PT, R14, RZ, PT ;  /* 0x000000ff0e00720c */ /* 0x000fe40003f65270 */
[----:B------:R-:W-:Y:S01]  /*2ad0*/  SEL R14, R20, RZ, !P5 ;  /* 0x000000ff140e7207 */ /* 0x000fe20006800000 */
[----:B------:R-:W-:Y:S01]  /*2ae0*/  IMAD.MOV.U32 R142, RZ, RZ, 0x30 ;  /* 0x00000030ff8e7424 */ /* 0x000fe200078e00ff */
[----:B------:R-:W-:-:S03]  /*2af0*/  SEL R13, R18, RZ, !P5 ;  /* 0x000000ff120d7207 */ /* 0x000fc60006800000 */
[C---:B------:R-:W-:Y:S02]  /*2b00*/  IMAD R158, R142.reuse, c[0x0][0x23c], RZ ;  /* 0x00008f008e9e7a24 */ /* 0x040fe400078e02ff */
[----:B------:R-:W-:-:S04]  /*2b10*/  IMAD.WIDE.U32 R148, R142, c[0x0][0x238], RZ ;  /* 0x00008e008e947a25 */ /* 0x000fc800078e00ff */
[----:B------:R-:W-:Y:S01]  /*2b20*/  IMAD.IADD R158, R149, 0x1, R158 ;  /* 0x00000001959e7824 */ /* 0x000fe200078e029e */
[----:B------:R-:W-:Y:S01]  /*2b30*/  MOV R159, c[0x0][0x238] ;  /* 0x00008e00009f7a02 */ /* 0x000fe20000000f00 */
[----:B------:R-:W-:-:S05]  /*2b40*/  IMAD.MOV.U32 R157, RZ, RZ, 0x5 ;  /* 0x00000005ff9d7424 */ /* 0x000fca00078e00ff */
[C---:B------:R-:W-:Y:S02]  /*2b50*/  SHF.L.U64.HI R157, R159.reuse, R157, c[0x0][0x23c] ;  /* 0x00008f009f9d7619 */ /* 0x040fe4000001029d */
[----:B------:R-:W-:Y:S01]  /*2b60*/  SHF.L.U32 R159, R159, 0x5, RZ ;  /* 0x000000059f9f7819 */ /* 0x000fe200000006ff */
[----:B--2---:R-:W-:-:S04]  /*2b70*/  IMAD.WIDE.U32 R4, R133, c[0x0][0x238], R16 ;  /* 0x00008e0085047a25 */ /* 0x004fc800078e0010 */
[----:B------:R-:W-:Y:S01]  /*2b80*/  IMAD.IADD R3, R5, 0x1, R3 ;  /* 0x0000000105037824 */ /* 0x000fe200078e0203 */
[----:B------:R-:W-:Y:S01]  /*2b90*/  MOV R2, R4 ;  /* 0x0000000400027202 */ /* 0x000fe20000000f00 */
[----:B------:R-:W-:-:S04]  /*2ba0*/  IMAD R5, R33, -0x30, R0 ;  /* 0xffffffd021057824 */ /* 0x000fc800078e0200 */
[----:B------:R-:W-:Y:S01]  /*2bb0*/  IMAD.WIDE.U32 R2, R22, c[0x0][0x240], R2 ;  /* 0x0000900016027a25 */ /* 0x000fe200078e0002 */
[----:B------:R-:W-:-:S03]  /*2bc0*/  IMNMX R5, R5, 0x30, PT ;  /* 0x0000003005057817 */ /* 0x000fc60003800200 */
[----:B------:R-:W-:Y:S02]  /*2bd0*/  IMAD R3, R22, c[0x0][0x244], R3 ;  /* 0x0000910016037a24 */ /* 0x000fe400078e0203 */
[----:B------:R-:W-:Y:S02]  /*2be0*/  IMAD R4, R14, c[0x0][0x248], RZ ;  /* 0x000092000e047a24 */ /* 0x000fe400078e02ff */
[----:B------:R-:W-:Y:S02]  /*2bf0*/  IMAD.IADD R7, R5, 0x1, -R10 ;  /* 0x0000000105077824 */ /* 0x000fe400078e0a0a */
[C---:B------:R-:W-:Y:S02]  /*2c00*/  IMAD R4, R13.reuse, c[0x0][0x24c], R4 ;  /* 0x000093000d047a24 */ /* 0x040fe400078e0204 */
[----:B------:R-:W-:Y:S01]  /*2c10*/  IMAD.WIDE.U32 R100, R13, c[0x0][0x248], R2 ;  /* 0x000092000d647a25 */ /* 0x000fe200078e0002 */
[----:B------:R-:W-:Y:S02]  /*2c20*/  ISETP.GE.AND P1, PT, R7, 0x1, PT ;  /* 0x000000010700780c */ /* 0x000fe40003f26270 */
[----:B------:R-:W-:Y:S01]  /*2c30*/  SHF.R.S32.HI R3, RZ, 0x1f, R33 ;  /* 0x0000001fff037819 */ /* 0x000fe20000011421 */
[----:B------:R-:W-:Y:S01]  /*2c40*/  IMAD R2, R158, R33, RZ ;  /* 0x000000219e027224 */ /* 0x000fe200078e02ff */
[----:B------:R-:W-:Y:S01]  /*2c50*/  IADD3 R91, R101, R4, RZ ;  /* 0x00000004655b7210 */ /* 0x000fe20007ffe0ff */
[----:B------:R-:W-:-:S02]  /*2c60*/  IMAD.MOV.U32 R90, RZ, RZ, R100 ;  /* 0x000000ffff5a7224 */ /* 0x000fc400078e0064 */
[-C--:B------:R-:W-:Y:S02]  /*2c70*/  IMAD R2, R3, R148.reuse, R2 ;  /* 0x0000009403027224 */ /* 0x080fe400078e0202 */
[----:B------:R-:W-:Y:S01]  /*2c80*/  IMAD.WIDE.U32 R4, R33, R148, R90 ;  /* 0x0000009421047225 */ /* 0x000fe200078e005a */
[----:B------:R-:W-:-:S03]  /*2c90*/  ISETP.GE.AND P6, PT, R16, c[0x0][0x1d4], PT ;  /* 0x0000750010007a0c */ /* 0x000fc60003fc6270 */
[----:B------:R-:W-:Y:S01]  /*2ca0*/  IMAD.IADD R6, R5, 0x1, R2 ;  /* 0x0000000105067824 */ /* 0x000fe200078e0202 */
[----:B------:R-:W-:Y:S02]  /*2cb0*/  @P1 LEA R2, P0, R4, c[0x0][0x220], 0x1 ;  /* 0x0000880004021a11 */ /* 0x000fe400078008ff */
[----:B---3--:R-:W-:Y:S02]  /*2cc0*/  ISETP.GE.AND P5, PT, R9, c[0x0][0x1d4], PT ;  /* 0x0000750009007a0c */ /* 0x008fe40003fa6270 */
[----:B----4-:R-:W-:Y:S02]  /*2cd0*/  ISETP.GE.AND P4, PT, R8, c[0x0][0x1d4], PT ;  /* 0x0000750008007a0c */ /* 0x010fe40003f86270 */
[----:B------:R-:W-:Y:S02]  /*2ce0*/  @P1 LEA.HI.X R3, R4, c[0x0][0x224], R6, 0x1, P0 ;  /* 0x0000890004031a11 */ /* 0x000fe400000f0c06 */
[----:B------:R-:W-:Y:S01]  /*2cf0*/  ISETP.GT.AND P0, PT, R7, 0x20, PT ;  /* 0x000000200700780c */ /* 0x000fe20003f04270 */
[----:B------:R-:W-:-:S05]  /*2d00*/  @P1 IMAD.SHL.U32 R5, R21, 0x2, RZ ;  /* 0x0000000215051824 */ /* 0x000fca00078e00ff */
[----:B------:R-:W-:Y:S01]  /*2d10*/  @!PT LDS RZ, [RZ] ;  /* 0x00000000fffff984 */ /* 0x000fe20000000800 */
[----:B------:R-:W-:Y:S01]  /*2d20*/  @!PT LDS RZ, [RZ] ;  /* 0x00000000fffff984 */ /* 0x000fe20000000800 */
[----:B------:R-:W-:Y:S01]  /*2d30*/  @!PT LDS RZ, [RZ] ;  /* 0x00000000fffff984 */ /* 0x000fe20000000800 */
[----:B------:R1:W-:Y:S04]  /*2d40*/  @P1 LDGSTS.E.BYPASS.LTC128B.128 [R5+0x3c80], [R2.64], !P6 ;  /* 0x03c8000002051fae */ /* 0x0003e8000f101d46 */
[----:B------:R1:W-:Y:S04]  /*2d50*/  @P1 LDGSTS.E.BYPASS.LTC128B.128 [R5+0x4880], [R2.64+0x40], !P5 ;  /* 0x0488004002051fae */ /* 0x0003e8000e901d46 */
[----:B------:R1:W-:Y:S02]  /*2d60*/  @P1 LDGSTS.E.BYPASS.LTC128B.128 [R5+0x5480], [R2.64+0x80], !P4 ;  /* 0x0548008002051fae */ /* 0x0003e4000e101d46 */
[----:B-1----:R-:W-:-:S05]  /*2d70*/  @P0 IADD3 R3, P1, R159, R4, RZ ;  /* 0x000000049f030210 */ /* 0x002fca0007f3e0ff */
[----:B------:R-:W-:Y:S01]  /*2d80*/  @P0 IMAD.X R6, R6, 0x1, R157, P1 ;  /* 0x0000000106060824 */ /* 0x000fe200008e069d */
[----:B------:R-:W-:-:S04]  /*2d90*/  @P0 LEA R2, P1, R3, c[0x0][0x220], 0x1 ;  /* 0x0000880003020a11 */ /* 0x000fc800078208ff */
[----:B------:R-:W-:Y:S02]  /*2da0*/  @P0 LEA.HI.X R3, R3, c[0x0][0x224], R6, 0x1, P1 ;  /* 0x0000890003030a11 */ /* 0x000fe400008f0c06 */
[----:B------:R-:W-:-:S04]  /*2db0*/  ISETP.NE.U32.AND P1, PT, RZ, c[0x0][0x340], PT ;  /* 0x0000d000ff007a0c */ /* 0x000fc80003f25070 */
[----:B------:R-:W-:-:S13]  /*2dc0*/  ISETP.NE.AND.EX P1, PT, RZ, c[0x0][0x344], PT, P1 ;  /* 0x0000d100ff007a0c */ /* 0x000fda0003f25310 */
[----:B------:R-:W-:-:S06]  /*2dd0*/  @P1 IMAD.WIDE R6, R18, R15, c[0x0][0x340] ;  /* 0x0000d00012061625 */ /* 0x000fcc00078e020f */
[----:B------:R1:W2:Y:S04]  /*2de0*/  @P1 LDG.E R6, [R6.64] ;  /* 0x0000000606061981 */ /* 0x0002a8000c1e1900 */
[----:B------:R-:W3:Y:S01]  /*2df0*/  S2R R19, SR_TID.X ;  /* 0x0000000000137919 */ /* 0x000ee20000002100 */
[----:B-1----:R-:W-:-:S05]  /*2e00*/  IMAD.IADD R7, R12, 0x1, R150 ;  /* 0x000000010c077824 */ /* 0x002fca00078e0296 */
[----:B------:R-:W-:Y:S01]  /*2e10*/  SHF.R.S32.HI R11, RZ, 0x1f, R7 ;  /* 0x0000001fff0b7819 */ /* 0x000fe20000011407 */
[----:B------:R-:W-:-:S04]  /*2e20*/  IMAD.WIDE.U32 R4, R7, c[0x0][0x1e0], RZ ;  /* 0x0000780007047a25 */ /* 0x000fc800078e00ff */
[----:B------:R-:W-:-:S04]  /*2e30*/  IMAD R8, R11, c[0x0][0x1e0], RZ ;  /* 0x000078000b087a24 */ /* 0x000fc800078e02ff */
[----:B------:R-:W-:-:S05]  /*2e40*/  IMAD R8, R7, c[0x0][0x1e4], R8 ;  /* 0x0000790007087a24 */ /* 0x000fca00078e0208 */
[----:B------:R-:W-:-:S05]  /*2e50*/  IADD3 R5, R5, R8, RZ ;  /* 0x0000000805057210 */ /* 0x000fca0007ffe0ff */
[----:B------:R-:W-:-:S04]  /*2e60*/  IMAD.WIDE.U32 R8, R22, c[0x0][0x1e8], R4 ;  /* 0x00007a0016087a25 */ /* 0x000fc800078e0004 */
[----:B------:R-:W-:Y:S02]  /*2e70*/  @P0 IMAD.SHL.U32 R4, R21, 0x2, RZ ;  /* 0x0000000215040824 */ /* 0x000fe400078e00ff */
[----:B------:R-:W-:-:S03]  /*2e80*/  IMAD R5, R22, c[0x0][0x1ec], R9 ;  /* 0x00007b0016057a24 */ /* 0x000fc600078e0209 */
[----:B------:R1:W-:Y:S04]  /*2e90*/  @P0 LDGSTS.E.BYPASS.LTC128B.128 [R4+0x4480], [R2.64], !P6 ;  /* 0x0448000002040fae */ /* 0x0003e8000f101d46 */
[----:B------:R1:W-:Y:S04]  /*2ea0*/  @P0 LDGSTS.E.BYPASS.LTC128B.128 [R4+0x5080], [R2.64+0x40], !P5 ;  /* 0x0508004002040fae */ /* 0x0003e8000e901d46 */
[----:B------:R1:W-:Y:S01]  /*2eb0*/  @P0 LDGSTS.E.BYPASS.LTC128B.128 [R4+0x5c80], [R2.64+0x80], !P4 ;  /* 0x05c8008002040fae */ /* 0x0003e2000e101d46 */
[----:B------:R-:W-:-:S03]  /*2ec0*/  IMAD.MOV.U32 R162, RZ, RZ, c[0x0][0x27c] ;  /* 0x00009f00ffa27624 */ /* 0x000fc600078e00ff */
[----:B------:R-:W0:Y:S01]  /*2ed0*/  LDGDEPBAR ;  /* 0x00000000000079af */ /* 0x000e220000000000 */
[----:B------:R-:W-:Y:S01]  /*2ee0*/  WARPSYNC 0xffffffff ;  /* 0xffffffff00007948 */ /* 0x000fe20003800000 */
[----:B------:R-:W-:Y:S02]  /*2ef0*/  ISETP.GE.AND P2, PT, R104, c[0x0][0x27c], PT ;  /* 0x00009f0068007a0c */ /* 0x000fe40003f46270 */
[----:B------:R-:W-:Y:S02]  /*2f00*/  SHF.R.S32.HI R115, RZ, 0x1f, R114 ;  /* 0x0000001fff737819 */ /* 0x000fe40000011472 */
[----:B-----5:R-:W-:Y:S01]  /*2f10*/  SHF.R.S32.HI R25, RZ, 0x1f, R140 ;  /* 0x0000001fff197819 */ /* 0x020fe2000001148c */
[----:B-1----:R-:W-:Y:S01]  /*2f20*/  IMAD.MOV.U32 R4, RZ, RZ, R8 ;  /* 0x000000ffff047224 */ /* 0x002fe200078e0008 */
[----:B--2---:R-:W-:Y:S01]  /*2f30*/  @P1 SHF.R.S32.HI R10, RZ, 0x1f, R6 ;  /* 0x0000001fff0a1819 */ /* 0x004fe20000011406 */
[----:B------:R-:W-:Y:S01]  /*2f40*/  @!P1 IMAD.MOV.U32 R10, RZ, RZ, R20 ;  /* 0x000000ffff0a9224 */ /* 0x000fe200078e0014 */
[----:B---3--:R-:W-:-:S04]  /*2f50*/  LEA.HI R20, R19, R19, RZ, 0x1 ;  /* 0x0000001313147211 */ /* 0x008fc800078f08ff */
[----:B------:R-:W-:Y:S02]  /*2f60*/  SHF.R.S32.HI R20, RZ, 0x1, R20 ;  /* 0x00000001ff147819 */ /* 0x000fe40000011414 */
[----:B------:R-:W-:Y:S02]  /*2f70*/  @!P1 MOV R6, R18 ;  /* 0x0000001200069202 */ /* 0x000fe40000000f00 */
[----:B------:R-:W-:Y:S02]  /*2f80*/  SEL R21, R10, RZ, !P3 ;  /* 0x000000ff0a157207 */ /* 0x000fe40005800000 */
[----:B------:R-:W-:Y:S02]  /*2f90*/  SHF.R.S32.HI R9, RZ, 0x1f, R20 ;  /* 0x0000001fff097819 */ /* 0x000fe40000011414 */
[----:B------:R-:W-:Y:S01]  /*2fa0*/  SEL R15, R6, RZ, !P3 ;  /* 0x000000ff060f7207 */ /* 0x000fe20005800000 */
[----:B------:R-:W-:Y:S02]  /*2fb0*/  IMAD R2, R21, c[0x0][0x1f0], RZ ;  /* 0x00007c0015027a24 */ /* 0x000fe400078e02ff */
[----:B------:R-:W-:-:S02]  /*2fc0*/  IMAD R3, R9, c[0x0][0x1e0], RZ ;  /* 0x0000780009037a24 */ /* 0x000fc400078e02ff */
[C---:B------:R-:W-:Y:S02]  /*2fd0*/  IMAD R2, R15.reuse, c[0x0][0x1f4], R2 ;  /* 0x00007d000f027a24 */ /* 0x040fe400078e0202 */
[----:B------:R-:W-:-:S04]  /*2fe0*/  IMAD.WIDE.U32 R80, R15, c[0x0][0x1f0], R4 ;  /* 0x00007c000f507a25 */ /* 0x000fc800078e0004 */
[----:B------:R-:W-:-:S04]  /*2ff0*/  IMAD.WIDE.U32 R160, R20, c[0x0][0x1e0], RZ ;  /* 0x0000780014a07a25 */ /* 0x000fc800078e00ff */
[----:B------:R-:W-:Y:S01]  /*3000*/  IMAD R3, R20, c[0x0][0x1e4], R3 ;  /* 0x0000790014037a24 */ /* 0x000fe200078e0203 */
[----:B------:R-:W-:Y:S02]  /*3010*/  SHF.L.U32 R6, R162, 0x1, RZ ;  /* 0x00000001a2067819 */ /* 0x000fe400000006ff */
[----:B------:R-:W-:Y:S01]  /*3020*/  IADD3 R79, R81, R2, RZ ;  /* 0x00000002514f7210 */ /* 0x000fe20007ffe0ff */
[----:B------:R-:W-:Y:S02]  /*3030*/  IMAD.IADD R135, R161, 0x1, R3 ;  /* 0x00000001a1877824 */ /* 0x000fe400078e0203 */
[----:B------:R-:W2:Y:S01]  /*3040*/  LDL R35, [R1+0x74] ;  /* 0x0000740001237983 */ /* 0x000ea20000100800 */
[----:B------:R-:W-:Y:S01]  /*3050*/  IMAD.WIDE.U32 R2, R22, c[0x0][0x260], R16 ;  /* 0x0000980016027a25 */ /* 0x000fe200078e0010 */
[----:B------:R-:W-:Y:S02]  /*3060*/  IADD3 R138, P0, R20, R7, RZ ;  /* 0x00000007148a7210 */ /* 0x000fe40007f1e0ff */
[----:B------:R-:W3:Y:S01]  /*3070*/  LDL R29, [R1+0x78] ;  /* 0x00007800011d7983 */ /* 0x000ee20000100800 */
[----:B------:R-:W-:Y:S01]  /*3080*/  IMAD R4, R14, c[0x0][0x268], RZ ;  /* 0x00009a000e047a24 */ /* 0x000fe200078e02ff */
[----:B------:R-:W-:Y:S01]  /*3090*/  SEL R16, RZ, c[0x0][0x27c], !P2 ;  /* 0x00009f00ff107a07 */ /* 0x000fe20005000000 */
[----:B------:R-:W-:Y:S01]  /*30a0*/  IMAD R3, R22, c[0x0][0x264], R3 ;  /* 0x0000990016037a24 */ /* 0x000fe200078e0203 */
[----:B------:R-:W4:Y:S01]  /*30b0*/  LDL R34, [R1+0x7c] ;  /* 0x00007c0001227983 */ /* 0x000f220000100800 */
[----:B------:R-:W-:Y:S01]  /*30c0*/  IMAD R8, R9, c[0x0][0x280], RZ ;  /* 0x0000a00009087a24 */ /* 0x000fe200078e02ff */
[----:B------:R-:W-:Y:S01]  /*30d0*/  ISETP.GE.AND P1, PT, R112, c[0x0][0x27c], PT ;  /* 0x00009f0070007a0c */ /* 0x000fe20003f26270 */
[----:B------:R-:W-:Y:S01]  /*30e0*/  IMAD.X R137, R11, 0x1, R9, P0 ;  /* 0x000000010b897824 */ /* 0x000fe200000e0609 */
[C---:B------:R-:W-:Y:S01]  /*30f0*/  IADD3 R19, -R6.reuse, c[0x0][0x1d4], RZ ;  /* 0x0000750006137a10 */ /* 0x040fe20007ffe1ff */
[----:B------:R-:W-:Y:S01]  /*3100*/  IMAD R28, R13, c[0x0][0x26c], R4 ;  /* 0x00009b000d1c7a24 */ /* 0x000fe200078e0204 */
[----:B------:R-:W-:Y:S01]  /*3110*/  ISETP.GE.AND P0, PT, R111, c[0x0][0x27c], PT ;  /* 0x00009f006f007a0c */ /* 0x000fe20003f06270 */
[----:B------:R-:W-:Y:S01]  /*3120*/  IMAD R9, R9, c[0x0][0x290], RZ ;  /* 0x0000a40009097a24 */ /* 0x000fe200078e02ff */
[CC--:B------:R-:W-:Y:S01]  /*3130*/  SEL R18, R6.reuse, R19.reuse, !P2 ;  /* 0x0000001306127207 */ /* 0x0c0fe20005000000 */
[----:B------:R-:W-:Y:S01]  /*3140*/  IMAD.WIDE.U32 R84, R13, c[0x0][0x268], R2 ;  /* 0x00009a000d547a25 */ /* 0x000fe200078e0002 */
[----:B------:R-:W-:-:S02]  /*3150*/  SEL R17, R6, R19, !P1 ;  /* 0x0000001306117207 */ /* 0x000fc40004800000 */
[----:B------:R-:W-:Y:S01]  /*3160*/  SEL R19, R6, R19, !P0 ;  /* 0x0000001306137207 */ /* 0x000fe20004000000 */
[----:B------:R-:W-:Y:S01]  /*3170*/  IMAD.WIDE.U32 R4, R20, c[0x0][0x280], R114 ;  /* 0x0000a00014047a25 */ /* 0x000fe200078e0072 */
[----:B------:R-:W-:Y:S01]  /*3180*/  ULDC.U8 UR4, c[0x0][0x298] ;  /* 0x0000a60000047ab9 */ /* 0x000fe20000000000 */
[----:B------:R-:W-:Y:S02]  /*3190*/  ISETP.GE.AND P2, PT, R162, 0x1, PT ;  /* 0x00000001a200780c */ /* 0x000fe40003f46270 */
[C---:B------:R-:W-:Y:S02]  /*31a0*/  IMAD R8, R20.reuse, c[0x0][0x284], R8 ;  /* 0x0000a10014087a24 */ /* 0x040fe400078e0208 */
[----:B------:R-:W-:-:S04]  /*31b0*/  IMAD.WIDE.U32 R12, R20, c[0x0][0x280], R104 ;  /* 0x0000a000140c7a25 */ /* 0x000fc800078e0068 */
[----:B------:R-:W-:Y:S02]  /*31c0*/  IMAD R14, R20, c[0x0][0x294], R9 ;  /* 0x0000a500140e7a24 */ /* 0x000fe400078e0209 */
[----:B------:R-:W-:Y:S02]  /*31d0*/  IMAD.IADD R9, R5, 0x1, R8 ;  /* 0x0000000105097824 */ /* 0x000fe400078e0208 */
[----:B------:R-:W-:Y:S02]  /*31e0*/  IMAD.IADD R5, R8, 0x1, R13 ;  /* 0x0000000108057824 */ /* 0x000fe400078e020d */
[----:B------:R-:W-:Y:S02]  /*31f0*/  IMAD.IADD R13, R104, 0x1, R16 ;  /* 0x00000001680d7824 */ /* 0x000fe400078e0210 */
[----:B------:R-:W-:-:S04]  /*3200*/  IMAD.WIDE.U32 R2, R22, c[0x0][0x210], R104 ;  /* 0x0000840016027a25 */ /* 0x000fc800078e0068 */
[----:B------:R-:W-:Y:S02]  /*3210*/  IMAD.MOV.U32 R8, RZ, RZ, R4 ;  /* 0x000000ffff087224 */ /* 0x000fe400078e0004 */
[----:B------:R-:W-:Y:S01]  /*3220*/  IMAD.MOV.U32 R4, RZ, RZ, R12 ;  /* 0x000000ffff047224 */ /* 0x000fe200078e000c */
[----:B------:R-:W-:Y:S01]  /*3230*/  SHF.R.S32.HI R12, RZ, 0x1f, R13 ;  /* 0x0000001fff0c7819 */ /* 0x000fe2000001140d */
[----:B------:R-:W-:Y:S02]  /*3240*/  IMAD R11, R22, c[0x0][0x214], R3 ;  /* 0x00008500160b7a24 */ /* 0x000fe400078e0203 */
[----:B------:R-:W-:Y:S01]  /*3250*/  IMAD.MOV.U32 R10, RZ, RZ, R2 ;  /* 0x000000ffff0a7224 */ /* 0x000fe200078e0002 */
[-C--:B------:R-:W-:Y:S01]  /*3260*/  LEA.HI R16, R12, R13.reuse, RZ, 0x3 ;  /* 0x0000000d0c107211 */ /* 0x080fe200078f18ff */
[----:B------:R-:W-:Y:S01]  /*3270*/  IMAD.WIDE.U32 R6, R20, c[0x0][0x290], R114 ;  /* 0x0000a40014067a25 */ /* 0x000fe200078e0072 */
[----:B------:R-:W-:-:S03]  /*3280*/  LEA.HI R22, R12, R13, RZ, 0x5 ;  /* 0x0000000d0c167211 */ /* 0x000fc600078f28ff */
[----:B------:R-:W-:Y:S01]  /*3290*/  IMAD.WIDE.U32 R2, R20, c[0x0][0x290], R104 ;  /* 0x0000a40014027a25 */ /* 0x000fe200078e0068 */
[----:B------:R-:W-:-:S03]  /*32a0*/  SEL R12, RZ, c[0x0][0x27c], !P1 ;  /* 0x00009f00ff0c7a07 */ /* 0x000fc60004800000 */
[----:B------:R-:W-:Y:S02]  /*32b0*/  IMAD.IADD R7, R7, 0x1, R14 ;  /* 0x0000000107077824 */ /* 0x000fe400078e020e */
[----:B------:R-:W-:Y:S01]  /*32c0*/  IMAD.IADD R3, R14, 0x1, R3 ;  /* 0x000000010e037824 */ /* 0x000fe200078e0203 */
[----:B------:R-:W-:Y:S01]  /*32d0*/  SHF.R.S32.HI R14, RZ, 0x1f, R17 ;  /* 0x0000001fff0e7819 */ /* 0x000fe20000011411 */
[----:B------:R-:W-:Y:S01]  /*32e0*/  IMAD.IADD R12, R112, 0x1, R12 ;  /* 0x00000001700c7824 */ /* 0x000fe200078e020c */
[----:B------:R-:W-:Y:S02]  /*32f0*/  SHF.R.S32.HI R13, RZ, 0x1f, R19 ;  /* 0x0000001fff0d7819 */ /* 0x000fe40000011413 */
[----:B------:R-:W-:Y:S01]  /*3300*/  LEA.HI R23, R14, R17, RZ, 0x4 ;  /* 0x000000110e177211 */ /* 0x000fe200078f20ff */
[----:B------:R-:W-:Y:S01]  /*3310*/  IMAD R14, R21, c[0x0][0x218], RZ ;  /* 0x00008600150e7a24 */ /* 0x000fe200078e02ff */
[----:B------:R-:W-:Y:S02]  /*3320*/  LEA.HI R21, R13, R19, RZ, 0x4 ;  /* 0x000000130d157211 */ /* 0x000fe400078f20ff */
[----:B------:R-:W-:Y:S01]  /*3330*/  SHF.R.S32.HI R13, RZ, 0x1f, R12 ;  /* 0x0000001fff0d7819 */ /* 0x000fe2000001140c */
[----:B------:R-:W-:Y:S01]  /*3340*/  IMAD.WIDE.U32 R102, R15, c[0x0][0x218], R10 ;  /* 0x000086000f667a25 */ /* 0x000fe200078e000a */
[----:B------:R-:W-:-:S02]  /*3350*/  SHF.R.S32.HI R20, RZ, 0x1f, R18 ;  /* 0x0000001fff147819 */ /* 0x000fc40000011412 */
[----:B------:R-:W-:Y:S01]  /*3360*/  SEL R17, RZ, c[0x0][0x27c], !P0 ;  /* 0x00009f00ff117a07 */ /* 0x000fe20004000000 */
[----:B------:R-:W-:Y:S01]  /*3370*/  IMAD R27, R15, c[0x0][0x21c], R14 ;  /* 0x000087000f1b7a24 */ /* 0x000fe200078e020e */
[CC--:B------:R-:W-:Y:S02]  /*3380*/  LEA.HI R11, R13.reuse, R12.reuse, RZ, 0x5 ;  /* 0x0000000c0d0b7211 */ /* 0x0c0fe400078f28ff */
[----:B------:R-:W-:Y:S01]  /*3390*/  LEA.HI R15, R13, R12, RZ, 0x3 ;  /* 0x0000000c0d0f7211 */ /* 0x000fe200078f18ff */
[----:B------:R-:W-:Y:S01]  /*33a0*/  IMAD.IADD R14, R111, 0x1, R17 ;  /* 0x000000016f0e7824 */ /* 0x000fe200078e0211 */
[----:B------:R-:W-:Y:S02]  /*33b0*/  LEA.HI R24, R20, R18, RZ, 0x4 ;  /* 0x0000001214187211 */ /* 0x000fe400078f20ff */
[----:B------:R-:W-:Y:S02]  /*33c0*/  SHF.R.S32.HI R11, RZ, 0x5, R11 ;  /* 0x00000005ff0b7819 */ /* 0x000fe4000001140b */
[----:B------:R-:W-:-:S02]  /*33d0*/  SHF.R.S32.HI R17, RZ, 0x5, R22 ;  /* 0x00000005ff117819 */ /* 0x000fc40000011416 */
[----:B------:R-:W-:-:S04]  /*33e0*/  SHF.R.S32.HI R10, RZ, 0x1f, R14 ;  /* 0x0000001fff0a7819 */ /* 0x000fc8000001140e */
[----:B------:R-:W-:Y:S02]  /*33f0*/  LEA.HI R13, R10, R14, RZ, 0x3 ;  /* 0x0000000e0a0d7211 */ /* 0x000fe400078f18ff */
[----:B------:R-:W-:Y:S01]  /*3400*/  IADD3 R132, P1, P0, R80, R160, R104 ;  /* 0x000000a050847210 */ /* 0x000fe2000783e068 */
[----:B------:R-:W-:Y:S01]  /*3410*/  IMAD R152, R142, c[0x0][0x1e4], RZ ;  /* 0x000079008e987a24 */ /* 0x000fe200078e02ff */
[----:B------:R-:W-:Y:S01]  /*3420*/  LOP3.LUT R107, R16, 0xfffffff8, RZ, 0xc0, !PT ;  /* 0xfffffff8106b7812 */ /* 0x000fe200078ec0ff */
[C---:B------:R-:W-:Y:S01]  /*3430*/  IMAD R153, R142.reuse, c[0x0][0x284], RZ ;  /* 0x0000a1008e997a24 */ /* 0x040fe200078e02ff */
[----:B------:R-:W-:Y:S01]  /*3440*/  IADD3.X R131, R79, R135, R105, P1, P0 ;  /* 0x000000874f837210 */ /* 0x000fe20000fe0469 */
[C---:B------:R-:W-:Y:S01]  /*3450*/  IMAD R154, R142.reuse, c[0x0][0x294], RZ ;  /* 0x0000a5008e9a7a24 */ /* 0x040fe200078e02ff */
[----:B------:R-:W-:Y:S01]  /*3460*/  ISETP.NE.AND P0, PT, RZ, UR4, PT ;  /* 0x00000004ff007c0c */ /* 0x000fe2000bf05270 */
[----:B------:R-:W-:Y:S01]  /*3470*/  IMAD.WIDE.U32 R146, R142, c[0x0][0x1e0], RZ ;  /* 0x000078008e927a25 */ /* 0x000fe200078e00ff */
[----:B------:R-:W-:-:S02]  /*3480*/  LOP3.LUT R106, R15, 0xfffffff8, RZ, 0xc0, !PT ;  /* 0xfffffff80f6a7812 */ /* 0x000fc400078ec0ff */
[----:B------:R-:W-:Y:S01]  /*3490*/  LOP3.LUT R89, R13, 0xfffffff8, RZ, 0xc0, !PT ;  /* 0xfffffff80d597812 */ /* 0x000fe200078ec0ff */
        /* <DEDUP_REMOVED lines=26> */
[----:B------:R-:W-:Y:S02]  /*3640*/  LEA.HI.SX32 R12, R16, R10, 0x1d ;  /* 0x0000000a100c7211 */ /* 0x000fe400078feaff */
[----:B------:R-:W-:Y:S02]  /*3650*/  SHF.R.S32.HI R18, RZ, 0x5, R17 ;  /* 0x00000005ff127819 */ /* 0x000fe40000011411 */
[----:B------:R-:W-:Y:S02]  /*3660*/  LEA.HI.SX32 R11, R15, R11, 0x1d ;  /* 0x0000000b0f0b7211 */ /* 0x000fe400078feaff */
[----:B------:R-:W-:Y:S01]  /*3670*/  LEA.HI.SX32 R10, R13, R14, 0x1d ;  /* 0x0000000e0d0a7211 */ /* 0x000fe200078feaff */
[----:B------:R-:W-:Y:S01]  /*3680*/  IMAD R22, R18, 0x600, R34 ;  /* 0x0000060012167824 */ /* 0x000fe200078e0222 */
[----:B------:R-:W-:-:S02]  /*3690*/  SHF.R.S32.HI R17, RZ, 0x1f, R12 ;  /* 0x0000001fff117819 */ /* 0x000fc4000001140c */
[----:B------:R-:W-:Y:S02]  /*36a0*/  SHF.R.S32.HI R14, RZ, 0x1f, R11 ;  /* 0x0000001fff0e7819 */ /* 0x000fe4000001140b */
[----:B------:R-:W-:Y:S02]  /*36b0*/  SHF.R.S32.HI R18, RZ, 0x1f, R10 ;  /* 0x0000001fff127819 */ /* 0x000fe4000001140a */
[----:B------:R-:W-:Y:S01]  /*36c0*/  IADD3 R26, R20, R19, RZ ;  /* 0x00000013141a7210 */ /* 0x000fe20007ffe0ff */
[----:B------:R-:W-:Y:S01]  /*36d0*/  IMAD.SHL.U32 R83, R11, 0x8, RZ ;  /* 0x000000080b537824 */ /* 0x000fe200078e00ff */
[----:B------:R-:W-:Y:S01]  /*36e0*/  LEA.HI R19, R17, R12, RZ, 0x2 ;  /* 0x0000000c11137211 */ /* 0x000fe200078f10ff */
[----:B------:R-:W-:Y:S01]  /*36f0*/  IMAD.SHL.U32 R86, R12, 0x8, RZ ;  /* 0x000000080c567824 */ /* 0x000fe200078e00ff */
[----:B------:R-:W-:Y:S01]  /*3700*/  LEA.HI R17, R14, R11, RZ, 0x2 ;  /* 0x0000000b0e117211 */ /* 0x000fe200078f10ff */
[----:B------:R-:W-:Y:S01]  /*3710*/  IMAD.SHL.U32 R87, R10, 0x8, RZ ;  /* 0x000000080a577824 */ /* 0x000fe200078e00ff */
[----:B------:R-:W-:-:S02]  /*3720*/  LEA.HI R11, R18, R10, RZ, 0x2 ;  /* 0x0000000a120b7211 */ /* 0x000fc400078f10ff */
[C---:B------:R-:W-:Y:S02]  /*3730*/  LOP3.LUT R20, R35.reuse, 0x18, R13, 0xf8, !PT ;  /* 0x0000001823147812 */ /* 0x040fe400078ef80d */
        /* <DEDUP_REMOVED lines=14> */
[C---:B------:R-:W-:Y:S02]  /*3820*/  IMAD R10, R25.reuse, c[0x0][0x290], RZ ;  /* 0x0000a400190a7a24 */ /* 0x040fe400078e02ff */
        /* <DEDUP_REMOVED lines=20> */
.L_x_1243:
        /* <DEDUP_REMOVED lines=8> */
[----:B------:R-:W-:Y:S01]  /*39f0*/  IMAD R3, R82, R146, R2 ;  /* 0x0000009252037224 */ /* 0x000fe200078e0202 */
[----:B------:R-:W-:Y:S03]  /*3a00*/  IADD3 R2, P0, R132, R10, RZ ;  /* 0x0000000a84027210 */ /* 0x000fe60007f1e0ff */
[----:B------:R-:W-:Y:S04]  /*3a10*/  IMAD.IADD R16, R11, 0x1, R3 ;  /* 0x000000010b107824 */ /* 0x000fe800078e0203 */
[----:B------:R-:W-:Y:S01]  /*3a20*/  IMAD.X R3, R16, 0x1, R131, P0 ;  /* 0x0000000110037824 */ /* 0x000fe200000e0683 */
[----:B------:R-:W-:Y:S02]  /*3a30*/  LEA R54, P0, R2, c[0x0][0x1c8], 0x1 ;  /* 0x0000720002367a11 */ /* 0x000fe400078008ff */
[----:B-1----:R-:W-:Y:S02]  /*3a40*/  LEA.HI R163, R168, R168, RZ, 0x1 ;  /* 0x000000a8a8a37211 */ /* 0x002fe400078f08ff */
[----:B------:R-:W-:Y:S02]  /*3a50*/  LEA.HI.X R55, R2, c[0x0][0x1cc], R3, 0x1, P0 ;  /* 0x0000730002377a11 */ /* 0x000fe400000f0c03 */
[----:B------:R-:W-:Y:S01]  /*3a60*/  SHF.R.S32.HI R163, RZ, 0x1, R163 ;  /* 0x00000001ffa37819 */ /* 0x000fe200000114a3 */
        /* <DEDUP_REMOVED lines=73> */
.L_x_1221:
[----:B------:R-:W-:Y:S05]  /*3f00*/  BSYNC B0 ;  /* 0x0000000000007941 */ /* 0x000fea0003800000 */
.L_x_1220:
        /* <DEDUP_REMOVED lines=89> */
.L_x_1224:
[----:B------:R-:W-:Y:S05]  /*44a0*/  BSYNC B0 ;  /* 0x0000000000007941 */ /* 0x000fea0003800000 */
.L_x_1223:
[----:B------:R-:W-:Y:S01]  /*44b0*/  ISETP.GE.AND P0, PT, R112, c[0x0][0x1d4], PT ;  /* 0x0000750070007a0c */ /* 0x000fe20003f06270 */
[----:B------:R-:W-:Y:S01]  /*44c0*/  @!UPT UIADD3 URZ, URZ, URZ, URZ ;  /* 0x0000003f3f3ff290 */ /* 0x000fe2000fffe03f */
[----:B------:R-:W-:Y:S11]  /*44d0*/  BSSY B0, `(.L_x_1225) ;  /* 0x0000037000007945 */ /* 0x000ff60003800000 */
[----:B------:R-:W-:-:S05]  /*44e0*/  @P0 BRA `(.L_x_1226) ;  /* 0x0000035000000947 */ /* 0x000fca0003800000 */
[----:B------:R-:W-:Y:S01]  /*44f0*/  ISETP.GE.AND P0, PT, R32, c[0x0][0x27c], PT ;  /* 0x00009f0020007a0c */ /* 0x000fe20003f06270 */
[----:B------:R-:W2:Y:S11]  /*4500*/  LDL R2, [R1] ;  /* 0x0000000001027983 */ /* 0x000eb60000100800 */
        /* <DEDUP_REMOVED lines=51> */
.L_x_1226:
[----:B------:R-:W-:Y:S05]  /*4840*/  BSYNC B0 ;  /* 0x0000000000007941 */ /* 0x000fea0003800000 */
.L_x_1225:
        /* <DEDUP_REMOVED lines=56> */
.L_x_1228:
[----:B------:R-:W-:Y:S05]  /*4bd0*/  BSYNC B0 ;  /* 0x0000000000007941 */ /* 0x000fea0003800000 */
.L_x_1227:
[----:B------:R-:W-:Y:S01]  /*4be0*/  IADD3 R2, R104, 0x30, RZ ;  /* 0x0000003068027810 */ /* 0x000fe20007ffe0ff */
[----:B------:R-:W-:Y:S03]  /*4bf0*/  BSSY B0, `(.L_x_1229) ;  /* 0x0000039000007945 */ /* 0x000fe60003800000 */
[----:B------:R-:W-:Y:S11]  /*4c00*/  ISETP.GE.AND P0, PT, R2, c[0x0][0x1d4], PT ;  /* 0x0000750002007a0c */ /* 0x000ff60003f06270 */
[----:B------:R-:W-:Y:S02]  /*4c10*/  @!UPT UIADD3 URZ, URZ, URZ, URZ ;  /* 0x0000003f3f3ff290 */ /* 0x000fe4000fffe03f */
[----:B------:R-:W-:-:S05]  /*4c20*/  @P0 BRA `(.L_x_1230) ;  /* 0x0000035000000947 */ /* 0x000fca0003800000 */
[----:B------:R-:W-:Y:S01]  /*4c30*/  ISETP.GE.AND P0, PT, R31, c[0x0][0x27c], PT ;  /* 0x00009f001f007a0c */ /* 0x000fe20003f06270 */
[----:B------:R-:W2:Y:S11]  /*4c40*/  LDL R3, [R1] ;  /* 0x0000000001037983 */ /* 0x000eb60000100800 */
        /* <DEDUP_REMOVED lines=51> */
.L_x_1230:
[----:B------:R-:W-:Y:S05]  /*4f80*/  BSYNC B0 ;  /* 0x0000000000007941 */ /* 0x000fea0003800000 */
.L_x_1229:
        /* <DEDUP_REMOVED lines=57> */
.L_x_1232:
[----:B------:R-:W-:Y:S05]  /*5320*/  BSYNC B0 ;  /* 0x0000000000007941 */ /* 0x000fea0003800000 */
.L_x_1231:
[----:B------:R-:W-:Y:S04]  /*5330*/  IADD3 R2, R104, 0x50, RZ ;  /* 0x0000005068027810 */ /* 0x000fe80007ffe0ff */
        /* <DEDUP_REMOVED lines=57> */
.L_x_1219:
        /* <DEDUP_REMOVED lines=47> */
.L_x_1234:
[----:B------:R-:W-:Y:S05]  /*59c0*/  BSYNC B0 ;  /* 0x0000000000007941 */ /* 0x000fea0003800000 */
.L_x_1233:
        /* <DEDUP_REMOVED lines=149> */
.L_x_1236:
[----:B------:R-:W-:Y:S05]  /*6320*/  BSYNC B0 ;  /* 0x0000000000007941 */ /* 0x000fea0003800000 */
.L_x_1235:
        /* <DEDUP_REMOVED lines=115> */
.L_x_1238:
[----:B------:R-:W-:Y:S05]  /*6a60*/  BSYNC B0 ;  /* 0x0000000000007941 */ /* 0x000fea0003800000 */
.L_x_1237:
[----:B------:R-:W-:Y:S11]  /*6a70*/  ISETP.GE.AND P0, PT, R111, c[0x0][0x1d4], PT ;  /* 0x000075006f007a0c */ /* 0x000ff60003f06270 */
[----:B------:R-:W-:Y:S02]  /*6a80*/  @!UPT UIADD3 URZ, URZ, URZ, URZ ;  /* 0x0000003f3f3ff290 */ /* 0x000fe4000fffe03f */
[----:B------:R-:W-:-:S05]  /*6a90*/  @P0 BRA `(.L_x_1222) ;  /* 0x0000090000000947 */ /* 0x000fca0003800000 */
[----:B-1----:R-:W-:Y:S01]  /*6aa0*/  LDS.128 R40, [R108+0x3c80] ;  /* 0x003c80006c287984 */ /* 0x002fe20000000c00 */
[----:B------:R-:W-:Y:S04]  /*6ab0*/  IADD3 R2, P1, P0, R80, R71, R89 ;  /* 0x0000004750027210 */ /* 0x000fe8000783e059 */
[----:B------:R-:W-:Y:S02]  /*6ac0*/  IADD3.X R3, R79, R70, R121, P1, P0 ;  /* 0x000000464f037210 */ /* 0x000fe40000fe0479 */
[C---:B------:R-:W-:Y:S01]  /*6ad0*/  LEA R46, P0, R2.reuse, c[0x0][0x1c8], 0x1 ;  /* 0x00007200022e7a11 */ /* 0x040fe200078008ff */
[----:B------:R-:W1:Y:S03]  /*6ae0*/  LDS.128 R12, [R116+0x3c80] ;  /* 0x003c8000740c7984 */ /* 0x000e660000000c00 */
[----:B------:R-:W-:Y:S02]  /*6af0*/  LEA.HI.X R47, R2, c[0x0][0x1cc], R3, 0x1, P0 ;  /* 0x00007300022f7a11 */ /* 0x000fe400000f0c03 */
[----:B------:R-:W-:Y:S11]  /*6b00*/  ISETP.GE.AND P0, PT, R111, c[0x0][0x27c], PT ;  /* 0x00009f006f007a0c */ /* 0x000ff60003f06270 */
[----:B------:R-:W-:Y:S02]  /*6b10*/  @!UPT UIADD3 URZ, URZ, URZ, URZ ;  /* 0x0000003f3f3ff290 */ /* 0x000fe4000fffe03f */
[----:B------:R-:W-:Y:S01]  /*6b20*/  @!P0 HADD2.F32 R2, -RZ, R28.H0_H0 ;  /* 0x2000001cff028230 */ /* 0x000fe20000004100 */
[----:B------:R-:W-:Y:S01]  /*6b30*/  @!P0 SHF.R.U64 R11, R22, 0x10, R23 ;  /* 0x00000010160b8819 */ /* 0x000fe20000001217 */
[--C-:B------:R-:W-:Y:S01]  /*6b40*/  @!P0 HADD2.F32 R22, -RZ, R63.reuse.H0_H0 ;  /* 0x2000003fff168230 */ /* 0x100fe20000004100 */
[----:B------:R-:W-:Y:S01]  /*6b50*/  @!P0 SHF.R.U32.HI R6, RZ, 0x10, R21 ;  /* 0x00000010ff068819 */ /* 0x000fe20000011615 */
[----:B------:R-:W-:Y:S01]  /*6b60*/  @!P0 HADD2.F32 R19, -RZ, R63.H1_H1 ;  /* 0x3000003fff138230 */ /* 0x000fe20000004100 */
[----:B------:R-:W-:Y:S01]  /*6b70*/  @!P0 SHF.R.U32.HI R18, RZ, 0x10, R57 ;  /* 0x00000010ff128819 */ /* 0x000fe20000011639 */
[----:B------:R-:W-:Y:S01]  /*6b80*/  @!P0 HADD2.F32 R27, -RZ, R64.H0_H0 ;  /* 0x20000040ff1b8230 */ /* 0x000fe20000004100 */
[----:B------:R-:W-:Y:S01]  /*6b90*/  @!P0 SHF.R.U32.HI R17, RZ, 0x10, R23 ;  /* 0x00000010ff118819 */ /* 0x000fe20000011617 */
[----:B------:R-:W-:Y:S01]  /*6ba0*/  @!P0 HADD2.F32 R8, -RZ, R6.H0_H0 ;  /* 0x20000006ff088230 */ /* 0x000fe20000004100 */
[----:B------:R-:W-:Y:S01]  /*6bb0*/  @!P0 SHF.R.U64 R10, R20, 0x10, R21 ;  /* 0x00000010140a8819 */ /* 0x000fe20000001215 */
[----:B------:R-:W-:Y:S01]  /*6bc0*/  @!P0 HADD2.F32 R25, -RZ, R18.H0_H0 ;  /* 0x20000012ff198230 */ /* 0x000fe20000004100 */
[----:B------:R-:W-:Y:S01]  /*6bd0*/  @!P0 SHF.R.U64 R21, R56, 0x10, R57 ;  /* 0x0000001038158819 */ /* 0x000fe20000001239 */
[----:B------:R-:W-:Y:S01]  /*6be0*/  @!P0 HADD2.F32 R17, -RZ, R17.H0_H0 ;  /* 0x20000011ff118230 */ /* 0x000fe20000004100 */
[--C-:B------:R-:W-:Y:S01]  /*6bf0*/  @!P0 SHF.R.U64 R34, R58, 0x10, R59.reuse ;  /* 0x000000103a228819 */ /* 0x100fe2000000123b */
[----:B------:R-:W-:Y:S01]  /*6c00*/  @!P0 HADD2.F32 R35, -RZ, R64.H1_H1 ;  /* 0x30000040ff238230 */ /* 0x000fe20000004100 */
[----:B------:R-:W-:Y:S01]  /*6c10*/  @!P0 SHF.R.U32.HI R37, RZ, 0x10, R59 ;  /* 0x00000010ff258819 */ /* 0x000fe2000001163b */
[----:B------:R-:W-:Y:S04]  /*6c20*/  @!P0 HADD2.F32 R21, -RZ, R21.H0_H0 ;  /* 0x20000015ff158230 */ /* 0x000fe80000004100 */
[----:B------:R-:W-:Y:S01]  /*6c30*/  @!P0 HADD2.F32 R37, -RZ, R37.H0_H0 ;  /* 0x20000025ff258230 */ /* 0x000fe20000004100 */
[----:B-1----:R-:W-:Y:S02]  /*6c40*/  @!P0 MOV R5, R13 ;  /* 0x0000000d00058202 */ /* 0x002fe40000000f00 */
[----:B------:R-:W-:Y:S02]  /*6c50*/  @!P0 MOV R9, R41 ;  /* 0x0000002900098202 */ /* 0x000fe40000000f00 */
[----:B------:R-:W-:Y:S01]  /*6c60*/  @!P0 MOV R16, R40 ;  /* 0x0000002800108202 */ /* 0x000fe20000000f00 */
[----:B------:R-:W-:Y:S02]  /*6c70*/  @!P0 HADD2.F32 R3, -RZ, R5.H0_H0 ;  /* 0x20000005ff038230 */ /* 0x000fe40000004100 */
[--C-:B------:R-:W-:Y:S02]  /*6c80*/  @!P0 HADD2.F32 R24, -RZ, R9.reuse.H0_H0 ;  /* 0x20000009ff188230 */ /* 0x100fe40000004100 */
[----:B------:R-:W-:Y:S01]  /*6c90*/  @!P0 HADD2.F32 R23, -RZ, R9.H1_H1 ;  /* 0x30000009ff178230 */ /* 0x000fe20000004100 */
[-C--:B------:R-:W-:Y:S01]  /*6ca0*/  @!P0 FMUL.FTZ R4, R3, R2.reuse ;  /* 0x0000000203048220 */ /* 0x080fe20000410000 */
[----:B------:R-:W-:Y:S01]  /*6cb0*/  @!P0 HADD2.F32 R18, -RZ, R16.H0_H0 ;  /* 0x20000010ff128230 */ /* 0x000fe20000004100 */
[----:B------:R-:W-:Y:S01]  /*6cc0*/  @!P0 FMUL.FTZ R7, R24, R2 ;  /* 0x0000000218078220 */ /* 0x000fe20000410000 */
[----:B------:R-:W-:Y:S01]  /*6cd0*/  @!P0 HADD2.F32 R2, -RZ, R28.H1_H1 ;  /* 0x3000001cff028230 */ /* 0x000fe20000004100 */
[----:B------:R-:W-:Y:S02]  /*6ce0*/  @!P0 FMUL.FTZ R9, R23, R8 ;  /* 0x0000000817098220 */ /* 0x000fe40000410000 */
[----:B------:R-:W-:Y:S01]  /*6cf0*/  @!P0 FFMA.FTZ R52, R3, R22, -R7 ;  /* 0x0000001603348223 */ /* 0x000fe20000010807 */
[----:B------:R-:W-:Y:S01]  /*6d00*/  @!P0 MOV R7, R12 ;  /* 0x0000000c00078202 */ /* 0x000fe20000000f00 */
[----:B------:R-:W-:Y:S01]  /*6d10*/  @!P0 IMAD.MOV.U32 R28, RZ, RZ, R42 ;  /* 0x000000ffff1c8224 */ /* 0x000fe200078e002a */
[----:B------:R-:W-:Y:S01]  /*6d20*/  @!P0 HADD2.F32 R3, -RZ, R5.H1_H1 ;  /* 0x30000005ff038230 */ /* 0x000fe20000004100 */
[----:B------:R-:W-:Y:S02]  /*6d30*/  @!P0 FMUL.FTZ R20, R18, R2 ;  /* 0x0000000212148220 */ /* 0x000fe40000410000 */
[--C-:B------:R-:W-:Y:S02]  /*6d40*/  @!P0 HADD2.F32 R6, -RZ, R7.reuse.H0_H0 ;  /* 0x20000007ff068230 */ /* 0x100fe40000004100 */
[C---:B------:R-:W-:Y:S01]  /*6d50*/  @!P0 FFMA.FTZ R51, R3.reuse, R25, -R9 ;  /* 0x0000001903338223 */ /* 0x040fe20000010809 */
[----:B------:R-:W-:Y:S01]  /*6d60*/  @!P0 MOV R9, R14 ;  /* 0x0000000e00098202 */ /* 0x000fe20000000f00 */
[----:B------:R-:W-:Y:S01]  /*6d70*/  @!P0 FMUL.FTZ R5, R3, R8 ;  /* 0x0000000803058220 */ /* 0x000fe20000410000 */
[----:B------:R-:W-:Y:S01]  /*6d80*/  @!P0 HADD2.F32 R7, -RZ, R7.H1_H1 ;  /* 0x30000007ff078230 */ /* 0x000fe20000004100 */
[C---:B------:R-:W-:Y:S01]  /*6d90*/  @!P0 FMUL.FTZ R2, R6.reuse, R2 ;  /* 0x0000000206028220 */ /* 0x040fe20000410000 */
[----:B------:R-:W-:Y:S01]  /*6da0*/  @!P0 HADD2.F32 R3, -RZ, R10.H0_H0 ;  /* 0x2000000aff038230 */ /* 0x000fe20000004100 */
[-C--:B------:R-:W-:Y:S01]  /*6db0*/  @!P0 FFMA.FTZ R50, R6, R19.reuse, -R20 ;  /* 0x0000001306328223 */ /* 0x080fe20000010814 */
[----:B------:R-:W-:Y:S01]  /*6dc0*/  @!P0 HADD2.F32 R6, -RZ, R29.H0_H0 ;  /* 0x2000001dff068230 */ /* 0x000fe20000004100 */
[----:B------:R-:W-:Y:S01]  /*6dd0*/  @!P0 FFMA.FTZ R2, R18, R19, R2 ;  /* 0x0000001312028223 */ /* 0x000fe20000010002 */
[----:B------:R-:W-:Y:S02]  /*6de0*/  @!P0 HADD2.F32 R26, -RZ, R28.H0_H0 ;  /* 0x2000001cff1a8230 */ /* 0x000fe40000004100 */
[----:B------:R-:W-:Y:S02]  /*6df0*/  @!P0 HADD2.F32 R8, -RZ, R9.H0_H0 ;  /* 0x20000009ff088230 */ /* 0x000fe40000004100 */
[----:B------:R-:W-:Y:S01]  /*6e00*/  @!P0 HADD2.F32 R20, -RZ, R16.H1_H1 ;  /* 0x30000010ff148230 */ /* 0x000fe20000004100 */
[-C--:B------:R-:W-:Y:S01]  /*6e10*/  @!P0 FMUL.FTZ R10, R26, R6.reuse ;  /* 0x000000061a0a8220 */ /* 0x080fe20000410000 */
[----:B------:R-:W-:Y:S01]  /*6e20*/  @!P0 HADD2.F32 R28, -RZ, R28.H1_H1 ;  /* 0x3000001cff1c8230 */ /* 0x000fe20000004100 */
[----:B------:R-:W-:Y:S02]  /*6e30*/  @!P0 FMUL.FTZ R6, R8, R6 ;  /* 0x0000000608068220 */ /* 0x000fe40000410000 */
[----:B------:R-:W-:Y:S02]  /*6e40*/  @!P0 FMUL.FTZ R16, R20, R3 ;  /* 0x0000000314108220 */ /* 0x000fe40000410000 */
[----:B------:R-:W-:Y:S01]  /*6e50*/  @!P0 FFMA.FTZ R48, R8, R27, -R10 ;  /* 0x0000001b08308223 */ /* 0x000fe2000001080a */
[----:B------:R-:W-:Y:S01]  /*6e60*/  @!P0 MOV R10, R43 ;  /* 0x0000002b000a8202 */ /* 0x000fe20000000f00 */
        /* <DEDUP_REMOVED lines=9> */
[--C-:B------:R-:W-:Y:S01]  /*6f00*/  @!P0 HADD2.F32 R34, -RZ, R10.reuse.H0_H0 ;  /* 0x2000000aff228230 */ /* 0x100fe20000004100 */
[----:B------:R-:W-:Y:S01]  /*6f10*/  @!P0 FMUL.FTZ R44, R28, R16 ;  /* 0x000000101c2c8220 */ /* 0x000fe20000410000 */
[----:B------:R-:W-:Y:S01]  /*6f20*/  @!P0 HADD2.F32 R36, -RZ, R10.H1_H1 ;  /* 0x3000000aff248230 */ /* 0x000fe20000004100 */
[----:B------:R-:W-:Y:S01]  /*6f30*/  @!P0 FFMA.FTZ R6, R26, R27, R6 ;  /* 0x0000001b1a068223 */ /* 0x000fe20000010006 */
[----:B------:R-:W-:Y:S01]  /*6f40*/  @!P0 F2FP.PACK_AB R4, R5, R4 ;  /* 0x000000040504823e */ /* 0x000fe200000000ff */
[----:B------:R-:W-:Y:S01]  /*6f50*/  @!P0 HADD2.F32 R11, -RZ, R9.H1_H1 ;  /* 0x30000009ff0b8230 */ /* 0x000fe20000004100 */
[----:B------:R-:W-:Y:S01]  /*6f60*/  @!P0 FMUL.FTZ R39, R34, R8 ;  /* 0x0000000822278220 */ /* 0x000fe20000410000 */
[--C-:B------:R-:W-:Y:S01]  /*6f70*/  @!P0 HADD2.F32 R10, -RZ, R7.reuse.H0_H0 ;  /* 0x20000007ff0a8230 */ /* 0x100fe20000004100 */
[----:B------:R-:W-:Y:S01]  /*6f80*/  @!P0 MOV R41, R4 ;  /* 0x0000000400298202 */ /* 0x000fe20000000f00 */
[----:B------:R-:W-:Y:S01]  /*6f90*/  @!P0 HADD2.F32 R9, -RZ, R7.H1_H1 ;  /* 0x30000007ff098230 */ /* 0x000fe20000004100 */
[----:B------:R-:W-:Y:S02]  /*6fa0*/  @!P0 FMUL.FTZ R38, R36, R17 ;  /* 0x0000001124268220 */ /* 0x000fe40000410000 */
[C---:B------:R-:W-:Y:S02]  /*6fb0*/  @!P0 FFMA.FTZ R39, R10.reuse, R35, -R39 ;  /* 0x000000230a278223 */ /* 0x040fe40000010827 */
[----:B------:R-:W-:Y:S01]  /*6fc0*/  @!P0 FFMA.FTZ R45, R9, R37, -R38 ;  /* 0x00000025092d8223 */ /* 0x000fe20000010826 */
[----:B------:R-:W-:Y:S01]  /*6fd0*/  @!P0 F2FP.PACK_AB R38, R51, R52 ;  /* 0x000000343326823e */ /* 0x000fe200000000ff */
[C---:B------:R-:W-:Y:S02]  /*6fe0*/  @!P0 FFMA.FTZ R44, R11.reuse, R29, -R44 ;  /* 0x0000001d0b2c8223 */ /* 0x040fe4000001082c */
[----:B------:R-:W-:Y:S01]  /*6ff0*/  @!P0 FMUL.FTZ R7, R11, R16 ;  /* 0x000000100b078220 */ /* 0x000fe20000410000 */
[----:B------:R-:W-:Y:S01]  /*7000*/  @!P0 F2FP.PACK_AB R16, R49, R50 ;  /* 0x000000323110823e */ /* 0x000fe200000000ff */
[----:B------:R-:W-:Y:S01]  /*7010*/  @!P0 FMUL.FTZ R8, R10, R8 ;  /* 0x000000080a088220 */ /* 0x000fe20000410000 */
[----:B------:R-:W-:Y:S01]  /*7020*/  @!P0 F2FP.PACK_AB R11, R45, R39 ;  /* 0x000000272d0b823e */ /* 0x000fe200000000ff */
[----:B------:R-:W-:Y:S01]  /*7030*/  @!P0 FMUL.FTZ R9, R9, R17 ;  /* 0x0000001109098220 */ /* 0x000fe20000410000 */
[----:B------:R-:W-:Y:S01]  /*7040*/  @!P0 F2FP.PACK_AB R10, R44, R48 ;  /* 0x000000302c0a823e */ /* 0x000fe200000000ff */
[----:B------:R-:W-:Y:S01]  /*7050*/  @!P0 FFMA.FTZ R7, R28, R29, R7 ;  /* 0x0000001d1c078223 */ /* 0x000fe20000010007 */
[----:B------:R-:W-:Y:S01]  /*7060*/  @!P0 MOV R13, R38 ;  /* 0x00000026000d8202 */ /* 0x000fe20000000f00 */
[----:B------:R-:W-:Y:S01]  /*7070*/  @!P0 FFMA.FTZ R8, R34, R35, R8 ;  /* 0x0000002322088223 */ /* 0x000fe20000010008 */
[----:B------:R-:W-:Y:S01]  /*7080*/  @!P0 MOV R14, R10 ;  /* 0x0000000a000e8202 */ /* 0x000fe20000000f00 */
[----:B------:R-:W-:Y:S01]  /*7090*/  @!P0 IMAD.MOV.U32 R12, RZ, RZ, R16 ;  /* 0x000000ffff0c8224 */ /* 0x000fe200078e0010 */
[----:B------:R-:W-:Y:S01]  /*70a0*/  @!P0 MOV R15, R11 ;  /* 0x0000000b000f8202 */ /* 0x000fe20000000f00 */
[----:B------:R-:W-:Y:S01]  /*70b0*/  @!P0 FFMA.FTZ R9, R36, R37, R9 ;  /* 0x0000002524098223 */ /* 0x000fe20000010009 */
[----:B------:R-:W-:Y:S02]  /*70c0*/  @!P0 F2FP.PACK_AB R10, R3, R2 ;  /* 0x00000002030a823e */ /* 0x000fe400000000ff */
[----:B------:R-:W-:Y:S01]  /*70d0*/  @!P0 F2FP.PACK_AB R3, R7, R6 ;  /* 0x000000060703823e */ /* 0x000fe200000000ff */
[----:B------:R1:W-:Y:S01]  /*70e0*/  STG.E.128 [R46.64], R12 ;  /* 0x0000000c2e007986 */ /* 0x0003e2000c101d06 */
[----:B------:R-:W-:Y:S01]  /*70f0*/  @!P0 F2FP.PACK_AB R2, R9, R8 ;  /* 0x000000080902823e */ /* 0x000fe200000000ff */
[----:B------:R-:W-:Y:S01]  /*7100*/  @!P0 IMAD.MOV.U32 R40, RZ, RZ, R10 ;  /* 0x000000ffff288224 */ /* 0x000fe200078e000a */
        /* <DEDUP_REMOVED lines=11> */
.L_x_1218:
[----:B------:R-:W-:Y:S05]  /*71c0*/  IMAD R2, R33, -0x30, R0 ;  /* 0xffffffd021027824 */ /* 0x000fea00078e0200 */
[----:B------:R-:W-:Y:S04]  /*71d0*/  IMNMX R78, R2, 0x30, PT ;  /* 0x00000030024e7817 */ /* 0x000fe80003800200 */
[----:B------:R-:W-:Y:S11]  /*71e0*/  ISETP.GE.AND P0, PT, R163, R78, PT ;  /* 0x0000004ea300720c */ /* 0x000ff60003f06270 */
[----:B------:R-:W-:Y:S02]  /*71f0*/  @!UPT UIADD3 URZ, URZ, URZ, URZ ;  /* 0x0000003f3f3ff290 */ /* 0x000fe4000fffe03f */
[----:B------:R-:W-:-:S05]  /*7200*/  @P0 BRA `(.L_x_1222) ;  /* 0x0000019000000947 */ /* 0x000fca0003800000 */
[----:B------:R-:W2:Y:S01]  /*7210*/  LDL R3, [R1] ;  /* 0x0000000001037983 */ /* 0x000ea20000100800 */
[C---:B------:R-:W-:Y:S02]  /*7220*/  ISETP.GE.AND P0, PT, R104.reuse, c[0x0][0x1d4], PT ;  /* 0x0000750068007a0c */ /* 0x040fe40003f06270 */
[----:B------:R-:W-:Y:S11]  /*7230*/  IADD3 R2, R104, 0x30, RZ ;  /* 0x0000003068027810 */ /* 0x000ff60007ffe0ff */
[----:B------:R-:W1:Y:S04]  /*7240*/  @!P0 LDS.128 R4, [R252+0x2400] ;  /* 0x00240000fc048984 */ /* 0x000e680000000c00 */
[----:B-1----:R-:W-:Y:S01]  /*7250*/  @!P0 STG.E.128 [R54.64], R4 ;  /* 0x0000000436008986 */ /* 0x002fe2000c101d06 */
[----:B------:R-:W-:Y:S11]  /*7260*/  ISETP.GE.AND P0, PT, R112, c[0x0][0x1d4], PT ;  /* 0x0000750070007a0c */ /* 0x000ff60003f06270 */
[----:B------:R-:W-:Y:S02]  /*7270*/  @!UPT UIADD3 URZ, URZ, URZ, URZ ;  /* 0x0000003f3f3ff290 */ /* 0x000fe4000fffe03f */
[----:B--2---:R-:W1:Y:S04]  /*7280*/  @!P0 LDS.128 R4, [R3+0x2400] ;  /* 0x0024000003048984 */ /* 0x004e680000000c00 */
        /* <DEDUP_REMOVED lines=17> */
.L_x_1222:
[----:B------:R-:W-:Y:S05]  /*73a0*/  BSYNC B1 ;  /* 0x0000000000017941 */ /* 0x000fea0003800000 */
.L_x_1217:
[----:B-12--5:R-:W-:Y:S01]  /*73b0*/  IMAD R2, R82, 0x30, RZ ;  /* 0x0000003052027824 */ /* 0x026fe200078e02ff */
[----:B------:R-:W2:Y:S01]  /*73c0*/  LDL R16, [R1+0x18] ;  /* 0x0000180001107983 */ /* 0x000ea20000100800 */
[----:B------:R-:W-:Y:S01]  /*73d0*/  SHF.R.S32.HI R17, RZ, 0x1f, R168 ;  /* 0x0000001fff117819 */ /* 0x000fe200000114a8 */
[----:B------:R-:W-:Y:S01]  /*73e0*/  IMAD.WIDE.U32 R10, R33, 0x30, RZ ;  /* 0x00000030210a7825 */ /* 0x000fe200078e00ff */
[----:B------:R-:W-:Y:S02]  /*73f0*/  BSSY B0, `(.L_x_1239) ;  /* 0x0000053000007945 */ /* 0x000fe40003800000 */
[----:B------:R-:W-:Y:S01]  /*7400*/  LEA.HI R17, R17, R168, RZ, 0x2 ;  /* 0x000000a811117211 */ /* 0x000fe200078f10ff */
[----:B------:R-:W-:Y:S01]  /*7410*/  IMAD.IADD R9, R11, 0x1, R2 ;  /* 0x000000010b097824 */ /* 0x000fe200078e0202 */
[----:B------:R-:W-:Y:S02]  /*7420*/  IADD3 R4, P0, R133, R10, RZ ;  /* 0x0000000a85047210 */ /* 0x000fe40007f1e0ff */
[----:B------:R-:W-:Y:S02]  /*7430*/  SHF.R.S32.HI R17, RZ, 0x2, R17 ;  /* 0x00000002ff117819 */ /* 0x000fe40000011411 */
[----:B------:R-:W-:Y:S03]  /*7440*/  IADD3.X R2, R9, R136, RZ, P0, !PT ;  /* 0x0000008809027210 */ /* 0x000fe600007fe4ff */
[----:B------:R-:W-:Y:S05]  /*7450*/  IMAD.IADD R3, R78, 0x1, -R17 ;  /* 0x000000014e037824 */ /* 0x000fea00078e0a11 */
        /* <DEDUP_REMOVED lines=22> */
[C---:B--2---:R-:W-:Y:S05]  /*75c0*/  @P1 IMAD.SHL.U32 R6, R16.reuse, 0x2, RZ ;  /* 0x0000000210061824 */ /* 0x044fea00078e00ff */
        /* <DEDUP_REMOVED lines=15> */
[----:B-1----:R-:W2:Y:S01]  /*76c0*/  LDL R18, [R1] ;  /* 0x0000000001127983 */ /* 0x002ea20000100800 */
[----:B------:R-:W-:Y:S01]  /*76d0*/  IADD3 R2, P0, R138, R10, RZ ;  /* 0x0000000a8a027210 */ /* 0x000fe20007f1e0ff */
[----:B------:R-:W-:Y:S01]  /*76e0*/  IMAD.MOV.U32 R4, RZ, RZ, R102 ;  /* 0x000000ffff047224 */ /* 0x000fe200078e0066 */
[----:B------:R-:W-:Y:S01]  /*76f0*/  IADD3 R8, R104, 0x30, RZ ;  /* 0x0000003068087810 */ /* 0x000fe20007ffe0ff */
[----:B------:R-:W-:Y:S02]  /*7700*/  IMAD.MOV.U32 R5, RZ, RZ, R129 ;  /* 0x000000ffff057224 */ /* 0x000fe400078e0081 */
[----:B------:R-:W-:Y:S02]  /*7710*/  IMAD.X R3, R9, 0x1, R137, P0 ;  /* 0x0000000109037824 */ /* 0x000fe400000e0689 */
[C---:B------:R-:W-:Y:S04]  /*7720*/  IMAD.WIDE.U32 R4, R2.reuse, c[0x0][0x208], R4 ;  /* 0x0000820002047a25 */ /* 0x040fe800078e0004 */
[----:B------:R-:W-:Y:S04]  /*7730*/  IMAD R3, R3, c[0x0][0x208], RZ ;  /* 0x0000820003037a24 */ /* 0x000fe800078e02ff */
[----:B------:R-:W-:Y:S01]  /*7740*/  IMAD R3, R2, c[0x0][0x20c], R3 ;  /* 0x0000830002037a24 */ /* 0x000fe200078e0203 */
[C---:B------:R-:W-:Y:S03]  /*7750*/  LEA R2, P0, R4.reuse, c[0x0][0x1f8], 0x1 ;  /* 0x00007e0004027a11 */ /* 0x040fe600078008ff */
[----:B------:R-:W-:Y:S05]  /*7760*/  IMAD.IADD R3, R5, 0x1, R3 ;  /* 0x0000000105037824 */ /* 0x000fea00078e0203 */
[----:B------:R-:W-:Y:S02]  /*7770*/  LEA.HI.X R3, R4, c[0x0][0x1fc], R3, 0x1, P0 ;  /* 0x00007f0004037a11 */ /* 0x000fe400000f0c03 */
[----:B------:R-:W-:Y:S11]  /*7780*/  ISETP.GE.AND P0, PT, R104, c[0x0][0x1d4], PT ;  /* 0x0000750068007a0c */ /* 0x000ff60003f06270 */
[----:B------:R-:W-:Y:S02]  /*7790*/  @!UPT UIADD3 URZ, URZ, URZ, URZ ;  /* 0x0000003f3f3ff290 */ /* 0x000fe4000fffe03f */
[----:B------:R-:W1:Y:S04]  /*77a0*/  @!P0 LDS.128 R12, [R252] ;  /* 0x00000000fc0c8984 */ /* 0x000e680000000c00 */
[----:B-1----:R-:W-:Y:S01]  /*77b0*/  @!P0 STG.E.128 [R2.64], R12 ;  /* 0x0000000c02008986 */ /* 0x002fe2000c101d06 */
[----:B------:R-:W-:Y:S11]  /*77c0*/  ISETP.GE.AND P0, PT, R112, c[0x0][0x1d4], PT ;  /* 0x0000750070007a0c */ /* 0x000ff60003f06270 */
[----:B------:R-:W-:Y:S02]  /*77d0*/  @!UPT UIADD3 URZ, URZ, URZ, URZ ;  /* 0x0000003f3f3ff290 */ /* 0x000fe4000fffe03f */
[----:B--2---:R-:W1:Y:S04]  /*77e0*/  @!P0 LDS.128 R4, [R18] ;  /* 0x0000000012048984 */ /* 0x004e680000000c00 */
[----:B-1----:R-:W-:Y:S01]  /*77f0*/  @!P0 STG.E.128 [R2.64+0x20], R4 ;  /* 0x0000200402008986 */ /* 0x002fe2000c101d06 */
[----:B------:R-:W-:Y:S11]  /*7800*/  ISETP.GE.AND P0, PT, R111, c[0x0][0x1d4], PT ;  /* 0x000075006f007a0c */ /* 0x000ff60003f06270 */
[----:B------:R-:W-:Y:S02]  /*7810*/  @!UPT UIADD3 URZ, URZ, URZ, URZ ;  /* 0x0000003f3f3ff290 */ /* 0x000fe4000fffe03f */
[----:B------:R-:W1:Y:S04]  /*7820*/  @!P0 LDS.128 R4, [R252+0xc00] ;  /* 0x000c0000fc048984 */ /* 0x000e680000000c00 */
[----:B-1----:R1:W-:Y:S01]  /*7830*/  @!P0 STG.E.128 [R2.64+0x40], R4 ;  /* 0x0000400402008986 */ /* 0x0023e2000c101d06 */
[----:B------:R-:W-:Y:S11]  /*7840*/  ISETP.GE.AND P0, PT, R8, c[0x0][0x1d4], PT ;  /* 0x0000750008007a0c */ /* 0x000ff60003f06270 */
[----:B------:R-:W-:Y:S02]  /*7850*/  @!UPT UIADD3 URZ, URZ, URZ, URZ ;  /* 0x0000003f3f3ff290 */ /* 0x000fe4000fffe03f */
[----:B------:R-:W2:Y:S01]  /*7860*/  @!P0 LDS.128 R8, [R18+0xc00] ;  /* 0x000c000012088984 */ /* 0x000ea20000000c00 */
[----:B-1----:R-:W-:Y:S03]  /*7870*/  IADD3 R4, R104, 0x40, RZ ;  /* 0x0000004068047810 */ /* 0x002fe60007ffe0ff */
[----:B--2---:R1:W-:Y:S01]  /*7880*/  @!P0 STG.E.128 [R2.64+0x60], R8 ;  /* 0x0000600802008986 */ /* 0x0043e2000c101d06 */
[----:B------:R-:W-:Y:S11]  /*7890*/  ISETP.GE.AND P0, PT, R4, c[0x0][0x1d4], PT ;  /* 0x0000750004007a0c */ /* 0x000ff60003f06270 */
[----:B------:R-:W-:Y:S02]  /*78a0*/  @!UPT UIADD3 URZ, URZ, URZ, URZ ;  /* 0x0000003f3f3ff290 */ /* 0x000fe4000fffe03f */
[----:B------:R-:W2:Y:S01]  /*78b0*/  @!P0 LDS.128 R4, [R252+0x1800] ;  /* 0x00180000fc048984 */ /* 0x000ea20000000c00 */
[----:B-1----:R-:W-:Y:S03]  /*78c0*/  IADD3 R8, R104, 0x50, RZ ;  /* 0x0000005068087810 */ /* 0x002fe60007ffe0ff */
[----:B--2---:R-:W-:Y:S01]  /*78d0*/  @!P0 STG.E.128 [R2.64+0x80], R4 ;  /* 0x0000800402008986 */ /* 0x004fe2000c101d06 */
[----:B------:R-:W-:Y:S11]  /*78e0*/  ISETP.GE.AND P0, PT, R8, c[0x0][0x1d4], PT ;  /* 0x0000750008007a0c */ /* 0x000ff60003f06270 */
[----:B------:R-:W-:Y:S02]  /*78f0*/  @!UPT UIADD3 URZ, URZ, URZ, URZ ;  /* 0x0000003f3f3ff290 */ /* 0x000fe4000fffe03f */
[----:B------:R-:W1:Y:S04]  /*7900*/  @!P0 LDS.128 R4, [R18+0x1800] ;  /* 0x0018000012048984 */ /* 0x000e680000000c00 */
[----:B-1----:R1:W-:Y:S02]  /*7910*/  @!P0 STG.E.128 [R2.64+0xa0], R4 ;  /* 0x0000a00402008986 */ /* 0x0023e4000c101d06 */
.L_x_1240:
[----:B-1----:R-:W-:Y:S05]  /*7920*/  BSYNC B0 ;  /* 0x0000000000007941 */ /* 0x002fea0003800000 */
.L_x_1239:
        /* <DEDUP_REMOVED lines=34> */
.L_x_1242:
[----:B------:R-:W-:Y:S05]  /*7b50*/  BSYNC B0 ;  /* 0x0000000000007941 */ /* 0x000fea0003800000 */
.L_x_1241:
[----:B------:R-:W0:Y:S01]  /*7b60*/  LDGDEPBAR ;  /* 0x00000000000079af */ /* 0x000e220000000000 */
[----:B------:R-:W-:Y:S01]  /*7b70*/  IADD3 R33, R33, -0x1, RZ ;  /* 0xffffffff21217810 */ /* 0x000fe20007ffe0ff */
[----:B------:R-:W-:-:S05]  /*7b80*/  @P3 BRA `(.L_x_1243) ;  /* 0xffffbde000003947 */ /* 0x000fca000383ffff */
[----:B------:R-:W-:Y:S01]  /*7b90*/  WARPSYNC 0xffffffff ;  /* 0xffffffff00007948 */ /* 0x000fe20003800000 */
[----:B------:R-:W-:Y:S06]  /*7ba0*/  BAR.SYNC.DEFER_BLOCKING 0x0 ;  /* 0x0000000000007b1d */ /* 0x000fec0000010000 */
.L_x_1216:
[----:B------:R-:W2:Y:S01]  /*7bb0*/  LDL R17, [R1+0x54] ;  /* 0x0000540001117983 */ /* 0x000ea20000100800 */
[----:B------:R-:W-:-:S05]  /*7bc0*/  IMAD.MOV.U32 R0, RZ, RZ, c[0x0][0x2c4] ;  /* 0x0000b100ff007624 */ /* 0x000fca00078e00ff */
[----:B------:R-:W-:Y:S01]  /*7bd0*/  ISETP.NE.AND P3, PT, R0, 0x1, PT ;  /* 0x000000010000780c */ /* 0x000fe20003f65270 */
[----:B------:R-:W-:Y:S01]  /*7be0*/  BSSY B0, `(.L_x_1244) ;  /* 0x0000029000007945 */ /* 0x000fe20003800000 */
[----:B------:R-:W-:Y:S01]  /*7bf0*/  IMAD.IADD R12, R150, 0x1, R151 ;  /* 0x00000001960c7824 */ /* 0x000fe200078e0297 */
[----:B--2---:R-:W-:-:S10]  /*7c00*/  IADD3 R0, R17, 0x7f, RZ ;  /* 0x0000007f11007810 */ /* 0x004fd40007ffe0ff */
[----:B-1----:R-:W-:-:S05]  /*7c10*/  @P3 IMAD.HI.U32 R2, R0, c[0x0][0x2c8], RZ ;  /* 0x0000b20000023a27 */ /* 0x002fca00078e00ff */
[----:B------:R-:W-:-:S05]  /*7c20*/  @P3 SHF.R.U32.HI R0, RZ, c[0x0][0x2cc], R2 ;  /* 0x0000b300ff003a19 */ /* 0x000fca0000011602 */
[----:B------:R-:W-:-:S04]  /*7c30*/  IMAD.IADD R0, R156, 0x1, R0 ;  /* 0x000000019c007824 */ /* 0x000fc800078e0200 */
[----:B------:R-:W-:-:S05]  /*7c40*/  IMAD.HI R0, R0, 0x2aaaaaab, RZ ;  /* 0x2aaaaaab00007827 */ /* 0x000fca00078e02ff */
[----:B------:R-:W-:-:S04]  /*7c50*/  SHF.R.U32.HI R2, RZ, 0x1f, R0 ;  /* 0x0000001fff027819 */ /* 0x000fc80000011600 */
[----:B------:R-:W-:-:S04]  /*7c60*/  LEA.HI.SX32 R0, R0, R2, 0x1d ;  /* 0x0000000200007211 */ /* 0x000fc800078feaff */
[----:B------:R-:W-:-:S04]  /*7c70*/  IMNMX R6, R155, R0, PT ;  /* 0x000000009b067217 */ /* 0x000fc80003800200 */
[----:B------:R-:W-:Y:S01]  /*7c80*/  ISETP.GE.AND P0, PT, R6, 0x1, PT ;  /* 0x000000010600780c */ /* 0x000fe20003f06270 */
[----:B------:R-:W-:-:S12]  /*7c90*/  IMAD.MOV.U32 R0, RZ, RZ, RZ ;  /* 0x000000ffff007224 */ /* 0x000fd800078e00ff */
[----:B------:R-:W-:Y:S05]  /*7ca0*/  @!P0 BRA `(.L_x_1245) ;  /* 0x000001c000008947 */ /* 0x000fea0003800000 */
[----:B------:R-:W-:Y:S01]  /*7cb0*/  IABS R2, R139 ;  /* 0x0000008b00027213 */ /* 0x000fe20000000000 */
        /* <DEDUP_REMOVED lines=27> */
.L_x_1245:
[----:B------:R-:W-:Y:S05]  /*7e70*/  BSYNC B0 ;  /* 0x0000000000007941 */ /* 0x000fea0003800000 */
.L_x_1244:
        /* <DEDUP_REMOVED lines=58> */
[----:B------:R-:W2:Y:S04]  /*8220*/  LDL R26, [R1+0x48] ;  /* 0x00004800011a7983 */ /* 0x000ea80000100800 */
[----:B------:R-:W3:Y:S04]  /*8230*/  LDL R28, [R1+0x50] ;  /* 0x00005000011c7983 */ /* 0x000ee80000100800 */
[----:B------:R-:W4:Y:S04]  /*8240*/  LDL R27, [R1+0x58] ;  /* 0x00005800011b7983 */ /* 0x000f280000100800 */
[----:B------:R-:W3:Y:S01]  /*8250*/  LDL.64 R24, [R1+0x28] ;  /* 0x0000280001187983 */ /* 0x000ee20000100a00 */
[----:B------:R-:W-:-:S03]  /*8260*/  ISETP.NE.U32.AND P0, PT, RZ, c[0x0][0x340], PT ;  /* 0x0000d000ff007a0c */ /* 0x000fc60003f05070 */
[----:B------:R-:W3:Y:S01]  /*8270*/  LDL.LU R20, [R1+0x20] ;  /* 0x0000200001147983 */ /* 0x000ee20000300800 */
[----:B------:R-:W-:-:S03]  /*8280*/  ISETP.NE.AND.EX P2, PT, RZ, c[0x0][0x344], PT, P0 ;  /* 0x0000d100ff007a0c */ /* 0x000fc60003f45300 */
[----:B------:R-:W3:Y:S04]  /*8290*/  LDL R19, [R1+0x30] ;  /* 0x0000300001137983 */ /* 0x000ee80000100800 */
[----:B------:R-:W3:Y:S06]  /*82a0*/  LDL R18, [R1+0x34] ;  /* 0x0000340001127983 */ /* 0x000eec0000100800 */
[----:B------:R-:W-:Y:S01]  /*82b0*/  @P2 IMAD.MOV.U32 R2, RZ, RZ, 0x4 ;  /* 0x00000004ff022424 */ /* 0x000fe200078e00ff */
[----:B------:R-:W1:Y:S01]  /*82c0*/  S2R R5, SR_TID.X ;  /* 0x0000000000057919 */ /* 0x000e620000002100 */
[----:B------:R-:W-:-:S05]  /*82d0*/  SHF.R.S32.HI R0, RZ, 0x1f, R141 ;  /* 0x0000001fff007819 */ /* 0x000fca000001148d */
[----:B------:R-:W-:-:S04]  /*82e0*/  IMAD R0, R0, c[0x0][0x178], RZ ;  /* 0x00005e0000007a24 */ /* 0x000fc800078e02ff */
[----:B------:R-:W-:Y:S01]  /*82f0*/  IMAD R0, R141, c[0x0][0x17c], R0 ;  /* 0x00005f008d007a24 */ /* 0x000fe200078e0200 */
[--C-:B-1----:R-:W-:Y:S02]  /*8300*/  SHF.R.S32.HI R4, RZ, 0x1f, R5.reuse ;  /* 0x0000001fff047819 */ /* 0x102fe40000011405 */
[----:B------:R-:W-:Y:S01]  /*8310*/  SHF.R.S32.HI R16, RZ, 0x1f, R5 ;  /* 0x0000001fff107819 */ /* 0x000fe20000011405 */
[----:B--2---:R-:W-:-:S05]  /*8320*/  @P2 IMAD.WIDE R2, R26, R2, c[0x0][0x340] ;  /* 0x0000d0001a022625 */ /* 0x004fca00078e0202 */
[----:B------:R1:W2:Y:S01]  /*8330*/  @P2 LDG.E R14, [R2.64] ;  /* 0x00000006020e2981 */ /* 0x0002a2000c1e1900 */
[-C--:B------:R-:W-:Y:S02]  /*8340*/  LEA.HI R4, R4, R5.reuse, RZ, 0x2 ;  /* 0x0000000504047211 */ /* 0x080fe400078f10ff */
[----:B------:R-:W-:Y:S02]  /*8350*/  LEA.HI R16, R16, R5, RZ, 0x2 ;  /* 0x0000000510107211 */ /* 0x000fe400078f10ff */
[----:B------:R-:W-:Y:S02]  /*8360*/  LOP3.LUT R4, R4, 0xfffffffc, RZ, 0xc0, !PT ;  /* 0xfffffffc04047812 */ /* 0x000fe400078ec0ff */
[----:B------:R-:W-:-:S03]  /*8370*/  SHF.R.S32.HI R16, RZ, 0x2, R16 ;  /* 0x00000002ff107819 */ /* 0x000fc60000011410 */
[----:B------:R-:W-:Y:S01]  /*8380*/  IMAD.IADD R4, R5, 0x1, -R4 ;  /* 0x0000000105047824 */ /* 0x000fe200078e0a04 */
[----:B------:R-:W-:-:S04]  /*8390*/  ISETP.NE.U32.AND P1, PT, RZ, c[0x0][0x348], PT ;  /* 0x0000d200ff007a0c */ /* 0x000fc80003f25070 */
[----:B------:R-:W-:Y:S01]  /*83a0*/  ISETP.NE.AND.EX P1, PT, RZ, c[0x0][0x34c], PT, P1 ;  /* 0x0000d300ff007a0c */ /* 0x000fe20003f25310 */
[----:B-1----:R-:W-:-:S05]  /*83b0*/  IMAD.WIDE.U32 R2, R141, c[0x0][0x178], RZ ;  /* 0x00005e008d027a25 */ /* 0x002fca00078e00ff */
[----:B------:R-:W-:Y:S01]  /*83c0*/  IADD3 R3, R3, R0, RZ ;  /* 0x0000000003037210 */ /* 0x000fe20007ffe0ff */
[----:B------:R-:W-:Y:S01]  /*83d0*/  IMAD R0, R4, 0x20, R16 ;  /* 0x0000002004007824 */ /* 0x000fe200078e0210 */
[----:B----4-:R-:W-:-:S03]  /*83e0*/  SEL R6, R27, RZ, !P1 ;  /* 0x000000ff1b067207 */ /* 0x010fc60004800000 */
[----:B------:R-:W-:Y:S01]  /*83f0*/  IMAD.IADD R10, R17, 0x1, R0 ;  /* 0x00000001110a7824 */ /* 0x000fe200078e0200 */
[----:B------:R-:W-:Y:S01]  /*8400*/  SHF.R.S32.HI R11, RZ, 0x1f, R12 ;  /* 0x0000001fff0b7819 */ /* 0x000fe2000001140c */
[----:B---3--:R-:W-:Y:S01]  /*8410*/  IMAD.WIDE.U32 R4, R28, c[0x0][0x1b8], R2 ;  /* 0x00006e001c047a25 */ /* 0x008fe200078e0002 */
[----:B------:R-:W-:-:S03]  /*8420*/  IADD3 R2, P0, R16, R12, RZ ;  /* 0x0000000c10027210 */ /* 0x000fc60007f1e0ff */
[----:B------:R-:W-:Y:S01]  /*8430*/  @P3 IMAD.HI.U32 R7, R10, c[0x0][0x2c8], RZ ;  /* 0x0000b2000a073a27 */ /* 0x000fe200078e00ff */
[----:B------:R-:W-:Y:S02]  /*8440*/  SEL R3, R26, RZ, !P1 ;  /* 0x000000ff1a037207 */ /* 0x000fe40004800000 */
[----:B------:R-:W-:Y:S01]  /*8450*/  LEA.HI.X.SX32 R11, R16, R11, 0x1, P0 ;  /* 0x0000000b100b7211 */ /* 0x000fe200000f0eff */
[----:B------:R-:W-:Y:S01]  /*8460*/  IMAD R5, R28, c[0x0][0x1bc], R5 ;  /* 0x00006f001c057a24 */ /* 0x000fe200078e0205 */
[----:B------:R-:W-:Y:S01]  /*8470*/  MOV R0, R10 ;  /* 0x0000000a00007202 */ /* 0x000fe20000000f00 */
[----:B------:R-:W-:Y:S01]  /*8480*/  IMAD R6, R6, c[0x0][0x1c0], RZ ;  /* 0x0000700006067a24 */ /* 0x000fe200078e02ff */
[----:B------:R-:W-:Y:S01]  /*8490*/  @P3 SHF.R.U32.HI R0, RZ, c[0x0][0x2cc], R7 ;  /* 0x0000b300ff003a19 */ /* 0x000fe20000011607 */
[----:B------:R-:W-:-:S04]  /*84a0*/  IMAD.WIDE.U32 R4, R3, c[0x0][0x1c0], R4 ;  /* 0x0000700003047a25 */ /* 0x000fc800078e0004 */
[----:B------:R-:W-:Y:S01]  /*84b0*/  IMAD R12, R3, c[0x0][0x1c4], R6 ;  /* 0x00007100030c7a24 */ /* 0x000fe200078e0206 */
[----:B------:R-:W-:Y:S01]  /*84c0*/  SHF.R.S32.HI R13, RZ, 0x1f, R0 ;  /* 0x0000001fff0d7819 */ /* 0x000fe20000011400 */
[----:B------:R-:W-:Y:S02]  /*84d0*/  IMAD.MOV.U32 R6, RZ, RZ, R24 ;  /* 0x000000ffff067224 */ /* 0x000fe400078e0018 */
[----:B------:R-:W-:Y:S02]  /*84e0*/  IMAD.MOV.U32 R7, RZ, RZ, R25 ;  /* 0x000000ffff077224 */ /* 0x000fe400078e0019 */
[C---:B------:R-:W-:Y:S02]  /*84f0*/  IMAD R15, R11.reuse, c[0x0][0x1e0], RZ ;  /* 0x000078000b0f7a24 */ /* 0x040fe400078e02ff */
[----:B------:R-:W-:Y:S01]  /*8500*/  IMAD R11, R11, c[0x0][0x208], RZ ;  /* 0x000082000b0b7a24 */ /* 0x000fe200078e02ff */
[----:B------:R-:W-:Y:S01]  /*8510*/  IADD3 R3, R5, R12, RZ ;  /* 0x0000000c05037210 */ /* 0x000fe20007ffe0ff */
[----:B------:R-:W-:-:S04]  /*8520*/  IMAD.WIDE.U32 R8, R2, c[0x0][0x1e0], R6 ;  /* 0x0000780002087a25 */ /* 0x000fc800078e0006 */
[----:B------:R-:W-:-:S04]  /*8530*/  IMAD.WIDE.U32 R6, R2, c[0x0][0x208], R6 ;  /* 0x0000820002067a25 */ /* 0x000fc800078e0006 */
[C---:B------:R-:W-:Y:S02]  /*8540*/  IMAD R15, R2.reuse, c[0x0][0x1e4], R15 ;  /* 0x00007900020f7a24 */ /* 0x040fe400078e020f */
[----:B------:R-:W-:Y:S02]  /*8550*/  IMAD R12, R2, c[0x0][0x20c], R11 ;  /* 0x00008300020c7a24 */ /* 0x000fe400078e020b */
[----:B------:R-:W-:Y:S02]  /*8560*/  IMAD R5, R13, c[0x0][0x1b0], RZ ;  /* 0x00006c000d057a24 */ /* 0x000fe400078e02ff */
[----:B------:R-:W-:Y:S02]  /*8570*/  IMAD.MOV.U32 R2, RZ, RZ, R4 ;  /* 0x000000ffff027224 */ /* 0x000fe400078e0004 */
[----:B------:R-:W-:Y:S02]  /*8580*/  IMAD.MOV R4, RZ, RZ, -R0 ;  /* 0x000000ffff047224 */ /* 0x000fe400078e0a00 */
[----:B------:R-:W-:-:S02]  /*8590*/  IMAD R11, R0, c[0x0][0x1b4], R5 ;  /* 0x00006d00000b7a24 */ /* 0x000fc400078e0205 */
[----:B------:R-:W-:-:S04]  /*85a0*/  IMAD.WIDE.U32 R2, R0, c[0x0][0x1b0], R2 ;  /* 0x00006c0000027a25 */ /* 0x000fc800078e0002 */
[----:B------:R-:W-:Y:S01]  /*85b0*/  IMAD R0, R4, c[0x0][0x2c4], R10 ;  /* 0x0000b10004007a24 */ /* 0x000fe200078e020a */
[----:B------:R-:W-:Y:S01]  /*85c0*/  IADD3 R5, R9, R15, RZ ;  /* 0x0000000f09057210 */ /* 0x000fe20007ffe0ff */
[----:B------:R-:W-:Y:S01]  /*85d0*/  IMAD.MOV.U32 R4, RZ, RZ, R8 ;  /* 0x000000ffff047224 */ /* 0x000fe200078e0008 */
[----:B------:R-:W-:Y:S02]  /*85e0*/  IADD3 R3, R3, R11, RZ ;  /* 0x0000000b03037210 */ /* 0x000fe40007ffe0ff */
[----:B------:R-:W-:Y:S02]  /*85f0*/  SHF.R.S32.HI R11, RZ, 0x1f, R0 ;  /* 0x0000001fff0b7819 */ /* 0x000fe40000011400 */
[----:B------:R-:W-:Y:S01]  /*8600*/  ISETP.GE.AND P1, PT, R24, c[0x0][0x1d4], PT ;  /* 0x0000750018007a0c */ /* 0x000fe20003f26270 */
[----:B------:R-:W-:Y:S01]  /*8610*/  IMAD.WIDE.U32 R8, R28, c[0x0][0x1e8], R4 ;  /* 0x00007a001c087a25 */ /* 0x000fe200078e0004 */
[----:B------:R-:W-:-:S03]  /*8620*/  ISETP.GE.AND P6, PT, R19, c[0x0][0x1d4], PT ;  /* 0x0000750013007a0c */ /* 0x000fc60003fc6270 */
[----:B------:R-:W-:Y:S01]  /*8630*/  IMAD R4, R11, c[0x0][0x1a8], RZ ;  /* 0x00006a000b047a24 */ /* 0x000fe200078e02ff */
[----:B------:R-:W-:Y:S01]  /*8640*/  SEL R10, RZ, 0xffffffff, P6 ;  /* 0xffffffffff0a7807 */ /* 0x000fe20003000000 */
[----:B------:R-:W-:Y:S01]  /*8650*/  IMAD.WIDE.U32 R2, R0, c[0x0][0x1a8], R2 ;  /* 0x00006a0000027a25 */ /* 0x000fe200078e0002 */
[----:B------:R-:W-:-:S03]  /*8660*/  LOP3.LUT R20, R20, 0xfffffffe, RZ, 0xc0, !PT ;  /* 0xfffffffe14147812 */ /* 0x000fc600078ec0ff */
[----:B------:R-:W-:Y:S01]  /*8670*/  IMAD R11, R0, c[0x0][0x1ac], R4 ;  /* 0x00006b00000b7a24 */ /* 0x000fe200078e0204 */
[----:B------:R-:W-:Y:S01]  /*8680*/  SHF.L.U32 R10, R10, 0x1, RZ ;  /* 0x000000010a0a7819 */ /* 0x000fe200000006ff */
[----:B------:R-:W-:Y:S01]  /*8690*/  IMAD.IADD R7, R7, 0x1, R12 ;  /* 0x0000000107077824 */ /* 0x000fe200078e020c */
[----:B------:R-:W-:Y:S01]  /*86a0*/  SEL R12, RZ, 0x1, P1 ;  /* 0x00000001ff0c7807 */ /* 0x000fe20000800000 */
[----:B------:R-:W-:Y:S01]  /*86b0*/  IMAD.IADD R3, R3, 0x1, R11 ;  /* 0x0000000103037824 */ /* 0x000fe200078e020b */
[----:B------:R-:W-:Y:S02]  /*86c0*/  @P1 LOP3.LUT R20, R20, 0x1, RZ, 0xfc, !PT ;  /* 0x0000000114141812 */ /* 0x000fe400078efcff */
[----:B------:R-:W-:Y:S01]  /*86d0*/  LEA R11, P0, R2, c[0x0][0x160], 0x1 ;  /* 0x00005800020b7a11 */ /* 0x000fe200078008ff */
[----:B------:R-:W-:Y:S01]  /*86e0*/  IMAD.WIDE.U32 R4, R28, c[0x0][0x210], R6 ;  /* 0x000084001c047a25 */ /* 0x000fe200078e0006 */
[----:B------:R-:W-:Y:S02]  /*86f0*/  ISETP.NE.U32.AND P1, PT, RZ, c[0x0][0x350], PT ;  /* 0x0000d400ff007a0c */ /* 0x000fe40003f25070 */
[----:B------:R-:W-:-:S02]  /*8700*/  LOP3.LUT R6, R10, 0x2, R12, 0xe2, !PT ;  /* 0x000000020a067812 */ /* 0x000fc400078ee20c */
[----:B------:R-:W-:Y:S02]  /*8710*/  LEA.HI.X R10, R2, c[0x0][0x164], R3, 0x1, P0 ;  /* 0x00005900020a7a11 */ /* 0x000fe400000f0c03 */
[----:B------:R-:W-:Y:S01]  /*8720*/  ISETP.NE.AND.EX P0, PT, RZ, c[0x0][0x354], PT, P1 ;  /* 0x0000d500ff007a0c */ /* 0x000fe20003f05310 */
[C---:B------:R-:W-:Y:S01]  /*8730*/  IMAD R9, R28.reuse, c[0x0][0x1ec], R9 ;  /* 0x00007b001c097a24 */ /* 0x040fe200078e0209 */
[----:B------:R1:W-:Y:S01]  /*8740*/  STL [R1+0x20], R20 ;  /* 0x0000201401007387 */ /* 0x0003e20000100800 */
[----:B------:R-:W-:Y:S01]  /*8750*/  IMAD R5, R28, c[0x0][0x214], R5 ;  /* 0x000085001c057a24 */ /* 0x000fe200078e0205 */
[----:B------:R-:W-:-:S04]  /*8760*/  ISETP.GE.AND P5, PT, R18, c[0x0][0x1d4], PT ;  /* 0x0000750012007a0c */ /* 0x000fc80003fa6270 */
[----:B------:R-:W-:Y:S02]  /*8770*/  SEL R3, RZ, 0x4, P5 ;  /* 0x00000004ff037807 */ /* 0x000fe40002800000 */
[----:B------:R-:W-:Y:S02]  /*8780*/  ISETP.GE.AND P3, PT, R24, c[0x0][0x198], PT ;  /* 0x0000660018007a0c */ /* 0x000fe40003f66270 */
[----:B------:R-:W-:Y:S02]  /*8790*/  ISETP.GE.AND P4, PT, R18, c[0x0][0x198], PT ;  /* 0x0000660012007a0c */ /* 0x000fe40003f86270 */
[----:B------:R-:W-:Y:S02]  /*87a0*/  LOP3.LUT R103, R6, R3, RZ, 0xfc, !PT ;  /* 0x0000000306677212 */ /* 0x000fe400078efcff */
[----:B------:R-:W-:Y:S02]  /*87b0*/  IADD3 R108, R215, -0x1, RZ ;  /* 0xffffffffd76c7810 */ /* 0x000fe40007ffe0ff */
[----:B--2---:R-:W-:-:S02]  /*87c0*/  @P2 SHF.R.S32.HI R0, RZ, 0x1f, R14 ;  /* 0x0000001fff002819 */ /* 0x004fc4000001140e */
[----:B------:R-:W-:Y:S01]  /*87d0*/  @!P2 MOV R0, R27 ;  /* 0x0000001b0000a202 */ /* 0x000fe20000000f00 */
[----:B------:R-:W-:-:S03]  /*87e0*/  @!P2 IMAD.MOV.U32 R14, RZ, RZ, R26 ;  /* 0x000000ffff0ea224 */ /* 0x000fc600078e001a */
[----:B------:R-:W-:Y:S02]  /*87f0*/  SEL R2, R0, RZ, !P0 ;  /* 0x000000ff00027207 */ /* 0x000fe40004000000 */
[----:B------:R-:W-:-:S03]  /*8800*/  SEL R0, R14, RZ, !P0 ;  /* 0x000000ff0e007207 */ /* 0x000fc60004000000 */
[C---:B------:R-:W-:Y:S02]  /*8810*/  IMAD R12, R2.reuse, c[0x0][0x1f0], RZ ;  /* 0x00007c00020c7a24 */ /* 0x040fe400078e02ff */
[----:B------:R-:W-:Y:S02]  /*8820*/  IMAD R7, R2, c[0x0][0x218], RZ ;  /* 0x0000860002077a24 */ /* 0x000fe400078e02ff */
[----:B------:R-:W-:-:S04]  /*8830*/  IMAD.WIDE.U32 R14, R0, c[0x0][0x1f0], R8 ;  /* 0x00007c00000e7a25 */ /* 0x000fc800078e0008 */
[----:B------:R-:W-:-:S04]  /*8840*/  IMAD R2, R0, c[0x0][0x1f4], R12 ;  /* 0x00007d0000027a24 */ /* 0x000fc800078e020c */
[----:B------:R-:W-:Y:S01]  /*8850*/  IMAD.IADD R2, R15, 0x1, R2 ;  /* 0x000000010f027824 */ /* 0x000fe200078e0202 */
[----:B------:R1:W-:Y:S04]  /*8860*/  STL.64 [R1+0x8], R14 ;  /* 0x0000080e01007387 */ /* 0x0003e80000100a00 */
[----:B------:R1:W-:Y:S01]  /*8870*/  STL [R1+0x4], R2 ;  /* 0x0000040201007387 */ /* 0x0003e20000100800 */
[----:B------:R-:W-:-:S04]  /*8880*/  IMAD.WIDE.U32 R244, R0, c[0x0][0x218], R4 ;  /* 0x0000860000f47a25 */ /* 0x000fc800078e0004 */
[----:B------:R-:W-:Y:S01]  /*8890*/  IMAD R0, R0, c[0x0][0x21c], R7 ;  /* 0x0000870000007a24 */ /* 0x000fe200078e0207 */
[----:B------:R-:W-:Y:S02]  /*88a0*/  ISETP.GE.AND P2, PT, R19, c[0x0][0x198], PT ;  /* 0x0000660013007a0c */ /* 0x000fe40003f46270 */
[----:B------:R-:W-:Y:S02]  /*88b0*/  IADD3 R9, R16, R17, RZ ;  /* 0x0000001110097210 */ /* 0x000fe40007ffe0ff */
[----:B------:R-:W-:Y:S01]  /*88c0*/  IADD3 R249, R245, R0, RZ ;  /* 0x00000000f5f97210 */ /* 0x000fe20007ffe0ff */
[----:B------:R-:W-:Y:S06]  /*88d0*/  BRA.DIV ~URZ, `(.L_x_1247) ;  /* 0x00015fe27f007947 */ /* 0x000fec000b800000 */
[----:B------:R2:W3:Y:S02]  /*88e0*/  SHFL.IDX PT, R8, R10, RZ, 0x1c1f ;  /* 0x001c1fff0a087589 */ /* 0x0004e400000e0000 */
.L_x_1389:
[----:B------:R-:W-:Y:S05]  /*88f0*/  BRA.DIV ~URZ, `(.L_x_1248) ;  /* 0x000160327f007947 */ /* 0x000fea000b800000 */
[----:B------:R4:W1:Y:S02]  /*8900*/  SHFL.IDX PT, R0, R11, RZ, 0x1c1f ;  /* 0x001c1fff0b007589 */ /* 0x00086400000e0000 */
.L_x_1390:
[----:B-12---:R-:W2:Y:S01]  /*8910*/  LDL R2, [R1+0x4c] ;  /* 0x00004c0001027983 */ /* 0x006ea20000100800 */
[----:B------:R-:W-:Y:S01]  /*8920*/  BSSY B0, `(.L_x_1249) ;  /* 0x0000017000007945 */ /* 0x000fe20003800000 */
[----:B--2---:R-:W-:-:S05]  /*8930*/  IMAD R23, R2, c[0x0][0x2c4], RZ ;  /* 0x0000b10002177a24 */ /* 0x004fca00078e02ff */
[----:B------:R-:W-:-:S13]  /*8940*/  ISETP.GE.AND P0, PT, R9, R23, PT ;  /* 0x000000170900720c */ /* 0x000fda0003f06270 */
[----:B------:R-:W-:Y:S05]  /*8950*/  @P0 BRA `(.L_x_1250) ;  /* 0x0000013000000947 */ /* 0x000fea0003800000 */
[----:B------:R-:W2:Y:S04]  /*8960*/  LDL.64 R4, [R1+0x28] ;  /* 0x0000280001047983 */ /* 0x000ea80000100a00 */
[----:B----4-:R-:W4:Y:S04]  /*8970*/  LDL R2, [R1+0x30] ;  /* 0x0000300001027983 */ /* 0x010f280000100800 */
        /* <DEDUP_REMOVED lines=17> */
.L_x_1250:
[----:B------:R-:W-:Y:S05]  /*8a90*/  BSYNC B0 ;  /* 0x0000000000007941 */ /* 0x000fea0003800000 */
.L_x_1249:
[----:B------:R-:W-:Y:S05]  /*8aa0*/  BRA.DIV ~URZ, `(.L_x_1251) ;  /* 0x00015ee27f007947 */ /* 0x000fea000b800000 */
[----:B---3--:R2:W3:Y:S04]  /*8ab0*/  SHFL.IDX PT, R8, R10, 0x1, 0x1c1f ;  /* 0x003c1f000a087f89 */ /* 0x0084e800000e0000 */
[----:B-1----:R2:W1:Y:S02]  /*8ac0*/  SHFL.IDX PT, R0, R11, 0x1, 0x1c1f ;  /* 0x003c1f000b007f89 */ /* 0x00246400000e0000 */
.L_x_1391:
[----:B------:R-:W-:Y:S01]  /*8ad0*/  IADD3 R2, R9, 0x20, RZ ;  /* 0x0000002009027810 */ /* 0x000fe20007ffe0ff */
[----:B------:R-:W-:Y:S03]  /*8ae0*/  BSSY B0, `(.L_x_1252) ;  /* 0x0000016000007945 */ /* 0x000fe60003800000 */
[----:B------:R-:W-:-:S13]  /*8af0*/  ISETP.GE.AND P0, PT, R2, R23, PT ;  /* 0x000000170200720c */ /* 0x000fda0003f06270 */
[----:B------:R-:W-:Y:S05]  /*8b00*/  @P0 BRA `(.L_x_1253) ;  /* 0x0000013000000947 */ /* 0x000fea0003800000 */
[----:B--2---:R-:W2:Y:S04]  /*8b10*/  LDL.64 R4, [R1+0x28] ;  /* 0x0000280001047983 */ /* 0x004ea80000100a00 */
[----:B----4-:R-:W4:Y:S04]  /*8b20*/  LDL R3, [R1+0x30] ;  /* 0x0000300001037983 */ /* 0x010f280000100800 */
[----:B---3--:R-:W3:Y:S04]  /*8b30*/  LDL R15, [R1+0x70] ;  /* 0x00007000010f7983 */ /* 0x008ee80000100800 */
[----:B------:R-:W3:Y:S04]  /*8b40*/  LDL R13, [R1+0x34] ;  /* 0x00003400010d7983 */ /* 0x000ee80000100800 */
[----:B------:R-:W3:Y:S04]  /*8b50*/  LDL R12, [R1+0x18] ;  /* 0x00001800010c7983 */ /* 0x000ee80000100800 */
[----:B------:R-:W3:Y:S01]  /*8b60*/  LDL R14, [R1+0x6c] ;  /* 0x00006c00010e7983 */ /* 0x000ee20000100800 */
[----:B-12---:R-:W-:-:S04]  /*8b70*/  LEA R6, P0, R4, R0, 0x1 ;  /* 0x0000000004067211 */ /* 0x006fc800078008ff */
        /* <DEDUP_REMOVED lines=12> */
.L_x_1253:
[----:B------:R-:W-:Y:S05]  /*8c40*/  BSYNC B0 ;  /* 0x0000000000007941 */ /* 0x000fea0003800000 */
.L_x_1252:
[----:B------:R-:W-:Y:S05]  /*8c50*/  BRA.DIV ~URZ, `(.L_x_1254) ;  /* 0x00015df27f007947 */ /* 0x000fea000b800000 */
[----:B---3--:R3:W2:Y:S02]  /*8c60*/  SHFL.IDX PT, R8, R10, 0x2, 0x1c1f ;  /* 0x005c1f000a087f89 */ /* 0x0086a400000e0000 */
.L_x_1392:
[----:B------:R-:W-:Y:S05]  /*8c70*/  BRA.DIV ~URZ, `(.L_x_1255) ;  /* 0x00015e427f007947 */ /* 0x000fea000b800000 */
[----:B-1----:R1:W3:Y:S02]  /*8c80*/  SHFL.IDX PT, R0, R11, 0x2, 0x1c1f ;  /* 0x005c1f000b007f89 */ /* 0x0022e400000e0000 */
.L_x_1393:
        /* <DEDUP_REMOVED lines=23> */
.L_x_1257:
[----:B------:R-:W-:Y:S05]  /*8e00*/  BSYNC B0 ;  /* 0x0000000000007941 */ /* 0x000fea0003800000 */
.L_x_1256:
[----:B------:R-:W-:Y:S05]  /*8e10*/  BRA.DIV ~URZ, `(.L_x_1258) ;  /* 0x00015d027f007947 */ /* 0x000fea000b800000 */
[----:B--2---:R2:W1:Y:S04]  /*8e20*/  SHFL.IDX PT, R6, R10, 0x3, 0x1c1f ;  /* 0x007c1f000a067f89 */ /* 0x00446800000e0000 */
[----:B---3--:R2:W3:Y:S02]  /*8e30*/  SHFL.IDX PT, R0, R11, 0x3, 0x1c1f ;  /* 0x007c1f000b007f89 */ /* 0x0084e400000e0000 */
.L_x_1394:
[----:B--2---:R-:W2:Y:S04]  /*8e40*/  LDL.64 R12, [R1+0x28] ;  /* 0x00002800010c7983 */ /* 0x004ea80000100a00 */
[----:B----4-:R-:W4:Y:S04]  /*8e50*/  LDL R7, [R1+0x30] ;  /* 0x0000300001077983 */ /* 0x010f280000100800 */
[----:B---3--:R-:W3:Y:S04]  /*8e60*/  LDL R8, [R1+0x70] ;  /* 0x0000700001087983 */ /* 0x008ee80000100800 */
[----:B------:R-:W3:Y:S04]  /*8e70*/  LDL R109, [R1+0x18] ;  /* 0x00001800016d7983 */ /* 0x000ee80000100800 */
[----:B------:R-:W3:Y:S04]  /*8e80*/  LDL R247, [R1+0x3c] ;  /* 0x00003c0001f77983 */ /* 0x000ee80000100800 */
[----:B------:R-:W3:Y:S04]  /*8e90*/  LDL R10, [R1+0x34] ;  /* 0x00003400010a7983 */ /* 0x000ee80000100800 */
[----:B-1----:R-:W3:Y:S04]  /*8ea0*/  LDL R11, [R1+0x6c] ;  /* 0x00006c00010b7983 */ /* 0x002ee80000100800 */
[----:B------:R-:W3:Y:S04]  /*8eb0*/  LDL.64 R146, [R1+0x8] ;  /* 0x0000080001927983 */ /* 0x000ee80000100a00 */
[----:B------:R-:W3:Y:S04]  /*8ec0*/  LDL R145, [R1+0x4] ;  /* 0x0000040001917983 */ /* 0x000ee80000100800 */
[----:B------:R-:W3:Y:S04]  /*8ed0*/  LDL R155, [R1+0x20] ;  /* 0x00002000019b7983 */ /* 0x000ee80000100800 */
[----:B------:R1:W5:Y:S01]  /*8ee0*/  LDL R160, [R1+0x54] ;  /* 0x0000540001a07983 */ /* 0x0003620000100800 */
[----:B------:R-:W-:-:S03]  /*8ef0*/  IADD3 R2, R9, 0x60, RZ ;  /* 0x0000006009027810 */ /* 0x000fc60007ffe0ff */
[----:B------:R-:W1:Y:S01]  /*8f00*/  S2R R116, SR_TID.X ;  /* 0x0000000000747919 */ /* 0x000e620000002100 */
[----:B------:R-:W-:Y:S01]  /*8f10*/  ISETP.GE.AND P0, PT, R2, R23, PT ;  /* 0x000000170200720c */ /* 0x000fe20003f06270 */
[----:B------:R-:W-:-:S04]  /*8f20*/  IMAD.MOV.U32 R107, RZ, RZ, 0x30 ;  /* 0x00000030ff6b7424 */ /* 0x000fc800078e00ff */
[----:B------:R-:W-:Y:S01]  /*8f30*/  IMAD R107, R215, -0x30, R107 ;  /* 0xffffffd0d76b7824 */ /* 0x000fe200078e026b */
[----:B------:R-:W-:Y:S02]  /*8f40*/  SHF.R.S32.HI R106, RZ, 0x1f, R108 ;  /* 0x0000001fff6a7819 */ /* 0x000fe4000001146c */
[----:B-1----:R-:W-:-:S04]  /*8f50*/  SHF.R.S32.HI R154, RZ, 0x1f, R116 ;  /* 0x0000001fff9a7819 */ /* 0x002fc80000011474 */
[----:B------:R-:W-:-:S04]  /*8f60*/  LEA.HI R154, R154, R116, RZ, 0x2 ;  /* 0x000000749a9a7211 */ /* 0x000fc800078f10ff */
[----:B------:R-:W-:Y:S01]  /*8f70*/  SHF.R.S32.HI R154, RZ, 0x2, R154 ;  /* 0x00000002ff9a7819 */ /* 0x000fe2000001149a */
[----:B------:R-:W-:Y:S01]  /*8f80*/  IMAD.MOV.U32 R144, RZ, RZ, c[0x0][0x2c4] ;  /* 0x0000b100ff907624 */ /* 0x000fe200078e00ff */
[----:B--2---:R-:W-:-:S04]  /*8f90*/  @!P0 LEA R4, P1, R12, R0, 0x1 ;  /* 0x000000000c048211 */ /* 0x004fc800078208ff */
[----:B------:R-:W-:Y:S02]  /*8fa0*/  @!P0 LEA.HI.X R5, R12, R6, R13, 0x1, P1 ;  /* 0x000000060c058211 */ /* 0x000fe400008f0c0d */
[----:B----4-:R-:W-:-:S04]  /*8fb0*/  @!P0 LEA R2, P1, R7, R0, 0x1 ;  /* 0x0000000007028211 */ /* 0x010fc800078208ff */
[----:B---3--:R-:W-:Y:S01]  /*8fc0*/  @!P0 LEA.HI.X R3, R7, R6, R8, 0x1, P1 ;  /* 0x0000000607038211 */ /* 0x008fe200008f0c08 */
[----:B------:R-:W-:Y:S02]  /*8fd0*/  @!P0 IMAD.SHL.U32 R7, R109, 0x2, RZ ;  /* 0x000000026d078824 */ /* 0x000fe400078e00ff */
[----:B------:R-:W-:-:S03]  /*8fe0*/  IMAD.IADD R141, R247, 0x1, R107 ;  /* 0x00000001f78d7824 */ /* 0x000fc600078e026b */
[----:B------:R-:W-:Y:S01]  /*8ff0*/  @!PT LDS RZ, [RZ] ;  /* 0x00000000fffff984 */ /* 0x000fe20000000800 */
[----:B------:R-:W-:Y:S01]  /*9000*/  @!PT LDS RZ, [RZ] ;  /* 0x00000000fffff984 */ /* 0x000fe20000000800 */
[----:B------:R-:W-:Y:S01]  /*9010*/  @!PT LDS RZ, [RZ] ;  /* 0x00000000fffff984 */ /* 0x000fe20000000800 */
[----:B------:R1:W-:Y:S04]  /*9020*/  @!P0 LDGSTS.E.BYPASS.LTC128B.128 [R7+0x7880], [R4.64], !P3 ;  /* 0x0788000004078fae */ /* 0x0003e8000d901d46 */
[----:B------:R2:W-:Y:S01]  /*9030*/  @!P0 LDGSTS.E.BYPASS.LTC128B.128 [R7+0x9880], [R2.64], !P2 ;  /* 0x0988000002078fae */ /* 0x0005e2000d101d46 */
[----:B------:R-:W-:Y:S01]  /*9040*/  IMAD.MOV.U32 R142, RZ, RZ, R146 ;  /* 0x000000ffff8e7224 */ /* 0x000fe200078e0092 */
[----:B-1----:R-:W-:Y:S02]  /*9050*/  @!P0 LEA R4, P1, R10, R0, 0x1 ;  /* 0x000000000a048211 */ /* 0x002fe400078208ff */
[----:B------:R-:W-:Y:S01]  /*9060*/  IMNMX R0, R141, 0x30, PT ;  /* 0x000000308d007817 */ /* 0x000fe20003800200 */
[----:B------:R-:W-:-:S04]  /*9070*/  IMAD R5, R106, c[0x0][0x1e0], RZ ;  /* 0x000078006a057a24 */ /* 0x000fc800078e02ff */
[----:B------:R-:W-:Y:S02]  /*9080*/  IMAD.IADD R0, R0, 0x1, -R154 ;  /* 0x0000000100007824 */ /* 0x000fe400078e0a9a */
[----:B------:R-:W-:Y:S01]  /*9090*/  IMAD R8, R108, c[0x0][0x1e4], R5 ;  /* 0x000079006c087a24 */ /* 0x000fe200078e0205 */
[----:B------:R-:W-:Y:S01]  /*90a0*/  @!P0 LEA.HI.X R5, R10, R6, R11, 0x1, P1 ;  /* 0x000000060a058211 */ /* 0x000fe200008f0c0b */
[----:B--2---:R-:W-:Y:S01]  /*90b0*/  IMAD.WIDE.U32 R2, R108, c[0x0][0x1e0], RZ ;  /* 0x000078006c027a25 */ /* 0x004fe200078e00ff */
[----:B------:R-:W-:-:S03]  /*90c0*/  ISETP.GE.AND P1, PT, R0, 0x1, PT ;  /* 0x000000010000780c */ /* 0x000fc60003f26270 */
[----:B------:R1:W-:Y:S01]  /*90d0*/  @!P0 LDGSTS.E.BYPASS.LTC128B.128 [R7+0xb880], [R4.64], !P4 ;  /* 0x0b88000004078fae */ /* 0x0003e2000e101d46 */
[----:B------:R-:W-:Y:S01]  /*90e0*/  IMAD.IADD R6, R3, 0x1, R8 ;  /* 0x0000000103067824 */ /* 0x000fe200078e0208 */
[----:B------:R-:W-:Y:S01]  /*90f0*/  ISETP.GE.AND P0, PT, R0, 0x21, PT ;  /* 0x000000210000780c */ /* 0x000fe20003f06270 */
[----:B------:R-:W-:Y:S01]  /*9100*/  IMAD.MOV.U32 R143, RZ, RZ, R145 ;  /* 0x000000ffff8f7224 */ /* 0x000fe200078e0091 */
[----:B------:R-:W0:Y:S01]  /*9110*/  LDGDEPBAR ;  /* 0x00000000000079af */ /* 0x000e220000000000 */
[----:B------:R-:W-:Y:S01]  /*9120*/  WARPSYNC 0xffffffff ;  /* 0xffffffff00007948 */ /* 0x000fe20003800000 */
[----:B------:R-:W-:Y:S02]  /*9130*/  IMAD R0, R6, 0x30, RZ ;  /* 0x0000003006007824 */ /* 0x000fe400078e02ff */
[----:B------:R-:W-:-:S04]  /*9140*/  IMAD.WIDE.U32 R2, R2, 0x30, R142 ;  /* 0x0000003002027825 */ /* 0x000fc800078e008e */
[----:B------:R-:W-:Y:S02]  /*9150*/  IMAD.MOV.U32 R8, RZ, RZ, 0x20 ;  /* 0x00000020ff087424 */ /* 0x000fe400078e00ff */
[----:B------:R-:W-:Y:S01]  /*9160*/  IMAD.IADD R0, R3, 0x1, R0 ;  /* 0x0000000103007824 */ /* 0x000fe200078e0200 */
[----:B------:R-:W-:Y:S01]  /*9170*/  BAR.SYNC.DEFER_BLOCKING 0x0 ;  /* 0x0000000000007b1d */ /* 0x000fe20000010000 */
[----:B------:R-:W-:Y:S01]  /*9180*/  LOP3.LUT P3, RZ, R155, 0x1, RZ, 0xc0, !PT ;  /* 0x000000019bff7812 */ /* 0x000fe2000786c0ff */
[----:B-1----:R-:W-:Y:S01]  /*9190*/  IMAD.WIDE.U32 R6, R8, c[0x0][0x1e0], RZ ;  /* 0x0000780008067a25 */ /* 0x002fe200078e00ff */
[----:B------:R-:W-:-:S03]  /*91a0*/  @P1 LEA R4, P2, R2, c[0x0][0x1c8], 0x1 ;  /* 0x0000720002041a11 */ /* 0x000fc600078408ff */
[----:B------:R-:W-:Y:S01]  /*91b0*/  IMAD R8, R8, c[0x0][0x1e4], RZ ;  /* 0x0000790008087a24 */ /* 0x000fe200078e02ff */
[C---:B------:R-:W-:Y:S02]  /*91c0*/  @P1 LEA.HI.X R5, R2.reuse, c[0x0][0x1cc], R0, 0x1, P2 ;  /* 0x0000730002051a11 */ /* 0x040fe400010f0c00 */
[----:B------:R-:W-:Y:S01]  /*91d0*/  @P0 IADD3 R3, P2, R2, R6, RZ ;  /* 0x0000000602030210 */ /* 0x000fe20007f5e0ff */
[----:B------:R-:W-:-:S03]  /*91e0*/  @P1 IMAD.SHL.U32 R6, R109, 0x2, RZ ;  /* 0x000000026d061824 */ /* 0x000fc600078e00ff */
[----:B------:R-:W-:Y:S02]  /*91f0*/  @P0 IADD3.X R0, R0, R7, R8, P2, !PT ;  /* 0x0000000700000210 */ /* 0x000fe400017fe408 */
[C---:B------:R-:W-:Y:S01]  /*9200*/  @P0 LEA R2, P2, R3.reuse, c[0x0][0x1c8], 0x1 ;  /* 0x0000720003020a11 */ /* 0x040fe200078408ff */
[----:B------:R-:W-:Y:S01]  /*9210*/  @!PT LDS RZ, [RZ] ;  /* 0x00000000fffff984 */ /* 0x000fe20000000800 */
[----:B------:R-:W-:Y:S01]  /*9220*/  @!PT LDS RZ, [RZ] ;  /* 0x00000000fffff984 */ /* 0x000fe20000000800 */
[----:B------:R-:W-:Y:S01]  /*9230*/  @!PT LDS RZ, [RZ] ;  /* 0x00000000fffff984 */ /* 0x000fe20000000800 */
[----:B------:R1:W-:Y:S03]  /*9240*/  @P1 LDGSTS.E.BYPASS.LTC128B.128 [R6+0x3c80], [R4.64], !P3 ;  /* 0x03c8000004061fae */ /* 0x0003e6000d901d46 */
[----:B------:R-:W-:Y:S01]  /*9250*/  @P0 LEA.HI.X R3, R3, c[0x0][0x1cc], R0, 0x1, P2 ;  /* 0x0000730003030a11 */ /* 0x000fe200010f0c00 */
[----:B------:R-:W-:Y:S01]  /*9260*/  @P0 IMAD.SHL.U32 R0, R109, 0x2, RZ ;  /* 0x000000026d000824 */ /* 0x000fe200078e00ff */
[----:B------:R1:W-:Y:S04]  /*9270*/  @P1 LDGSTS.E.BYPASS.LTC128B.128 [R6+0x4880], [R4.64+0x40], !P6 ;  /* 0x0488004004061fae */ /* 0x0003e8000f101d46 */
[----:B------:R1:W-:Y:S04]  /*9280*/  @P1 LDGSTS.E.BYPASS.LTC128B.128 [R6+0x5480], [R4.64+0x80], !P5 ;  /* 0x0548008004061fae */ /* 0x0003e8000e901d46 */
[----:B------:R1:W-:Y:S04]  /*9290*/  @P0 LDGSTS.E.BYPASS.LTC128B.128 [R0+0x4480], [R2.64], !P3 ;  /* 0x0448000002000fae */ /* 0x0003e8000d901d46 */
[----:B------:R1:W-:Y:S04]  /*92a0*/  @P0 LDGSTS.E.BYPASS.LTC128B.128 [R0+0x5080], [R2.64+0x40], !P6 ;  /* 0x0508004002000fae */ /* 0x0003e8000f101d46 */
[----:B------:R1:W-:Y:S01]  /*92b0*/  @P0 LDGSTS.E.BYPASS.LTC128B.128 [R0+0x5c80], [R2.64+0x80], !P5 ;  /* 0x05c8008002000fae */ /* 0x0003e2000e901d46 */
[----:B------:R-:W-:-:S03]  /*92c0*/  ISETP.LT.AND P0, PT, RZ, c[0x0][0x27c], PT ;  /* 0x00009f00ff007a0c */ /* 0x000fc60003f01270 */
[----:B------:R-:W0:Y:S10]  /*92d0*/  LDGDEPBAR ;  /* 0x00000000000079af */ /* 0x000e340000000000 */
[----:B------:R-:W-:Y:S05]  /*92e0*/  @P0 BRA `(.L_x_1259) ;  /* 0x0000002000000947 */ /* 0x000fea0003800000 */
[----:B------:R-:W-:-:S04]  /*92f0*/  DEPBAR.LE SB0, 0x1 ;  /* 0x000080400000791a */ /* 0x000fc80000000000 */
[----:B------:R-:W-:Y:S05]  /*9300*/  BRA `(.L_x_1260) ;  /* 0x000069a000007947 */ /* 0x000fea0003800000 */
.L_x_1259:
        /* <DEDUP_REMOVED lines=21> */
[----:B------:R-:W-:Y:S01]  /*9460*/  ISETP.NE.AND P1, PT, R144, 0x1, PT ;  /* 0x000000019000780c */ /* 0x000fe20003f25270 */
[----:B------:R-:W-:Y:S01]  /*9470*/  IMAD.MOV.U32 R5, RZ, RZ, R7 ;  /* 0x000000ffff057224 */ /* 0x000fe200078e0007 */
[----:B------:R-:W-:Y:S01]  /*9480*/  BSSY B0, `(.L_x_1262) ;  /* 0x0000068000007945 */ /* 0x000fe20003800000 */
[----:B------:R-:W-:Y:S01]  /*9490*/  IMAD.MOV.U32 R7, RZ, RZ, R6 ;  /* 0x000000ffff077224 */ /* 0x000fe200078e0006 */
[----:B------:R-:W-:Y:S01]  /*94a0*/  SHF.R.S32.HI R52, RZ, 0x1f, R31 ;  /* 0x0000001fff347819 */ /* 0x000fe2000001141f */
[----:B------:R-:W-:Y:S01]  /*94b0*/  IMAD.MOV.U32 R6, RZ, RZ, R2 ;  /* 0x000000ffff067224 */ /* 0x000fe200078e0002 */
[----:B------:R-:W-:Y:S01]  /*94c0*/  SHF.R.S32.HI R37, RZ, 0x1f, R32 ;  /* 0x0000001fff257819 */ /* 0x000fe20000011420 */
[----:B------:R-:W-:Y:S01]  /*94d0*/  CS2R R74, SRZ ;  /* 0x00000000004a7805 */ /* 0x000fe2000001ff00 */
[----:B------:R-:W-:Y:S01]  /*94e0*/  SHF.R.S32.HI R53, RZ, 0x1f, R113 ;  /* 0x0000001fff357819 */ /* 0x000fe20000011471 */
[----:B------:R-:W-:Y:S01]  /*94f0*/  CS2R R48, SRZ ;  /* 0x0000000000307805 */ /* 0x000fe2000001ff00 */
[----:B------:R-:W-:Y:S01]  /*9500*/  SHF.R.S32.HI R54, RZ, 0x1f, R30 ;  /* 0x0000001fff367819 */ /* 0x000fe2000001141e */
[----:B------:R-:W-:Y:S01]  /*9510*/  CS2R R38, SRZ ;  /* 0x0000000000267805 */ /* 0x000fe2000001ff00 */
[----:B------:R-:W-:Y:S01]  /*9520*/  SHF.R.S32.HI R43, RZ, 0x1f, R164 ;  /* 0x0000001fff2b7819 */ /* 0x000fe200000114a4 */
[----:B------:R-:W-:Y:S01]  /*9530*/  @P1 IMAD.HI.U32 R3, R0, c[0x0][0x2c8], RZ ;  /* 0x0000b20000031a27 */ /* 0x000fe200078e00ff */
[----:B------:R-:W-:Y:S01]  /*9540*/  CS2R R28, SRZ ;  /* 0x00000000001c7805 */ /* 0x000fe2000001ff00 */
[----:B------:R-:W-:Y:S01]  /*9550*/  CS2R R24, SRZ ;  /* 0x0000000000187805 */ /* 0x000fe2000001ff00 */
[----:B------:R-:W-:Y:S01]  /*9560*/  CS2R R20, SRZ ;  /* 0x0000000000147805 */ /* 0x000fe2000001ff00 */
[----:B------:R-:W-:Y:S01]  /*9570*/  CS2R R50, SRZ ;  /* 0x0000000000327805 */ /* 0x000fe2000001ff00 */
[----:B------:R-:W-:Y:S01]  /*9580*/  @P1 SHF.R.U32.HI R0, RZ, c[0x0][0x2cc], R3 ;  /* 0x0000b300ff001a19 */ /* 0x000fe20000011603 */
[----:B------:R-:W-:Y:S01]  /*9590*/  CS2R R40, SRZ ;  /* 0x0000000000287805 */ /* 0x000fe2000001ff00 */
[----:B------:R-:W-:Y:S01]  /*95a0*/  CS2R R34, SRZ ;  /* 0x0000000000227805 */ /* 0x000fe2000001ff00 */
[----:B------:R-:W-:Y:S01]  /*95b0*/  CS2R R26, SRZ ;  /* 0x00000000001a7805 */ /* 0x000fe2000001ff00 */
[----:B------:R-:W-:Y:S01]  /*95c0*/  SHF.R.S32.HI R3, RZ, 0x1f, R0 ;  /* 0x0000001fff037819 */ /* 0x000fe20000011400 */
[----:B------:R-:W-:Y:S01]  /*95d0*/  IMAD.WIDE.U32 R4, R0, c[0x0][0x280], R4 ;  /* 0x0000a00000047a25 */ /* 0x000fe200078e0004 */
[----:B------:R-:W-:-:S03]  /*95e0*/  CS2R R18, SRZ ;  /* 0x0000000000127805 */ /* 0x000fc6000001ff00 */
[C---:B------:R-:W-:Y:S01]  /*95f0*/  IMAD R8, R3.reuse, c[0x0][0x280], RZ ;  /* 0x0000a00003087a24 */ /* 0x040fe200078e02ff */
[----:B------:R-:W-:Y:S01]  /*9600*/  LEA R42, P0, R4, c[0x0][0x270], 0x1 ;  /* 0x00009c00042a7a11 */ /* 0x000fe200078008ff */
[----:B------:R-:W-:Y:S02]  /*9610*/  IMAD R9, R3, c[0x0][0x290], RZ ;  /* 0x0000a40003097a24 */ /* 0x000fe400078e02ff */
[C---:B------:R-:W-:Y:S02]  /*9620*/  IMAD R8, R0.reuse, c[0x0][0x284], R8 ;  /* 0x0000a10000087a24 */ /* 0x040fe400078e0208 */
[----:B------:R-:W-:Y:S02]  /*9630*/  IMAD.WIDE.U32 R2, R0, c[0x0][0x290], R6 ;  /* 0x0000a40000027a25 */ /* 0x000fe400078e0006 */
[----:B------:R-:W-:Y:S02]  /*9640*/  CS2R R6, SRZ ;  /* 0x0000000000067805 */ /* 0x000fe4000001ff00 */
[----:B------:R-:W-:Y:S01]  /*9650*/  IMAD.IADD R5, R5, 0x1, R8 ;  /* 0x0000000105057824 */ /* 0x000fe200078e0208 */
[----:B------:R-:W-:Y:S01]  /*9660*/  LEA R44, P1, R2, c[0x0][0x288], 0x1 ;  /* 0x0000a200022c7a11 */ /* 0x000fe200078208ff */
[----:B------:R-:W-:-:S02]  /*9670*/  IMAD R0, R0, c[0x0][0x294], R9 ;  /* 0x0000a50000007a24 */ /* 0x000fc400078e0209 */
[----:B------:R-:W-:Y:S01]  /*9680*/  CS2R R8, SRZ ;  /* 0x0000000000087805 */ /* 0x000fe2000001ff00 */
[----:B------:R-:W-:Y:S01]  /*9690*/  LEA.HI.X R36, R4, c[0x0][0x274], R5, 0x1, P0 ;  /* 0x00009d0004247a11 */ /* 0x000fe200000f0c05 */
[----:B------:R-:W-:Y:S01]  /*96a0*/  IMAD.IADD R0, R3, 0x1, R0 ;  /* 0x0000000103007824 */ /* 0x000fe200078e0200 */
[----:B------:R-:W-:Y:S01]  /*96b0*/  ISETP.GE.AND P0, PT, R22, R23, PT ;  /* 0x000000171600720c */ /* 0x000fe20003f06270 */
[----:B------:R1:W2:Y:S03]  /*96c0*/  SHFL.IDX PT, R4, R42, RZ, 0x1e1f ;  /* 0x001e1fff2a047589 */ /* 0x0002a600000e0000 */
[----:B------:R-:W-:Y:S01]  /*96d0*/  LEA.HI.X R33, R2, c[0x0][0x28c], R0, 0x1, P1 ;  /* 0x0000a30002217a11 */ /* 0x000fe200008f0c00 */
[----:B------:R1:W3:Y:S04]  /*96e0*/  SHFL.IDX PT, R5, R36, RZ, 0x1e1f ;  /* 0x001e1fff24057589 */ /* 0x0002e800000e0000 */
[----:B------:R1:W4:Y:S04]  /*96f0*/  SHFL.IDX PT, R2, R44, RZ, 0x1e1f ;  /* 0x001e1fff2c027589 */ /* 0x00032800000e0000 */
[----:B------:R1:W1:Y:S01]  /*9700*/  SHFL.IDX PT, R3, R33, RZ, 0x1e1f ;  /* 0x001e1fff21037589 */ /* 0x00026200000e0000 */
[----:B------:R-:W-:Y:S05]  /*9710*/  @P0 BRA `(.L_x_1263) ;  /* 0x000003e000000947 */ /* 0x000fea0003800000 */
[----:B------:R-:W-:Y:S01]  /*9720*/  ISETP.GE.AND P0, PT, R32, c[0x0][0x27c], PT ;  /* 0x00009f0020007a0c */ /* 0x000fe20003f06270 */
[----:B------:R-:W-:Y:S01]  /*9730*/  CS2R R20, SRZ ;  /* 0x0000000000147805 */ /* 0x000fe2000001ff00 */
[----:B------:R-:W-:Y:S01]  /*9740*/  ISETP.GE.AND P2, PT, R164, c[0x0][0x27c], PT ;  /* 0x00009f00a4007a0c */ /* 0x000fe20003f46270 */
[----:B------:R-:W-:-:S10]  /*9750*/  CS2R R18, SRZ ;  /* 0x0000000000127805 */ /* 0x000fd4000001ff00 */
[C---:B------:R-:W-:Y:S01]  /*9760*/  @!P0 IMAD.SHL.U32 R0, R32.reuse, 0x2, RZ ;  /* 0x0000000220008824 */ /* 0x040fe200078e00ff */
[----:B------:R-:W-:-:S04]  /*9770*/  @!P0 SHF.L.U64.HI R7, R32, 0x1, R37 ;  /* 0x0000000120078819 */ /* 0x000fc80000010225 */
[----:B--2---:R-:W-:-:S05]  /*9780*/  @!P0 IADD3 R8, P1, R4, R0, RZ ;  /* 0x0000000004088210 */ /* 0x004fca0007f3e0ff */
[----:B---3--:R-:W-:Y:S01]  /*9790*/  @!P0 IMAD.X R9, R5, 0x1, R7, P1 ;  /* 0x0000000105098824 */ /* 0x008fe200008e0607 */
[----:B----4-:R-:W-:Y:S01]  /*97a0*/  @!P0 IADD3 R6, P1, R2, R0, RZ ;  /* 0x0000000002068210 */ /* 0x010fe20007f3e0ff */
[----:B------:R-:W-:-:S03]  /*97b0*/  @!P2 IMAD.SHL.U32 R10, R164, 0x2, RZ ;  /* 0x00000002a40aa824 */ /* 0x000fc600078e00ff */
[----:B------:R2:W5:Y:S01]  /*97c0*/  @!P0 LD.E.64 R20, [R8.64] ;  /* 0x0000000608148980 */ /* 0x000562000c101b00 */
[----:B-1----:R-:W-:Y:S01]  /*97d0*/  @!P0 IMAD.X R7, R3, 0x1, R7, P1 ;  /* 0x0000000103078824 */ /* 0x002fe200008e0607 */
[----:B------:R-:W-:-:S04]  /*97e0*/  @!P2 SHF.L.U64.HI R0, R164, 0x1, R43 ;  /* 0x00000001a400a819 */ /* 0x000fc8000001022b */
[----:B------:R1:W5:Y:S01]  /*97f0*/  @!P0 LD.E.64 R18, [R6.64] ;  /* 0x0000000606128980 */ /* 0x000362000c101b00 */
[----:B------:R-:W-:Y:S01]  /*9800*/  ISETP.GE.AND P0, PT, R31, c[0x0][0x27c], PT ;  /* 0x00009f001f007a0c */ /* 0x000fe20003f06270 */
[----:B------:R-:W-:Y:S01]  /*9810*/  CS2R R24, SRZ ;  /* 0x0000000000187805 */ /* 0x000fe2000001ff00 */
[----:B------:R-:W-:Y:S01]  /*9820*/  CS2R R26, SRZ ;  /* 0x00000000001a7805 */ /* 0x000fe2000001ff00 */
[----:B--2---:R-:W-:-:S05]  /*9830*/  @!P2 IADD3 R8, P1, R4, R10, RZ ;  /* 0x0000000a0408a210 */ /* 0x004fca0007f3e0ff */
[----:B------:R-:W-:Y:S01]  /*9840*/  @!P2 IMAD.X R9, R5, 0x1, R0, P1 ;  /* 0x000000010509a824 */ /* 0x000fe200008e0600 */
[----:B-1----:R-:W-:-:S04]  /*9850*/  @!P2 IADD3 R6, P1, R2, R10, RZ ;  /* 0x0000000a0206a210 */ /* 0x002fc80007f3e0ff */
[----:B------:R-:W-:Y:S01]  /*9860*/  @!P0 IMAD.SHL.U32 R10, R31, 0x2, RZ ;  /* 0x000000021f0a8824 */ /* 0x000fe200078e00ff */
[----:B------:R1:W5:Y:S01]  /*9870*/  @!P2 LD.E.64 R24, [R8.64] ;  /* 0x000000060818a980 */ /* 0x000362000c101b00 */
[----:B------:R-:W-:Y:S01]  /*9880*/  @!P2 IMAD.X R7, R3, 0x1, R0, P1 ;  /* 0x000000010307a824 */ /* 0x000fe200008e0600 */
[----:B------:R-:W-:Y:S02]  /*9890*/  ISETP.GE.AND P1, PT, R113, c[0x0][0x27c], PT ;  /* 0x00009f0071007a0c */ /* 0x000fe40003f26270 */
[----:B------:R-:W-:Y:S02]  /*98a0*/  @!P0 SHF.L.U64.HI R0, R31, 0x1, R52 ;  /* 0x000000011f008819 */ /* 0x000fe40000010234 */
[----:B------:R2:W5:Y:S01]  /*98b0*/  @!P2 LD.E.64 R26, [R6.64] ;  /* 0x00000006061aa980 */ /* 0x000562000c101b00 */
[----:B------:R-:W-:Y:S01]  /*98c0*/  CS2R R28, SRZ ;  /* 0x00000000001c7805 */ /* 0x000fe2000001ff00 */
[----:B------:R-:W-:Y:S01]  /*98d0*/  CS2R R34, SRZ ;  /* 0x0000000000227805 */ /* 0x000fe2000001ff00 */
[----:B-1----:R-:W-:-:S05]  /*98e0*/  @!P0 IADD3 R8, P2, R4, R10, RZ ;  /* 0x0000000a04088210 */ /* 0x002fca0007f5e0ff */
[----:B------:R-:W-:Y:S01]  /*98f0*/  @!P0 IMAD.X R9, R5, 0x1, R0, P2 ;  /* 0x0000000105098824 */ /* 0x000fe200010e0600 */
[----:B--2---:R-:W-:Y:S01]  /*9900*/  @!P0 IADD3 R6, P2, R2, R10, RZ ;  /* 0x0000000a02068210 */ /* 0x004fe20007f5e0ff */
[----:B------:R-:W-:-:S03]  /*9910*/  @!P1 IMAD.SHL.U32 R10, R113, 0x2, RZ ;  /* 0x00000002710a9824 */ /* 0x000fc600078e00ff */
[----:B------:R1:W5:Y:S01]  /*9920*/  @!P0 LD.E.64 R28, [R8.64] ;  /* 0x00000006081c8980 */ /* 0x000362000c101b00 */
[----:B------:R-:W-:Y:S01]  /*9930*/  @!P0 IMAD.X R7, R3, 0x1, R0, P2 ;  /* 0x0000000103078824 */ /* 0x000fe200010e0600 */
[-C--:B------:R-:W-:Y:S02]  /*9940*/  @!P1 IADD3 R12, P3, R4, R10.reuse, RZ ;  /* 0x0000000a040c9210 */ /* 0x080fe40007f7e0ff */
[----:B------:R-:W-:Y:S02]  /*9950*/  @!P1 SHF.L.U64.HI R0, R113, 0x1, R53 ;  /* 0x0000000171009819 */ /* 0x000fe40000010235 */
[----:B------:R2:W5:Y:S01]  /*9960*/  @!P0 LD.E.64 R34, [R6.64] ;  /* 0x0000000606228980 */ /* 0x000562000c101b00 */
[----:B------:R-:W-:Y:S02]  /*9970*/  @!P1 IADD3 R10, P0, R2, R10, RZ ;  /* 0x0000000a020a9210 */ /* 0x000fe40007f1e0ff */
[----:B------:R-:W-:-:S03]  /*9980*/  ISETP.GE.AND P2, PT, R114, c[0x0][0x27c], PT ;  /* 0x00009f0072007a0c */ /* 0x000fc60003f46270 */
[--C-:B------:R-:W-:Y:S01]  /*9990*/  @!P1 IMAD.X R11, R3, 0x1, R0.reuse, P0 ;  /* 0x00000001030b9824 */ /* 0x100fe200000e0600 */
[----:B------:R-:W-:Y:S01]  /*99a0*/  ISETP.GE.AND P0, PT, R30, c[0x0][0x27c], PT ;  /* 0x00009f001e007a0c */ /* 0x000fe20003f06270 */
[----:B------:R-:W-:-:S08]  /*99b0*/  @!P1 IMAD.X R13, R5, 0x1, R0, P3 ;  /* 0x00000001050d9824 */ /* 0x000fd000018e0600 */
[----:B------:R-:W-:Y:S01]  /*99c0*/  @!P2 IMAD.WIDE R16, R114, 0x2, R4 ;  /* 0x000000027210a825 */ /* 0x000fe200078e0204 */
[----:B-1----:R-:W-:-:S03]  /*99d0*/  CS2R R8, SRZ ;  /* 0x0000000000087805 */ /* 0x002fc6000001ff00 */
[----:B------:R-:W-:Y:S01]  /*99e0*/  @!P2 IMAD.WIDE R14, R114, 0x2, R2 ;  /* 0x00000002720ea825 */ /* 0x000fe200078e0202 */
[----:B--2---:R-:W-:-:S03]  /*99f0*/  CS2R R6, SRZ ;  /* 0x0000000000067805 */ /* 0x004fc6000001ff00 */
[----:B------:R-:W-:Y:S01]  /*9a00*/  @!P0 IMAD.SHL.U32 R0, R30, 0x2, RZ ;  /* 0x000000021e008824 */ /* 0x000fe200078e00ff */
[----:B------:R1:W5:Y:S04]  /*9a10*/  @!P2 LD.E.64 R8, [R16.64] ;  /* 0x000000061008a980 */ /* 0x000368000c101b00 */
[----:B------:R2:W5:Y:S01]  /*9a20*/  @!P2 LD.E.64 R6, [R14.64] ;  /* 0x000000060e06a980 */ /* 0x000562000c101b00 */
[----:B------:R-:W-:Y:S01]  /*9a30*/  @!P0 IADD3 R4, P2, R4, R0, RZ ;  /* 0x0000000004048210 */ /* 0x000fe20007f5e0ff */
[----:B------:R-:W-:Y:S01]  /*9a40*/  CS2R R38, SRZ ;  /* 0x0000000000267805 */ /* 0x000fe2000001ff00 */
[----:B------:R-:W-:Y:S01]  /*9a50*/  CS2R R40, SRZ ;  /* 0x0000000000287805 */ /* 0x000fe2000001ff00 */
[----:B------:R-:W-:Y:S01]  /*9a60*/  CS2R R48, SRZ ;  /* 0x0000000000307805 */ /* 0x000fe2000001ff00 */
[----:B------:R-:W-:-:S03]  /*9a70*/  CS2R R50, SRZ ;  /* 0x0000000000327805 */ /* 0x000fc6000001ff00 */
[----:B------:R1:W5:Y:S04]  /*9a80*/  @!P1 LD.E.64 R38, [R12.64] ;  /* 0x000000060c269980 */ /* 0x000368000c101b00 */
[----:B------:R1:W5:Y:S01]  /*9a90*/  @!P1 LD.E.64 R40, [R10.64] ;  /* 0x000000060a289980 */ /* 0x000362000c101b00 */
[----:B--2---:R-:W-:-:S05]  /*9aa0*/  @!P0 SHF.L.U64.HI R14, R30, 0x1, R54 ;  /* 0x000000011e0e8819 */ /* 0x004fca0000010236 */
[----:B------:R-:W-:Y:S01]  /*9ab0*/  @!P0 IMAD.X R5, R5, 0x1, R14, P2 ;  /* 0x0000000105058824 */ /* 0x000fe200010e060e */
[----:B------:R-:W-:-:S04]  /*9ac0*/  @!P0 IADD3 R2, P2, R2, R0, RZ ;  /* 0x0000000002028210 */ /* 0x000fc80007f5e0ff */
[----:B------:R1:W5:Y:S01]  /*9ad0*/  @!P0 LD.E.64 R48, [R4.64] ;  /* 0x0000000604308980 */ /* 0x000362000c101b00 */
[----:B------:R-:W-:-:S05]  /*9ae0*/  @!P0 IMAD.X R3, R3, 0x1, R14, P2 ;  /* 0x0000000103038824 */ /* 0x000fca00010e060e */
[----:B------:R1:W5:Y:S03]  /*9af0*/  @!P0 LD.E.64 R50, [R2.64] ;  /* 0x0000000602328980 */ /* 0x000366000c101b00 */
.L_x_1263:
[----:B------:R-:W-:Y:S05]  /*9b00*/  BSYNC B0 ;  /* 0x0000000000007941 */ /* 0x000fea0003800000 */
.L_x_1262:
        /* <DEDUP_REMOVED lines=48> */
[----:B------:R-:W-:Y:S01]  /*9e10*/  PRMT R22, R10, 0x5410, R0 ;  /* 0x000054100a167816 */ /* 0x000fe20000000000 */
[----:B------:R-:W4:Y:S01]  /*9e20*/  SHFL.IDX PT, R4, R42, 0x1, 0x1e1f ;  /* 0x003e1f002a047f89 */ /* 0x000f2200000e0000 */
[----:B------:R-:W-:-:S03]  /*9e30*/  CS2R R46, SRZ ;  /* 0x00000000002e7805 */ /* 0x000fc6000001ff00 */
[----:B------:R1:W3:Y:S01]  /*9e40*/  SHFL.IDX PT, R3, R33, 0x1, 0x1e1f ;  /* 0x003e1f0021037f89 */ /* 0x0002e200000e0000 */
[----:B--2---:R-:W-:Y:S01]  /*9e50*/  CS2R R44, SRZ ;  /* 0x00000000002c7805 */ /* 0x004fe2000001ff00 */
[----:B-1----:R-:W-:Y:S01]  /*9e60*/  PRMT R33, R12, 0x5410, R11 ;  /* 0x000054100c217816 */ /* 0x002fe2000000000b */
[----:B------:R-:W-:Y:S05]  /*9e70*/  @P0 BRA `(.L_x_1265) ;  /* 0x000003e000000947 */ /* 0x000fea0003800000 */
[----:B---34-:R-:W-:Y:S01]  /*9e80*/  ISETP.GE.AND P0, PT, R32, c[0x0][0x27c], PT ;  /* 0x00009f0020007a0c */ /* 0x018fe20003f06270 */
[----:B------:R-:W-:Y:S01]  /*9e90*/  CS2R R56, SRZ ;  /* 0x0000000000387805 */ /* 0x000fe2000001ff00 */
[----:B------:R-:W-:Y:S01]  /*9ea0*/  ISETP.GE.AND P2, PT, R164, c[0x0][0x27c], PT ;  /* 0x00009f00a4007a0c */ /* 0x000fe20003f46270 */
[----:B------:R-:W-:-:S10]  /*9eb0*/  CS2R R58, SRZ ;  /* 0x00000000003a7805 */ /* 0x000fd4000001ff00 */
[C---:B------:R-:W-:Y:S01]  /*9ec0*/  @!P0 IMAD.SHL.U32 R0, R32.reuse, 0x2, RZ ;  /* 0x0000000220008824 */ /* 0x040fe200078e00ff */
[----:B------:R-:W-:-:S04]  /*9ed0*/  @!P0 SHF.L.U64.HI R11, R32, 0x1, R37 ;  /* 0x00000001200b8819 */ /* 0x000fc80000010225 */
[----:B------:R-:W-:-:S05]  /*9ee0*/  @!P0 IADD3 R12, P1, R4, R0, RZ ;  /* 0x00000000040c8210 */ /* 0x000fca0007f3e0ff */
        /* <DEDUP_REMOVED lines=8> */
[----:B------:R-:W-:Y:S01]  /*9f70*/  CS2R R62, SRZ ;  /* 0x00000000003e7805 */ /* 0x000fe2000001ff00 */
[----:B-1----:R-:W-:Y:S02]  /*9f80*/  @!P2 IADD3 R12, P1, R4, R0, RZ ;  /* 0x00000000040ca210 */ /* 0x002fe40007f3e0ff */
[----:B--2---:R-:W-:-:S05]  /*9f90*/  @!P2 SHF.L.U64.HI R11, R164, 0x1, R43 ;  /* 0x00000001a40ba819 */ /* 0x004fca000001022b */
[--C-:B------:R-:W-:Y:S01]  /*9fa0*/  @!P2 IMAD.X R13, R5, 0x1, R11.reuse, P1 ;  /* 0x00000001050da824 */ /* 0x100fe200008e060b */
[----:B------:R-:W-:Y:S02]  /*9fb0*/  @!P2 IADD3 R10, P1, R2, R0, RZ ;  /* 0x00000000020aa210 */ /* 0x000fe40007f3e0ff */
[----:B------:R-:W-:Y:S02]  /*9fc0*/  @!P0 IMAD.SHL.U32 R0, R31, 0x2, RZ ;  /* 0x000000021f008824 */ /* 0x000fe400078e00ff */
[----:B------:R1:W5:Y:S01]  /*9fd0*/  @!P2 LD.E.64 R60, [R12.64] ;  /* 0x000000060c3ca980 */ /* 0x000362000c101b00 */
[----:B------:R-:W-:Y:S01]  /*9fe0*/  @!P2 IMAD.X R11, R3, 0x1, R11, P1 ;  /* 0x00000001030ba824 */ /* 0x000fe200008e060b */
[----:B------:R-:W-:-:S04]  /*9ff0*/  ISETP.GE.AND P1, PT, R113, c[0x0][0x27c], PT ;  /* 0x00009f0071007a0c */ /* 0x000fc80003f26270 */
[----:B------:R2:W5:Y:S01]  /*a000*/  @!P2 LD.E.64 R62, [R10.64] ;  /* 0x000000060a3ea980 */ /* 0x000562000c101b00 */
[----:B------:R-:W-:Y:S01]  /*a010*/  CS2R R64, SRZ ;  /* 0x0000000000407805 */ /* 0x000fe2000001ff00 */
[----:B------:R-:W-:Y:S01]  /*a020*/  CS2R R66, SRZ ;  /* 0x0000000000427805 */ /* 0x000fe2000001ff00 */
[----:B-1----:R-:W-:Y:S02]  /*a030*/  @!P0 IADD3 R12, P2, R4, R0, RZ ;  /* 0x00000000040c8210 */ /* 0x002fe40007f5e0ff */
[----:B--2---:R-:W-:-:S05]  /*a040*/  @!P0 SHF.L.U64.HI R11, R31, 0x1, R52 ;  /* 0x000000011f0b8819 */ /* 0x004fca0000010234 */
[----:B------:R-:W-:Y:S01]  /*a050*/  @!P0 IMAD.X R13, R5, 0x1, R11, P2 ;  /* 0x00000001050d8824 */ /* 0x000fe200010e060b */
[----:B------:R-:W-:Y:S01]  /*a060*/  @!P0 IADD3 R10, P2, R2, R0, RZ ;  /* 0x00000000020a8210 */ /* 0x000fe20007f5e0ff */
        /* <DEDUP_REMOVED lines=8> */
[----:B--2---:R-:W-:-:S05]  /*a0f0*/  @!P1 IADD3 R10, P0, R2, R14, RZ ;  /* 0x0000000e020a9210 */ /* 0x004fca0007f1e0ff */
[----:B------:R-:W-:Y:S01]  /*a100*/  @!P1 IMAD.X R11, R3, 0x1, R0, P0 ;  /* 0x00000001030b9824 */ /* 0x000fe200000e0600 */
[----:B------:R-:W-:Y:S02]  /*a110*/  ISETP.GE.AND P0, PT, R30, c[0x0][0x27c], PT ;  /* 0x00009f001e007a0c */ /* 0x000fe40003f06270 */
[----:B-1----:R-:W-:Y:S02]  /*a120*/  @!P1 IADD3 R12, P3, R4, R14, RZ ;  /* 0x0000000e040c9210 */ /* 0x002fe40007f7e0ff */
[----:B------:R-:W-:-:S04]  /*a130*/  @!P2 IMAD.WIDE R16, R114, 0x2, R4 ;  /* 0x000000027210a825 */ /* 0x000fc800078e0204 */
[----:B------:R-:W-:Y:S01]  /*a140*/  @!P1 IMAD.X R13, R5, 0x1, R0, P3 ;  /* 0x00000001050d9824 */ /* 0x000fe200018e0600 */
[----:B------:R1:W5:Y:S01]  /*a150*/  @!P2 LD.E.64 R44, [R16.64] ;  /* 0x00000006102ca980 */ /* 0x000362000c101b00 */
[----:B------:R-:W-:-:S04]  /*a160*/  @!P2 IMAD.WIDE R14, R114, 0x2, R2 ;  /* 0x00000002720ea825 */ /* 0x000fc800078e0202 */
[----:B------:R-:W-:Y:S01]  /*a170*/  @!P0 IMAD.SHL.U32 R0, R30, 0x2, RZ ;  /* 0x000000021e008824 */ /* 0x000fe200078e00ff */
[----:B------:R2:W5:Y:S04]  /*a180*/  @!P2 LD.E.64 R46, [R14.64] ;  /* 0x000000060e2ea980 */ /* 0x000568000c101b00 */
        /* <DEDUP_REMOVED lines=13> */
.L_x_1265:
[----:B---34-:R-:W-:Y:S05]  /*a260*/  BSYNC B0 ;  /* 0x0000000000007941 */ /* 0x018fea0003800000 */
.L_x_1264:
        /* <DEDUP_REMOVED lines=50> */
[----:B------:R-:W1:Y:S01]  /*a590*/  LDS.128 R12, [R252+0x4800] ;  /* 0x00480000fc0c7984 */ /* 0x000e620000000c00 */
[----:B------:R-:W-:Y:S02]  /*a5a0*/  SHF.R.U32.HI R0, RZ, 0x10, R7 ;  /* 0x00000010ff007819 */ /* 0x000fe40000011607 */
[----:B------:R-:W-:Y:S02]  /*a5b0*/  SHF.R.U64 R17, R8, 0x10, R9 ;  /* 0x0000001008117819 */ /* 0x000fe40000001209 */
[----:B------:R-:W-:Y:S02]  /*a5c0*/  SHF.R.U64 R16, R6, 0x10, R7 ;  /* 0x0000001006107819 */ /* 0x000fe40000001207 */
[----:B------:R-:W-:Y:S01]  /*a5d0*/  SHF.R.U32.HI R3, RZ, 0x10, R9 ;  /* 0x00000010ff037819 */ /* 0x000fe20000011609 */
[--C-:B-1----:R-:W-:Y:S02]  /*a5e0*/  HADD2.F32 R8, -RZ, R12.reuse.H0_H0 ;  /* 0x2000000cff087230 */ /* 0x102fe40000004100 */
[----:B------:R-:W-:-:S02]  /*a5f0*/  HADD2.F32 R7, -RZ, R12.H1_H1 ;  /* 0x3000000cff077230 */ /* 0x000fc40000004100 */
[--C-:B------:R-:W-:Y:S02]  /*a600*/  HADD2.F32 R2, -RZ, R15.reuse.H1_H1 ;  /* 0x3000000fff027230 */ /* 0x100fe40000004100 */
[----:B------:R-:W-:Y:S02]  /*a610*/  HADD2.F32 R12, -RZ, R0.H0_H0 ;  /* 0x20000000ff0c7230 */ /* 0x000fe40000004100 */
[----:B------:R-:W-:Y:S02]  /*a620*/  HADD2.F32 R0, -RZ, R22.H0_H0 ;  /* 0x20000016ff007230 */ /* 0x000fe40000004100 */
[----:B------:R-:W-:Y:S01]  /*a630*/  HADD2.F32 R9, -RZ, R15.H0_H0 ;  /* 0x2000000fff097230 */ /* 0x000fe20000004100 */
[-C--:B------:R-:W-:Y:S01]  /*a640*/  FMUL.FTZ R11, R2, R12.reuse ;  /* 0x0000000c020b7220 */ /* 0x080fe20000410000 */
[----:B------:R-:W-:Y:S02]  /*a650*/  HADD2.F32 R15, -RZ, R3.H0_H0 ;  /* 0x20000003ff0f7230 */ /* 0x000fe40000004100 */
[--C-:B------:R-:W-:Y:S01]  /*a660*/  HADD2.F32 R6, -RZ, R13.reuse.H0_H0 ;  /* 0x2000000dff067230 */ /* 0x100fe20000004100 */
[----:B------:R-:W-:Y:S01]  /*a670*/  FMUL.FTZ R12, R9, R12 ;  /* 0x0000000c090c7220 */ /* 0x000fe20000410000 */
[----:B------:R-:W-:Y:S01]  /*a680*/  HADD2.F32 R5, -RZ, R13.H1_H1 ;  /* 0x3000000dff057230 */ /* 0x000fe20000004100 */
[----:B------:R-:W-:Y:S01]  /*a690*/  FMUL.FTZ R13, R7, R0 ;  /* 0x00000000070d7220 */ /* 0x000fe20000410000 */
[----:B------:R-:W-:-:S02]  /*a6a0*/  HADD2.F32 R3, -RZ, R55.H0_H0 ;  /* 0x20000037ff037230 */ /* 0x000fc40000004100 */
        /* <DEDUP_REMOVED lines=24> */
.L_x_1269:
[----:B------:R-:W-:Y:S05]  /*a830*/  BSYNC B0 ;  /* 0x0000000000007941 */ /* 0x000fea0003800000 */
.L_x_1268:
[----:B------:R-:W-:Y:S01]  /*a840*/  ISETP.GE.AND P0, PT, R32, c[0x0][0x27c], PT ;  /* 0x00009f0020007a0c */ /* 0x000fe20003f06270 */
[----:B------:R-:W-:-:S12]  /*a850*/  BSSY B0, `(.L_x_1270) ;  /* 0x000002d000007945 */ /* 0x000fd80003800000 */
[----:B------:R-:W-:Y:S05]  /*a860*/  @P0 BRA `(.L_x_1271) ;  /* 0x000002b000000947 */ /* 0x000fea0003800000 */
[----:B------:R-:W2:Y:S01]  /*a870*/  LDL R22, [R1] ;  /* 0x0000000001167983 */ /* 0x000ea20000100800 */
        /* <DEDUP_REMOVED lines=42> */
.L_x_1271:
[----:B------:R-:W-:Y:S05]  /*ab20*/  BSYNC B0 ;  /* 0x0000000000007941 */ /* 0x000fea0003800000 */
.L_x_1270:
[----:B------:R-:W-:Y:S01]  /*ab30*/  ISETP.GE.AND P0, PT, R164, c[0x0][0x27c], PT ;  /* 0x00009f00a4007a0c */ /* 0x000fe20003f06270 */
[----:B------:R-:W-:-:S12]  /*ab40*/  BSSY B0, `(.L_x_1272) ;  /* 0x000002c000007945 */ /* 0x000fd80003800000 */
[----:B------:R-:W-:Y:S05]  /*ab50*/  @P0 BRA `(.L_x_1273) ;  /* 0x000002a000000947 */ /* 0x000fea0003800000 */
[----:B-1----:R-:W1:Y:S01]  /*ab60*/  LDS.128 R4, [R252+0x6800] ;  /* 0x00680000fc047984 */ /* 0x002e620000000c00 */
        /* <DEDUP_REMOVED lines=8> */
[----:B------:R-:W-:Y:S02]  /*abf0*/  HADD2.F32 R15, -RZ, R15.H0_H0 ;  /* 0x2000000fff0f7230 */ /* 0x000fe40000004100 */
        /* <DEDUP_REMOVED lines=32> */
.L_x_1273:
[----:B------:R-:W-:Y:S05]  /*ae00*/  BSYNC B0 ;  /* 0x0000000000007941 */ /* 0x000fea0003800000 */
.L_x_1272:
        /* <DEDUP_REMOVED lines=13> */
[----:B-12---:R-:W1:Y:S02]  /*aee0*/  LDS.128 R4, [R18+0x6800] ;  /* 0x0068000012047984 */ /* 0x006e640000000c00 */
        /* <DEDUP_REMOVED lines=32> */
.L_x_1275:
[----:B------:R-:W-:Y:S05]  /*b0f0*/  BSYNC B0 ;  /* 0x0000000000007941 */ /* 0x000fea0003800000 */
.L_x_1274:
        /* <DEDUP_REMOVED lines=45> */
.L_x_1277:
[----:B------:R-:W-:Y:S05]  /*b3d0*/  BSYNC B0 ;  /* 0x0000000000007941 */ /* 0x000fea0003800000 */
.L_x_1276:
[----:B------:R-:W-:-:S13]  /*b3e0*/  ISETP.GE.AND P0, PT, R30, c[0x0][0x27c], PT ;  /* 0x00009f001e007a0c */ /* 0x000fda0003f06270 */
[----:B------:R-:W-:Y:S05]  /*b3f0*/  @P0 BRA `(.L_x_1267) ;  /* 0x000002b000000947 */ /* 0x000fea0003800000 */
[----:B-1----:R-:W2:Y:S01]  /*b400*/  LDL R18, [R1] ;  /* 0x0000000001127983 */ /* 0x002ea20000100800 */
        /* <DEDUP_REMOVED lines=42> */
.L_x_1267:
[----:B------:R-:W-:Y:S05]  /*b6b0*/  BSYNC B1 ;  /* 0x0000000000017941 */ /* 0x000fea0003800000 */
.L_x_1266:
        /* <DEDUP_REMOVED lines=50> */
.L_x_1280:
[----:B------:R-:W-:Y:S05]  /*b9e0*/  BSYNC B0 ;  /* 0x0000000000007941 */ /* 0x000fea0003800000 */
.L_x_1279:
[----:B------:R-:W-:Y:S01]  /*b9f0*/  ISETP.GE.AND P0, PT, R32, c[0x0][0x27c], PT ;  /* 0x00009f0020007a0c */ /* 0x000fe20003f06270 */
[----:B------:R-:W-:-:S12]  /*ba00*/  BSSY B0, `(.L_x_1281) ;  /* 0x000002d000007945 */ /* 0x000fd80003800000 */
        /* <DEDUP_REMOVED lines=44> */
.L_x_1282:
[----:B------:R-:W-:Y:S05]  /*bcd0*/  BSYNC B0 ;  /* 0x0000000000007941 */ /* 0x000fea0003800000 */
.L_x_1281:
        /* <DEDUP_REMOVED lines=45> */
.L_x_1284:
[----:B------:R-:W-:Y:S05]  /*bfb0*/  BSYNC B0 ;  /* 0x0000000000007941 */ /* 0x000fea0003800000 */
.L_x_1283:
        /* <DEDUP_REMOVED lines=46> */
.L_x_1286:
[----:B------:R-:W-:Y:S05]  /*c2a0*/  BSYNC B0 ;  /* 0x0000000000007941 */ /* 0x000fea0003800000 */
.L_x_1285:
        /* <DEDUP_REMOVED lines=45> */
.L_x_1288:
[----:B------:R-:W-:Y:S05]  /*c580*/  BSYNC B0 ;  /* 0x0000000000007941 */ /* 0x000fea0003800000 */
.L_x_1287:
        /* <DEDUP_REMOVED lines=46> */
.L_x_1261:
[----:B------:R1:W5:Y:S04]  /*c870*/  LDL R25, [R1+0x88] ;  /* 0x0000880001197983 */ /* 0x0003680000100800 */
[----:B------:R1:W5:Y:S01]  /*c880*/  LDL R24, [R1+0x84] ;  /* 0x0000840001187983 */ /* 0x0003620000100800 */
[----:B------:R-:W-:Y:S01]  /*c890*/  ISETP.NE.AND P0, PT, R144, 0x1, PT ;  /* 0x000000019000780c */ /* 0x000fe20003f05270 */
[----:B------:R-:W-:Y:S01]  /*c8a0*/  IMAD.MOV.U32 R5, RZ, RZ, R7 ;  /* 0x000000ffff057224 */ /* 0x000fe200078e0007 */
[----:B------:R-:W-:Y:S01]  /*c8b0*/  MOV R7, R6 ;  /* 0x0000000600077202 */ /* 0x000fe20000000f00 */
[----:B------:R-:W-:Y:S01]  /*c8c0*/  IMAD.MOV.U32 R6, RZ, RZ, R2 ;  /* 0x000000ffff067224 */ /* 0x000fe200078e0002 */
        /* <DEDUP_REMOVED lines=9> */
[----:B------:R-:W-:Y:S01]  /*c960*/  @P0 IMAD.HI.U32 R3, R0, c[0x0][0x2c8], RZ ;  /* 0x0000b20000030a27 */ /* 0x000fe200078e00ff */
[----:B------:R-:W-:Y:S01]  /*c970*/  CS2R R30, SRZ ;  /* 0x00000000001e7805 */ /* 0x000fe2000001ff00 */
[----:B------:R-:W-:-:S03]  /*c980*/  CS2R R28, SRZ ;  /* 0x00000000001c7805 */ /* 0x000fc6000001ff00 */
[----:B------:R-:W-:-:S04]  /*c990*/  @P0 SHF.R.U32.HI R0, RZ, c[0x0][0x2cc], R3 ;  /* 0x0000b300ff000a19 */ /* 0x000fc80000011603 */
[----:B------:R-:W-:Y:S01]  /*c9a0*/  SHF.R.S32.HI R3, RZ, 0x1f, R0 ;  /* 0x0000001fff037819 */ /* 0x000fe20000011400 */
[----:B------:R-:W-:-:S04]  /*c9b0*/  IMAD.WIDE.U32 R4, R0, c[0x0][0x280], R4 ;  /* 0x0000a00000047a25 */ /* 0x000fc800078e0004 */
[C---:B------:R-:W-:Y:S01]  /*c9c0*/  IMAD R9, R3.reuse, c[0x0][0x280], RZ ;  /* 0x0000a00003097a24 */ /* 0x040fe200078e02ff */
[----:B------:R-:W-:Y:S01]  /*c9d0*/  LEA R20, P1, R4, c[0x0][0x270], 0x1 ;  /* 0x00009c0004147a11 */ /* 0x000fe200078208ff */
[----:B------:R-:W-:Y:S02]  /*c9e0*/  IMAD R8, R3, c[0x0][0x290], RZ ;  /* 0x0000a40003087a24 */ /* 0x000fe400078e02ff */
[C---:B------:R-:W-:Y:S02]  /*c9f0*/  IMAD.WIDE.U32 R2, R0.reuse, c[0x0][0x290], R6 ;  /* 0x0000a40000027a25 */ /* 0x040fe400078e0006 */
[----:B------:R1:W2:Y:S02]  /*ca00*/  SHFL.IDX PT, R12, R20, RZ, 0x1e1f ;  /* 0x001e1fff140c7589 */ /* 0x0002a400000e0000 */
[----:B------:R-:W-:Y:S01]  /*ca10*/  IMAD R6, R0, c[0x0][0x284], R9 ;  /* 0x0000a10000067a24 */ /* 0x000fe200078e0209 */
[----:B------:R-:W-:Y:S01]  /*ca20*/  LEA R21, P0, R2, c[0x0][0x288], 0x1 ;  /* 0x0000a20002157a11 */ /* 0x000fe200078008ff */
[----:B------:R-:W-:-:S02]  /*ca30*/  IMAD R0, R0, c[0x0][0x294], R8 ;  /* 0x0000a50000007a24 */ /* 0x000fc400078e0208 */
        /* <DEDUP_REMOVED lines=14> */
[----:B------:R-:W-:Y:S01]  /*cb20*/  ISETP.GE.AND P2, PT, R112, c[0x0][0x27c], PT ;  /* 0x00009f0070007a0c */ /* 0x000fe20003f46270 */
[----:B------:R-:W-:Y:S01]  /*cb30*/  CS2R R32, SRZ ;  /* 0x0000000000207805 */ /* 0x000fe2000001ff00 */
[----:B------:R-:W-:Y:S01]  /*cb40*/  CS2R R30, SRZ ;  /* 0x00000000001e7805 */ /* 0x000fe2000001ff00 */
[----:B------:R-:W-:Y:S01]  /*cb50*/  CS2R R28, SRZ ;  /* 0x00000000001c7805 */ /* 0x000fe2000001ff00 */
[----:B------:R-:W-:Y:S01]  /*cb60*/  CS2R R46, SRZ ;  /* 0x00000000002e7805 */ /* 0x000fe2000001ff00 */
[----:B------:R-:W-:-:S06]  /*cb70*/  CS2R R44, SRZ ;  /* 0x00000000002c7805 */ /* 0x000fcc000001ff00 */
[C---:B------:R-:W-:Y:S01]  /*cb80*/  @!P0 IMAD.SHL.U32 R0, R104.reuse, 0x2, RZ ;  /* 0x0000000268008824 */ /* 0x040fe200078e00ff */
[----:B------:R-:W-:-:S04]  /*cb90*/  @!P0 SHF.L.U64.HI R4, R104, 0x1, R105 ;  /* 0x0000000168048819 */ /* 0x000fc80000010269 */
[-C--:B------:R-:W-:Y:S02]  /*cba0*/  @!P0 IADD3 R16, P1, R12, R0.reuse, RZ ;  /* 0x000000000c108210 */ /* 0x080fe40007f3e0ff */
[----:B---3--:R-:W-:Y:S02]  /*cbb0*/  @!P0 IADD3 R14, P3, R2, R0, RZ ;  /* 0x00000000020e8210 */ /* 0x008fe40007f7e0ff */
[----:B----4-:R-:W-:Y:S02]  /*cbc0*/  @!P0 IADD3.X R17, R13, R4, RZ, P1, !PT ;  /* 0x000000040d118210 */ /* 0x010fe40000ffe4ff */
[----:B------:R-:W-:Y:S01]  /*cbd0*/  ISETP.GE.AND P1, PT, R111, c[0x0][0x27c], PT ;  /* 0x00009f006f007a0c */ /* 0x000fe20003f26270 */
[----:B-1----:R-:W-:Y:S01]  /*cbe0*/  @!P0 IMAD.X R15, R3, 0x1, R4, P3 ;  /* 0x00000001030f8824 */ /* 0x002fe200018e0604 */
[----:B-----5:R-:W-:-:S05]  /*cbf0*/  @!P2 SHF.L.U32 R4, R25, 0x3, RZ ;  /* 0x000000031904a819 */ /* 0x020fca00000006ff */
[----:B------:R-:W-:-:S04]  /*cc00*/  @!P2 IMAD.WIDE R8, R4, 0x2, R12 ;  /* 0x000000020408a825 */ /* 0x000fc800078e020c */
[----:B------:R-:W-:Y:S01]  /*cc10*/  @!P2 IMAD.WIDE R6, R4, 0x2, R2 ;  /* 0x000000020406a825 */ /* 0x000fe200078e0202 */
[----:B------:R1:W5:Y:S03]  /*cc20*/  @!P2 LD.E.128 R32, [R8.64] ;  /* 0x000000060820a980 */ /* 0x000366000c101d00 */
[----:B------:R-:W-:Y:S01]  /*cc30*/  @!P1 IMAD.SHL.U32 R0, R24, 0x8, RZ ;  /* 0x0000000818009824 */ /* 0x000fe200078e00ff */
[----:B------:R2:W5:Y:S03]  /*cc40*/  @!P2 LD.E.128 R28, [R6.64] ;  /* 0x00000006061ca980 */ /* 0x000566000c101d00 */
[C---:B------:R-:W-:Y:S01]  /*cc50*/  @!P1 IMAD.WIDE R4, R0.reuse, 0x2, R12 ;  /* 0x0000000200049825 */ /* 0x040fe200078e020c */
[----:B------:R-:W-:Y:S01]  /*cc60*/  CS2R R42, SRZ ;  /* 0x00000000002a7805 */ /* 0x000fe2000001ff00 */
[----:B------:R-:W-:Y:S01]  /*cc70*/  CS2R R40, SRZ ;  /* 0x0000000000287805 */ /* 0x000fe2000001ff00 */
[----:B------:R-:W-:Y:S01]  /*cc80*/  CS2R R10, SRZ ;  /* 0x00000000000a7805 */ /* 0x000fe2000001ff00 */
[----:B------:R-:W-:Y:S01]  /*cc90*/  @!P1 IMAD.WIDE R2, R0, 0x2, R2 ;  /* 0x0000000200029825 */ /* 0x000fe200078e0202 */
[----:B------:R3:W5:Y:S04]  /*cca0*/  @!P1 LD.E.128 R44, [R4.64] ;  /* 0x00000006042c9980 */ /* 0x000768000c101d00 */
[----:B------:R4:W5:Y:S01]  /*ccb0*/  @!P1 LD.E.128 R40, [R2.64] ;  /* 0x0000000602289980 */ /* 0x000962000c101d00 */
[----:B-1----:R-:W-:Y:S01]  /*ccc0*/  CS2R R8, SRZ ;  /* 0x0000000000087805 */ /* 0x002fe2000001ff00 */
[----:B--2---:R-:W-:-:S05]  /*ccd0*/  CS2R R6, SRZ ;  /* 0x0000000000067805 */ /* 0x004fca000001ff00 */
[----:B------:R4:W5:Y:S01]  /*cce0*/  @!P0 LD.E.128 R8, [R16.64] ;  /* 0x0000000610088980 */ /* 0x000962000c101d00 */
[----:B---3--:R-:W-:-:S06]  /*ccf0*/  CS2R R4, SRZ ;  /* 0x0000000000047805 */ /* 0x008fcc000001ff00 */
[----:B------:R4:W5:Y:S02]  /*cd00*/  @!P0 LD.E.128 R4, [R14.64] ;  /* 0x000000060e048980 */ /* 0x000964000c101d00 */
.L_x_1290:
[----:B--2---:R-:W-:Y:S05]  /*cd10*/  BSYNC B0 ;  /* 0x0000000000007941 */ /* 0x004fea0003800000 */
.L_x_1289:
[----:B------:R-:W-:Y:S01]  /*cd20*/  IADD3 R0, R22, 0x40, RZ ;  /* 0x0000004016007810 */ /* 0x000fe20007ffe0ff */
[----:B---345:R-:W-:Y:S01]  /*cd30*/  IMAD.MOV.U32 R2, RZ, RZ, R44 ;  /* 0x000000ffff027224 */ /* 0x038fe200078e002c */
[----:B------:R-:W-:Y:S01]  /*cd40*/  MOV R16, R6 ;  /* 0x0000000600107202 */ /* 0x000fe20000000f00 */
[----:B------:R-:W-:Y:S01]  /*cd50*/  IMAD.MOV.U32 R12, RZ, RZ, R46 ;  /* 0x000000ffff0c7224 */ /* 0x000fe200078e002e */
[----:B------:R-:W-:Y:S01]  /*cd60*/  ISETP.GE.AND P0, PT, R0, R23, PT ;  /* 0x000000170000720c */ /* 0x000fe20003f06270 */
[----:B------:R-:W-:Y:S01]  /*cd70*/  IMAD.MOV.U32 R0, RZ, RZ, R45 ;  /* 0x000000ffff007224 */ /* 0x000fe200078e002d */
[----:B------:R-:W-:Y:S01]  /*cd80*/  PRMT R89, R89, 0x5410, R2 ;  /* 0x0000541059597816 */ /* 0x000fe20000000002 */
[----:B-1----:R-:W-:Y:S01]  /*cd90*/  IMAD.MOV.U32 R3, RZ, RZ, R47 ;  /* 0x000000ffff037224 */ /* 0x002fe200078e002f */
        /* <DEDUP_REMOVED lines=10> */
[----:B------:R1:W2:Y:S01]  /*ce40*/  SHFL.IDX PT, R13, R19, 0x1, 0x1e1f ;  /* 0x003e1f00130d7f89 */ /* 0x0002a200000e0000 */
        /* <DEDUP_REMOVED lines=52> */
[----:B------:R-:W-:Y:S02]  /*d190*/  @!P0 SHF.L.U64.HI R15, R104, 0x1, R105 ;  /* 0x00000001680f8819 */ /* 0x000fe40000010269 */
[----:B-1----:R-:W-:Y:S02]  /*d1a0*/  @!P2 SHF.L.U32 R18, R25, 0x3, RZ ;  /* 0x000000031912a819 */ /* 0x002fe400000006ff */
[-C--:B---3--:R-:W-:Y:S02]  /*d1b0*/  @!P0 IADD3 R16, P1, R12, R0.reuse, RZ ;  /* 0x000000000c108210 */ /* 0x088fe40007f3e0ff */
[----:B----4-:R-:W-:Y:S01]  /*d1c0*/  @!P0 IADD3 R14, P3, R2, R0, RZ ;  /* 0x00000000020e8210 */ /* 0x010fe20007f7e0ff */
[C---:B------:R-:W-:Y:S01]  /*d1d0*/  @!P2 IMAD.WIDE R20, R18.reuse, 0x2, R12 ;  /* 0x000000021214a825 */ /* 0x040fe200078e020c */
[----:B------:R-:W-:Y:S02]  /*d1e0*/  @!P0 IADD3.X R17, R13, R15, RZ, P1, !PT ;  /* 0x0000000f0d118210 */ /* 0x000fe40000ffe4ff */
[----:B------:R-:W-:Y:S01]  /*d1f0*/  ISETP.GE.AND P1, PT, R111, c[0x0][0x27c], PT ;  /* 0x00009f006f007a0c */ /* 0x000fe20003f26270 */
[----:B------:R-:W-:Y:S01]  /*d200*/  @!P0 IMAD.X R15, R3, 0x1, R15, P3 ;  /* 0x00000001030f8824 */ /* 0x000fe200018e060f */
[----:B------:R-:W-:Y:S01]  /*d210*/  CS2R R74, SRZ ;  /* 0x00000000004a7805 */ /* 0x000fe2000001ff00 */
[----:B------:R-:W-:Y:S01]  /*d220*/  @!P2 IMAD.WIDE R18, R18, 0x2, R2 ;  /* 0x000000021212a825 */ /* 0x000fe200078e0202 */
[----:B------:R-:W-:Y:S01]  /*d230*/  CS2R R72, SRZ ;  /* 0x0000000000487805 */ /* 0x000fe2000001ff00 */
[----:B------:R-:W-:Y:S01]  /*d240*/  CS2R R50, SRZ ;  /* 0x0000000000327805 */ /* 0x000fe2000001ff00 */
[----:B------:R-:W-:Y:S01]  /*d250*/  CS2R R48, SRZ ;  /* 0x0000000000307805 */ /* 0x000fe2000001ff00 */
[----:B------:R-:W-:Y:S01]  /*d260*/  CS2R R54, SRZ ;  /* 0x0000000000367805 */ /* 0x000fe2000001ff00 */
[----:B------:R-:W-:Y:S01]  /*d270*/  CS2R R52, SRZ ;  /* 0x0000000000347805 */ /* 0x000fe2000001ff00 */
[----:B------:R1:W5:Y:S04]  /*d280*/  @!P2 LD.E.128 R64, [R20.64] ;  /* 0x000000061440a980 */ /* 0x000368000c101d00 */
[----:B------:R-:W-:Y:S01]  /*d290*/  @!P1 IMAD.SHL.U32 R0, R24, 0x8, RZ ;  /* 0x0000000818009824 */ /* 0x000fe200078e00ff */
[----:B------:R1:W5:Y:S03]  /*d2a0*/  @!P2 LD.E.128 R68, [R18.64] ;  /* 0x000000061244a980 */ /* 0x000366000c101d00 */
[C---:B------:R-:W-:Y:S01]  /*d2b0*/  @!P1 IMAD.WIDE R12, R0.reuse, 0x2, R12 ;  /* 0x00000002000c9825 */ /* 0x040fe200078e020c */
[----:B------:R1:W5:Y:S03]  /*d2c0*/  @!P0 LD.E.128 R48, [R16.64] ;  /* 0x0000000610308980 */ /* 0x000366000c101d00 */
[----:B------:R-:W-:Y:S01]  /*d2d0*/  @!P1 IMAD.WIDE R2, R0, 0x2, R2 ;  /* 0x0000000200029825 */ /* 0x000fe200078e0202 */
[----:B------:R1:W5:Y:S04]  /*d2e0*/  @!P1 LD.E.128 R76, [R12.64] ;  /* 0x000000060c4c9980 */ /* 0x000368000c101d00 */
[----:B------:R1:W5:Y:S04]  /*d2f0*/  @!P1 LD.E.128 R72, [R2.64] ;  /* 0x0000000602489980 */ /* 0x000368000c101d00 */
[----:B------:R1:W5:Y:S02]  /*d300*/  @!P0 LD.E.128 R52, [R14.64] ;  /* 0x000000060e348980 */ /* 0x000364000c101d00 */
.L_x_1292:
[----:B--2---:R-:W-:Y:S05]  /*d310*/  BSYNC B0 ;  /* 0x0000000000007941 */ /* 0x004fea0003800000 */
.L_x_1291:
        /* <DEDUP_REMOVED lines=154> */
.L_x_1296:
[----:B------:R-:W-:Y:S05]  /*dcc0*/  BSYNC B0 ;  /* 0x0000000000007941 */ /* 0x000fea0003800000 */
.L_x_1295:
        /* <DEDUP_REMOVED lines=100> */
.L_x_1298:
[----:B------:R-:W-:Y:S05]  /*e310*/  BSYNC B0 ;  /* 0x0000000000007941 */ /* 0x000fea0003800000 */
.L_x_1297:
        /* <DEDUP_REMOVED lines=99> */
.L_x_1294:
[----:B------:R-:W-:Y:S05]  /*e950*/  BSYNC B1 ;  /* 0x0000000000017941 */ /* 0x000fea0003800000 */
.L_x_1293:
        /* <DEDUP_REMOVED lines=107> */
.L_x_1300:
[----:B------:R-:W-:Y:S05]  /*f010*/  BSYNC B0 ;  /* 0x0000000000007941 */ /* 0x000fea0003800000 */
.L_x_1299:
        /* <DEDUP_REMOVED lines=100> */
.L_x_1302:
[----:B------:R-:W-:Y:S05]  /*f660*/  BSYNC B0 ;  /* 0x0000000000007941 */ /* 0x000fea0003800000 */
.L_x_1301:
        /* <DEDUP_REMOVED lines=99> */
.L_x_1278:
[----:B------:R-:W-:Y:S05]  /*fca0*/  BSYNC B2 ;  /* 0x0000000000027941 */ /* 0x000fea0003800000 */
.L_x_1260:
[----:B-12---:R-:W1:Y:S01]  /*fcb0*/  S2R R6, SR_TID.X ;  /* 0x0000000000067919 */ /* 0x006e620000002100 */
[----:B------:R-:W-:Y:S01]  /*fcc0*/  IMAD R0, R106, c[0x0][0x208], RZ ;  /* 0x000082006a007a24 */ /* 0x000fe200078e02ff */
[----:B------:R-:W-:-:S04]  /*fcd0*/  DEPBAR.LE SB0, 0x0 ;  /* 0x000080000000791a */ /* 0x000fc80000000000 */
[C---:B------:R-:W-:Y:S01]  /*fce0*/  IMAD.WIDE.U32 R2, R108.reuse, c[0x0][0x208], RZ ;  /* 0x000082006c027a25 */ /* 0x040fe200078e00ff */
[----:B------:R-:W-:Y:S01]  /*fcf0*/  BAR.SYNC.DEFER_BLOCKING 0x0 ;  /* 0x0000000000007b1d */ /* 0x000fe20000010000 */
[----:B------:R-:W-:Y:S02]  /*fd00*/  MOV R4, R244 ;  /* 0x000000f400047202 */ /* 0x000fe40000000f00 */
[----:B------:R-:W-:Y:S01]  /*fd10*/  IMAD R0, R108, c[0x0][0x20c], R0 ;  /* 0x000083006c007a24 */ /* 0x000fe200078e0200 */
[----:B------:R-:W-:Y:S02]  /*fd20*/  MOV R5, R249 ;  /* 0x000000f900057202 */ /* 0x000fe40000000f00 */
[----:B------:R-:W-:Y:S01]  /*fd30*/  LOP3.LUT P2, RZ, R103, 0x1, RZ, 0xc0, !PT ;  /* 0x0000000167ff7812 */ /* 0x000fe2000784c0ff */
[----:B------:R-:W2:Y:S01]  /*fd40*/  LDL R246, [R1+0x1c] ;  /* 0x00001c0001f67983 */ /* 0x000ea20000100800 */
[----:B------:R-:W-:Y:S01]  /*fd50*/  IADD3 R0, R3, R0, RZ ;  /* 0x0000000003007210 */ /* 0x000fe20007ffe0ff */
[----:B------:R-:W-:Y:S01]  /*fd60*/  IMAD.WIDE.U32 R4, R2, 0x30, R4 ;  /* 0x0000003002047825 */ /* 0x000fe200078e0004 */
[----:B------:R-:W-:-:S03]  /*fd70*/  SHF.L.U32 R203, R109, 0x1, RZ ;  /* 0x000000016dcb7819 */ /* 0x000fc600000006ff */
[----:B------:R-:W-:Y:S01]  /*fd80*/  IMAD R0, R0, 0x30, RZ ;  /* 0x0000003000007824 */ /* 0x000fe200078e02ff */
[----:B------:R-:W-:Y:S02]  /*fd90*/  LEA R2, P0, R4, c[0x0][0x1f8], 0x1 ;  /* 0x00007e0004027a11 */ /* 0x000fe400078008ff */
[----:B-1----:R-:W-:Y:S02]  /*fda0*/  ISETP.GT.AND P4, PT, R6, 0x3f, PT ;  /* 0x0000003f0600780c */ /* 0x002fe40003f84270 */
[----:B------:R-:W-:Y:S02]  /*fdb0*/  IADD3 R3, R5, R0, RZ ;  /* 0x0000000005037210 */ /* 0x000fe40007ffe0ff */
[----:B------:R-:W-:Y:S02]  /*fdc0*/  IADD3 R0, R107, R247, -R154 ;  /* 0x000000f76b007210 */ /* 0x000fe40007ffe89a */
[----:B------:R-:W-:Y:S01]  /*fdd0*/  LEA.HI.X R3, R4, c[0x0][0x1fc], R3, 0x1, P0 ;  /* 0x00007f0004037a11 */ /* 0x000fe200000f0c03 */
[----:B------:R-:W-:Y:S01]  /*fde0*/  LDSM.16.M88.4 R8, [R192] ;  /* 0x00000000c008783b */ /* 0x000fe20000000200 */
[----:B------:R-:W-:-:S03]  /*fdf0*/  ISETP.LT.OR P0, PT, R0, 0x1, !P2 ;  /* 0x000000010000780c */ /* 0x000fc60005701670 */
[----:B------:R-:W1:Y:S02]  /*fe00*/  LDSM.16.M88.4 R16, [R165] ;  /* 0x00000000a510783b */ /* 0x000e640000000200 */
[----:B------:R-:W-:Y:S02]  /*fe10*/  @!P4 MOV R13, c[0x0][0x208] ;  /* 0x00008200000dca02 */ /* 0x000fe40000000f00 */
[----:B------:R-:W4:Y:S01]  /*fe20*/  LDSM.16.M88.4 R4, [R192+0x1000] ;  /* 0x00100000c004783b */ /* 0x000f220000000200 */
[----:B------:R-:W-:-:S03]  /*fe30*/  @!P4 MOV R14, c[0x0][0x20c] ;  /* 0x00008300000eca02 */ /* 0x000fc60000000f00 */
[----:B------:R-:W3:Y:S01]  /*fe40*/  LDSM.16.M88.4 R20, [R165+0x400] ;  /* 0x00040000a514783b */ /* 0x000ee20000000200 */
[----:B------:R-:W-:-:S03]  /*fe50*/  LOP3.LUT P1, RZ, R103, 0x2, RZ, 0xc0, !PT ;  /* 0x0000000267ff7812 */ /* 0x000fc6000782c0ff */
[----:B-----5:R-:W1:Y:S04]  /*fe60*/  LDSM.16.M88.4 R44, [R165+0x800] ;  /* 0x00080000a52c783b */ /* 0x020e680000000200 */
[----:B------:R-:W-:Y:S04]  /*fe70*/  LDSM.16.M88.4 R40, [R193] ;  /* 0x00000000c128783b */ /* 0x000fe80000000200 */
[----:B------:R-:W-:Y:S04]  /*fe80*/  LDSM.16.M88.4 R32, [R193+0x1000] ;  /* 0x00100000c120783b */ /* 0x000fe80000000200 */
[----:B------:R-:W1:Y:S04]  /*fe90*/  LDSM.16.M88.4 R48, [R194] ;  /* 0x00000000c230783b */ /* 0x000e680000000200 */
[----:B------:R-:W-:Y:S04]  /*fea0*/  LDSM.16.M88.4 R76, [R202] ;  /* 0x00000000ca4c783b */ /* 0x000fe80000000200 */
[----:B------:R-:W-:Y:S04]  /*feb0*/  LDSM.16.M88.4 R88, [R201] ;  /* 0x00000000c958783b */ /* 0x000fe80000000200 */
[----:B------:R-:W-:Y:S01]  /*fec0*/  @!PT LDS RZ, [RZ] ;  /* 0x00000000fffff984 */ /* 0x000fe20000000800 */
[----:B------:R-:W-:Y:S01]  /*fed0*/  @!PT LDS RZ, [RZ] ;  /* 0x00000000fffff984 */ /* 0x000fe20000000800 */
[----:B------:R-:W-:Y:S01]  /*fee0*/  @!PT LDS RZ, [RZ] ;  /* 0x00000000fffff984 */ /* 0x000fe20000000800 */
[----:B------:R1:W-:Y:S01]  /*fef0*/  LDGSTS.E.BYPASS.LTC128B.128 [R203+0x1880], [R2.64], !P0 ;  /* 0x0188000002cb7fae */ /* 0x0003e2000c101d46 */
[----:B------:R-:W-:-:S04]  /*ff00*/  @!P4 LEA R12, P0, R13, R2, 0x6 ;  /* 0x000000020d0cc211 */ /* 0x000fc800078030ff */
[----:B------:R-:W-:Y:S02]  /*ff10*/  @!P4 LEA.HI.X R13, R13, R3, R14, 0x6, P0 ;  /* 0x000000030d0dc211 */ /* 0x000fe400000f340e */
[C---:B------:R-:W-:Y:S02]  /*ff20*/  ISETP.LT.OR P0, PT, R0.reuse, 0x1, !P1 ;  /* 0x000000010000780c */ /* 0x040fe40004f01670 */
[C---:B------:R-:W-:Y:S02]  /*ff30*/  @!P4 ISETP.LT.OR P2, PT, R0.reuse, 0x21, !P2 ;  /* 0x000000210000c80c */ /* 0x040fe40005741670 */
[----:B------:R-:W-:-:S09]  /*ff40*/  @!P4 ISETP.LT.OR P1, PT, R0, 0x21, !P1 ;  /* 0x000000210000c80c */ /* 0x000fd20004f21670 */
[----:B------:R2:W-:Y:S01]  /*ff50*/  LDGSTS.E.BYPASS.LTC128B.128 [R203+0x2480], [R2.64+0x40], !P0 ;  /* 0x0248004002cb7fae */ /* 0x0005e2000c101d46 */
[----:B------:R-:W-:-:S04]  /*ff60*/  LOP3.LUT P0, RZ, R103, 0x4, RZ, 0xc0, !PT ;  /* 0x0000000467ff7812 */ /* 0x000fc8000780c0ff */
[C---:B------:R-:W-:Y:S02]  /*ff70*/  ISETP.LT.OR P3, PT, R0.reuse, 0x1, !P0 ;  /* 0x000000010000780c */ /* 0x040fe40004761670 */
[----:B------:R-:W-:Y:S01]  /*ff80*/  @!P4 ISETP.LT.OR P0, PT, R0, 0x21, !P0 ;  /* 0x000000210000c80c */ /* 0x000fe20004701670 */
[-C--:B-1----:R-:W-:Y:S10]  /*ff90*/  HMMA.16816.F32 R24, R8, R16.reuse, RZ ;  /* 0x000000100818723c */ /* 0x082ff400000018ff */
[----:B------:R1:W-:Y:S04]  /*ffa0*/  LDGSTS.E.BYPASS.LTC128B.128 [R203+0x3080], [R2.64+0x80], !P3 ;  /* 0x0308008002cb7fae */ /* 0x0003e8000d901d46 */
[----:B------:R1:W-:Y:S04]  /*ffb0*/  @!P4 LDGSTS.E.BYPASS.LTC128B.128 [R203+0x2080], [R12.64], !P2 ;  /* 0x020800000ccbcfae */ /* 0x0003e8000d101d46 */
[----:B------:R1:W-:Y:S04]  /*ffc0*/  @!P4 LDGSTS.E.BYPASS.LTC128B.128 [R203+0x2c80], [R12.64+0x40], !P1 ;  /* 0x02c800400ccbcfae */ /* 0x0003e8000c901d46 */
[----:B------:R1:W-:Y:S04]  /*ffd0*/  @!P4 LDGSTS.E.BYPASS.LTC128B.128 [R203+0x3880], [R12.64+0x80], !P0 ;  /* 0x038800800ccbcfae */ /* 0x0003e8000c101d46 */
[----:B------:R-:W-:Y:S04]  /*ffe0*/  LDSM.16.M88.4 R60, [R165+0xc00] ;  /* 0x000c0000a53c783b */ /* 0x000fe80000000200 */
[----:B------:R-:W1:Y:S01]  /*fff0*/  LDSM.16.M88.4 R36, [R192+0x2000] ;  /* 0x00200000c024783b */ /* 0x000e620000000200 */
[C---:B----4-:R-:W-:Y:S03]  /*10000*/  HMMA.16816.F32 R52, R4.reuse, R16, RZ ;  /* 0x000000100434723c */ /* 0x050fe600000018ff */
[----:B------:R-:W4:Y:S04]  /*10010*/  LDSM.16.M88.4 R28, [R192+0x3000] ;  /* 0x00300000c01c783b */ /* 0x000f280000000200 */
[----:B------:R-:W-:Y:S01]  /*10020*/  LDSM.16.M88.4 R56, [R200] ;  /* 0x00000000c838783b */ /* 0x000fe20000000200 */
[C---:B---3--:R-:W-:Y:S03]  /*10030*/  HMMA.16816.F32 R80, R4.reuse, R20, RZ ;  /* 0x000000140450723c */ /* 0x048fe600000018ff */
[----:B------:R-:W0:Y:S05]  /*10040*/  LDGDEPBAR ;  /* 0x00000000000079af */ /* 0x000e2a0000000000 */
[C---:B------:R-:W-:Y:S08]  /*10050*/  HMMA.16816.F32 R68, R4.reuse, R22, RZ ;  /* 0x000000160444723c */ /* 0x040ff000000018ff */
[C---:B-1----:R-:W-:Y:S08]  /*10060*/  HMMA.16816.F32 R12, R4.reuse, R18, RZ ;  /* 0x00000012040c723c */ /* 0x042ff000000018ff */
[C---:B------:R-:W-:Y:S08]  /*10070*/  HMMA.16816.F32 R64, R4.reuse, R44, RZ ;  /* 0x0000002c0440723c */ /* 0x040ff000000018ff */
[----:B------:R-:W-:Y:S08]  /*10080*/  HMMA.16816.F32 R84, R4, R46, RZ ;  /* 0x0000002e0454723c */ /* 0x000ff000000018ff */
[----:B------:R-:W-:Y:S01]  /*10090*/  HMMA.16816.F32 R4, R40, R48, R24 ;  /* 0x000000302804723c */ /* 0x000fe20000001818 */
        /* <DEDUP_REMOVED lines=25> */
[----:B------:R-:W-:Y:S08]  /*10230*/  HMMA.16816.F32 R72, R36, R62, R72 ;  /* 0x0000003e2448723c */ /* 0x000ff00000001848 */
[C---:B------:R-:W-:Y:S08]  /*10240*/  HMMA.16816.F32 R84, R40.reuse, R76, R96 ;  /* 0x0000004c2854723c */ /* 0x040ff00000001860 */
[----:B------:R-:W-:Y:S08]  /*10250*/  HMMA.16816.F32 R96, R40, R78, R116 ;  /* 0x0000004e2860723c */ /* 0x000ff00000001874 */
[----:B------:R-:W-:Y:S01]  /*10260*/  HMMA.16816.F32 R76, R28, R62, R92 ;  /* 0x0000003e1c4c723c */ /* 0x000fe2000000185c */
[----:B------:R-:W3:Y:S07]  /*10270*/  LDSM.16.M88.4 R60, [R199] ;  /* 0x00000000c73c783b */ /* 0x000eee0000000200 */
[-C--:B------:R-:W-:Y:S08]  /*10280*/  HMMA.16816.F32 R68, R16, R52.reuse, R64 ;  /* 0x000000341044723c */ /* 0x080ff00000001840 */
        /* <DEDUP_REMOVED lines=19> */
[----:B------:R-:W2:Y:S01]  /*103c0*/  LDSM.16.M88.4 R56, [R196] ;  /* 0x00000000c438783b */ /* 0x000ea20000000200 */
[----:B------:R3:W1:Y:S06]  /*103d0*/  MUFU.TANH R153, R0 ;  /* 0x0000000000997308 */ /* 0x00066c0000002400 */
[----:B------:R-:W-:Y:S01]  /*103e0*/  HMMA.16816.F32 R40, R20, R60, R40 ;  /* 0x0000003c1428723c */ /* 0x000fe20000001828 */
[----:B---3--:R-:W-:-:S04]  /*103f0*/  FMUL.FTZ R0, R83, c[0x0][0x320] ;  /* 0x0000c80053007a20 */ /* 0x008fc80000410000 */
[----:B------:R3:W1:Y:S03]  /*10400*/  MUFU.TANH R152, R0 ;  /* 0x0000000000987308 */ /* 0x0006660000002400 */
[----:B------:R-:W-:Y:S01]  /*10410*/  HMMA.16816.F32 R80, R4, R46, R52 ;  /* 0x0000002e0450723c */ /* 0x000fe20000001834 */
[----:B------:R-:W2:Y:S07]  /*10420*/  LDSM.16.M88.4 R52, [R165+0x1400] ;  /* 0x00140000a534783b */ /* 0x000eae0000000200 */
        /* <DEDUP_REMOVED lines=128> */
[----:B------:R-:W-:Y:S02]  /*10c30*/  ISETP.GE.AND P1, PT, R3, 0x1, PT ;  /* 0x000000010300780c */ /* 0x000fe40003f26270 */
[----:B------:R-:W-:Y:S01]  /*10c40*/  LOP3.LUT P3, RZ, R155, 0x1, RZ, 0xc0, !PT ;  /* 0x000000019bff7812 */ /* 0x000fe2000786c0ff */
        /* <DEDUP_REMOVED lines=28> */
.L_x_1304:
[----:B--234-:R-:W-:Y:S05]  /*10e10*/  BSYNC B0 ;  /* 0x0000000000007941 */ /* 0x01cfea0003800000 */
.L_x_1303:
[----:B------:R-:W2:Y:S04]  /*10e20*/  LDL R248, [R1+0x98] ;  /* 0x0000980001f87983 */ /* 0x000ea80000100800 */
[----:B------:R-:W3:Y:S04]  /*10e30*/  LDL R6, [R1+0x24] ;  /* 0x0000240001067983 */ /* 0x000ee80000100800 */
[----:B------:R-:W4:Y:S01]  /*10e40*/  LDL R250, [R1+0x4c] ;  /* 0x00004c0001fa7983 */ /* 0x000f220000100800 */
[----:B------:R-:W-:-:S03]  /*10e50*/  ISETP.NE.AND P4, PT, R144, 0x1, PT ;  /* 0x000000019000780c */ /* 0x000fc60003f85270 */
[----:B------:R-:W-:Y:S04]  /*10e60*/  LDSM.16.MT88.4 R64, [R166] ;  /* 0x00000000a640783b */ /* 0x000fe80000004200 */
[----:B------:R-:W-:Y:S04]  /*10e70*/  LDSM.16.MT88.4 R76, [R167] ;  /* 0x00000000a74c783b */ /* 0x000fe80000004200 */
[----:B------:R-:W-:Y:S04]  /*10e80*/  LDSM.16.MT88.4 R84, [R166+0xc00] ;  /* 0x000c0000a654783b */ /* 0x000fe80000004200 */
[----:B------:R-:W-:Y:S04]  /*10e90*/  LDSM.16.MT88.4 R92, [R166+0x1800] ;  /* 0x00180000a65c783b */ /* 0x000fe80000004200 */
[----:B------:R-:W-:Y:S04]  /*10ea0*/  LDSM.16.MT88.4 R116, [R167+0x1800] ;  /* 0x00180000a774783b */ /* 0x000fe80000004200 */
[----:B------:R-:W-:Y:S04]  /*10eb0*/  LDSM.16.MT88.4 R68, [R166+0x400] ;  /* 0x00040000a644783b */ /* 0x000fe80000004200 */
[----:B------:R-:W-:Y:S04]  /*10ec0*/  LDSM.16.MT88.4 R72, [R167+0x400] ;  /* 0x00040000a748783b */ /* 0x000fe80000004200 */
[----:B------:R-:W-:Y:S04]  /*10ed0*/  LDSM.16.MT88.4 R60, [R166+0x1000] ;  /* 0x00100000a63c783b */ /* 0x000fe80000004200 */
[----:B------:R-:W0:Y:S01]  /*10ee0*/  LDGDEPBAR ;  /* 0x00000000000079af */ /* 0x000e220000000000 */
[----:B-12---:R-:W-:-:S04]  /*10ef0*/  IMAD.IADD R4, R248, 0x1, R160 ;  /* 0x00000001f8047824 */ /* 0x006fc800078e02a0 */
[----:B------:R-:W-:-:S05]  /*10f00*/  @P4 IMAD.HI.U32 R0, R4, c[0x0][0x2c8], RZ ;  /* 0x0000b20004004a27 */ /* 0x000fca00078e00ff */
[----:B------:R-:W-:-:S05]  /*10f10*/  @P4 SHF.R.U32.HI R4, RZ, c[0x0][0x2cc], R0 ;  /* 0x0000b300ff044a19 */ /* 0x000fca0000011600 */
[----:B------:R-:W1:Y:S01]  /*10f20*/  SHFL.IDX PT, R2, R4, 0x2, 0x1c1f ;  /* 0x005c1f0004027f89 */ /* 0x000e6200000e0000 */
[----:B---3--:R-:W-:-:S03]  /*10f30*/  IADD3 R0, -R6, 0x1, R141 ;  /* 0x0000000106007810 */ /* 0x008fc60007ffe18d */
[----:B------:R-:W2:Y:S02]  /*10f40*/  SHFL.IDX PT, R3, R4, 0x3, 0x1c1f ;  /* 0x007c1f0004037f89 */ /* 0x000ea400000e0000 */
[----:B----4-:R-:W-:Y:S02]  /*10f50*/  IMAD.IADD R5, R0, 0x1, -R250 ;  /* 0x0000000100057824 */ /* 0x010fe400078e0afa */
[----:B------:R-:W-:Y:S02]  /*10f60*/  IMAD.IADD R6, R141, 0x1, -R6 ;  /* 0x000000018d067824 */ /* 0x000fe400078e0a06 */
[----:B-1----:R-:W-:-:S05]  /*10f70*/  IMAD.IADD R2, R5, 0x1, R2 ;  /* 0x0000000105027824 */ /* 0x002fca00078e0202 */
[----:B------:R-:W-:-:S04]  /*10f80*/  IMNMX R2, R6, R2, PT ;  /* 0x0000000206027217 */ /* 0x000fc80003800200 */
[C---:B------:R-:W-:Y:S02]  /*10f90*/  ISETP.GT.AND P0, PT, R2.reuse, RZ, PT ;  /* 0x000000ff0200720c */ /* 0x040fe40003f04270 */
[C---:B------:R-:W-:Y:S02]  /*10fa0*/  ISETP.GT.AND P1, PT, R2.reuse, 0x1, PT ;  /* 0x000000010200780c */ /* 0x040fe40003f24270 */
[----:B------:R-:W-:Y:S02]  /*10fb0*/  ISETP.GT.AND P2, PT, R2, 0x8, PT ;  /* 0x000000080200780c */ /* 0x000fe40003f44270 */
[----:B------:R-:W-:Y:S02]  /*10fc0*/  FSEL R9, R102, -INF , P0 ;  /* 0xff80000066097808 */ /* 0x000fe40000000000 */
[----:B------:R-:W-:Y:S02]  /*10fd0*/  FSEL R10, R89, -INF , P1 ;  /* 0xff800000590a7808 */ /* 0x000fe40000800000 */
[----:B------:R-:W-:Y:S01]  /*10fe0*/  ISETP.GT.AND P0, PT, R2, 0x9, PT ;  /* 0x000000090200780c */ /* 0x000fe20003f04270 */
[----:B--2---:R-:W-:Y:S01]  /*10ff0*/  IMAD.IADD R0, R5, 0x1, R3 ;  /* 0x0000000105007824 */ /* 0x004fe200078e0203 */
[----:B------:R-:W-:-:S02]  /*11000*/  FSEL R16, R88, -INF , P2 ;  /* 0xff80000058107808 */ /* 0x000fc40001000000 */
[----:B------:R-:W-:Y:S02]  /*11010*/  FMNMX.FTZ R3, R9, R10, !PT ;  /* 0x0000000a09037209 */ /* 0x000fe40007810000 */
[----:B------:R-:W-:Y:S02]  /*11020*/  FSEL R17, R80, -INF , P0 ;  /* 0xff80000050117808 */ /* 0x000fe40000000000 */
[C---:B------:R-:W-:Y:S02]  /*11030*/  ISETP.GT.AND P0, PT, R2.reuse, 0x18, PT ;  /* 0x000000180200780c */ /* 0x040fe40003f04270 */
[----:B------:R-:W-:Y:S02]  /*11040*/  ISETP.GT.AND P1, PT, R2, 0x10, PT ;  /* 0x000000100200780c */ /* 0x000fe40003f24270 */
[----:B------:R-:W-:Y:S02]  /*11050*/  FMNMX.FTZ R3, R16, R3, !PT ;  /* 0x0000000310037209 */ /* 0x000fe40007810000 */
[----:B------:R-:W-:-:S02]  /*11060*/  FSEL R20, R41, -INF , P0 ;  /* 0xff80000029147808 */ /* 0x000fc40000000000 */
[C---:B------:R-:W-:Y:S02]  /*11070*/  ISETP.GT.AND P2, PT, R2.reuse, 0x19, PT ;  /* 0x000000190200780c */ /* 0x040fe40003f44270 */
[----:B------:R-:W-:Y:S02]  /*11080*/  ISETP.GT.AND P0, PT, R2, 0x28, PT ;  /* 0x000000280200780c */ /* 0x000fe40003f04270 */
[----:B------:R-:W-:Y:S02]  /*11090*/  IMNMX R0, R6, R0, PT ;  /* 0x0000000006007217 */ /* 0x000fe40003800200 */
[----:B------:R-:W-:Y:S02]  /*110a0*/  ISETP.GT.AND P3, PT, R2, 0x11, PT ;  /* 0x000000110200780c */ /* 0x000fe40003f64270 */
[----:B------:R-:W-:Y:S02]  /*110b0*/  FSEL R18, R56, -INF , P1 ;  /* 0xff80000038127808 */ /* 0x000fe40000800000 */
[----:B------:R-:W-:-:S02]  /*110c0*/  FMNMX.FTZ R3, R17, R3, !PT ;  /* 0x0000000311037209 */ /* 0x000fc40007810000 */
[----:B------:R-:W-:Y:S02]  /*110d0*/  ISETP.GT.AND P1, PT, R2, 0x21, PT ;  /* 0x000000210200780c */ /* 0x000fe40003f24270 */
[----:B------:R-:W-:Y:S02]  /*110e0*/  FSEL R22, R40, -INF , P2 ;  /* 0xff80000028167808 */ /* 0x000fe40001000000 */
[----:B------:R-:W-:Y:S02]  /*110f0*/  FSEL R144, R11, -INF , P0 ;  /* 0xff8000000b907808 */ /* 0x000fe40000000000 */
[----:B------:R-:W-:Y:S02]  /*11100*/  FSEL R19, R52, -INF , P3 ;  /* 0xff80000034137808 */ /* 0x000fe40001800000 */
[C---:B------:R-:W-:Y:S02]  /*11110*/  ISETP.GT.AND P2, PT, R0.reuse, RZ, PT ;  /* 0x000000ff0000720c */ /* 0x040fe40003f44270 */
[----:B------:R-:W-:-:S02]  /*11120*/  ISETP.GT.AND P0, PT, R0, 0x1, PT ;  /* 0x000000010000780c */ /* 0x000fc40003f04270 */
[----:B------:R-:W-:Y:S02]  /*11130*/  FMNMX.FTZ R3, R18, R3, !PT ;  /* 0x0000000312037209 */ /* 0x000fe40007810000 */
[----:B------:R-:W-:Y:S02]  /*11140*/  ISETP.GT.AND P3, PT, R2, 0x20, PT ;  /* 0x000000200200780c */ /* 0x000fe40003f64270 */
[----:B------:R-:W-:Y:S02]  /*11150*/  FSEL R145, R24, -INF , P1 ;  /* 0xff80000018917808 */ /* 0x000fe40000800000 */
[----:B------:R-:W-:Y:S02]  /*11160*/  ISETP.GT.AND P1, PT, R0, 0x8, PT ;  /* 0x000000080000780c */ /* 0x000fe40003f24270 */
[----:B------:R-:W-:Y:S02]  /*11170*/  FSEL R11, R91, -INF , P2 ;  /* 0xff8000005b0b7808 */ /* 0x000fe40001000000 */
[----:B------:R-:W-:-:S02]  /*11180*/  FSEL R15, R90, -INF , P0 ;  /* 0xff8000005a0f7808 */ /* 0x000fc40000000000 */
[----:B------:R-:W-:Y:S01]  /*11190*/  FMNMX.FTZ R3, R19, R3, !PT ;  /* 0x0000000313037209 */ /* 0x000fe20007810000 */
[----:B------:R-:W-:Y:S01]  /*111a0*/  LDSM.16.MT88.4 R88, [R167+0xc00] ;  /* 0x000c0000a758783b */ /* 0x000fe20000004200 */
[----:B------:R-:W-:Y:S02]  /*111b0*/  FSEL R147, R25, -INF , P3 ;  /* 0xff80000019937808 */ /* 0x000fe40001800000 */
[----:B------:R-:W-:Y:S02]  /*111c0*/  ISETP.GT.AND P3, PT, R2, 0x29, PT ;  /* 0x000000290200780c */ /* 0x000fe40003f64270 */
        /* <DEDUP_REMOVED lines=16> */
[----:B------:R-:W-:Y:S02]  /*112d0*/  FSEL R146, R8, -INF , P3 ;  /* 0xff80000008927808 */ /* 0x000fe40001800000 */
        /* <DEDUP_REMOVED lines=9> */
[----:B------:R-:W-:Y:S01]  /*11370*/  FSEL R140, R27, -INF , P1 ;  /* 0xff8000001b8c7808 */ /* 0x000fe20000800000 */
[----:B------:R-:W1:Y:S01]  /*11380*/  SHFL.BFLY PT, R8, R3, 0x2, 0x1f ;  /* 0x0c401f0003087f89 */ /* 0x000e6200000e0000 */
[----:B------:R-:W-:-:S02]  /*11390*/  FMNMX.FTZ R2, R29, R2, !PT ;  /* 0x000000021d027209 */ /* 0x000fc40007810000 */
[----:B------:R-:W-:Y:S02]  /*113a0*/  ISETP.GT.AND P1, PT, R0, 0x28, PT ;  /* 0x000000280000780c */ /* 0x000fe40003f24270 */
[----:B------:R-:W-:Y:S02]  /*113b0*/  FSEL R143, R23, -INF , P0 ;  /* 0xff800000178f7808 */ /* 0x000fe40000000000 */
[----:B------:R-:W-:Y:S02]  /*113c0*/  FMNMX.FTZ R2, R140, R2, !PT ;  /* 0x000000028c027209 */ /* 0x000fe40007810000 */
[----:B------:R-:W-:Y:S02]  /*113d0*/  ISETP.GT.AND P0, PT, R0, 0x29, PT ;  /* 0x000000290000780c */ /* 0x000fe40003f04270 */
[----:B------:R-:W-:Y:S02]  /*113e0*/  FSEL R142, R21, -INF , P1 ;  /* 0xff800000158e7808 */ /* 0x000fe40000800000 */
[----:B------:R-:W-:-:S02]  /*113f0*/  FMNMX.FTZ R2, R143, R2, !PT ;  /* 0x000000028f027209 */ /* 0x000fc40007810000 */
        /* <DEDUP_REMOVED lines=11> */
[----:B------:R-:W-:-:S05]  /*114b0*/  FSEL R12, R0, RZ, P0 ;  /* 0x000000ff000c7208 */ /* 0x000fca0000000000 */
[----:B------:R-:W-:-:S04]  /*114c0*/  FFMA.FTZ R0, R9, c[0x0][0x2d0], -R12 ;  /* 0x0000b40009007a23 */ /* 0x000fc8000001080c */
[----:B------:R1:W-:Y:S01]  /*114d0*/  MUFU.EX2 R209, R0 ;  /* 0x0000000000d17308 */ /* 0x0003e20000000800 */
[----:B--2---:R-:W-:-:S04]  /*114e0*/  FMNMX.FTZ R103, R2, R7, !PT ;  /* 0x0000000702677209 */ /* 0x004fc80007810000 */
[C---:B------:R-:W-:Y:S01]  /*114f0*/  FSETP.NEU.FTZ.AND P0, PT, R103.reuse, -INF , PT ;  /* 0xff8000006700780b */ /* 0x040fe20003f1d000 */
[----:B------:R-:W-:Y:S02]  /*11500*/  FMUL.FTZ R3, R103, c[0x0][0x2d0] ;  /* 0x0000b40067037a20 */ /* 0x000fe40000410000 */
[----:B-1----:R-:W-:-:S04]  /*11510*/  FFMA.FTZ R0, R10, c[0x0][0x2d0], -R12 ;  /* 0x0000b4000a007a23 */ /* 0x002fc8000001080c */
[----:B------:R1:W2:Y:S01]  /*11520*/  MUFU.EX2 R205, R0 ;  /* 0x0000000000cd7308 */ /* 0x0002a20000000800 */
[----:B------:R-:W-:Y:S01]  /*11530*/  FSEL R3, R3, RZ, P0 ;  /* 0x000000ff03037208 */ /* 0x000fe20000000000 */
[----:B------:R-:W3:Y:S01]  /*11540*/  SHFL.IDX PT, R7, R4, RZ, 0x1c1f ;  /* 0x001c1fff04077589 */ /* 0x000ee200000e0000 */
[----:B-1----:R-:W-:-:S05]  /*11550*/  FFMA.FTZ R0, R16, c[0x0][0x2d0], -R12 ;  /* 0x0000b40010007a23 */ /* 0x002fca000001080c */
[----:B------:R1:W-:Y:S02]  /*11560*/  MUFU.EX2 R213, R0 ;  /* 0x0000000000d57308 */ /* 0x0003e40000000800 */
[----:B-1----:R-:W-:-:S06]  /*11570*/  FFMA.FTZ R0, R17, c[0x0][0x2d0], -R12 ;  /* 0x0000b40011007a23 */ /* 0x002fcc000001080c */
[----:B------:R1:W4:Y:S02]  /*11580*/  MUFU.EX2 R214, R0 ;  /* 0x0000000000d67308 */ /* 0x0003240000000800 */
[----:B-1----:R-:W-:-:S06]  /*11590*/  FFMA.FTZ R0, R11, c[0x0][0x2d0], -R3 ;  /* 0x0000b4000b007a23 */ /* 0x002fcc0000010803 */
[----:B------:R1:W-:Y:S01]  /*115a0*/  MUFU.EX2 R191, R0 ;  /* 0x0000000000bf7308 */ /* 0x0003e20000000800 */
[----:B------:R5:W2:Y:S01]  /*115b0*/  SHFL.IDX PT, R2, R4, 0x1, 0x1c1f ;  /* 0x003c1f0004027f89 */ /* 0x000aa200000e0000 */
[----:B-1----:R-:W-:-:S06]  /*115c0*/  FFMA.FTZ R0, R15, c[0x0][0x2d0], -R3 ;  /* 0x0000b4000f007a23 */ /* 0x002fcc0000010803 */
[----:B------:R1:W1:Y:S01]  /*115d0*/  MUFU.EX2 R175, R0 ;  /* 0x0000000000af7308 */ /* 0x0002620000000800 */
[----:B-----5:R-:W-:Y:S02]  /*115e0*/  FFMA.FTZ R4, R19, c[0x0][0x2d0], -R12 ;  /* 0x0000b40013047a23 */ /* 0x020fe4000001080c */
[----:B-1----:R-:W-:-:S05]  /*115f0*/  FFMA.FTZ R0, R14, c[0x0][0x2d0], -R3 ;  /* 0x0000b4000e007a23 */ /* 0x002fca0000010803 */
[----:B------:R1:W-:Y:S02]  /*11600*/  MUFU.EX2 R206, R0 ;  /* 0x0000000000ce7308 */ /* 0x0003e40000000800 */
[----:B-1----:R-:W-:-:S06]  /*11610*/  FFMA.FTZ R0, R13, c[0x0][0x2d0], -R3 ;  /* 0x0000b4000d007a23 */ /* 0x002fcc0000010803 */
[----:B------:R1:W5:Y:S08]  /*11620*/  MUFU.EX2 R207, R0 ;  /* 0x0000000000cf7308 */ /* 0x0003700000000800 */
[----:B------:R2:W-:Y:S01]  /*11630*/  MUFU.EX2 R208, R4 ;  /* 0x0000000400d07308 */ /* 0x0005e20000000800 */
[----:B-1----:R-:W-:-:S07]  /*11640*/  FFMA.FTZ R0, R18, c[0x0][0x2d0], -R12 ;  /* 0x0000b40012007a23 */ /* 0x002fce000001080c */
[----:B------:R3:W1:Y:S01]  /*11650*/  MUFU.EX2 R212, R0 ;  /* 0x0000000000d47308 */ /* 0x0006620000000800 */
[----:B--2---:R-:W-:-:S07]  /*11660*/  FFMA.FTZ R4, R20, c[0x0][0x2d0], -R12 ;  /* 0x0000b40014047a23 */ /* 0x004fce000001080c */
[----:B------:R2:W-:Y:S01]  /*11670*/  MUFU.EX2 R210, R4 ;  /* 0x0000000400d27308 */ /* 0x0005e20000000800 */
[----:B---3--:R-:W-:-:S05]  /*11680*/  IMAD.IADD R0, R5, 0x1, R7 ;  /* 0x0000000105007824 */ /* 0x008fca00078e0207 */
[----:B------:R-:W-:Y:S01]  /*11690*/  IMNMX R0, R6, R0, PT ;  /* 0x0000000006007217 */ /* 0x000fe20003800200 */
[----:B--2---:R-:W-:-:S03]  /*116a0*/  FFMA.FTZ R4, R22, c[0x0][0x2d0], -R12 ;  /* 0x0000b40016047a23 */ /* 0x004fc6000001080c */
[C---:B------:R-:W-:Y:S02]  /*116b0*/  ISETP.GT.AND P0, PT, R0.reuse, RZ, PT ;  /* 0x000000ff0000720c */ /* 0x040fe40003f04270 */
[C---:B------:R-:W-:Y:S01]  /*116c0*/  ISETP.GT.AND P1, PT, R0.reuse, 0x1, PT ;  /* 0x000000010000780c */ /* 0x040fe20003f24270 */
[----:B------:R2:W-:Y:S01]  /*116d0*/  MUFU.EX2 R211, R4 ;  /* 0x0000000400d37308 */ /* 0x0005e20000000800 */
[----:B------:R-:W-:Y:S02]  /*116e0*/  ISETP.GT.AND P2, PT, R0, 0x8, PT ;  /* 0x000000080000780c */ /* 0x000fe40003f44270 */
[----:B------:R-:W-:Y:S02]  /*116f0*/  FSEL R20, R151, -INF , P0 ;  /* 0xff80000097147808 */ /* 0x000fe40000000000 */
[----:B------:R-:W-:Y:S01]  /*11700*/  FSEL R21, R150, -INF , P1 ;  /* 0xff80000096157808 */ /* 0x000fe20000800000 */
[----:B------:R-:W-:Y:S01]  /*11710*/  IMAD.IADD R2, R5, 0x1, R2 ;  /* 0x0000000105027824 */ /* 0x000fe200078e0202 */
[----:B------:R-:W-:-:S02]  /*11720*/  ISETP.GT.AND P0, PT, R0, 0x9, PT ;  /* 0x000000090000780c */ /* 0x000fc40003f04270 */
[----:B------:R-:W-:Y:S01]  /*11730*/  FSEL R23, R99, -INF , P2 ;  /* 0xff80000063177808 */ /* 0x000fe20001000000 */
[----:B--2---:R-:W-:Y:S01]  /*11740*/  FFMA.FTZ R4, R24, c[0x0][0x2d0], -R3 ;  /* 0x0000b40018047a23 */ /* 0x004fe20000010803 */
[----:B------:R-:W-:-:S03]  /*11750*/  FMNMX.FTZ R5, R20, R21, !PT ;  /* 0x0000001514057209 */ /* 0x000fc60007810000 */
[----:B------:R2:W-:Y:S01]  /*11760*/  MUFU.EX2 R189, R4 ;  /* 0x0000000400bd7308 */ /* 0x0005e20000000800 */
[C---:B------:R-:W-:Y:S02]  /*11770*/  ISETP.GT.AND P1, PT, R0.reuse, 0x10, PT ;  /* 0x000000100000780c */ /* 0x040fe40003f24270 */
[----:B------:R-:W-:Y:S02]  /*11780*/  ISETP.GT.AND P2, PT, R0, 0x11, PT ;  /* 0x000000110000780c */ /* 0x000fe40003f44270 */
[----:B------:R-:W-:Y:S02]  /*11790*/  FSEL R22, R98, -INF , P0 ;  /* 0xff80000062167808 */ /* 0x000fe40000000000 */
[----:B------:R-:W-:Y:S02]  /*117a0*/  FSEL R24, R97, -INF , P1 ;  /* 0xff80000061187808 */ /* 0x000fe40000800000 */
[----:B------:R-:W-:Y:S01]  /*117b0*/  FSEL R25, R96, -INF , P2 ;  /* 0xff80000060197808 */ /* 0x000fe20001000000 */
[----:B--2---:R-:W-:Y:S01]  /*117c0*/  FFMA.FTZ R4, R26, c[0x0][0x2d0], -R3 ;  /* 0x0000b4001a047a23 */ /* 0x004fe20000010803 */
[----:B------:R-:W-:-:S03]  /*117d0*/  ISETP.GT.AND P0, PT, R0, 0x18, PT ;  /* 0x000000180000780c */ /* 0x000fc60003f04270 */
[----:B------:R2:W3:Y:S01]  /*117e0*/  MUFU.EX2 R204, R4 ;  /* 0x0000000400cc7308 */ /* 0x0004e20000000800 */
[C---:B------:R-:W-:Y:S02]  /*117f0*/  ISETP.GT.AND P1, PT, R0.reuse, 0x19, PT ;  /* 0x000000190000780c */ /* 0x040fe40003f24270 */
[----:B------:R-:W-:Y:S02]  /*11800*/  ISETP.GT.AND P2, PT, R0, 0x20, PT ;  /* 0x000000200000780c */ /* 0x000fe40003f44270 */
[----:B------:R-:W-:Y:S02]  /*11810*/  FSEL R27, R58, -INF , P0 ;  /* 0xff8000003a1b7808 */ /* 0x000fe40000000000 */
[----:B------:R-:W-:Y:S01]  /*11820*/  FSEL R26, R54, -INF , P1 ;  /* 0xff800000361a7808 */ /* 0x000fe20000800000 */
[----:B------:R-:W1:Y:S01]  /*11830*/  LDSM.16.MT88.4 R56, [R167+0x1000] ;  /* 0x00100000a738783b */ /* 0x000e620000004200 */
[----:B------:R-:W-:Y:S02]  /*11840*/  FSEL R99, R32, -INF , P2 ;  /* 0xff80000020637808 */ /* 0x000fe40001000000 */
[----:B--2---:R-:W-:Y:S01]  /*11850*/  FMNMX.FTZ R4, R23, R5, !PT ;  /* 0x0000000517047209 */ /* 0x004fe20007810000 */
[----:B------:R-:W-:Y:S03]  /*11860*/  LDSM.16.MT88.4 R52, [R166+0x1c00] ;  /* 0x001c0000a634783b */ /* 0x000fe60000004200 */
[----:B------:R-:W-:-:S02]  /*11870*/  FMNMX.FTZ R4, R22, R4, !PT ;  /* 0x0000000416047209 */ /* 0x000fc40007810000 */
[C---:B------:R-:W-:Y:S02]  /*11880*/  ISETP.GT.AND P0, PT, R0.reuse, 0x21, PT ;  /* 0x000000210000780c */ /* 0x040fe40003f04270 */
[C---:B------:R-:W-:Y:S02]  /*11890*/  ISETP.GT.AND P1, PT, R0.reuse, 0x28, PT ;  /* 0x000000280000780c */ /* 0x040fe40003f24270 */
[----:B------:R-:W-:Y:S02]  /*118a0*/  ISETP.GT.AND P2, PT, R0, 0x29, PT ;  /* 0x000000290000780c */ /* 0x000fe40003f44270 */
[----:B------:R-:W-:-:S04]  /*118b0*/  FMNMX.FTZ R0, R24, R4, !PT ;  /* 0x0000000418007209 */ /* 0x000fc80007810000 */
[----:B------:R-:W-:Y:S02]  /*118c0*/  FMNMX.FTZ R0, R25, R0, !PT ;  /* 0x0000000019007209 */ /* 0x000fe40007810000 */
[----:B------:R-:W-:Y:S02]  /*118d0*/  IMNMX R2, R6, R2, PT ;  /* 0x0000000206027217 */ /* 0x000fe40003800200 */
[----:B------:R-:W-:Y:S02]  /*118e0*/  FMNMX.FTZ R0, R27, R0, !PT ;  /* 0x000000001b007209 */ /* 0x000fe40007810000 */
[----:B------:R-:W-:Y:S02]  /*118f0*/  FSEL R96, R33, -INF , P0 ;  /* 0xff80000021607808 */ /* 0x000fe40000000000 */
[----:B------:R-:W-:Y:S02]  /*11900*/  FMNMX.FTZ R0, R26, R0, !PT ;  /* 0x000000001a007209 */ /* 0x000fe40007810000 */
[----:B------:R-:W-:-:S02]  /*11910*/  FSEL R97, R30, -INF , P1 ;  /* 0xff8000001e617808 */ /* 0x000fc40000800000 */
[----:B------:R-:W-:Y:S02]  /*11920*/  F2FP.PACK_AB R8, R205, R209 ;  /* 0x000000d1cd08723e */ /* 0x000fe400000000ff */
[----:B----4-:R-:W-:Y:S02]  /*11930*/  F2FP.PACK_AB R10, R214, R213 ;  /* 0x000000d5d60a723e */ /* 0x010fe400000000ff */
[----:B------:R-:W-:Y:S02]  /*11940*/  F2FP.PACK_AB R9, R175, R191 ;  /* 0x000000bfaf09723e */ /* 0x000fe400000000ff */
[----:B-----5:R-:W-:Y:S02]  /*11950*/  F2FP.PACK_AB R11, R207, R206 ;  /* 0x000000cecf0b723e */ /* 0x020fe400000000ff */
[C---:B------:R-:W-:Y:S02]  /*11960*/  ISETP.GT.AND P0, PT, R2.reuse, RZ, PT ;  /* 0x000000ff0200720c */ /* 0x040fe40003f04270 */
[----:B------:R-:W-:-:S02]  /*11970*/  ISETP.GT.AND P1, PT, R2, 0x1, PT ;  /* 0x000000010200780c */ /* 0x000fc40003f24270 */
[----:B------:R-:W-:Y:S01]  /*11980*/  FMNMX.FTZ R0, R99, R0, !PT ;  /* 0x0000000063007209 */ /* 0x000fe20007810000 */
[--C-:B------:R-:W-:Y:S01]  /*11990*/  FFMA.FTZ R5, R28, c[0x0][0x2d0], -R3.reuse ;  /* 0x0000b4001c057a23 */ /* 0x100fe20000010803 */
[----:B------:R-:W-:Y:S01]  /*119a0*/  ISETP.GT.AND P3, PT, R2, 0x8, PT ;  /* 0x000000080200780c */ /* 0x000fe20003f64270 */
[----:B------:R-:W-:Y:S01]  /*119b0*/  FFMA.FTZ R4, R29, c[0x0][0x2d0], -R3 ;  /* 0x0000b4001d047a23 */ /* 0x000fe20000010803 */
[----:B------:R-:W-:Y:S02]  /*119c0*/  FSEL R16, R153, -INF , P0 ;  /* 0xff80000099107808 */ /* 0x000fe40000000000 */
[----:B------:R-:W-:Y:S01]  /*119d0*/  FSEL R15, R152, -INF , P1 ;  /* 0xff800000980f7808 */ /* 0x000fe20000800000 */
[----:B------:R-:W-:Y:S01]  /*119e0*/  HMMA.16816.F32 R40, R8, R64, RZ ;  /* 0x000000400828723c */ /* 0x000fe200000018ff */
[----:B------:R-:W-:Y:S02]  /*119f0*/  FSEL R98, R31, -INF , P2 ;  /* 0xff8000001f627808 */ /* 0x000fe40001000000 */
[----:B------:R-:W-:Y:S01]  /*11a00*/  FMNMX.FTZ R0, R96, R0, !PT ;  /* 0x0000000060007209 */ /* 0x000fe20007810000 */
[----:B------:R-:W-:Y:S01]  /*11a10*/  MUFU.EX2 R190, R5 ;  /* 0x0000000500be7308 */ /* 0x000fe20000000800 */
[----:B------:R-:W-:-:S02]  /*11a20*/  ISETP.GT.AND P0, PT, R2, 0x9, PT ;  /* 0x000000090200780c */ /* 0x000fc40003f04270 */
[----:B------:R-:W-:Y:S01]  /*11a30*/  FSEL R14, R157, -INF , P3 ;  /* 0xff8000009d0e7808 */ /* 0x000fe20001800000 */
[----:B------:R-:W-:Y:S01]  /*11a40*/  HMMA.16816.F32 R48, R8, R76, RZ ;  /* 0x0000004c0830723c */ /* 0x000fe200000018ff */
[----:B------:R-:W-:-:S03]  /*11a50*/  FMNMX.FTZ R0, R97, R0, !PT ;  /* 0x0000000061007209 */ /* 0x000fc60007810000 */
[----:B------:R1:W2:Y:S04]  /*11a60*/  MUFU.EX2 R188, R4 ;  /* 0x0000000400bc7308 */ /* 0x0002a80000000800 */
[----:B------:R-:W-:Y:S01]  /*11a70*/  HMMA.16816.F32 R124, R8, R84, RZ ;  /* 0x00000054087c723c */ /* 0x000fe200000018ff */
[----:B------:R-:W-:Y:S02]  /*11a80*/  ISETP.GT.AND P2, PT, R2, 0x10, PT ;  /* 0x000000100200780c */ /* 0x000fe40003f44270 */
[----:B------:R-:W-:-:S05]  /*11a90*/  FSEL R18, R156, -INF , P0 ;  /* 0xff8000009c127808 */ /* 0x000fca0000000000 */
[----:B------:R-:W-:Y:S01]  /*11aa0*/  HMMA.16816.F32 R44, R8, R88, RZ ;  /* 0x00000058082c723c */ /* 0x000fe200000018ff */
[----:B------:R-:W-:-:S07]  /*11ab0*/  FMNMX.FTZ R0, R98, R0, !PT ;  /* 0x0000000062007209 */ /* 0x000fce0007810000 */
        /* <DEDUP_REMOVED lines=8> */
[----:B------:R-:W-:-:S04]  /*11b40*/  FMNMX.FTZ R8, R16, R15, !PT ;  /* 0x0000000f10087209 */ /* 0x000fc80007810000 */
[----:B------:R-:W-:Y:S02]  /*11b50*/  FMNMX.FTZ R8, R14, R8, !PT ;  /* 0x000000080e087209 */ /* 0x000fe40007810000 */
[----:B------:R-:W-:Y:S02]  /*11b60*/  ISETP.GT.AND P3, PT, R2, 0x11, PT ;  /* 0x000000110200780c */ /* 0x000fe40003f64270 */
[----:B------:R-:W-:Y:S02]  /*11b70*/  FSEL R13, R149, -INF , P2 ;  /* 0xff800000950d7808 */ /* 0x000fe40001000000 */
[----:B------:R-:W-:Y:S01]  /*11b80*/  FMNMX.FTZ R8, R18, R8, !PT ;  /* 0x0000000812087209 */ /* 0x000fe20007810000 */
[----:B------:R-:W4:Y:S01]  /*11b90*/  SHFL.BFLY PT, R9, R0, 0x2, 0x1f ;  /* 0x0c401f0000097f89 */ /* 0x000f2200000e0000 */
[----:B------:R-:W-:Y:S02]  /*11ba0*/  ISETP.GT.AND P1, PT, R2, 0x18, PT ;  /* 0x000000180200780c */ /* 0x000fe40003f24270 */
[----:B------:R-:W-:-:S02]  /*11bb0*/  FSEL R11, R148, -INF , P3 ;  /* 0xff800000940b7808 */ /* 0x000fc40001800000 */
[----:B------:R-:W-:Y:S02]  /*11bc0*/  FMNMX.FTZ R8, R13, R8, !PT ;  /* 0x000000080d087209 */ /* 0x000fe40007810000 */
[----:B------:R-:W-:Y:S02]  /*11bd0*/  ISETP.GT.AND P0, PT, R2, 0x19, PT ;  /* 0x000000190200780c */ /* 0x000fe40003f04270 */
[----:B-1----:R-:W-:Y:S02]  /*11be0*/  F2FP.PACK_AB R4, R208, R212 ;  /* 0x000000d4d004723e */ /* 0x002fe400000000ff */
[----:B---3--:R-:W-:Y:S02]  /*11bf0*/  F2FP.PACK_AB R5, R204, R189 ;  /* 0x000000bdcc05723e */ /* 0x008fe400000000ff */
[----:B------:R-:W-:Y:S02]  /*11c00*/  F2FP.PACK_AB R6, R211, R210 ;  /* 0x000000d2d306723e */ /* 0x000fe400000000ff */
[----:B--2---:R-:W-:-:S02]  /*11c10*/  F2FP.PACK_AB R7, R188, R190 ;  /* 0x000000bebc07723e */ /* 0x004fc400000000ff */
[----:B------:R-:W-:Y:S02]  /*11c20*/  FSEL R17, R110, -INF , P1 ;  /* 0xff8000006e117808 */ /* 0x000fe40000800000 */
[----:B------:R-:W-:Y:S02]  /*11c30*/  FMNMX.FTZ R8, R11, R8, !PT ;  /* 0x000000080b087209 */ /* 0x000fe40007810000 */
[----:B------:R-:W-:Y:S02]  /*11c40*/  FSEL R19, R109, -INF , P0 ;  /* 0xff8000006d137808 */ /* 0x000fe40000000000 */
[C---:B------:R-:W-:Y:S02]  /*11c50*/  ISETP.GT.AND P3, PT, R2.reuse, 0x20, PT ;  /* 0x000000200200780c */ /* 0x040fe40003f64270 */
[C---:B------:R-:W-:Y:S02]  /*11c60*/  ISETP.GT.AND P2, PT, R2.reuse, 0x21, PT ;  /* 0x000000210200780c */ /* 0x040fe40003f44270 */
[----:B------:R-:W-:-:S02]  /*11c70*/  ISETP.GT.AND P1, PT, R2, 0x28, PT ;  /* 0x000000280200780c */ /* 0x000fc40003f24270 */
[----:B------:R-:W-:Y:S02]  /*11c80*/  ISETP.GT.AND P0, PT, R2, 0x29, PT ;  /* 0x000000290200780c */ /* 0x000fe40003f04270 */
[----:B------:R-:W-:Y:S01]  /*11c90*/  FMNMX.FTZ R2, R17, R8, !PT ;  /* 0x0000000811027209 */ /* 0x000fe20007810000 */
[----:B------:R-:W-:Y:S03]  /*11ca0*/  HMMA.16816.F32 R168, R4, R56, R44 ;  /* 0x0000003804a8723c */ /* 0x000fe6000000182c */
[----:B------:R-:W-:-:S04]  /*11cb0*/  FMNMX.FTZ R2, R19, R2, !PT ;  /* 0x0000000213027209 */ /* 0x000fc80007810000 */
[----:B------:R-:W-:Y:S02]  /*11cc0*/  FSEL R47, R107, -INF , P3 ;  /* 0xff8000006b2f7808 */ /* 0x000fe40001800000 */
[----:B------:R-:W-:Y:S02]  /*11cd0*/  FSEL R46, R106, -INF , P2 ;  /* 0xff8000006a2e7808 */ /* 0x000fe40001000000 */
[----:B------:R-:W-:Y:S01]  /*11ce0*/  FMNMX.FTZ R2, R47, R2, !PT ;  /* 0x000000022f027209 */ /* 0x000fe20007810000 */
[----:B------:R-:W-:Y:S01]  /*11cf0*/  HMMA.16816.F32 R152, R4, R68, R40 ;  /* 0x000000440498723c */ /* 0x000fe20000001828 */
[----:B------:R-:W-:Y:S01]  /*11d00*/  FSEL R45, R101, -INF , P1 ;  /* 0xff800000652d7808 */ /* 0x000fe20000800000 */
[----:B------:R-:W-:Y:S01]  /*11d10*/  LDSM.16.MT88.4 R40, [R167+0x1c00] ;  /* 0x001c0000a728783b */ /* 0x000fe20000004200 */
[----:B------:R-:W-:Y:S02]  /*11d20*/  FMNMX.FTZ R2, R46, R2, !PT ;  /* 0x000000022e027209 */ /* 0x000fe40007810000 */
[----:B----4-:R-:W-:-:S02]  /*11d30*/  FMNMX.FTZ R0, R0, R9, !PT ;  /* 0x0000000900007209 */ /* 0x010fc40007810000 */
[----:B------:R-:W-:Y:S02]  /*11d40*/  FSEL R44, R100, -INF , P0 ;  /* 0xff800000642c7808 */ /* 0x000fe40000000000 */
[----:B------:R-:W-:Y:S01]  /*11d50*/  FMNMX.FTZ R2, R45, R2, !PT ;  /* 0x000000022d027209 */ /* 0x000fe20007810000 */
[----:B------:R-:W1:Y:S03]  /*11d60*/  SHFL.BFLY PT, R9, R0, 0x1, 0x1f ;  /* 0x0c201f0000097f89 */ /* 0x000e6600000e0000 */
[----:B------:R-:W-:-:S05]  /*11d70*/  FMNMX.FTZ R8, R44, R2, !PT ;  /* 0x000000022c087209 */ /* 0x000fca0007810000 */
[----:B------:R-:W2:Y:S01]  /*11d80*/  SHFL.BFLY PT, R10, R8, 0x2, 0x1f ;  /* 0x0c401f00080a7f89 */ /* 0x000ea200000e0000 */
[----:B------:R-:W-:Y:S01]  /*11d90*/  HMMA.16816.F32 R240, R4, R52, R80 ;  /* 0x0000003404f0723c */ /* 0x000fe20000001850 */
[----:B-1----:R-:W-:-:S07]  /*11da0*/  FMNMX.FTZ R110, R0, R9, !PT ;  /* 0x00000009006e7209 */ /* 0x002fce0007810000 */
[----:B------:R-:W-:Y:S01]  /*11db0*/  HMMA.16816.F32 R220, R4, R72, R48 ;  /* 0x0000004804dc723c */ /* 0x000fe20000001830 */
[C---:B------:R-:W-:Y:S01]  /*11dc0*/  FSETP.NEU.FTZ.AND P0, PT, R110.reuse, -INF , PT ;  /* 0xff8000006e00780b */ /* 0x040fe20003f1d000 */
[----:B------:R-:W-:Y:S01]  /*11dd0*/  FMUL.FTZ R2, R110, c[0x0][0x2d0] ;  /* 0x0000b4006e027a20 */ /* 0x000fe20000410000 */
[----:B--2---:R-:W-:-:S05]  /*11de0*/  FMNMX.FTZ R0, R8, R10, !PT ;  /* 0x0000000a08007209 */ /* 0x004fca0007810000 */
[----:B------:R-:W-:Y:S01]  /*11df0*/  HMMA.16816.F32 R232, R4, R60, R124 ;  /* 0x0000003c04e8723c */ /* 0x000fe2000000187c */
[----:B------:R-:W-:-:S07]  /*11e00*/  FSEL R2, R2, RZ, P0 ;  /* 0x000000ff02027208 */ /* 0x000fce0000000000 */
[C---:B------:R-:W-:Y:S08]  /*11e10*/  HMMA.16816.F32 R236, R4.reuse, R40, R128 ;  /* 0x0000002804ec723c */ /* 0x040ff00000001880 */
[C---:B------:R-:W-:Y:S08]  /*11e20*/  HMMA.16816.F32 R136, R4.reuse, R70, R136 ;  /* 0x000000460488723c */ /* 0x040ff00000001888 */
[C---:B------:R-:W-:Y:S08]  /*11e30*/  HMMA.16816.F32 R80, R4.reuse, R74, R132 ;  /* 0x0000004a0450723c */ /* 0x040ff00000001884 */
[C---:B------:R-:W-:Y:S08]  /*11e40*/  HMMA.16816.F32 R156, R4.reuse, R62, R120 ;  /* 0x0000003e049c723c */ /* 0x040ff00000001878 */
[C---:B------:R-:W-:Y:S08]  /*11e50*/  HMMA.16816.F32 R228, R4.reuse, R58, R36 ;  /* 0x0000003a04e4723c */ /* 0x040ff00000001824 */
[C---:B------:R-:W-:Y:S08]  /*11e60*/  HMMA.16816.F32 R224, R4.reuse, R54, R32 ;  /* 0x0000003604e0723c */ /* 0x040ff00000001820 */
[----:B------:R-:W-:Y:S01]  /*11e70*/  HMMA.16816.F32 R216, R4, R42, R28 ;  /* 0x0000002a04d8723c */ /* 0x000fe2000000181c */
[----:B------:R-:W1:Y:S01]  /*11e80*/  SHFL.BFLY PT, R5, R0, 0x1, 0x1f ;  /* 0x0c201f0000057f89 */ /* 0x000e6200000e0000 */
[----:B------:R-:W-:-:S02]  /*11e90*/  IMAD.MOV.U32 R127, RZ, RZ, R168 ;  /* 0x000000ffff7f7224 */ /* 0x000fc400078e00a8 */
[----:B------:R-:W-:Y:S01]  /*11ea0*/  IMAD.MOV.U32 R126, RZ, RZ, R169 ;  /* 0x000000ffff7e7224 */ /* 0x000fe200078e00a9 */
[----:B------:R-:W-:Y:S02]  /*11eb0*/  LDSM.16.MT88.4 R128, [R166+0x800] ;  /* 0x00080000a680783b */ /* 0x000fe40000004200 */
[----:B------:R-:W-:-:S04]  /*11ec0*/  FFMA.FTZ R4, R20, c[0x0][0x2d0], -R2 ;  /* 0x0000b40014047a23 */ /* 0x000fc80000010802 */
[----:B------:R2:W-:Y:S01]  /*11ed0*/  MUFU.EX2 R168, R4 ;  /* 0x0000000400a87308 */ /* 0x0005e20000000800 */
[----:B------:R-:W-:Y:S02]  /*11ee0*/  IMAD.MOV.U32 R125, RZ, RZ, R170 ;  /* 0x000000ffff7d7224 */ /* 0x000fe400078e00aa */
[----:B--2---:R-:W-:-:S05]  /*11ef0*/  FFMA.FTZ R4, R21, c[0x0][0x2d0], -R2 ;  /* 0x0000b40015047a23 */ /* 0x004fca0000010802 */
[----:B------:R2:W3:Y:S01]  /*11f00*/  MUFU.EX2 R102, R4 ;  /* 0x0000000400667308 */ /* 0x0004e20000000800 */
[----:B-1----:R-:W-:Y:S01]  /*11f10*/  FMNMX.FTZ R109, R0, R5, !PT ;  /* 0x00000005006d7209 */ /* 0x002fe20007810000 */
[--C-:B------:R-:W-:Y:S02]  /*11f20*/  FFMA.FTZ R0, R25, c[0x0][0x2d0], -R2.reuse ;  /* 0x0000b40019007a23 */ /* 0x100fe40000010802 */
[----:B--2---:R-:W-:-:S04]  /*11f30*/  FFMA.FTZ R4, R23, c[0x0][0x2d0], -R2 ;  /* 0x0000b40017047a23 */ /* 0x004fc80000010802 */
[----:B------:R1:W-:Y:S01]  /*11f40*/  MUFU.EX2 R169, R4 ;  /* 0x0000000400a97308 */ /* 0x0003e20000000800 */
[----:B------:R-:W-:Y:S01]  /*11f50*/  IMAD.MOV.U32 R124, RZ, RZ, R171 ;  /* 0x000000ffff7c7224 */ /* 0x000fe200078e00ab */
[----:B------:R-:W-:Y:S01]  /*11f60*/  FSETP.NEU.FTZ.AND P0, PT, R109, -INF , PT ;  /* 0xff8000006d00780b */ /* 0x000fe20003f1d000 */
[----:B-1----:R-:W-:-:S05]  /*11f70*/  FFMA.FTZ R4, R22, c[0x0][0x2d0], -R2 ;  /* 0x0000b40016047a23 */ /* 0x002fca0000010802 */
        /* <DEDUP_REMOVED lines=22> */
[----:B------:R1:W-:Y:S02]  /*120e0*/  MUFU.EX2 R100, R4 ;  /* 0x0000000400647308 */ /* 0x0003e40000000800 */
[----:B-1----:R-:W-:Y:S01]  /*120f0*/  FFMA.FTZ R4, R11, c[0x0][0x2d0], -R0 ;  /* 0x0000b4000b047a23 */ /* 0x002fe20000010800 */
[----:B-----5:R-:W-:-:S05]  /*12100*/  F2FP.PACK_AB R11, R51, R50 ;  /* 0x00000032330b723e */ /* 0x020fca00000000ff */
[----:B------:R1:W2:Y:S02]  /*12110*/  MUFU.EX2 R101, R4 ;  /* 0x0000000400657308 */ /* 0x0002a40000000800 */
[----:B------:R-:W-:Y:S01]  /*12120*/  HMMA.16816.F32 R20, R8, R64, RZ ;  /* 0x000000400814723c */ /* 0x000fe200000018ff */
[----:B-1----:R-:W-:-:S05]  /*12130*/  FFMA.FTZ R4, R17, c[0x0][0x2d0], -R0 ;  /* 0x0000b40011047a23 */ /* 0x002fca0000010800 */
[----:B------:R1:W-:Y:S02]  /*12140*/  MUFU.EX2 R107, R4 ;  /* 0x00000004006b7308 */ /* 0x0003e40000000800 */
[----:B-1----:R-:W-:Y:S02]  /*12150*/  FFMA.FTZ R4, R19, c[0x0][0x2d0], -R0 ;  /* 0x0000b40013047a23 */ /* 0x002fe40000010800 */
[C---:B------:R-:W-:Y:S04]  /*12160*/  HMMA.16816.F32 R16, R8.reuse, R76, RZ ;  /* 0x0000004c0810723c */ /* 0x040fe800000018ff */
[----:B------:R1:W3:Y:S01]  /*12170*/  MUFU.EX2 R106, R4 ;  /* 0x00000004006a7308 */ /* 0x0002e20000000800 */
[----:B--2---:R-:W-:Y:S02]  /*12180*/  F2FP.PACK_AB R5, R101, R100 ;  /* 0x000000646505723e */ /* 0x004fe400000000ff */
[----:B------:R-:W-:Y:S01]  /*12190*/  F2FP.PACK_AB R6, R174, R173 ;  /* 0x000000adae06723e */ /* 0x000fe200000000ff */
[----:B------:R-:W-:Y:S01]  /*121a0*/  HMMA.16816.F32 R28, R8, R84, RZ ;  /* 0x00000054081c723c */ /* 0x000fe200000018ff */
[----:B-1----:R-:W-:-:S02]  /*121b0*/  F2FP.PACK_AB R4, R171, R172 ;  /* 0x000000acab04723e */ /* 0x002fc400000000ff */
[----:B---3--:R-:W-:-:S05]  /*121c0*/  F2FP.PACK_AB R7, R106, R107 ;  /* 0x0000006b6a07723e */ /* 0x008fca00000000ff */
[----:B------:R-:W-:Y:S08]  /*121d0*/  HMMA.16816.F32 R24, R8, R88, RZ ;  /* 0x000000580818723c */ /* 0x000ff000000018ff */
[C---:B------:R-:W-:Y:S08]  /*121e0*/  HMMA.16816.F32 R120, R4.reuse, R68, R20 ;  /* 0x000000440478723c */ /* 0x040ff00000001814 */
[----:B------:R-:W-:Y:S08]  /*121f0*/  HMMA.16816.F32 R132, R4, R72, R16 ;  /* 0x000000480484723c */ /* 0x000ff00000001810 */
[C---:B------:R-:W-:Y:S08]  /*12200*/  HMMA.16816.F32 R20, R8.reuse, R92, RZ ;  /* 0x0000005c0814723c */ /* 0x040ff000000018ff */
[----:B------:R-:W-:Y:S08]  /*12210*/  HMMA.16816.F32 R16, R8, R116, RZ ;  /* 0x000000740810723c */ /* 0x000ff000000018ff */
[C---:B------:R-:W-:Y:S08]  /*12220*/  HMMA.16816.F32 R148, R4.reuse, R60, R28 ;  /* 0x0000003c0494723c */ /* 0x040ff0000000181c */
[C---:B------:R-:W-:Y:S08]  /*12230*/  HMMA.16816.F32 R176, R4.reuse, R56, R24 ;  /* 0x0000003804b0723c */ /* 0x040ff00000001818 */
[C---:B------:R-:W-:Y:S08]  /*12240*/  HMMA.16816.F32 R180, R4.reuse, R52, R20 ;  /* 0x0000003404b4723c */ /* 0x040ff00000001814 */
[----:B------:R-:W-:Y:S08]  /*12250*/  HMMA.16816.F32 R184, R4, R40, R16 ;  /* 0x0000002804b8723c */ /* 0x000ff00000001810 */
[C---:B------:R-:W-:Y:S01]  /*12260*/  HMMA.16816.F32 R32, R8.reuse, R66, RZ ;  /* 0x000000420820723c */ /* 0x040fe200000018ff */
[----:B------:R-:W-:Y:S07]  /*12270*/  LDSM.16.MT88.4 R64, [R167+0x1400] ;  /* 0x00140000a740783b */ /* 0x000fee0000004200 */
[C---:B------:R-:W-:Y:S08]  /*12280*/  HMMA.16816.F32 R28, R8.reuse, R78, RZ ;  /* 0x0000004e081c723c */ /* 0x040ff000000018ff */
[C---:B------:R-:W-:Y:S08]  /*12290*/  HMMA.16816.F32 R24, R8.reuse, R86, RZ ;  /* 0x000000560818723c */ /* 0x040ff000000018ff */
[C---:B------:R-:W-:Y:S08]  /*122a0*/  HMMA.16816.F32 R20, R8.reuse, R90, RZ ;  /* 0x0000005a0814723c */ /* 0x040ff000000018ff */
[C---:B------:R-:W-:Y:S08]  /*122b0*/  HMMA.16816.F32 R16, R8.reuse, R94, RZ ;  /* 0x0000005e0810723c */ /* 0x040ff000000018ff */
[----:B------:R-:W-:Y:S08]  /*122c0*/  HMMA.16816.F32 R8, R8, R118, RZ ;  /* 0x000000760808723c */ /* 0x000ff000000018ff */
[C---:B------:R-:W-:Y:S08]  /*122d0*/  HMMA.16816.F32 R32, R4.reuse, R70, R32 ;  /* 0x000000460420723c */ /* 0x040ff00000001820 */
[C---:B------:R-:W-:Y:S08]  /*122e0*/  HMMA.16816.F32 R28, R4.reuse, R74, R28 ;  /* 0x0000004a041c723c */ /* 0x040ff0000000181c */
[C---:B------:R-:W-:Y:S08]  /*122f0*/  HMMA.16816.F32 R60, R4.reuse, R62, R24 ;  /* 0x0000003e043c723c */ /* 0x040ff00000001818 */
[C---:B------:R-:W-:Y:S08]  /*12300*/  HMMA.16816.F32 R36, R4.reuse, R58, R20 ;  /* 0x0000003a0424723c */ /* 0x040ff00000001814 */
[C---:B------:R-:W-:Y:S08]  /*12310*/  HMMA.16816.F32 R84, R4.reuse, R54, R16 ;  /* 0x000000360454723c */ /* 0x040ff00000001810 */
[----:B------:R-:W-:Y:S07]  /*12320*/  HMMA.16816.F32 R40, R4, R42, R8 ;  /* 0x0000002a0428723c */ /* 0x000fee0000001808 */
[----:B------:R-:W-:-:S04]  /*12330*/  FFMA.FTZ R4, R99, c[0x0][0x2d0], -R2 ;  /* 0x0000b40063047a23 */ /* 0x000fc80000010802 */
[----:B------:R1:W-:Y:S02]  /*12340*/  MUFU.EX2 R19, R4 ;  /* 0x0000000400137308 */ /* 0x0003e40000000800 */
[----:B-1----:R-:W-:-:S06]  /*12350*/  FFMA.FTZ R4, R96, c[0x0][0x2d0], -R2 ;  /* 0x0000b40060047a23 */ /* 0x002fcc0000010802 */
[----:B------:R1:W-:Y:S02]  /*12360*/  MUFU.EX2 R22, R4 ;  /* 0x0000000400167308 */ /* 0x0003e40000000800 */
[--C-:B-1----:R-:W-:Y:S02]  /*12370*/  FFMA.FTZ R4, R97, c[0x0][0x2d0], -R2.reuse ;  /* 0x0000b40061047a23 */ /* 0x102fe40000010802 */
[----:B------:R-:W-:-:S04]  /*12380*/  FFMA.FTZ R2, R98, c[0x0][0x2d0], -R2 ;  /* 0x0000b40062027a23 */ /* 0x000fc80000010802 */
[----:B------:R1:W-:Y:S02]  /*12390*/  MUFU.EX2 R24, R2 ;  /* 0x0000000200187308 */ /* 0x0003e40000000800 */
[----:B-1----:R-:W-:-:S06]  /*123a0*/  FFMA.FTZ R2, R47, c[0x0][0x2d0], -R0 ;  /* 0x0000b4002f027a23 */ /* 0x002fcc0000010800 */
        /* <DEDUP_REMOVED lines=9> */
[----:B------:R1:W2:Y:S02]  /*12440*/  MUFU.EX2 R10, R0 ;  /* 0x00000000000a7308 */ /* 0x0002a40000000800 */
[----:B-1----:R-:W-:-:S06]  /*12450*/  FFMA.FTZ R0, R144, c[0x0][0x2d0], -R12 ;  /* 0x0000b40090007a23 */ /* 0x002fcc000001080c */
[----:B------:R1:W-:Y:S02]  /*12460*/  MUFU.EX2 R15, R0 ;  /* 0x00000000000f7308 */ /* 0x0003e40000000800 */
[----:B-1----:R-:W-:Y:S02]  /*12470*/  FFMA.FTZ R0, R146, c[0x0][0x2d0], -R12 ;  /* 0x0000b40092007a23 */ /* 0x002fe4000001080c */
[----:B------:R-:W1:Y:S04]  /*12480*/  LDSM.16.MT88.4 R144, [R167+0x800] ;  /* 0x00080000a790783b */ /* 0x000e680000004200 */
[----:B------:R3:W-:Y:S02]  /*12490*/  MUFU.EX2 R18, R0 ;  /* 0x0000000000127308 */ /* 0x0007e40000000800 */
[----:B---3--:R-:W-:-:S06]  /*124a0*/  FFMA.FTZ R0, R140, c[0x0][0x2d0], -R3 ;  /* 0x0000b4008c007a23 */ /* 0x008fcc0000010803 */
[----:B------:R3:W-:Y:S02]  /*124b0*/  MUFU.EX2 R9, R0 ;  /* 0x0000000000097308 */ /* 0x0007e40000000800 */
[----:B---3--:R-:W-:-:S06]  /*124c0*/  FFMA.FTZ R0, R143, c[0x0][0x2d0], -R3 ;  /* 0x0000b4008f007a23 */ /* 0x008fcc0000010803 */
[----:B------:R3:W4:Y:S08]  /*124d0*/  MUFU.EX2 R8, R0 ;  /* 0x0000000000087308 */ /* 0x0007300000000800 */
[----:B------:R-:W-:Y:S01]  /*124e0*/  MUFU.EX2 R20, R2 ;  /* 0x0000000200147308 */ /* 0x000fe20000000800 */
[--C-:B---3--:R-:W-:Y:S02]  /*124f0*/  FFMA.FTZ R0, R142, c[0x0][0x2d0], -R3.reuse ;  /* 0x0000b4008e007a23 */ /* 0x108fe40000010803 */
[----:B------:R-:W-:-:S05]  /*12500*/  FFMA.FTZ R3, R141, c[0x0][0x2d0], -R3 ;  /* 0x0000b4008d037a23 */ /* 0x000fca0000010803 */
[----:B------:R-:W-:Y:S08]  /*12510*/  MUFU.EX2 R2, R0 ;  /* 0x0000000000027308 */ /* 0x000ff00000000800 */
[----:B------:R-:W3:Y:S01]  /*12520*/  MUFU.EX2 R3, R3 ;  /* 0x0000000300037308 */ /* 0x000ee20000000800 */
[----:B--2---:R-:W-:Y:S02]  /*12530*/  F2FP.PACK_AB R92, R10, R11 ;  /* 0x0000000b0a5c723e */ /* 0x004fe400000000ff */
[----:B----4-:R-:W-:-:S02]  /*12540*/  F2FP.PACK_AB R93, R8, R9 ;  /* 0x00000009085d723e */ /* 0x010fc400000000ff */
[----:B------:R-:W-:Y:S02]  /*12550*/  F2FP.PACK_AB R94, R18, R15 ;  /* 0x0000000f125e723e */ /* 0x000fe400000000ff */
[----:B---3--:R-:W-:Y:S01]  /*12560*/  F2FP.PACK_AB R95, R3, R2 ;  /* 0x00000002035f723e */ /* 0x008fe200000000ff */
[----:B------:R2:W3:Y:S06]  /*12570*/  MUFU.EX2 R23, R4 ;  /* 0x0000000400177308 */ /* 0x0004ec0000000800 */
[----:B-1----:R-:W-:Y:S01]  /*12580*/  HMMA.16816.F32 R140, R92, R146, R80 ;  /* 0x000000925c8c723c */ /* 0x002fe20000001850 */
[----:B------:R-:W1:Y:S01]  /*12590*/  LDSM.16.MT88.4 R80, [R166+0x2000] ;  /* 0x00200000a650783b */ /* 0x000e620000004200 */
[----:B------:R-:W-:-:S03]  /*125a0*/  IMAD.MOV.U32 R27, RZ, RZ, R160 ;  /* 0x000000ffff1b7224 */ /* 0x000fc600078e00a0 */
[----:B------:R-:W-:Y:S04]  /*125b0*/  LDSM.16.MT88.4 R160, [R166+0x1400] ;  /* 0x00140000a6a0783b */ /* 0x000fe80000004200 */
[----:B--2---:R-:W2:Y:S01]  /*125c0*/  LDSM.16.MT88.4 R4, [R167+0x2000] ;  /* 0x00200000a704783b */ /* 0x004ea20000004200 */
[----:B------:R-:W-:Y:S01]  /*125d0*/  @P4 IMAD.HI.U32 R12, R27, c[0x0][0x2c8], RZ ;  /* 0x0000b2001b0c4a27 */ /* 0x000fe200078e00ff */
[----:B------:R-:W-:-:S03]  /*125e0*/  F2FP.PACK_AB R96, R22, R19 ;  /* 0x000000131660723e */ /* 0x000fc600000000ff */
[----:B------:R-:W-:Y:S01]  /*125f0*/  IMAD.MOV.U32 R0, RZ, RZ, R27 ;  /* 0x000000ffff007224 */ /* 0x000fe200078e001b */
[----:B------:R-:W-:Y:S01]  /*12600*/  @P4 SHF.R.U32.HI R0, RZ, c[0x0][0x2cc], R12 ;  /* 0x0000b300ff004a19 */ /* 0x000fe2000001160c */
[----:B------:R-:W-:Y:S01]  /*12610*/  IMAD.MOV.U32 R76, RZ, RZ, R127 ;  /* 0x000000ffff4c7224 */ /* 0x000fe200078e007f */
[----:B------:R-:W-:Y:S01]  /*12620*/  F2FP.PACK_AB R97, R17, R16 ;  /* 0x000000101161723e */ /* 0x000fe200000000ff */
[----:B------:R-:W-:Y:S01]  /*12630*/  IMAD.MOV.U32 R77, RZ, RZ, R126 ;  /* 0x000000ffff4d7224 */ /* 0x000fe200078e007e */
[----:B---3--:R-:W-:Y:S01]  /*12640*/  F2FP.PACK_AB R98, R24, R23 ;  /* 0x000000171862723e */ /* 0x008fe200000000ff */
[----:B------:R-:W-:Y:S01]  /*12650*/  IMAD.MOV.U32 R78, RZ, RZ, R125 ;  /* 0x000000ffff4e7224 */ /* 0x000fe200078e007d */
[----:B------:R-:W-:Y:S01]  /*12660*/  F2FP.PACK_AB R99, R21, R20 ;  /* 0x000000141563723e */ /* 0x000fe200000000ff */
[----:B------:R-:W-:Y:S01]  /*12670*/  IMAD.MOV.U32 R79, RZ, RZ, R124 ;  /* 0x000000ffff4f7224 */ /* 0x000fe200078e007c */
[----:B------:R-:W-:Y:S01]  /*12680*/  IADD3 R0, R0, R247, -R250 ;  /* 0x000000f700007210 */ /* 0x000fe20007ffe8fa */
[----:B------:R-:W-:-:S02]  /*12690*/  FADD.FTZ R12, R168, R102 ;  /* 0x00000066a80c7221 */ /* 0x000fc40000010000 */
[----:B------:R-:W-:Y:S02]  /*126a0*/  FADD.FTZ R13, R49, R48 ;  /* 0x00000030310d7221 */ /* 0x000fe40000010000 */
[----:B------:R-:W-:Y:S01]  /*126b0*/  FADD.FTZ R14, R209, R205 ;  /* 0x000000cdd10e7221 */ /* 0x000fe20000010000 */
[----:B------:R-:W-:Y:S01]  /*126c0*/  HMMA.16816.F32 R56, R92, R64, R76 ;  /* 0x000000405c38723c */ /* 0x000fe2000000184c */
[----:B------:R-:W-:-:S04]  /*126d0*/  IMAD.HI R25, R0, 0x2aaaaaab, RZ ;  /* 0x2aaaaaab00197827 */ /* 0x000fc800078e02ff */
[----:B------:R-:W-:Y:S02]  /*126e0*/  FADD.FTZ R0, R191, R175 ;  /* 0x000000afbf007221 */ /* 0x000fe40000010000 */
[----:B------:R-:W-:Y:S01]  /*126f0*/  FADD.FTZ R12, R169, R12 ;  /* 0x0000000ca90c7221 */ /* 0x000fe20000010000 */
[----:B-1----:R-:W-:Y:S01]  /*12700*/  HMMA.16816.F32 R72, R92, R80, R240 ;  /* 0x000000505c48723c */ /* 0x002fe200000018f0 */
[----:B------:R-:W-:-:S07]  /*12710*/  FADD.FTZ R0, R206, R0 ;  /* 0x00000000ce007221 */ /* 0x000fce0000010000 */
[----:B------:R-:W-:Y:S08]  /*12720*/  HMMA.16816.F32 R76, R92, R82, R224 ;  /* 0x000000525c4c723c */ /* 0x000ff000000018e0 */
[----:B------:R-:W-:Y:S01]  /*12730*/  HMMA.16816.F32 R68, R96, R80, R180 ;  /* 0x000000506044723c */ /* 0x000fe200000018b4 */
[----:B------:R-:W-:-:S07]  /*12740*/  SHF.R.U32.HI R26, RZ, 0x1f, R25 ;  /* 0x0000001fff1a7819 */ /* 0x000fce0000011619 */
[----:B------:R-:W-:Y:S08]  /*12750*/  HMMA.16816.F32 R80, R96, R82, R84 ;  /* 0x000000526050723c */ /* 0x000ff00000001854 */
[-C--:B--2---:R-:W-:Y:S08]  /*12760*/  HMMA.16816.F32 R88, R92, R4.reuse, R236 ;  /* 0x000000045c58723c */ /* 0x084ff000000018ec */
[----:B------:R-:W-:Y:S07]  /*12770*/  HMMA.16816.F32 R84, R96, R4, R184 ;  /* 0x000000046054723c */ /* 0x000fee00000018b8 */
[----:B------:R-:W-:-:S02]  /*12780*/  FADD.FTZ R5, R50, R13 ;  /* 0x0000000d32057221 */ /* 0x000fc40000010000 */
[----:B------:R-:W-:Y:S01]  /*12790*/  FADD.FTZ R4, R213, R14 ;  /* 0x0000000ed5047221 */ /* 0x000fe20000010000 */
[----:B------:R-:W-:Y:S01]  /*127a0*/  HMMA.16816.F32 R116, R92, R128, R152 ;  /* 0x000000805c74723c */ /* 0x000fe20000001898 */
[----:B------:R-:W-:Y:S02]  /*127b0*/  FADD.FTZ R13, R170, R12 ;  /* 0x0000000caa0d7221 */ /* 0x000fe40000010000 */
[----:B------:R-:W-:Y:S02]  /*127c0*/  FADD.FTZ R5, R51, R5 ;  /* 0x0000000533057221 */ /* 0x000fe40000010000 */
[----:B------:R-:W-:-:S03]  /*127d0*/  FADD.FTZ R12, R214, R4 ;  /* 0x00000004d60c7221 */ /* 0x000fc60000010000 */
[----:B------:R-:W-:Y:S01]  /*127e0*/  HMMA.16816.F32 R148, R96, R160, R148 ;  /* 0x000000a06094723c */ /* 0x000fe20000001894 */
[----:B------:R-:W-:Y:S02]  /*127f0*/  FADD.FTZ R4, R207, R0 ;  /* 0x00000000cf047221 */ /* 0x000fe40000010000 */
[----:B------:R-:W-:-:S05]  /*12800*/  FADD.FTZ R0, R172, R13 ;  /* 0x0000000dac007221 */ /* 0x000fca0000010000 */
[----:B------:R-:W-:Y:S01]  /*12810*/  HMMA.16816.F32 R152, R92, R160, R232 ;  /* 0x000000a05c98723c */ /* 0x000fe200000018e8 */
[----:B------:R-:W-:Y:S01]  /*12820*/  FADD.FTZ R5, R100, R5 ;  /* 0x0000000564057221 */ /* 0x000fe20000010000 */
[----:B------:R-:W-:-:S06]  /*12830*/  LEA.HI.SX32 R26, R25, R26, 0x1d ;  /* 0x0000001a191a7211 */ /* 0x000fcc00078feaff */
[----:B------:R-:W-:Y:S01]  /*12840*/  HMMA.16816.F32 R156, R92, R162, R156 ;  /* 0x000000a25c9c723c */ /* 0x000fe2000000189c */
[----:B------:R-:W-:-:S07]  /*12850*/  FADD.FTZ R0, R171, R0 ;  /* 0x00000000ab007221 */ /* 0x000fce0000010000 */
[----:B------:R-:W-:Y:S01]  /*12860*/  HMMA.16816.F32 R124, R92, R130, R136 ;  /* 0x000000825c7c723c */ /* 0x000fe20000001888 */
[----:B------:R-:W-:-:S07]  /*12870*/  FADD.FTZ R5, R101, R5 ;  /* 0x0000000565057221 */ /* 0x000fce0000010000 */
[C---:B------:R-:W-:Y:S08]  /*12880*/  HMMA.16816.F32 R160, R96.reuse, R162, R60 ;  /* 0x000000a260a0723c */ /* 0x040ff0000000183c */
[C---:B------:R-:W-:Y:S08]  /*12890*/  HMMA.16816.F32 R120, R96.reuse, R128, R120 ;  /* 0x000000806078723c */ /* 0x040ff00000001878 */
[-C--:B------:R-:W-:Y:S08]  /*128a0*/  HMMA.16816.F32 R132, R96, R144.reuse, R132 ;  /* 0x000000906084723c */ /* 0x080ff00000001884 */
[C---:B------:R-:W-:Y:S08]  /*128b0*/  HMMA.16816.F32 R136, R92.reuse, R144, R220 ;  /* 0x000000905c88723c */ /* 0x040ff000000018dc */
[----:B------:R-:W-:Y:S08]  /*128c0*/  HMMA.16816.F32 R60, R92, R66, R228 ;  /* 0x000000425c3c723c */ /* 0x000ff000000018e4 */
[C---:B------:R-:W-:Y:S08]  /*128d0*/  HMMA.16816.F32 R52, R96.reuse, R64, R176 ;  /* 0x000000406034723c */ /* 0x040ff000000018b0 */
[C---:B------:R-:W-:Y:S08]  /*128e0*/  HMMA.16816.F32 R128, R96.reuse, R130, R32 ;  /* 0x000000826080723c */ /* 0x040ff00000001820 */
[C---:B------:R-:W-:Y:S08]  /*128f0*/  HMMA.16816.F32 R144, R96.reuse, R146, R28 ;  /* 0x000000926090723c */ /* 0x040ff0000000181c */
[----:B------:R-:W-:Y:S01]  /*12900*/  HMMA.16816.F32 R64, R96, R66, R36 ;  /* 0x000000426040723c */ /* 0x000fe20000001824 */
[----:B------:R-:W-:-:S07]  /*12910*/  IMNMX R28, R246, R26, !PT ;  /* 0x0000001af61c7217 */ /* 0x000fce0007800200 */
[-C--:B------:R-:W-:Y:S08]  /*12920*/  HMMA.16816.F32 R92, R92, R6.reuse, R216 ;  /* 0x000000065c5c723c */ /* 0x080ff000000018d8 */
[----:B------:R-:W-:Y:S07]  /*12930*/  HMMA.16816.F32 R96, R96, R6, R40 ;  /* 0x000000066060723c */ /* 0x000fee0000001828 */
[----:B------:R-:W-:-:S02]  /*12940*/  FADD.FTZ R6, R212, R12 ;  /* 0x0000000cd4067221 */ /* 0x000fc40000010000 */
[----:B------:R-:W-:Y:S02]  /*12950*/  FADD.FTZ R7, R189, R4 ;  /* 0x00000004bd077221 */ /* 0x000fe40000010000 */
[----:B------:R-:W-:Y:S02]  /*12960*/  FADD.FTZ R6, R208, R6 ;  /* 0x00000006d0067221 */ /* 0x000fe40000010000 */
[----:B------:R-:W-:Y:S02]  /*12970*/  FADD.FTZ R7, R204, R7 ;  /* 0x00000007cc077221 */ /* 0x000fe40000010000 */
[----:B------:R-:W-:Y:S02]  /*12980*/  FADD.FTZ R4, R173, R0 ;  /* 0x00000000ad047221 */ /* 0x000fe40000010000 */
[----:B------:R-:W-:Y:S01]  /*12990*/  FADD.FTZ R0, R107, R5 ;  /* 0x000000056b007221 */ /* 0x000fe20000010000 */
[----:B------:R1:W-:Y:S01]  /*129a0*/  STL [R1+0x10], R28 ;  /* 0x0000101c01007387 */ /* 0x0003e20000100800 */
[----:B------:R-:W-:Y:S01]  /*129b0*/  FADD.FTZ R6, R210, R6 ;  /* 0x00000006d2067221 */ /* 0x000fe20000010000 */
[----:B------:R-:W-:Y:S01]  /*129c0*/  IADD3 R204, R215, -0x2, RZ ;  /* 0xfffffffed7cc7810 */ /* 0x000fe20007ffe0ff */
[----:B------:R-:W-:-:S02]  /*129d0*/  FADD.FTZ R7, R190, R7 ;  /* 0x00000007be077221 */ /* 0x000fc40000010000 */
[----:B------:R-:W-:Y:S02]  /*129e0*/  FADD.FTZ R5, R174, R4 ;  /* 0x00000004ae057221 */ /* 0x000fe40000010000 */
[----:B------:R-:W-:Y:S02]  /*129f0*/  FADD.FTZ R4, R106, R0 ;  /* 0x000000006a047221 */ /* 0x000fe40000010000 */
[----:B------:R-:W-:Y:S01]  /*12a00*/  FADD.FTZ R0, R211, R6 ;  /* 0x00000006d3007221 */ /* 0x000fe20000010000 */
[----:B------:R-:W-:Y:S01]  /*12a10*/  ISETP.GE.AND P0, PT, R204, R28, PT ;  /* 0x0000001ccc00720c */ /* 0x000fe20003f06270 */
        /* <DEDUP_REMOVED lines=17> */
[----:B------:R-:W-:Y:S05]  /*12b30*/  @!P0 BRA `(.L_x_1305) ;  /* 0x0000369000008947 */ /* 0x000fea0003800000 */
[----:B-1----:R-:W-:Y:S01]  /*12b40*/  IADD3 R248, R248, R27, RZ ;  /* 0x0000001bf8f87210 */ /* 0x002fe20007ffe0ff */
[----:B------:R-:W-:Y:S01]  /*12b50*/  IMAD.MOV.U32 R3, RZ, RZ, R110 ;  /* 0x000000ffff037224 */ /* 0x000fe200078e006e */
[----:B------:R-:W-:Y:S01]  /*12b60*/  MOV R100, R109 ;  /* 0x0000006d00647202 */ /* 0x000fe20000000f00 */
[----:B------:R-:W-:Y:S01]  /*12b70*/  IMAD.MOV.U32 R106, RZ, RZ, R108 ;  /* 0x000000ffff6a7224 */ /* 0x000fe200078e006c */
[----:B------:R-:W-:Y:S01]  /*12b80*/  MOV R107, R103 ;  /* 0x00000067006b7202 */ /* 0x000fe20000000f00 */
[----:B------:R-:W-:-:S05]  /*12b90*/  @P4 IMAD.HI.U32 R0, R248, c[0x0][0x2c8], RZ ;  /* 0x0000b200f8004a27 */ /* 0x000fca00078e00ff */
[----:B------:R-:W-:-:S05]  /*12ba0*/  @P4 SHF.R.U32.HI R0, RZ, c[0x0][0x2cc], R0 ;  /* 0x0000b300ff004a19 */ /* 0x000fca0000011600 */
[----:B------:R1:W-:Y:S02]  /*12bb0*/  @P4 STL [R1+0x14], R0 ;  /* 0x0000140001004387 */ /* 0x0003e40000100800 */
.L_x_1310:
[----:B------:R-:W2:Y:S01]  /*12bc0*/  LDL R206, [R1+0x1c] ;  /* 0x00001c0001ce7983 */ /* 0x000ea20000100800 */
[----:B------:R-:W-:Y:S04]  /*12bd0*/  DEPBAR.LE SB0, 0x0 ;  /* 0x000080000000791a */ /* 0x000fe80000000000 */
[----:B-1----:R-:W3:Y:S01]  /*12be0*/  LDL R0, [R1+0x20] ;  /* 0x0000200001007983 */ /* 0x002ee20000100800 */
[----:B------:R-:W-:Y:S01]  /*12bf0*/  WARPSYNC 0xffffffff ;  /* 0xffffffff00007948 */ /* 0x000fe20003800000 */
[----:B------:R-:W-:Y:S02]  /*12c00*/  BSSY B0, `(.L_x_1306) ;  /* 0x000002e000007945 */ /* 0x000fe40003800000 */
[----:B------:R-:W-:Y:S06]  /*12c10*/  BAR.SYNC.DEFER_BLOCKING 0x0 ;  /* 0x0000000000007b1d */ /* 0x000fec0000010000 */
[----:B------:R-:W1:Y:S04]  /*12c20*/  S2R R205, SR_TID.X ;  /* 0x0000000000cd7919 */ /* 0x000e680000002100 */
        /* <DEDUP_REMOVED lines=10> */
[----:B--2---:R-:W-:Y:S02]  /*12cd0*/  ISETP.GT.AND P0, PT, R206, R204, PT ;  /* 0x000000ccce00720c */ /* 0x004fe40003f04270 */
[----:B---3--:R-:W-:Y:S11]  /*12ce0*/  LOP3.LUT P3, RZ, R0, 0x1, RZ, 0xc0, !PT ;  /* 0x0000000100ff7812 */ /* 0x008ff6000786c0ff */
[----:B------:R-:W-:-:S05]  /*12cf0*/  @P0 BRA `(.L_x_1307) ;  /* 0x000001e000000947 */ /* 0x000fca0003800000 */
[----:B-1--4-:R-:W-:Y:S01]  /*12d00*/  SHF.R.S32.HI R0, RZ, 0x1f, R204 ;  /* 0x0000001fff007819 */ /* 0x012fe200000114cc */
[----:B------:R-:W-:Y:S01]  /*12d10*/  IMAD.WIDE.U32 R4, R204, c[0x0][0x208], RZ ;  /* 0x00008200cc047a25 */ /* 0x000fe200078e00ff */
[----:B------:R-:W-:Y:S03]  /*12d20*/  ISETP.GT.AND P2, PT, R205, 0x3f, PT ;  /* 0x0000003fcd00780c */ /* 0x000fe60003f44270 */
[----:B------:R-:W-:Y:S04]  /*12d30*/  IMAD R0, R0, c[0x0][0x208], RZ ;  /* 0x0000820000007a24 */ /* 0x000fe800078e02ff */
[----:B------:R-:W-:Y:S04]  /*12d40*/  IMAD R0, R204, c[0x0][0x20c], R0 ;  /* 0x00008300cc007a24 */ /* 0x000fe800078e0200 */
[----:B------:R-:W-:Y:S02]  /*12d50*/  IMAD.IADD R0, R5, 0x1, R0 ;  /* 0x0000000105007824 */ /* 0x000fe400078e0200 */
[----:B------:R-:W-:Y:S04]  /*12d60*/  IMAD.WIDE.U32 R4, R4, 0x30, RZ ;  /* 0x0000003004047825 */ /* 0x000fe800078e00ff */
[----:B------:R-:W-:Y:S01]  /*12d70*/  IMAD R0, R0, 0x30, RZ ;  /* 0x0000003000007824 */ /* 0x000fe200078e02ff */
[----:B------:R-:W-:Y:S01]  /*12d80*/  IADD3 R2, P1, R244, R4, RZ ;  /* 0x00000004f4027210 */ /* 0x000fe20007f3e0ff */
[----:B------:R-:W-:Y:S02]  /*12d90*/  @!P2 IMAD.MOV.U32 R7, RZ, RZ, c[0x0][0x208] ;  /* 0x00008200ff07a624 */ /* 0x000fe400078e00ff */
[----:B------:R-:W-:Y:S01]  /*12da0*/  @!P2 IMAD.MOV.U32 R8, RZ, RZ, c[0x0][0x20c] ;  /* 0x00008300ff08a624 */ /* 0x000fe200078e00ff */
[----:B------:R-:W-:Y:S02]  /*12db0*/  IADD3 R0, R5, R0, RZ ;  /* 0x0000000005007210 */ /* 0x000fe40007ffe0ff */
        /* <DEDUP_REMOVED lines=18> */
.L_x_1307:
[----:B-1--4-:R-:W-:Y:S05]  /*12ee0*/  BSYNC B0 ;  /* 0x0000000000007941 */ /* 0x012fea0003800000 */
.L_x_1306:
        /* <DEDUP_REMOVED lines=197> */
[----:B------:R-:W2:Y:S03]  /*13b40*/  LDL.64 R206, [R1+0x8] ;  /* 0x0000080001ce7983 */ /* 0x000ea60000100a00 */
[----:B------:R-:W-:Y:S02]  /*13b50*/  LEA.HI R208, R208, R205, RZ, 0x2 ;  /* 0x000000cdd0d07211 */ /* 0x000fe400078f10ff */
[----:B------:R-:W3:Y:S02]  /*13b60*/  LDL R205, [R1+0x4] ;  /* 0x0000040001cd7983 */ /* 0x000ee40000100800 */
[----:B------:R-:W-:Y:S04]  /*13b70*/  SHF.R.S32.HI R208, RZ, 0x2, R208 ;  /* 0x00000002ffd07819 */ /* 0x000fe800000114d0 */
[----:B-1----:R-:W-:Y:S04]  /*13b80*/  IADD3 R0, -R208, 0x30, RZ ;  /* 0x00000030d0007810 */ /* 0x002fe80007ffe1ff */
        /* <DEDUP_REMOVED lines=9> */
[----:B------:R-:W-:Y:S02]  /*13c20*/  @P0 IMAD R4, R4, c[0x0][0x1e0], RZ ;  /* 0x0000780004040a24 */ /* 0x000fe400078e02ff */
[----:B------:R-:W-:Y:S02]  /*13c30*/  @P1 IMAD R8, R5, c[0x0][0x1e0], RZ ;  /* 0x0000780005081a24 */ /* 0x000fe400078e02ff */
[C---:B------:R-:W-:Y:S02]  /*13c40*/  @P0 IMAD R10, R0.reuse, c[0x0][0x1e4], R4 ;  /* 0x00007900000a0a24 */ /* 0x040fe400078e0204 */
[----:B------:R-:W-:Y:S04]  /*13c50*/  @P0 IMAD.WIDE.U32 R4, R0, c[0x0][0x1e0], RZ ;  /* 0x0000780000040a25 */ /* 0x000fe800078e00ff */
[C---:B------:R-:W-:Y:S02]  /*13c60*/  @P1 IMAD R0, R2.reuse, c[0x0][0x1e4], R8 ;  /* 0x0000790002001a24 */ /* 0x040fe400078e0208 */
[----:B------:R-:W-:Y:S04]  /*13c70*/  @P1 IMAD.WIDE.U32 R8, R2, c[0x0][0x1e0], RZ ;  /* 0x0000780002081a25 */ /* 0x000fe800078e00ff */
[----:B------:R-:W-:Y:S01]  /*13c80*/  @P0 IMAD.SHL.U32 R6, R6, 0x20, RZ ;  /* 0x0000002006060824 */ /* 0x000fe200078e00ff */
[----:B------:R-:W-:Y:S01]  /*13c90*/  @P1 IADD3 R9, R9, R0, RZ ;  /* 0x0000000009091210 */ /* 0x000fe20007ffe0ff */
[----:B------:R-:W-:Y:S02]  /*13ca0*/  @P0 IMAD.IADD R2, R5, 0x1, R10 ;  /* 0x0000000105020824 */ /* 0x000fe400078e020a */
[----:B------:R-:W-:Y:S04]  /*13cb0*/  @P0 IMAD.WIDE.U32 R6, R4, 0x30, R6 ;  /* 0x0000003004060825 */ /* 0x000fe800078e0006 */
[----:B------:R-:W-:Y:S02]  /*13cc0*/  @P0 IMAD R2, R2, 0x30, RZ ;  /* 0x0000003002020824 */ /* 0x000fe400078e02ff */
[----:B---3--:R-:W-:Y:S01]  /*13cd0*/  @P1 IMAD.MOV.U32 R5, RZ, RZ, R205 ;  /* 0x000000ffff051224 */ /* 0x008fe200078e00cd */
[----:B--2---:R-:W-:Y:S01]  /*13ce0*/  @P0 IADD3 R0, P2, R206, R6, RZ ;  /* 0x00000006ce000210 */ /* 0x004fe20007f5e0ff */
[----:B------:R-:W-:Y:S04]  /*13cf0*/  @P1 IMAD.MOV.U32 R4, RZ, RZ, R206 ;  /* 0x000000ffff041224 */ /* 0x000fe800078e00ce */
        /* <DEDUP_REMOVED lines=17> */
.L_x_1309:
[----:B--234-:R-:W-:Y:S05]  /*13e10*/  BSYNC B0 ;  /* 0x0000000000007941 */ /* 0x01cfea0003800000 */
.L_x_1308:
[----:B-1----:R-:W2:Y:S01]  /*13e20*/  LDL R0, [R1+0x14] ;  /* 0x0000140001007983 */ /* 0x002ea20000100800 */
[----:B------:R-:W-:Y:S02]  /*13e30*/  MOV R2, c[0x0][0x2c4] ;  /* 0x0000b10000027a02 */ /* 0x000fe40000000f00 */
[----:B------:R-:W-:Y:S01]  /*13e40*/  MOV R4, R248 ;  /* 0x000000f800047202 */ /* 0x000fe20000000f00 */
[----:B------:R-:W3:Y:S01]  /*13e50*/  LDL R7, [R1+0x24] ;  /* 0x0000240001077983 */ /* 0x000ee20000100800 */
[----:B------:R-:W-:Y:S03]  /*13e60*/  ISETP.NE.AND P0, PT, R2, 0x1, PT ;  /* 0x000000010200780c */ /* 0x000fe60003f05270 */
[----:B------:R-:W4:Y:S04]  /*13e70*/  LDL R6, [R1+0x3c] ;  /* 0x00003c0001067983 */ /* 0x000f280000100800 */
[----:B------:R-:W4:Y:S04]  /*13e80*/  LDL R5, [R1+0x4c] ;  /* 0x00004c0001057983 */ /* 0x000f280000100800 */
[----:B------:R-:W-:Y:S08]  /*13e90*/  LDSM.16.MT88.4 R36, [R167] ;  /* 0x00000000a724783b */ /* 0x000ff00000004200 */
[----:B------:R-:W0:Y:S01]  /*13ea0*/  LDGDEPBAR ;  /* 0x00000000000079af */ /* 0x000e220000000000 */
[----:B--2---:R-:W-:Y:S01]  /*13eb0*/  @P0 MOV R4, R0 ;  /* 0x0000000000040202 */ /* 0x004fe20000000f00 */
[----:B------:R-:W-:Y:S06]  /*13ec0*/  IMAD R0, R204, -0x30, RZ ;  /* 0xffffffd0cc007824 */ /* 0x000fec00078e02ff */
[----:B------:R-:W1:Y:S01]  /*13ed0*/  SHFL.IDX PT, R2, R4, RZ, 0x1c1f ;  /* 0x001c1fff04027589 */ /* 0x000e6200000e0000 */
[----:B---3--:R-:W-:Y:S04]  /*13ee0*/  IADD3 R0, -R7, 0x1, R0 ;  /* 0x0000000107007810 */ /* 0x008fe80007ffe100 */
[----:B----4-:R-:W-:Y:S03]  /*13ef0*/  IADD3 R5, -R5, R0, R6 ;  /* 0x0000000005057210 */ /* 0x010fe60007ffe106 */
        /* <DEDUP_REMOVED lines=8> */
[----:B------:R-:W-:Y:S02]  /*13f80*/  ISETP.GT.AND P1, PT, R0, 0x9, PT ;  /* 0x000000090000780c */ /* 0x000fe40003f24270 */
[----:B------:R-:W-:Y:S02]  /*13f90*/  FSEL R10, R103, -INF , P0 ;  /* 0xff800000670a7808 */ /* 0x000fe40000000000 */
[----:B------:R-:W-:Y:S02]  /*13fa0*/  FMNMX.FTZ R2, R8, R2, !PT ;  /* 0x0000000208027209 */ /* 0x000fe40007810000 */
[----:B------:R-:W-:Y:S02]  /*13fb0*/  ISETP.GT.AND P0, PT, R0, 0x10, PT ;  /* 0x000000100000780c */ /* 0x000fe40003f04270 */
[----:B------:R-:W-:Y:S02]  /*13fc0*/  FSEL R15, R15, -INF , P1 ;  /* 0xff8000000f0f7808 */ /* 0x000fe40000800000 */
[----:B------:R-:W-:Y:S02]  /*13fd0*/  FMNMX.FTZ R2, R10, R2, !PT ;  /* 0x000000020a027209 */ /* 0x000fe40007810000 */
[----:B------:R-:W-:Y:S02]  /*13fe0*/  ISETP.GT.AND P1, PT, R0, 0x11, PT ;  /* 0x000000110000780c */ /* 0x000fe40003f24270 */
[----:B------:R-:W-:Y:S02]  /*13ff0*/  FSEL R207, R102, -INF , P0 ;  /* 0xff80000066cf7808 */ /* 0x000fe40000000000 */
[----:B------:R-:W-:Y:S02]  /*14000*/  FMNMX.FTZ R2, R15, R2, !PT ;  /* 0x000000020f027209 */ /* 0x000fe40007810000 */
[C---:B------:R-:W-:Y:S02]  /*14010*/  ISETP.GT.AND P0, PT, R0.reuse, 0x18, PT ;  /* 0x000000180000780c */ /* 0x040fe40003f04270 */
[----:B------:R-:W-:Y:S02]  /*14020*/  FSEL R206, R101, -INF , P1 ;  /* 0xff80000065ce7808 */ /* 0x000fe40000800000 */
[----:B------:R-:W-:Y:S02]  /*14030*/  FMNMX.FTZ R2, R207, R2, !PT ;  /* 0x00000002cf027209 */ /* 0x000fe40007810000 */
[----:B------:R-:W-:Y:S02]  /*14040*/  ISETP.GT.AND P1, PT, R0, 0x19, PT ;  /* 0x000000190000780c */ /* 0x000fe40003f24270 */
[----:B------:R-:W-:Y:S02]  /*14050*/  FSEL R210, R18, -INF , P0 ;  /* 0xff80000012d27808 */ /* 0x000fe40000000000 */
[----:B------:R-:W-:Y:S02]  /*14060*/  FMNMX.FTZ R2, R206, R2, !PT ;  /* 0x00000002ce027209 */ /* 0x000fe40007810000 */
[----:B------:R-:W-:Y:S02]  /*14070*/  ISETP.GT.AND P0, PT, R0, 0x20, PT ;  /* 0x000000200000780c */ /* 0x000fe40003f04270 */
[----:B------:R-:W-:Y:S02]  /*14080*/  FSEL R208, R16, -INF , P1 ;  /* 0xff80000010d07808 */ /* 0x000fe40000800000 */
[----:B------:R-:W-:Y:S01]  /*14090*/  FMNMX.FTZ R2, R210, R2, !PT ;  /* 0x00000002d2027209 */ /* 0x000fe20007810000 */
[----:B------:R-:W-:Y:S01]  /*140a0*/  SHFL.IDX PT, R16, R4, 0x3, 0x1c1f ;  /* 0x007c1f0004107f89 */ /* 0x000fe200000e0000 */
[----:B------:R-:W-:Y:S02]  /*140b0*/  FSEL R234, R12, -INF , P0 ;  /* 0xff8000000cea7808 */ /* 0x000fe40000000000 */
[C---:B------:R-:W-:Y:S02]  /*140c0*/  ISETP.GT.AND P3, PT, R0.reuse, 0x21, PT ;  /* 0x000000210000780c */ /* 0x040fe40003f64270 */
[C---:B------:R-:W-:Y:S02]  /*140d0*/  ISETP.GT.AND P2, PT, R0.reuse, 0x28, PT ;  /* 0x000000280000780c */ /* 0x040fe40003f44270 */
        /* <DEDUP_REMOVED lines=15> */
[C---:B------:R-:W-:Y:S02]  /*141d0*/  ISETP.GT.AND P0, PT, R2.reuse, 0x8, PT ;  /* 0x000000080200780c */ /* 0x040fe40003f04270 */
[----:B-1----:R-:W-:Y:S02]  /*141e0*/  FMNMX.FTZ R4, R9, R100, !PT ;  /* 0x0000006409047209 */ /* 0x002fe40007810000 */
[----:B------:R-:W-:Y:S02]  /*141f0*/  FSEL R11, R187, -INF , P2 ;  /* 0xff800000bb0b7808 */ /* 0x000fe40001000000 */
        /* <DEDUP_REMOVED lines=8> */
[----:B------:R-:W-:Y:S02]  /*14280*/  ISETP.GT.AND P0, PT, R2, 0x18, PT ;  /* 0x000000180200780c */ /* 0x000fe40003f04270 */
[----:B------:R-:W-:Y:S02]  /*14290*/  FMNMX.FTZ R4, R18, R0, !PT ;  /* 0x0000000012047209 */ /* 0x000fe40007810000 */
[----:B------:R-:W-:Y:S02]  /*142a0*/  FSEL R189, R109, -INF , P1 ;  /* 0xff8000006dbd7808 */ /* 0x000fe40000800000 */
[----:B---3--:R-:W-:Y:S02]  /*142b0*/  IADD3 R0, R5, R12, RZ ;  /* 0x0000000c05007210 */ /* 0x008fe40007ffe0ff */
        /* <DEDUP_REMOVED lines=17> */
[----:B------:R-:W-:Y:S02]  /*143d0*/  FMNMX.FTZ R19, R6, R106, !PT ;  /* 0x0000006a06137209 */ /* 0x000fe40007810000 */
[----:B------:R-:W-:Y:S02]  /*143e0*/  FSEL R13, R214, -INF , P1 ;  /* 0xff800000d60d7808 */ /* 0x000fe40000800000 */
[----:B------:R-:W-:Y:S02]  /*143f0*/  ISETP.GT.AND P3, PT, R0, 0x9, PT ;  /* 0x000000090000780c */ /* 0x000fe40003f64270 */
[----:B------:R-:W-:Y:S02]  /*14400*/  FMNMX.FTZ R19, R13, R19, !PT ;  /* 0x000000130d137209 */ /* 0x000fe40007810000 */
[----:B------:R-:W-:Y:S02]  /*14410*/  FMNMX.FTZ R12, R205, R4, !PT ;  /* 0x00000004cd0c7209 */ /* 0x000fe40007810000 */
[----:B------:R-:W-:Y:S02]  /*14420*/  IADD3 R4, R5, R16, RZ ;  /* 0x0000001005047210 */ /* 0x000fe40007ffe0ff */
[----:B------:R-:W-:Y:S02]  /*14430*/  FSEL R16, R211, -INF , P0 ;  /* 0xff800000d3107808 */ /* 0x000fe40000000000 */
[----:B------:R-:W-:Y:S02]  /*14440*/  FSEL R17, R209, -INF , P3 ;  /* 0xff800000d1117808 */ /* 0x000fe40001800000 */
[----:B------:R-:W-:Y:S02]  /*14450*/  FMNMX.FTZ R21, R16, R19, !PT ;  /* 0x0000001310157209 */ /* 0x000fe40007810000 */
[----:B------:R-:W-:Y:S02]  /*14460*/  ISETP.GT.AND P2, PT, R0, 0x10, PT ;  /* 0x000000100000780c */ /* 0x000fe40003f44270 */
[----:B------:R-:W-:Y:S02]  /*14470*/  FMNMX.FTZ R5, R189, R12, !PT ;  /* 0x0000000cbd057209 */ /* 0x000fe40007810000 */
[----:B------:R-:W-:Y:S02]  /*14480*/  FSEL R182, R176, -INF , P2 ;  /* 0xff800000b0b67808 */ /* 0x000fe40001000000 */
[----:B------:R-:W-:Y:S02]  /*14490*/  ISETP.GT.AND P2, PT, R4, 0x1, PT ;  /* 0x000000010400780c */ /* 0x000fe40003f44270 */
[----:B------:R-:W-:Y:S02]  /*144a0*/  FMNMX.FTZ R21, R17, R21, !PT ;  /* 0x0000001511157209 */ /* 0x000fe40007810000 */
[----:B------:R-:W-:Y:S02]  /*144b0*/  ISETP.GT.AND P1, PT, R0, 0x11, PT ;  /* 0x000000110000780c */ /* 0x000fe40003f24270 */
[----:B------:R-:W-:Y:S02]  /*144c0*/  ISETP.GT.AND P0, PT, R4, RZ, PT ;  /* 0x000000ff0400720c */ /* 0x000fe40003f04270 */
[----:B------:R-:W-:Y:S02]  /*144d0*/  FMNMX.FTZ R5, R191, R5, !PT ;  /* 0x00000005bf057209 */ /* 0x000fe40007810000 */
[----:B------:R-:W-:Y:S02]  /*144e0*/  FSEL R20, R217, -INF , P2 ;  /* 0xff800000d9147808 */ /* 0x000fe40001000000 */
[----:B------:R-:W-:Y:S02]  /*144f0*/  FSEL R184, R171, -INF , P1 ;  /* 0xff800000abb87808 */ /* 0x000fe40000800000 */
[----:B------:R-:W-:Y:S02]  /*14500*/  FMNMX.FTZ R21, R182, R21, !PT ;  /* 0x00000015b6157209 */ /* 0x000fe40007810000 */
[----:B------:R-:W-:Y:S02]  /*14510*/  ISETP.GT.AND P3, PT, R0, 0x18, PT ;  /* 0x000000180000780c */ /* 0x000fe40003f64270 */
[----:B------:R-:W-:Y:S02]  /*14520*/  FSEL R12, R216, -INF , P0 ;  /* 0xff800000d80c7808 */ /* 0x000fe40000000000 */
[----:B------:R-:W-:Y:S02]  /*14530*/  ISETP.GT.AND P1, PT, R4, 0x8, PT ;  /* 0x000000080400780c */ /* 0x000fe40003f24270 */
[----:B------:R-:W-:Y:S02]  /*14540*/  ISETP.GT.AND P2, PT, R0, 0x20, PT ;  /* 0x000000200000780c */ /* 0x000fe40003f44270 */
[----:B------:R-:W-:Y:S02]  /*14550*/  FMNMX.FTZ R5, R190, R5, !PT ;  /* 0x00000005be057209 */ /* 0x000fe40007810000 */
[----:B------:R-:W-:Y:S02]  /*14560*/  FSEL R19, R212, -INF , P1 ;  /* 0xff800000d4137808 */ /* 0x000fe40000800000 */
[----:B------:R-:W-:Y:S02]  /*14570*/  ISETP.GT.AND P0, PT, R0, 0x19, PT ;  /* 0x000000190000780c */ /* 0x000fe40003f04270 */
[----:B------:R-:W-:Y:S02]  /*14580*/  FSEL R187, R168, -INF , P3 ;  /* 0xff800000a8bb7808 */ /* 0x000fe40001800000 */
[C---:B------:R-:W-:Y:S02]  /*14590*/  ISETP.GT.AND P1, PT, R0.reuse, 0x21, PT ;  /* 0x000000210000780c */ /* 0x040fe40003f24270 */
[----:B------:R-:W-:Y:S02]  /*145a0*/  ISETP.GT.AND P3, PT, R0, 0x29, PT ;  /* 0x000000290000780c */ /* 0x000fe40003f64270 */
[----:B------:R-:W-:Y:S02]  /*145b0*/  FSEL R226, R24, -INF , P2 ;  /* 0xff80000018e27808 */ /* 0x000fe40001000000 */
[----:B------:R-:W-:Y:S02]  /*145c0*/  ISETP.GT.AND P2, PT, R0, 0x28, PT ;  /* 0x000000280000780c */ /* 0x000fe40003f44270 */
[----:B------:R-:W-:Y:S02]  /*145d0*/  FMNMX.FTZ R0, R184, R21, !PT ;  /* 0x00000015b8007209 */ /* 0x000fe40007810000 */
[----:B------:R-:W-:Y:S02]  /*145e0*/  FMNMX.FTZ R21, R12, R107, !PT ;  /* 0x0000006b0c157209 */ /* 0x000fe40007810000 */
[----:B------:R-:W-:Y:S02]  /*145f0*/  FMNMX.FTZ R5, R230, R5, !PT ;  /* 0x00000005e6057209 */ /* 0x000fe40007810000 */
[----:B------:R-:W-:Y:S02]  /*14600*/  FSEL R185, R108, -INF , P0 ;  /* 0xff8000006cb97808 */ /* 0x000fe40000000000 */
[----:B-1----:R-:W-:Y:S02]  /*14610*/  FMNMX.FTZ R110, R2, R23, !PT ;  /* 0x00000017026e7209 */ /* 0x002fe40007810000 */
[----:B------:R-:W-:Y:S02]  /*14620*/  FMNMX.FTZ R2, R187, R0, !PT ;  /* 0x00000000bb027209 */ /* 0x000fe40007810000 */
[----:B------:R-:W-:Y:S02]  /*14630*/  FMNMX.FTZ R0, R20, R21, !PT ;  /* 0x0000001514007209 */ /* 0x000fe40007810000 */
[C---:B------:R-:W-:Y:S02]  /*14640*/  ISETP.GT.AND P0, PT, R4.reuse, 0x9, PT ;  /* 0x000000090400780c */ /* 0x040fe40003f04270 */
[----:B------:R-:W-:Y:S02]  /*14650*/  FMNMX.FTZ R5, R229, R5, !PT ;  /* 0x00000005e5057209 */ /* 0x000fe40007810000 */
[----:B------:R-:W-:Y:S02]  /*14660*/  FMNMX.FTZ R0, R19, R0, !PT ;  /* 0x0000000013007209 */ /* 0x000fe40007810000 */
[----:B------:R-:W-:Y:S02]  /*14670*/  FSEL R24, R213, -INF , P0 ;  /* 0xff800000d5187808 */ /* 0x000fe40000000000 */
[----:B------:R-:W-:Y:S02]  /*14680*/  ISETP.GT.AND P0, PT, R4, 0x10, PT ;  /* 0x000000100400780c */ /* 0x000fe40003f04270 */
[----:B------:R-:W-:Y:S02]  /*14690*/  FMNMX.FTZ R5, R228, R5, !PT ;  /* 0x00000005e4057209 */ /* 0x000fe40007810000 */
[----:B------:R-:W-:Y:S02]  /*146a0*/  FMNMX.FTZ R0, R24, R0, !PT ;  /* 0x0000000018007209 */ /* 0x000fe40007810000 */
[----:B------:R-:W-:Y:S02]  /*146b0*/  FSEL R181, R178, -INF , P0 ;  /* 0xff800000b2b57808 */ /* 0x000fe40000000000 */
[----:B------:R-:W-:Y:S02]  /*146c0*/  ISETP.GT.AND P0, PT, R4, 0x18, PT ;  /* 0x000000180400780c */ /* 0x000fe40003f04270 */
[----:B------:R-:W-:Y:S02]  /*146d0*/  FMNMX.FTZ R5, R227, R5, !PT ;  /* 0x00000005e3057209 */ /* 0x000fe40007810000 */
[----:B------:R-:W-:Y:S01]  /*146e0*/  FMNMX.FTZ R21, R181, R0, !PT ;  /* 0x00000000b5157209 */ /* 0x000fe20007810000 */
[C---:B------:R-:W-:Y:S01]  /*146f0*/  FMUL.FTZ R0, R110.reuse, c[0x0][0x2d0] ;  /* 0x0000b4006e007a20 */ /* 0x040fe20000410000 */
[----:B------:R-:W-:Y:S01]  /*14700*/  FSEL R183, R177, -INF , P0 ;  /* 0xff800000b1b77808 */ /* 0x000fe20000000000 */
[----:B------:R-:W1:Y:S01]  /*14710*/  SHFL.BFLY PT, R22, R5, 0x2, 0x1f ;  /* 0x0c401f0005167f89 */ /* 0x000e6200000e0000 */
[----:B------:R-:W-:Y:S02]  /*14720*/  FSETP.NEU.FTZ.AND P0, PT, R110, -INF , PT ;  /* 0xff8000006e00780b */ /* 0x000fe40003f1d000 */
[----:B------:R-:W-:Y:S02]  /*14730*/  FSEL R225, R26, -INF , P1 ;  /* 0xff8000001ae17808 */ /* 0x000fe40000800000 */
[----:B------:R-:W-:Y:S02]  /*14740*/  FSEL R174, R0, RZ, P0 ;  /* 0x000000ff00ae7208 */ /* 0x000fe40000000000 */
[----:B------:R-:W-:Y:S02]  /*14750*/  ISETP.GT.AND P1, PT, R4, 0x11, PT ;  /* 0x000000110400780c */ /* 0x000fe40003f24270 */
[----:B------:R-:W-:Y:S01]  /*14760*/  FMNMX.FTZ R2, R185, R2, !PT ;  /* 0x00000002b9027209 */ /* 0x000fe20007810000 */
[--C-:B------:R-:W-:Y:S01]  /*14770*/  FFMA.FTZ R0, R7, c[0x0][0x2d0], -R174.reuse ;  /* 0x0000b40007007a23 */ /* 0x100fe200000108ae */
[----:B------:R-:W-:Y:S02]  /*14780*/  FSEL R180, R186, -INF , P1 ;  /* 0xff800000bab47808 */ /* 0x000fe40000800000 */
[----:B------:R-:W-:Y:S01]  /*14790*/  FSEL R224, R27, -INF , P2 ;  /* 0xff8000001be07808 */ /* 0x000fe20001000000 */
[----:B------:R2:W-:Y:S01]  /*147a0*/  MUFU.EX2 R215, R0 ;  /* 0x0000000000d77308 */ /* 0x0005e20000000800 */
[----:B------:R-:W-:Y:S02]  /*147b0*/  FMNMX.FTZ R21, R180, R21, !PT ;  /* 0x00000015b4157209 */ /* 0x000fe40007810000 */
[----:B------:R-:W-:Y:S02]  /*147c0*/  ISETP.GT.AND P2, PT, R4, 0x19, PT ;  /* 0x000000190400780c */ /* 0x000fe40003f44270 */
[----:B------:R-:W-:Y:S02]  /*147d0*/  FMNMX.FTZ R2, R226, R2, !PT ;  /* 0x00000002e2027209 */ /* 0x000fe40007810000 */
[----:B------:R-:W-:Y:S02]  /*147e0*/  FMNMX.FTZ R21, R183, R21, !PT ;  /* 0x00000015b7157209 */ /* 0x000fe40007810000 */
[----:B------:R-:W-:Y:S02]  /*147f0*/  FSEL R188, R179, -INF , P2 ;  /* 0xff800000b3bc7808 */ /* 0x000fe40001000000 */
[----:B-1----:R-:W-:Y:S02]  /*14800*/  FMNMX.FTZ R5, R5, R22, !PT ;  /* 0x0000001605057209 */ /* 0x002fe40007810000 */
[----:B------:R-:W-:Y:S02]  /*14810*/  ISETP.GT.AND P1, PT, R4, 0x20, PT ;  /* 0x000000200400780c */ /* 0x000fe40003f24270 */
[----:B------:R-:W-:Y:S01]  /*14820*/  FMNMX.FTZ R2, R225, R2, !PT ;  /* 0x00000002e1027209 */ /* 0x000fe20007810000 */
[----:B------:R-:W1:Y:S01]  /*14830*/  SHFL.BFLY PT, R23, R5, 0x1, 0x1f ;  /* 0x0c201f0005177f89 */ /* 0x000e6200000e0000 */
[----:B------:R-:W-:Y:S02]  /*14840*/  FMNMX.FTZ R7, R188, R21, !PT ;  /* 0x00000015bc077209 */ /* 0x000fe40007810000 */
[----:B------:R-:W-:Y:S02]  /*14850*/  FSEL R220, R25, -INF , P3 ;  /* 0xff80000019dc7808 */ /* 0x000fe40001800000 */
[----:B------:R-:W-:Y:S02]  /*14860*/  ISETP.GT.AND P3, PT, R4, 0x21, PT ;  /* 0x000000210400780c */ /* 0x000fe40003f64270 */
[----:B------:R-:W-:Y:S01]  /*14870*/  FSEL R223, R31, -INF , P1 ;  /* 0xff8000001fdf7808 */ /* 0x000fe20000800000 */
[--C-:B--2---:R-:W-:Y:S01]  /*14880*/  FFMA.FTZ R0, R8, c[0x0][0x2d0], -R174.reuse ;  /* 0x0000b40008007a23 */ /* 0x104fe200000108ae */
[----:B------:R-:W-:Y:S02]  /*14890*/  FMNMX.FTZ R2, R224, R2, !PT ;  /* 0x00000002e0027209 */ /* 0x000fe40007810000 */
[----:B------:R-:W-:Y:S01]  /*148a0*/  FSEL R221, R30, -INF , P3 ;  /* 0xff8000001edd7808 */ /* 0x000fe20001800000 */
[----:B------:R2:W3:Y:S01]  /*148b0*/  MUFU.EX2 R222, R0 ;  /* 0x0000000000de7308 */ /* 0x0004e20000000800 */
[----:B------:R-:W-:Y:S02]  /*148c0*/  FMNMX.FTZ R7, R223, R7, !PT ;  /* 0x00000007df077209 */ /* 0x000fe40007810000 */
[----:B------:R-:W-:Y:S02]  /*148d0*/  FMNMX.FTZ R2, R220, R2, !PT ;  /* 0x00000002dc027209 */ /* 0x000fe40007810000 */
[C---:B------:R-:W-:Y:S02]  /*148e0*/  ISETP.GT.AND P2, PT, R4.reuse, 0x28, PT ;  /* 0x000000280400780c */ /* 0x040fe40003f44270 */
[----:B------:R-:W-:Y:S01]  /*148f0*/  ISETP.GT.AND P1, PT, R4, 0x29, PT ;  /* 0x000000290400780c */ /* 0x000fe20003f24270 */
[----:B------:R-:W4:Y:S01]  /*14900*/  SHFL.BFLY PT, R22, R2, 0x2, 0x1f ;  /* 0x0c401f0002167f89 */ /* 0x000f2200000e0000 */
[----:B------:R-:W-:Y:S01]  /*14910*/  FMNMX.FTZ R4, R221, R7, !PT ;  /* 0x00000007dd047209 */ /* 0x000fe20007810000 */
[--C-:B------:R-:W-:Y:S01]  /*14920*/  FFMA.FTZ R7, R10, c[0x0][0x2d0], -R174.reuse ;  /* 0x0000b4000a077a23 */ /* 0x100fe200000108ae */
[----:B------:R-:W-:Y:S02]  /*14930*/  FSEL R219, R29, -INF , P2 ;  /* 0xff8000001ddb7808 */ /* 0x000fe40001000000 */
[----:B-1----:R-:W-:Y:S01]  /*14940*/  FMNMX.FTZ R109, R5, R23, !PT ;  /* 0x00000017056d7209 */ /* 0x002fe20007810000 */
[----:B------:R1:W-:Y:S01]  /*14950*/  MUFU.EX2 R242, R7 ;  /* 0x0000000700f27308 */ /* 0x0003e20000000800 */
[----:B------:R-:W-:Y:S01]  /*14960*/  FFMA.FTZ R5, R15, c[0x0][0x2d0], -R174 ;  /* 0x0000b4000f057a23 */ /* 0x000fe200000108ae */
[----:B------:R-:W-:Y:S02]  /*14970*/  FSEL R103, R28, -INF , P1 ;  /* 0xff8000001c677808 */ /* 0x000fe40000800000 */
[----:B------:R-:W-:Y:S06]  /*14980*/  FSETP.NEU.FTZ.AND P2, PT, R109, -INF , PT ;  /* 0xff8000006d00780b */ /* 0x000fec0003f5d000 */
[----:B------:R5:W5:Y:S01]  /*14990*/  MUFU.EX2 R243, R5 ;  /* 0x0000000500f37308 */ /* 0x000b620000000800 */
[----:B--2---:R-:W-:Y:S02]  /*149a0*/  FMNMX.FTZ R0, R219, R4, !PT ;  /* 0x00000004db007209 */ /* 0x004fe40007810000 */
[----:B---3--:R-:W-:Y:S02]  /*149b0*/  F2FP.PACK_AB R168, R222, R215 ;  /* 0x000000d7dea8723e */ /* 0x008fe400000000ff */
[----:B------:R-:W-:Y:S02]  /*149c0*/  FMNMX.FTZ R0, R103, R0, !PT ;  /* 0x0000000067007209 */ /* 0x000fe40007810000 */
[----:B----4-:R-:W-:Y:S03]  /*149d0*/  FMNMX.FTZ R4, R2, R22, !PT ;  /* 0x0000001602047209 */ /* 0x010fe60007810000 */
[----:B------:R-:W2:Y:S01]  /*149e0*/  SHFL.BFLY PT, R2, R0, 0x2, 0x1f ;  /* 0x0c401f0000027f89 */ /* 0x000ea200000e0000 */
[----:B-1----:R-:W-:Y:S07]  /*149f0*/  FMUL.FTZ R7, R109, c[0x0][0x2d0] ;  /* 0x0000b4006d077a20 */ /* 0x002fee0000410000 */
[----:B------:R-:W1:Y:S01]  /*14a00*/  SHFL.BFLY PT, R8, R4, 0x1, 0x1f ;  /* 0x0c201f0004087f89 */ /* 0x000e6200000e0000 */
[----:B------:R-:W-:Y:S05]  /*14a10*/  FSEL R173, R7, RZ, P2 ;  /* 0x000000ff07ad7208 */ /* 0x000fea0001000000 */
[--C-:B-----5:R-:W-:Y:S01]  /*14a20*/  FFMA.FTZ R5, R9, c[0x0][0x2d0], -R173.reuse ;  /* 0x0000b40009057a23 */ /* 0x120fe200000108ad */
[----:B------:R-:W-:Y:S03]  /*14a30*/  F2FP.PACK_AB R170, R243, R242 ;  /* 0x000000f2f3aa723e */ /* 0x000fe600000000ff */
[----:B------:R3:W-:Y:S01]  /*14a40*/  MUFU.EX2 R178, R5 ;  /* 0x0000000500b27308 */ /* 0x0007e20000000800 */
[----:B--2---:R-:W-:Y:S01]  /*14a50*/  FMNMX.FTZ R0, R0, R2, !PT ;  /* 0x0000000200007209 */ /* 0x004fe20007810000 */
[--C-:B------:R-:W-:Y:S08]  /*14a60*/  FFMA.FTZ R2, R14, c[0x0][0x2d0], -R173.reuse ;  /* 0x0000b4000e027a23 */ /* 0x100ff000000108ad */
[----:B------:R2:W-:Y:S01]  /*14a70*/  MUFU.EX2 R240, R2 ;  /* 0x0000000200f07308 */ /* 0x0005e20000000800 */
[----:B-1----:R-:W-:Y:S01]  /*14a80*/  FMNMX.FTZ R108, R4, R8, !PT ;  /* 0x00000008046c7209 */ /* 0x002fe20007810000 */
[--C-:B------:R-:W-:Y:S03]  /*14a90*/  FFMA.FTZ R4, R18, c[0x0][0x2d0], -R173.reuse ;  /* 0x0000b40012047a23 */ /* 0x100fe600000108ad */
[C---:B------:R-:W-:Y:S05]  /*14aa0*/  FSETP.NEU.FTZ.AND P1, PT, R108.reuse, -INF , PT ;  /* 0xff8000006c00780b */ /* 0x040fea0003f3d000 */
[----:B------:R-:W1:Y:S01]  /*14ab0*/  MUFU.EX2 R241, R4 ;  /* 0x0000000400f17308 */ /* 0x000e620000000800 */
[----:B---3--:R-:W-:Y:S09]  /*14ac0*/  FFMA.FTZ R5, R11, c[0x0][0x2d0], -R173 ;  /* 0x0000b4000b057a23 */ /* 0x008ff200000108ad */
        /* <DEDUP_REMOVED lines=24> */
[C---:B-1----:R-:W-:Y:S02]  /*14c50*/  FMUL.FTZ R4, R101.reuse, R120 ;  /* 0x0000007865047220 */ /* 0x042fe40000410000 */
[C---:B------:R-:W-:Y:S02]  /*14c60*/  FMUL.FTZ R5, R101.reuse, R121 ;  /* 0x0000007965057220 */ /* 0x040fe40000410000 */
[C---:B------:R-:W-:Y:S02]  /*14c70*/  FMUL.FTZ R16, R101.reuse, R128 ;  /* 0x0000008065107220 */ /* 0x040fe40000410000 */
[C---:B------:R-:W-:Y:S02]  /*14c80*/  FMUL.FTZ R17, R101.reuse, R129 ;  /* 0x0000008165117220 */ /* 0x040fe40000410000 */
[C---:B------:R-:W-:Y:S02]  /*14c90*/  FMUL.FTZ R32, R101.reuse, R144 ;  /* 0x0000009065207220 */ /* 0x040fe40000410000 */
[--C-:B--2---:R-:W-:Y:S02]  /*14ca0*/  FFMA.FTZ R2, R20, c[0x0][0x2d0], -R175.reuse ;  /* 0x0000b40014027a23 */ /* 0x104fe400000108af */
[----:B------:R-:W1:Y:S01]  /*14cb0*/  LDSM.16.MT88.4 R20, [R166] ;  /* 0x00000000a614783b */ /* 0x000e620000004200 */
[C---:B------:R-:W-:Y:S01]  /*14cc0*/  FMUL.FTZ R33, R101.reuse, R145 ;  /* 0x0000009165217220 */ /* 0x040fe20000410000 */
[----:B------:R2:W-:Y:S01]  /*14cd0*/  MUFU.EX2 R235, R2 ;  /* 0x0000000200eb7308 */ /* 0x0005e20000000800 */
[C---:B------:R-:W-:Y:S02]  /*14ce0*/  FMUL.FTZ R48, R101.reuse, R160 ;  /* 0x000000a065307220 */ /* 0x040fe40000410000 */
[C---:B------:R-:W-:Y:S02]  /*14cf0*/  FMUL.FTZ R49, R101.reuse, R161 ;  /* 0x000000a165317220 */ /* 0x040fe40000410000 */
[C---:B------:R-:W-:Y:S02]  /*14d00*/  FMUL.FTZ R52, R101.reuse, R52 ;  /* 0x0000003465347220 */ /* 0x040fe40000410000 */
[----:B------:R-:W-:Y:S02]  /*14d10*/  FMUL.FTZ R53, R101, R53 ;  /* 0x0000003565357220 */ /* 0x000fe40000410000 */
[--C-:B------:R-:W-:Y:S02]  /*14d20*/  FFMA.FTZ R144, R219, c[0x0][0x2d0], -R175.reuse ;  /* 0x0000b400db907a23 */ /* 0x100fe400000108af */
[C---:B------:R-:W-:Y:S02]  /*14d30*/  FMUL.FTZ R64, R101.reuse, R64 ;  /* 0x0000004065407220 */ /* 0x040fe40000410000 */
[C---:B------:R-:W-:Y:S02]  /*14d40*/  FMUL.FTZ R65, R101.reuse, R65 ;  /* 0x0000004165417220 */ /* 0x040fe40000410000 */
[C---:B------:R-:W-:Y:S02]  /*14d50*/  FMUL.FTZ R68, R101.reuse, R68 ;  /* 0x0000004465447220 */ /* 0x040fe40000410000 */
[C---:B------:R-:W-:Y:S02]  /*14d60*/  FMUL.FTZ R69, R101.reuse, R69 ;  /* 0x0000004565457220 */ /* 0x040fe40000410000 */
[C---:B------:R-:W-:Y:S02]  /*14d70*/  FMUL.FTZ R80, R101.reuse, R80 ;  /* 0x0000005065507220 */ /* 0x040fe40000410000 */
[C---:B------:R-:W-:Y:S02]  /*14d80*/  FMUL.FTZ R81, R101.reuse, R81 ;  /* 0x0000005165517220 */ /* 0x040fe40000410000 */
[----:B------:R-:W-:Y:S02]  /*14d90*/  FMUL.FTZ R84, R101, R84 ;  /* 0x0000005465547220 */ /* 0x000fe40000410000 */
[----:B--2---:R-:W-:Y:S02]  /*14da0*/  FFMA.FTZ R2, R19, c[0x0][0x2d0], -R175 ;  /* 0x0000b40013027a23 */ /* 0x004fe400000108af */
[C---:B------:R-:W-:Y:S02]  /*14db0*/  FMUL.FTZ R85, R101.reuse, R85 ;  /* 0x0000005565557220 */ /* 0x040fe40000410000 */
[----:B------:R2:W-:Y:S01]  /*14dc0*/  MUFU.EX2 R236, R2 ;  /* 0x0000000200ec7308 */ /* 0x0005e20000000800 */
[C---:B------:R-:W-:Y:S02]  /*14dd0*/  FMUL.FTZ R96, R101.reuse, R96 ;  /* 0x0000006065607220 */ /* 0x040fe40000410000 */
        /* <DEDUP_REMOVED lines=8> */
[----:B---3--:R-:W-:Y:S02]  /*14e60*/  FMUL.FTZ R6, R100, R122 ;  /* 0x0000007a64067220 */ /* 0x008fe40000410000 */
[----:B------:R-:W-:Y:S02]  /*14e70*/  FMUL.FTZ R0, R0, c[0x0][0x2d0] ;  /* 0x0000b40000007a20 */ /* 0x000fe40000410000 */
[C---:B------:R-:W-:Y:S02]  /*14e80*/  FMUL.FTZ R7, R100.reuse, R123 ;  /* 0x0000007b64077220 */ /* 0x040fe40000410000 */
[----:B------:R2:W3:Y:S01]  /*14e90*/  MUFU.EX2 R3, R0 ;  /* 0x0000000000037308 */ /* 0x0004e20000000800 */
[----:B------:R-:W4:Y:S01]  /*14ea0*/  LDSM.16.MT88.4 R120, [R166+0xc00] ;  /* 0x000c0000a678783b */ /* 0x000f220000004200 */
[C---:B------:R-:W-:Y:S02]  /*14eb0*/  FMUL.FTZ R18, R100.reuse, R130 ;  /* 0x0000008264127220 */ /* 0x040fe40000410000 */
[C---:B------:R-:W-:Y:S01]  /*14ec0*/  FMUL.FTZ R19, R100.reuse, R131 ;  /* 0x0000008364137220 */ /* 0x040fe20000410000 */
[-C--:B-1----:R-:W-:Y:S01]  /*14ed0*/  HMMA.16816.F32 R4, R168, R20.reuse, R4 ;  /* 0x00000014a804723c */ /* 0x082fe20000001804 */
[C---:B------:R-:W-:Y:S02]  /*14ee0*/  FMUL.FTZ R35, R100.reuse, R147 ;  /* 0x0000009364237220 */ /* 0x040fe40000410000 */
[C---:B------:R-:W-:Y:S01]  /*14ef0*/  FMUL.FTZ R34, R100.reuse, R146 ;  /* 0x0000009264227220 */ /* 0x040fe20000410000 */
[----:B------:R-:W-:Y:S01]  /*14f00*/  LDSM.16.MT88.4 R128, [R167+0x400] ;  /* 0x00040000a780783b */ /* 0x000fe20000004200 */
[C---:B------:R-:W-:Y:S02]  /*14f10*/  FMUL.FTZ R50, R100.reuse, R162 ;  /* 0x000000a264327220 */ /* 0x040fe40000410000 */
[C---:B------:R-:W-:Y:S02]  /*14f20*/  FMUL.FTZ R51, R100.reuse, R163 ;  /* 0x000000a364337220 */ /* 0x040fe40000410000 */
[C---:B------:R-:W-:Y:S03]  /*14f30*/  FMUL.FTZ R54, R100.reuse, R54 ;  /* 0x0000003664367220 */ /* 0x040fe60000410000 */
[----:B------:R-:W-:Y:S01]  /*14f40*/  FMUL.FTZ R55, R100, R55 ;  /* 0x0000003764377220 */ /* 0x000fe20000410000 */
[----:B------:R-:W-:Y:S01]  /*14f50*/  LDSM.16.MT88.4 R160, [R166+0x1400] ;  /* 0x00140000a6a0783b */ /* 0x000fe20000004200 */
[--C-:B------:R-:W-:Y:S02]  /*14f60*/  FFMA.FTZ R106, R208, c[0x0][0x2d0], -R174.reuse ;  /* 0x0000b400d06a7a23 */ /* 0x100fe400000108ae */
[C---:B------:R-:W-:Y:S02]  /*14f70*/  FMUL.FTZ R66, R100.reuse, R66 ;  /* 0x0000004264427220 */ /* 0x040fe40000410000 */
[----:B------:R-:W-:Y:S01]  /*14f80*/  FMUL.FTZ R67, R100, R67 ;  /* 0x0000004364437220 */ /* 0x000fe20000410000 */
[----:B------:R-:W-:Y:S01]  /*14f90*/  MUFU.EX2 R218, R106 ;  /* 0x0000006a00da7308 */ /* 0x000fe20000000800 */
[----:B--2---:R-:W-:Y:S02]  /*14fa0*/  FADD.FTZ R0, -R2, R107 ;  /* 0x0000006b02007221 */ /* 0x004fe40000010100 */
[----:B------:R-:W-:Y:S02]  /*14fb0*/  FFMA.FTZ R2, R24, c[0x0][0x2d0], -R175 ;  /* 0x0000b40018027a23 */ /* 0x000fe400000108af */
[----:B------:R-:W-:Y:S02]  /*14fc0*/  FMUL.FTZ R0, R0, c[0x0][0x2d0] ;  /* 0x0000b40000007a20 */ /* 0x000fe40000410000 */
[----:B---3--:R-:W-:Y:S01]  /*14fd0*/  FMUL.FTZ R8, R3, R116 ;  /* 0x0000007403087220 */ /* 0x008fe20000410000 */
[----:B------:R-:W-:Y:S01]  /*14fe0*/  F2FP.PACK_AB R116, R179, R177 ;  /* 0x000000b1b374723e */ /* 0x000fe200000000ff */
[----:B------:R-:W-:Y:S01]  /*14ff0*/  FMUL.FTZ R9, R3, R117 ;  /* 0x0000007503097220 */ /* 0x000fe20000410000 */
[----:B------:R1:W-:Y:S01]  /*15000*/  MUFU.EX2 R238, R2 ;  /* 0x0000000200ee7308 */ /* 0x0003e20000000800 */
[----:B------:R-:W-:Y:S01]  /*15010*/  F2FP.PACK_AB R117, R235, R176 ;  /* 0x000000b0eb75723e */ /* 0x000fe200000000ff */
[C---:B------:R-:W-:Y:S02]  /*15020*/  FMUL.FTZ R12, R3.reuse, R124 ;  /* 0x0000007c030c7220 */ /* 0x040fe40000410000 */
[C---:B------:R-:W-:Y:S02]  /*15030*/  FMUL.FTZ R13, R3.reuse, R125 ;  /* 0x0000007d030d7220 */ /* 0x040fe40000410000 */
[C---:B------:R-:W-:Y:S02]  /*15040*/  FMUL.FTZ R24, R3.reuse, R136 ;  /* 0x0000008803187220 */ /* 0x040fe40000410000 */
[C---:B------:R-:W-:Y:S02]  /*15050*/  FMUL.FTZ R25, R3.reuse, R137 ;  /* 0x0000008903197220 */ /* 0x040fe40000410000 */
[----:B------:R-:W2:Y:S01]  /*15060*/  MUFU.EX2 R0, R0 ;  /* 0x0000000000007308 */ /* 0x000ea20000000800 */
[C---:B------:R-:W-:Y:S02]  /*15070*/  FMUL.FTZ R29, R3.reuse, R141 ;  /* 0x0000008d031d7220 */ /* 0x040fe40000410000 */
[C---:B------:R-:W-:Y:S02]  /*15080*/  FMUL.FTZ R28, R3.reuse, R140 ;  /* 0x0000008c031c7220 */ /* 0x040fe40000410000 */
[C---:B------:R-:W-:Y:S02]  /*15090*/  FMUL.FTZ R40, R3.reuse, R152 ;  /* 0x0000009803287220 */ /* 0x040fe40000410000 */
[C---:B------:R-:W-:Y:S02]  /*150a0*/  FMUL.FTZ R41, R3.reuse, R153 ;  /* 0x0000009903297220 */ /* 0x040fe40000410000 */
[C---:B------:R-:W-:Y:S02]  /*150b0*/  FMUL.FTZ R44, R3.reuse, R156 ;  /* 0x0000009c032c7220 */ /* 0x040fe40000410000 */
[C---:B------:R-:W-:Y:S02]  /*150c0*/  FMUL.FTZ R45, R3.reuse, R157 ;  /* 0x0000009d032d7220 */ /* 0x040fe40000410000 */
[----:B------:R-:W-:Y:S02]  /*150d0*/  FMUL.FTZ R56, R3, R56 ;  /* 0x0000003803387220 */ /* 0x000fe40000410000 */
[--C-:B-1----:R-:W-:Y:S02]  /*150e0*/  FFMA.FTZ R2, R207, c[0x0][0x2d0], -R174.reuse ;  /* 0x0000b400cf027a23 */ /* 0x102fe400000108ae */
[C---:B------:R-:W-:Y:S02]  /*150f0*/  FMUL.FTZ R57, R3.reuse, R57 ;  /* 0x0000003903397220 */ /* 0x040fe40000410000 */
[----:B------:R1:W-:Y:S01]  /*15100*/  MUFU.EX2 R209, R2 ;  /* 0x0000000200d17308 */ /* 0x0003e20000000800 */
[C---:B------:R-:W-:Y:S02]  /*15110*/  FMUL.FTZ R60, R3.reuse, R60 ;  /* 0x0000003c033c7220 */ /* 0x040fe40000410000 */
[----:B------:R-:W-:Y:S02]  /*15120*/  FMUL.FTZ R61, R3, R61 ;  /* 0x0000003d033d7220 */ /* 0x000fe40000410000 */
[C---:B--2---:R-:W-:Y:S01]  /*15130*/  FMUL.FTZ R10, R0.reuse, R118 ;  /* 0x00000076000a7220 */ /* 0x044fe20000410000 */
[----:B------:R-:W-:Y:S01]  /*15140*/  F2FP.PACK_AB R118, R239, R237 ;  /* 0x000000edef76723e */ /* 0x000fe200000000ff */
[----:B------:R-:W-:Y:S01]  /*15150*/  FMUL.FTZ R11, R0, R119 ;  /* 0x00000077000b7220 */ /* 0x000fe20000410000 */
[----:B------:R-:W-:Y:S01]  /*15160*/  F2FP.PACK_AB R119, R238, R236 ;  /* 0x000000ecee77723e */ /* 0x000fe200000000ff */
[--C-:B------:R-:W-:Y:S02]  /*15170*/  FFMA.FTZ R141, R234, c[0x0][0x2d0], -R174.reuse ;  /* 0x0000b400ea8d7a23 */ /* 0x100fe400000108ae */
[----:B------:R-:W2:Y:S01]  /*15180*/  LDL R234, [R1+0x10] ;  /* 0x0000100001ea7983 */ /* 0x000ea20000100800 */
[--C-:B------:R-:W-:Y:S02]  /*15190*/  FFMA.FTZ R137, R229, c[0x0][0x2d0], -R173.reuse ;  /* 0x0000b400e5897a23 */ /* 0x100fe400000108ad */
[--C-:B------:R-:W-:Y:S01]  /*151a0*/  FFMA.FTZ R136, R228, c[0x0][0x2d0], -R173.reuse ;  /* 0x0000b400e4887a23 */ /* 0x100fe200000108ad */
[C---:B------:R-:W-:Y:S01]  /*151b0*/  HMMA.16816.F32 R8, R116.reuse, R20, R8 ;  /* 0x000000147408723c */ /* 0x040fe20000001808 */
[C---:B------:R-:W-:Y:S02]  /*151c0*/  FMUL.FTZ R14, R0.reuse, R126 ;  /* 0x0000007e000e7220 */ /* 0x040fe40000410000 */
[C---:B------:R-:W-:Y:S02]  /*151d0*/  FMUL.FTZ R15, R0.reuse, R127 ;  /* 0x0000007f000f7220 */ /* 0x040fe40000410000 */
[----:B------:R-:W-:Y:S02]  /*151e0*/  FMUL.FTZ R26, R0, R138 ;  /* 0x0000008a001a7220 */ /* 0x000fe40000410000 */
[C---:B------:R-:W-:Y:S02]  /*151f0*/  FMUL.FTZ R20, R101.reuse, R132 ;  /* 0x0000008465147220 */ /* 0x040fe40000410000 */
[--C-:B-1----:R-:W-:Y:S01]  /*15200*/  FFMA.FTZ R2, R206, c[0x0][0x2d0], -R174.reuse ;  /* 0x0000b400ce027a23 */ /* 0x102fe200000108ae */
[-C--:B------:R-:W-:Y:S02]  /*15210*/  HMMA.16816.F32 R12, R116, R22.reuse, R12 ;  /* 0x00000016740c723c */ /* 0x080fe4000000180c */
[----:B------:R-:W-:Y:S01]  /*15220*/  FMUL.FTZ R21, R101, R133 ;  /* 0x0000008565157220 */ /* 0x000fe20000410000 */
[----:B------:R1:W-:Y:S01]  /*15230*/  MUFU.EX2 R213, R2 ;  /* 0x0000000200d57308 */ /* 0x0003e20000000800 */
[--C-:B------:R-:W-:Y:S02]  /*15240*/  FFMA.FTZ R138, R230, c[0x0][0x2d0], -R173.reuse ;  /* 0x0000b400e68a7a23 */ /* 0x100fe400000108ad */
        /* <DEDUP_REMOVED lines=8> */
[--C-:B------:R-:W-:Y:S02]  /*152d0*/  FFMA.FTZ R139, R232, c[0x0][0x2d0], -R174.reuse ;  /* 0x0000b400e88b7a23 */ /* 0x100fe400000108ae */
[C---:B------:R-:W-:Y:S02]  /*152e0*/  FMUL.FTZ R43, R0.reuse, R155 ;  /* 0x0000009b002b7220 */ /* 0x040fe40000410000 */
[-C--:B------:R-:W-:Y:S01]  /*152f0*/  HMMA.16816.F32 R20, R168, R36.reuse, R20 ;  /* 0x00000024a814723c */ /* 0x080fe20000001814 */
[--C-:B-1----:R-:W-:Y:S02]  /*15300*/  FFMA.FTZ R2, R205, c[0x0][0x2d0], -R173.reuse ;  /* 0x0000b400cd027a23 */ /* 0x102fe400000108ad */
[C---:B------:R-:W-:Y:S02]  /*15310*/  FMUL.FTZ R46, R0.reuse, R158 ;  /* 0x0000009e002e7220 */ /* 0x040fe40000410000 */
[----:B------:R1:W-:Y:S01]  /*15320*/  MUFU.EX2 R207, R2 ;  /* 0x0000000200cf7308 */ /* 0x0003e20000000800 */
[C---:B------:R-:W-:Y:S02]  /*15330*/  FMUL.FTZ R47, R0.reuse, R159 ;  /* 0x0000009f002f7220 */ /* 0x040fe40000410000 */
[C---:B------:R-:W-:Y:S01]  /*15340*/  HMMA.16816.F32 R24, R116.reuse, R36, R24 ;  /* 0x000000247418723c */ /* 0x040fe20000001818 */
[C---:B------:R-:W-:Y:S03]  /*15350*/  FMUL.FTZ R58, R0.reuse, R58 ;  /* 0x0000003a003a7220 */ /* 0x040fe60000410000 */
[C---:B------:R-:W-:Y:S02]  /*15360*/  FMUL.FTZ R59, R0.reuse, R59 ;  /* 0x0000003b003b7220 */ /* 0x040fe40000410000 */
[C---:B------:R-:W-:Y:S02]  /*15370*/  FMUL.FTZ R62, R0.reuse, R62 ;  /* 0x0000003e003e7220 */ /* 0x040fe40000410000 */
[-C--:B------:R-:W-:Y:S01]  /*15380*/  HMMA.16816.F32 R28, R116, R38.reuse, R28 ;  /* 0x00000026741c723c */ /* 0x080fe2000000181c */
[C---:B------:R-:W-:Y:S03]  /*15390*/  FMUL.FTZ R36, R101.reuse, R148 ;  /* 0x0000009465247220 */ /* 0x040fe60000410000 */
[----:B------:R-:W-:Y:S02]  /*153a0*/  FMUL.FTZ R37, R101, R149 ;  /* 0x0000009565257220 */ /* 0x000fe40000410000 */
[----:B------:R-:W-:Y:S02]  /*153b0*/  FMUL.FTZ R63, R0, R63 ;  /* 0x0000003f003f7220 */ /* 0x000fe40000410000 */
[C---:B------:R-:W-:Y:S01]  /*153c0*/  HMMA.16816.F32 R32, R168.reuse, R38, R32 ;  /* 0x00000026a820723c */ /* 0x040fe20000001820 */
[--C-:B------:R-:W-:Y:S03]  /*153d0*/  FFMA.FTZ R107, R210, c[0x0][0x2d0], -R174.reuse ;  /* 0x0000b400d26b7a23 */ /* 0x100fe600000108ae */
[C---:B------:R-:W-:Y:S01]  /*153e0*/  FMUL.FTZ R70, R100.reuse, R70 ;  /* 0x0000004664467220 */ /* 0x040fe20000410000 */
[----:B------:R-:W-:Y:S01]  /*153f0*/  MUFU.EX2 R214, R107 ;  /* 0x0000006b00d67308 */ /* 0x000fe20000000800 */
[--C-:B-1----:R-:W-:Y:S02]  /*15400*/  FFMA.FTZ R2, R189, c[0x0][0x2d0], -R173.reuse ;  /* 0x0000b400bd027a23 */ /* 0x102fe400000108ad */
[C---:B------:R-:W-:Y:S04]  /*15410*/  FMUL.FTZ R38, R100.reuse, R150 ;  /* 0x0000009664267220 */ /* 0x040fe80000410000 */
[C---:B------:R-:W-:Y:S02]  /*15420*/  FMUL.FTZ R39, R100.reuse, R151 ;  /* 0x0000009764277220 */ /* 0x040fe40000410000 */
[----:B------:R-:W-:Y:S01]  /*15430*/  FMUL.FTZ R71, R100, R71 ;  /* 0x0000004764477220 */ /* 0x000fe20000410000 */
[----:B------:R1:W-:Y:S01]  /*15440*/  MUFU.EX2 R211, R2 ;  /* 0x0000000200d37308 */ /* 0x0003e20000000800 */
[C---:B------:R-:W-:Y:S02]  /*15450*/  FMUL.FTZ R72, R3.reuse, R72 ;  /* 0x0000004803487220 */ /* 0x040fe40000410000 */
[C---:B------:R-:W-:Y:S01]  /*15460*/  FMUL.FTZ R73, R3.reuse, R73 ;  /* 0x0000004903497220 */ /* 0x040fe20000410000 */
[-C--:B----4-:R-:W-:Y:S01]  /*15470*/  HMMA.16816.F32 R36, R168, R120.reuse, R36 ;  /* 0x00000078a824723c */ /* 0x090fe20000001824 */
[C---:B------:R-:W-:Y:S02]  /*15480*/  FMUL.FTZ R74, R0.reuse, R74 ;  /* 0x0000004a004a7220 */ /* 0x040fe40000410000 */
[C---:B------:R-:W-:Y:S02]  /*15490*/  FMUL.FTZ R75, R0.reuse, R75 ;  /* 0x0000004b004b7220 */ /* 0x040fe40000410000 */
[C---:B------:R-:W-:Y:S02]  /*154a0*/  FMUL.FTZ R76, R3.reuse, R76 ;  /* 0x0000004c034c7220 */ /* 0x040fe40000410000 */
[----:B------:R-:W-:Y:S01]  /*154b0*/  FMUL.FTZ R77, R3, R77 ;  /* 0x0000004d034d7220 */ /* 0x000fe20000410000 */
[C---:B------:R-:W-:Y:S01]  /*154c0*/  HMMA.16816.F32 R40, R116.reuse, R120, R40 ;  /* 0x000000787428723c */ /* 0x040fe20000001828 */
[C---:B------:R-:W-:Y:S03]  /*154d0*/  FMUL.FTZ R78, R0.reuse, R78 ;  /* 0x0000004e004e7220 */ /* 0x040fe60000410000 */
[----:B------:R-:W-:Y:S02]  /*154e0*/  FMUL.FTZ R79, R0, R79 ;  /* 0x0000004f004f7220 */ /* 0x000fe40000410000 */
[C---:B------:R-:W-:Y:S02]  /*154f0*/  FMUL.FTZ R82, R100.reuse, R82 ;  /* 0x0000005264527220 */ /* 0x040fe40000410000 */
[-C--:B------:R-:W-:Y:S01]  /*15500*/  HMMA.16816.F32 R44, R116, R122.reuse, R44 ;  /* 0x0000007a742c723c */ /* 0x080fe2000000182c */
[C---:B------:R-:W-:Y:S03]  /*15510*/  FMUL.FTZ R83, R100.reuse, R83 ;  /* 0x0000005364537220 */ /* 0x040fe60000410000 */
[--C-:B-1----:R-:W-:Y:S02]  /*15520*/  FFMA.FTZ R2, R191, c[0x0][0x2d0], -R173.reuse ;  /* 0x0000b400bf027a23 */ /* 0x102fe400000108ad */
[C---:B------:R-:W-:Y:S02]  /*15530*/  FMUL.FTZ R86, R100.reuse, R86 ;  /* 0x0000005664567220 */ /* 0x040fe40000410000 */
[C---:B------:R-:W-:Y:S01]  /*15540*/  HMMA.16816.F32 R48, R168.reuse, R122, R48 ;  /* 0x0000007aa830723c */ /* 0x040fe20000001830 */
[----:B------:R1:W-:Y:S01]  /*15550*/  MUFU.EX2 R216, R2 ;  /* 0x0000000200d87308 */ /* 0x0003e20000000800 */
[----:B------:R-:W3:Y:S02]  /*15560*/  LDSM.16.MT88.4 R120, [R167+0xc00] ;  /* 0x000c0000a778783b */ /* 0x000ee40000004200 */
[----:B------:R-:W-:Y:S02]  /*15570*/  FMUL.FTZ R87, R100, R87 ;  /* 0x0000005764577220 */ /* 0x000fe40000410000 */
[C---:B------:R-:W-:Y:S02]  /*15580*/  FMUL.FTZ R88, R3.reuse, R88 ;  /* 0x0000005803587220 */ /* 0x040fe40000410000 */
[C---:B------:R-:W-:Y:S04]  /*15590*/  FMUL.FTZ R89, R3.reuse, R89 ;  /* 0x0000005903597220 */ /* 0x040fe80000410000 */
[C---:B------:R-:W-:Y:S02]  /*155a0*/  FMUL.FTZ R90, R0.reuse, R90 ;  /* 0x0000005a005a7220 */ /* 0x040fe40000410000 */
[C---:B------:R-:W-:Y:S02]  /*155b0*/  FMUL.FTZ R91, R0.reuse, R91 ;  /* 0x0000005b005b7220 */ /* 0x040fe40000410000 */
[C---:B------:R-:W-:Y:S02]  /*155c0*/  FMUL.FTZ R92, R3.reuse, R92 ;  /* 0x0000005c035c7220 */ /* 0x040fe40000410000 */
[C---:B------:R-:W-:Y:S02]  /*155d0*/  FMUL.FTZ R93, R3.reuse, R93 ;  /* 0x0000005d035d7220 */ /* 0x040fe40000410000 */
[C---:B------:R-:W-:Y:S02]  /*155e0*/  FMUL.FTZ R94, R0.reuse, R94 ;  /* 0x0000005e005e7220 */ /* 0x040fe40000410000 */
[----:B------:R-:W-:Y:S02]  /*155f0*/  FMUL.FTZ R95, R0, R95 ;  /* 0x0000005f005f7220 */ /* 0x000fe40000410000 */
[----:B------:R-:W-:Y:S02]  /*15600*/  FMUL.FTZ R98, R100, R98 ;  /* 0x0000006264627220 */ /* 0x000fe40000410000 */
[----:B-1----:R-:W-:Y:S02]  /*15610*/  FFMA.FTZ R2, R190, c[0x0][0x2d0], -R173 ;  /* 0x0000b400be027a23 */ /* 0x002fe400000108ad */
[----:B------:R-:W-:Y:S02]  /*15620*/  FMUL.FTZ R99, R100, R99 ;  /* 0x0000006364637220 */ /* 0x000fe40000410000 */
[----:B------:R1:W-:Y:S01]  /*15630*/  MUFU.EX2 R217, R2 ;  /* 0x0000000200d97308 */ /* 0x0003e20000000800 */
[----:B------:R-:W-:Y:S02]  /*15640*/  FFMA.FTZ R3, R3, R251, R177 ;  /* 0x000000fb03037223 */ /* 0x000fe400000100b1 */
[----:B------:R-:W-:Y:S02]  /*15650*/  FFMA.FTZ R101, R101, R247, R215 ;  /* 0x000000f765657223 */ /* 0x000fe400000100d7 */
[----:B------:R-:W-:Y:S02]  /*15660*/  FFMA.FTZ R173, R227, c[0x0][0x2d0], -R173 ;  /* 0x0000b400e3ad7a23 */ /* 0x000fe400000108ad */
[----:B------:R-:W-:Y:S02]  /*15670*/  FADD.FTZ R146, R222, R101 ;  /* 0x00000065de927221 */ /* 0x000fe40000010000 */
[--C-:B------:R-:W-:Y:S02]  /*15680*/  FFMA.FTZ R142, R221, c[0x0][0x2d0], -R175.reuse ;  /* 0x0000b400dd8e7a23 */ /* 0x100fe400000108af */
[--C-:B------:R-:W-:Y:S01]  /*15690*/  FFMA.FTZ R140, R233, c[0x0][0x2d0], -R174.reuse ;  /* 0x0000b400e98c7a23 */ /* 0x100fe200000108ae */
[-C--:B---3--:R-:W-:Y:S01]  /*156a0*/  HMMA.16816.F32 R52, R168, R120.reuse, R52 ;  /* 0x00000078a834723c */ /* 0x088fe20000001834 */
[----:B------:R-:W-:Y:S02]  /*156b0*/  FFMA.FTZ R174, R231, c[0x0][0x2d0], -R174 ;  /* 0x0000b400e7ae7a23 */ /* 0x000fe400000108ae */
[--C-:B------:R-:W-:Y:S02]  /*156c0*/  FFMA.FTZ R107, R226, c[0x0][0x2d0], -R172.reuse ;  /* 0x0000b400e26b7a23 */ /* 0x100fe400000108ac */
[--C-:B------:R-:W-:Y:S02]  /*156d0*/  FFMA.FTZ R106, R225, c[0x0][0x2d0], -R172.reuse ;  /* 0x0000b400e16a7a23 */ /* 0x100fe400000108ac */
[----:B------:R-:W-:Y:S01]  /*156e0*/  FFMA.FTZ R143, R224, c[0x0][0x2d0], -R172 ;  /* 0x0000b400e08f7a23 */ /* 0x000fe200000108ac */
[C---:B------:R-:W-:Y:S01]  /*156f0*/  HMMA.16816.F32 R56, R116.reuse, R120, R56 ;  /* 0x000000787438723c */ /* 0x040fe20000001838 */
[----:B------:R-:W-:Y:S02]  /*15700*/  FFMA.FTZ R0, R0, R250, R176 ;  /* 0x000000fa00007223 */ /* 0x000fe400000100b0 */
[----:B------:R-:W-:Y:S01]  /*15710*/  MUFU.EX2 R176, R142 ;  /* 0x0000008e00b07308 */ /* 0x000fe20000000800 */
[----:B-1----:R-:W-:Y:S02]  /*15720*/  FFMA.FTZ R2, R182, c[0x0][0x2d0], -R172 ;  /* 0x0000b400b6027a23 */ /* 0x002fe400000108ac */
[----:B------:R-:W-:Y:S02]  /*15730*/  FADD.FTZ R0, R235, R0 ;  /* 0x00000000eb007221 */ /* 0x000fe40000010000 */
[-C--:B------:R-:W-:Y:S05]  /*15740*/  HMMA.16816.F32 R60, R116, R122.reuse, R60 ;  /* 0x0000007a743c723c */ /* 0x080fea000000183c */
[----:B------:R1:W-:Y:S03]  /*15750*/  MUFU.EX2 R206, R2 ;  /* 0x0000000200ce7308 */ /* 0x0003e60000000800 */
[C---:B------:R-:W-:Y:S01]  /*15760*/  HMMA.16816.F32 R64, R168.reuse, R122, R64 ;  /* 0x0000007aa840723c */ /* 0x040fe20000001840 */
[----:B------:R-:W3:Y:S06]  /*15770*/  LDSM.16.MT88.4 R120, [R166+0x1800] ;  /* 0x00180000a678783b */ /* 0x000eec0000004200 */
[----:B------:R-:W-:Y:S01]  /*15780*/  MUFU.EX2 R182, R137 ;  /* 0x0000008900b67308 */ /* 0x000fe20000000800 */
[--C-:B-1----:R-:W-:Y:S09]  /*15790*/  FFMA.FTZ R2, R184, c[0x0][0x2d0], -R172.reuse ;  /* 0x0000b400b8027a23 */ /* 0x102ff200000108ac */
[----:B------:R-:W-:Y:S10]  /*157a0*/  MUFU.EX2 R184, R136 ;  /* 0x0000008800b87308 */ /* 0x000ff40000000800 */
[----:B------:R1:W4:Y:S01]  /*157b0*/  MUFU.EX2 R208, R2 ;  /* 0x0000000200d07308 */ /* 0x0003220000000800 */
[-C--:B---3--:R-:W-:Y:S08]  /*157c0*/  HMMA.16816.F32 R68, R168, R120.reuse, R68 ;  /* 0x00000078a844723c */ /* 0x088ff00000001844 */
[C---:B------:R-:W-:Y:S08]  /*157d0*/  HMMA.16816.F32 R72, R116.reuse, R120, R72 ;  /* 0x000000787448723c */ /* 0x040ff00000001848 */
[-C--:B------:R-:W-:Y:S01]  /*157e0*/  HMMA.16816.F32 R76, R116, R122.reuse, R76 ;  /* 0x0000007a744c723c */ /* 0x080fe2000000184c */
[--C-:B-1----:R-:W-:Y:S02]  /*157f0*/  FFMA.FTZ R2, R187, c[0x0][0x2d0], -R172.reuse ;  /* 0x0000b400bb027a23 */ /* 0x102fe400000108ac */
[----:B------:R-:W-:Y:S01]  /*15800*/  MUFU.EX2 R187, R174 ;  /* 0x000000ae00bb7308 */ /* 0x000fe20000000800 */
[----:B----4-:R-:W-:Y:S04]  /*15810*/  F2FP.PACK_AB R124, R208, R206 ;  /* 0x000000ced07c723e */ /* 0x010fe800000000ff */
[C---:B------:R-:W-:Y:S01]  /*15820*/  HMMA.16816.F32 R80, R168.reuse, R122, R80 ;  /* 0x0000007aa850723c */ /* 0x040fe20000001850 */
[----:B------:R-:W1:Y:S04]  /*15830*/  LDSM.16.MT88.4 R120, [R167+0x1800] ;  /* 0x00180000a778783b */ /* 0x000e680000004200 */
[----:B------:R3:W-:Y:S02]  /*15840*/  MUFU.EX2 R210, R2 ;  /* 0x0000000200d27308 */ /* 0x0007e40000000800 */
[--C-:B---3--:R-:W-:Y:S08]  /*15850*/  FFMA.FTZ R2, R185, c[0x0][0x2d0], -R172.reuse ;  /* 0x0000b400b9027a23 */ /* 0x108ff000000108ac */
[----:B------:R-:W-:Y:S01]  /*15860*/  MUFU.EX2 R185, R139 ;  /* 0x0000008b00b97308 */ /* 0x000fe20000000800 */
[----:B------:R-:W-:Y:S01]  /*15870*/  FFMA.FTZ R172, R220, c[0x0][0x2d0], -R172 ;  /* 0x0000b400dcac7a23 */ /* 0x000fe200000108ac */
[-C--:B-1----:R-:W-:Y:S08]  /*15880*/  HMMA.16816.F32 R84, R168, R120.reuse, R84 ;  /* 0x00000078a854723c */ /* 0x082ff00000001854 */
[----:B------:R1:W3:Y:S01]  /*15890*/  MUFU.EX2 R212, R2 ;  /* 0x0000000200d47308 */ /* 0x0002e20000000800 */
[C---:B------:R-:W-:Y:S08]  /*158a0*/  HMMA.16816.F32 R88, R116.reuse, R120, R88 ;  /* 0x000000787458723c */ /* 0x040ff00000001858 */
[-C--:B------:R-:W-:Y:S01]  /*158b0*/  HMMA.16816.F32 R92, R116, R122.reuse, R92 ;  /* 0x0000007a745c723c */ /* 0x080fe2000000185c */
[C---:B--2---:R-:W-:Y:S03]  /*158c0*/  ISETP.GT.AND P0, PT, R204.reuse, R234, PT ;  /* 0x000000eacc00720c */ /* 0x044fe60003f04270 */
[----:B------:R-:W-:Y:S04]  /*158d0*/  IADD3 R204, R204, -0x1, RZ ;  /* 0xffffffffcccc7810 */ /* 0x000fe80007ffe0ff */
[----:B------:R-:W-:Y:S01]  /*158e0*/  HMMA.16816.F32 R96, R168, R122, R96 ;  /* 0x0000007aa860723c */ /* 0x000fe20000001860 */
[--C-:B-1----:R-:W-:Y:S01]  /*158f0*/  FFMA.FTZ R2, R181, c[0x0][0x2d0], -R175.reuse ;  /* 0x0000b400b5027a23 */ /* 0x102fe200000108af */
[----:B------:R-:W1:Y:S01]  /*15900*/  LDSM.16.MT88.4 R120, [R166+0x400] ;  /* 0x00040000a678783b */ /* 0x000e620000004200 */
[----:B------:R-:W-:Y:S01]  /*15910*/  MUFU.EX2 R181, R141 ;  /* 0x0000008d00b57308 */ /* 0x000fe20000000800 */
[----:B------:R-:W-:Y:S02]  /*15920*/  F2FP.PACK_AB R116, R213, R209 ;  /* 0x000000d1d574723e */ /* 0x000fe400000000ff */
[----:B------:R-:W-:Y:S02]  /*15930*/  F2FP.PACK_AB R117, R211, R207 ;  /* 0x000000cfd375723e */ /* 0x000fe400000000ff */
[----:B------:R-:W-:Y:S04]  /*15940*/  F2FP.PACK_AB R118, R218, R214 ;  /* 0x000000d6da76723e */ /* 0x000fe800000000ff */
[----:B------:R-:W-:Y:S01]  /*15950*/  F2FP.PACK_AB R119, R217, R216 ;  /* 0x000000d8d977723e */ /* 0x000fe200000000ff */
[----:B------:R2:W-:Y:S01]  /*15960*/  MUFU.EX2 R205, R2 ;  /* 0x0000000200cd7308 */ /* 0x0005e20000000800 */
[----:B---3--:R-:W-:Y:S02]  /*15970*/  F2FP.PACK_AB R126, R212, R210 ;  /* 0x000000d2d47e723e */ /* 0x008fe400000000ff */
[----:B------:R-:W-:Y:S01]  /*15980*/  F2FP.PACK_AB R170, R187, R185 ;  /* 0x000000b9bbaa723e */ /* 0x000fe200000000ff */
[--C-:B--2---:R-:W-:Y:S06]  /*15990*/  FFMA.FTZ R2, R180, c[0x0][0x2d0], -R175.reuse ;  /* 0x0000b400b4027a23 */ /* 0x104fec00000108af */
[----:B------:R2:W3:Y:S01]  /*159a0*/  MUFU.EX2 R180, R138 ;  /* 0x0000008a00b47308 */ /* 0x0004e20000000800 */
[-C--:B-1----:R-:W-:Y:S09]  /*159b0*/  HMMA.16816.F32 R4, R116, R120.reuse, R4 ;  /* 0x000000787404723c */ /* 0x082ff20000001804 */
[----:B------:R1:W4:Y:S01]  /*159c0*/  MUFU.EX2 R191, R2 ;  /* 0x0000000200bf7308 */ /* 0x0003220000000800 */
[----:B--2---:R-:W-:Y:S02]  /*159d0*/  LDSM.16.MT88.4 R136, [R166+0x800] ;  /* 0x00080000a688783b */ /* 0x004fe40000004200 */
[----:B---3--:R-:W-:Y:S01]  /*159e0*/  F2FP.PACK_AB R169, R182, R180 ;  /* 0x000000b4b6a9723e */ /* 0x008fe200000000ff */
[--C-:B-1----:R-:W-:Y:S01]  /*159f0*/  FFMA.FTZ R2, R183, c[0x0][0x2d0], -R175.reuse ;  /* 0x0000b400b7027a23 */ /* 0x102fe200000108af */
[----:B----4-:R-:W-:Y:S05]  /*15a00*/  F2FP.PACK_AB R125, R191, R205 ;  /* 0x000000cdbf7d723e */ /* 0x010fea00000000ff */
[----:B------:R-:W1:Y:S10]  /*15a10*/  MUFU.EX2 R183, R140 ;  /* 0x0000008c00b77308 */ /* 0x000e740000000800 */
[----:B------:R2:W-:Y:S01]  /*15a20*/  MUFU.EX2 R189, R2 ;  /* 0x0000000200bd7308 */ /* 0x0005e20000000800 */
[----:B-1----:R-:W-:Y:S01]  /*15a30*/  F2FP.PACK_AB R168, R183, R181 ;  /* 0x000000b5b7a8723e */ /* 0x002fe200000000ff */
[--C-:B--2---:R-:W-:Y:S02]  /*15a40*/  FFMA.FTZ R2, R188, c[0x0][0x2d0], -R175.reuse ;  /* 0x0000b400bc027a23 */ /* 0x104fe400000108af */
[----:B------:R-:W-:Y:S06]  /*15a50*/  FADD.FTZ R188, R236, R0 ;  /* 0x00000000ecbc7221 */ /* 0x000fec0000010000 */
[----:B------:R-:W1:Y:S02]  /*15a60*/  MUFU.EX2 R190, R2 ;  /* 0x0000000200be7308 */ /* 0x000e640000000800 */
[----:B-1----:R-:W-:Y:S01]  /*15a70*/  F2FP.PACK_AB R127, R190, R189 ;  /* 0x000000bdbe7f723e */ /* 0x002fe200000000ff */
[----:B------:R-:W-:Y:S02]  /*15a80*/  FFMA.FTZ R2, R100, R246, R178 ;  /* 0x000000f664027223 */ /* 0x000fe400000100b2 */
[--C-:B------:R-:W-:Y:S05]  /*15a90*/  FFMA.FTZ R100, R223, c[0x0][0x2d0], -R175.reuse ;  /* 0x0000b400df647a23 */ /* 0x100fea00000108af */
[----:B------:R-:W-:Y:S01]  /*15aa0*/  MUFU.EX2 R178, R107 ;  /* 0x0000006b00b27308 */ /* 0x000fe20000000800 */
[----:B------:R-:W-:Y:S01]  /*15ab0*/  FADD.FTZ R145, R186, R2 ;  /* 0x00000002ba917221 */ /* 0x000fe20000010000 */
[C---:B------:R-:W-:Y:S01]  /*15ac0*/  HMMA.16816.F32 R8, R124.reuse, R120, R8 ;  /* 0x000000787c08723c */ /* 0x040fe20000001808 */
[----:B------:R-:W-:Y:S02]  /*15ad0*/  FFMA.FTZ R175, R103, c[0x0][0x2d0], -R175 ;  /* 0x0000b40067af7a23 */ /* 0x000fe400000108af */
[----:B------:R-:W-:Y:S02]  /*15ae0*/  FADD.FTZ R2, R179, R3 ;  /* 0x00000003b3027221 */ /* 0x000fe40000010000 */
[----:B------:R-:W-:Y:S03]  /*15af0*/  FADD.FTZ R3, R240, R145 ;  /* 0x00000091f0037221 */ /* 0x000fe60000010000 */
[----:B------:R-:W-:Y:S01]  /*15b00*/  MUFU.EX2 R103, R144 ;  /* 0x0000009000677308 */ /* 0x000fe20000000800 */
[-C--:B------:R-:W-:Y:S03]  /*15b10*/  HMMA.16816.F32 R12, R124, R122.reuse, R12 ;  /* 0x0000007a7c0c723c */ /* 0x080fe6000000180c */
[----:B------:R-:W-:Y:S02]  /*15b20*/  FADD.FTZ R2, R237, R2 ;  /* 0x00000002ed027221 */ /* 0x000fe40000010000 */
[----:B------:R-:W-:Y:S03]  /*15b30*/  FADD.FTZ R3, R241, R3 ;  /* 0x00000003f1037221 */ /* 0x000fe60000010000 */
[C---:B------:R-:W-:Y:S01]  /*15b40*/  HMMA.16816.F32 R16, R116.reuse, R122, R16 ;  /* 0x0000007a7410723c */ /* 0x040fe20000001810 */
[----:B------:R-:W1:Y:S01]  /*15b50*/  LDSM.16.MT88.4 R120, [R167+0x1000] ;  /* 0x00100000a778783b */ /* 0x000e620000004200 */
[----:B------:R2:W-:Y:S06]  /*15b60*/  MUFU.EX2 R177, R100 ;  /* 0x0000006400b17308 */ /* 0x0005ec0000000800 */
[-C--:B------:R-:W-:Y:S04]  /*15b70*/  HMMA.16816.F32 R20, R116, R128.reuse, R20 ;  /* 0x000000807414723c */ /* 0x080fe80000001814 */
[----:B------:R-:W3:Y:S04]  /*15b80*/  MUFU.EX2 R186, R173 ;  /* 0x000000ad00ba7308 */ /* 0x000ee80000000800 */
[C---:B------:R-:W-:Y:S06]  /*15b90*/  HMMA.16816.F32 R24, R124.reuse, R128, R24 ;  /* 0x000000807c18723c */ /* 0x040fec0000001818 */
[----:B------:R-:W4:Y:S02]  /*15ba0*/  MUFU.EX2 R179, R106 ;  /* 0x0000006a00b37308 */ /* 0x000f240000000800 */
[-C--:B------:R-:W-:Y:S01]  /*15bb0*/  HMMA.16816.F32 R28, R124, R130.reuse, R28 ;  /* 0x000000827c1c723c */ /* 0x080fe2000000181c */
[----:B--2---:R-:W-:Y:S02]  /*15bc0*/  FADD.FTZ R100, R242, R146 ;  /* 0x00000092f2647221 */ /* 0x004fe40000010000 */
[----:B------:R-:W-:Y:S05]  /*15bd0*/  LDSM.16.MT88.4 R144, [R167+0x800] ;  /* 0x00080000a790783b */ /* 0x000fea0000004200 */
[C---:B------:R-:W-:Y:S01]  /*15be0*/  HMMA.16816.F32 R32, R116.reuse, R130, R32 ;  /* 0x000000827420723c */ /* 0x040fe20000001820 */
[----:B------:R-:W-:Y:S03]  /*15bf0*/  MUFU.EX2 R107, R143 ;  /* 0x0000008f006b7308 */ /* 0x000fe60000000800 */
[----:B---3--:R-:W-:Y:S01]  /*15c00*/  F2FP.PACK_AB R171, R186, R184 ;  /* 0x000000b8baab723e */ /* 0x008fe200000000ff */
[----:B------:R-:W-:Y:S01]  /*15c10*/  FADD.FTZ R0, R243, R100 ;  /* 0x00000064f3007221 */ /* 0x000fe20000010000 */
[----:B------:R-:W2:Y:S01]  /*15c20*/  LDSM.16.MT88.4 R128, [R166+0x1c00] ;  /* 0x001c0000a680783b */ /* 0x000ea20000004200 */
[----:B------:R-:W-:Y:S01]  /*15c30*/  F2FP.PACK_AB R173, R176, R177 ;  /* 0x000000b1b0ad723e */ /* 0x000fe200000000ff */
[-C--:B------:R-:W-:Y:S01]  /*15c40*/  HMMA.16816.F32 R36, R116, R132.reuse, R36 ;  /* 0x000000847424723c */ /* 0x080fe20000001824 */
[----:B------:R-:W-:Y:S02]  /*15c50*/  FADD.FTZ R100, R239, R2 ;  /* 0x00000002ef647221 */ /* 0x000fe40000010000 */
[----:B------:R4:W3:Y:S01]  /*15c60*/  MUFU.EX2 R106, R172 ;  /* 0x000000ac006a7308 */ /* 0x0008e20000000800 */
[----:B------:R-:W-:Y:S02]  /*15c70*/  FADD.FTZ R2, R238, R188 ;  /* 0x000000bcee027221 */ /* 0x000fe40000010000 */
[----:B------:R-:W-:Y:S02]  /*15c80*/  FADD.FTZ R0, R209, R0 ;  /* 0x00000000d1007221 */ /* 0x000fe40000010000 */
[C---:B------:R-:W-:Y:S01]  /*15c90*/  HMMA.16816.F32 R40, R124.reuse, R132, R40 ;  /* 0x000000847c28723c */ /* 0x040fe20000001828 */
[----:B------:R-:W-:Y:S03]  /*15ca0*/  FADD.FTZ R2, R205, R2 ;  /* 0x00000002cd027221 */ /* 0x000fe60000010000 */
[----:B------:R-:W-:Y:S01]  /*15cb0*/  FADD.FTZ R0, R213, R0 ;  /* 0x00000000d5007221 */ /* 0x000fe20000010000 */
[----:B------:R-:W5:Y:S03]  /*15cc0*/  MUFU.EX2 R101, R175 ;  /* 0x000000af00657308 */ /* 0x000f660000000800 */
[-C--:B------:R-:W-:Y:S08]  /*15cd0*/  HMMA.16816.F32 R44, R124, R134.reuse, R44 ;  /* 0x000000867c2c723c */ /* 0x080ff0000000182c */
[C---:B------:R-:W-:Y:S01]  /*15ce0*/  HMMA.16816.F32 R48, R116.reuse, R134, R48 ;  /* 0x000000867430723c */ /* 0x040fe20000001830 */
[----:B------:R-:W2:Y:S03]  /*15cf0*/  LDSM.16.MT88.4 R132, [R167+0x1c00] ;  /* 0x001c0000a784783b */ /* 0x000ea60000004200 */
[----:B----4-:R-:W-:Y:S02]  /*15d00*/  F2FP.PACK_AB R172, R179, R178 ;  /* 0x000000b2b3ac723e */ /* 0x010fe400000000ff */
[----:B---3--:R-:W-:Y:S02]  /*15d10*/  F2FP.PACK_AB R174, R106, R107 ;  /* 0x0000006b6aae723e */ /* 0x008fe400000000ff */
[-C--:B-1----:R-:W-:Y:S01]  /*15d20*/  HMMA.16816.F32 R52, R116, R120.reuse, R52 ;  /* 0x000000787434723c */ /* 0x082fe20000001834 */
[----:B-----5:R-:W-:Y:S07]  /*15d30*/  F2FP.PACK_AB R175, R101, R103 ;  /* 0x0000006765af723e */ /* 0x020fee00000000ff */
        /* <DEDUP_REMOVED lines=31> */
[----:B------:R-:W-:Y:S01]  /*15f30*/  MOV R100, R109 ;  /* 0x0000006d00647202 */ /* 0x000fe20000000f00 */
[----:B------:R-:W-:Y:S03]  /*15f40*/  FADD.FTZ R5, R191, R2 ;  /* 0x00000002bf057221 */ /* 0x000fe60000010000 */
[C---:B------:R-:W-:Y:S07]  /*15f50*/  HMMA.16816.F32 R64, R168.reuse, R6, R64 ;  /* 0x00000006a840723c */ /* 0x040fee0000001840 */
        /* <DEDUP_REMOVED lines=28> */
[-C--:B------:R-:W-:Y:S01]  /*16120*/  MOV R107, R102.reuse ;  /* 0x00000066006b7202 */ /* 0x080fe20000000f00 */
[----:B------:R-:W-:Y:S01]  /*16130*/  FADD.FTZ R0, R103, R0 ;  /* 0x0000000067007221 */ /* 0x000fe20000010000 */
[----:B------:R-:W-:Y:S01]  /*16140*/  MOV R103, R102 ;  /* 0x0000006600677202 */ /* 0x000fe20000000f00 */
        /* <DEDUP_REMOVED lines=8> */
.L_x_1305:
[----:B-1----:R-:W2:Y:S02]  /*161d0*/  LDL R0, [R1+0x1c] ;  /* 0x00001c0001007983 */ /* 0x002ea40000100800 */
[----:B--2---:R-:W-:-:S13]  /*161e0*/  ISETP.GE.AND P0, PT, R204, R0, PT ;  /* 0x00000000cc00720c */ /* 0x004fda0003f06270 */
[----:B------:R-:W-:Y:S05]  /*161f0*/  @!P0 BRA `(.L_x_1311) ;  /* 0x0000301000008947 */ /* 0x000fea0003800000 */
.L_x_1314:
[----:B------:R-:W2:Y:S01]  /*16200*/  LDL R101, [R1+0x20] ;  /* 0x0000200001657983 */ /* 0x000ea20000100800 */
[----:B------:R-:W-:Y:S04]  /*16210*/  DEPBAR.LE SB0, 0x0 ;  /* 0x000080000000791a */ /* 0x000fe80000000000 */
[----:B------:R-:W-:Y:S01]  /*16220*/  WARPSYNC 0xffffffff ;  /* 0xffffffff00007948 */ /* 0x000fe20003800000 */
[----:B------:R-:W-:Y:S01]  /*16230*/  BAR.SYNC.DEFER_BLOCKING 0x0 ;  /* 0x0000000000007b1d */ /* 0x000fe20000010000 */
[----:B------:R-:W-:Y:S01]  /*16240*/  SHF.R.S32.HI R0, RZ, 0x1f, R204 ;  /* 0x0000001fff007819 */ /* 0x000fe200000114cc */
[----:B------:R-:W-:Y:S04]  /*16250*/  IMAD.WIDE.U32 R2, R204, c[0x0][0x208], RZ ;  /* 0x00008200cc027a25 */ /* 0x000fe800078e00ff */
[----:B------:R-:W-:Y:S04]  /*16260*/  IMAD R0, R0, c[0x0][0x208], RZ ;  /* 0x0000820000007a24 */ /* 0x000fe800078e02ff */
[----:B------:R-:W-:Y:S05]  /*16270*/  IMAD R0, R204, c[0x0][0x20c], R0 ;  /* 0x00008300cc007a24 */ /* 0x000fea00078e0200 */
[----:B------:R-:W-:Y:S01]  /*16280*/  IADD3 R0, R3, R0, RZ ;  /* 0x0000000003007210 */ /* 0x000fe20007ffe0ff */
[----:B------:R-:W-:Y:S04]  /*16290*/  IMAD.WIDE.U32 R2, R2, 0x30, RZ ;  /* 0x0000003002027825 */ /* 0x000fe800078e00ff */
[----:B------:R-:W-:Y:S01]  /*162a0*/  IMAD R0, R0, 0x30, RZ ;  /* 0x0000003000007824 */ /* 0x000fe200078e02ff */
[----:B------:R-:W-:Y:S01]  /*162b0*/  IADD3 R12, P2, R244, R2, RZ ;  /* 0x00000002f40c7210 */ /* 0x000fe20007f5e0ff */
[----:B------:R-:W-:Y:S03]  /*162c0*/  LDSM.16.M88.4 R48, [R192] ;  /* 0x00000000c030783b */ /* 0x000fe60000000200 */
[----:B------:R-:W-:Y:S01]  /*162d0*/  IADD3 R0, R3, R0, RZ ;  /* 0x0000000003007210 */ /* 0x000fe20007ffe0ff */
[----:B------:R-:W-:Y:S03]  /*162e0*/  BSSY B0, `(.L_x_1312) ;  /* 0x000013c000007945 */ /* 0x000fe60003800000 */
[-C--:B------:R-:W-:Y:S02]  /*162f0*/  IADD3.X R13, R0, R249.reuse, RZ, P2, !PT ;  /* 0x000000f9000d7210 */ /* 0x080fe400017fe4ff */
[C---:B------:R-:W-:Y:S01]  /*16300*/  LEA R26, P2, R12.reuse, c[0x0][0x1f8], 0x1 ;  /* 0x00007e000c1a7a11 */ /* 0x040fe200078408ff */
[----:B------:R-:W1:Y:S03]  /*16310*/  S2R R100, SR_TID.X ;  /* 0x0000000000647919 */ /* 0x000e660000002100 */
[----:B------:R-:W-:Y:S05]  /*16320*/  LEA.HI.X R27, R12, c[0x0][0x1fc], R13, 0x1, P2 ;  /* 0x00007f000c1b7a11 */ /* 0x000fea00010f0c0d */
[----:B------:R-:W3:Y:S08]  /*16330*/  LDSM.16.M88.4 R16, [R165] ;  /* 0x00000000a510783b */ /* 0x000ef00000000200 */
[----:B------:R-:W4:Y:S08]  /*16340*/  LDSM.16.M88.4 R44, [R192+0x1000] ;  /* 0x00100000c02c783b */ /* 0x000f300000000200 */
[----:B------:R-:W5:Y:S08]  /*16350*/  LDSM.16.M88.4 R32, [R165+0x400] ;  /* 0x00040000a520783b */ /* 0x000f700000000200 */
[----:B------:R-:W2:Y:S08]  /*16360*/  LDSM.16.M88.4 R168, [R165+0x800] ;  /* 0x00080000a5a8783b */ /* 0x000eb00000000200 */
[----:B------:R-:W-:Y:S01]  /*16370*/  LDSM.16.M88.4 R172, [R193] ;  /* 0x00000000c1ac783b */ /* 0x000fe20000000200 */
[-C--:B---3--:R-:W-:Y:S07]  /*16380*/  HMMA.16816.F32 R4, R48, R16.reuse, RZ ;  /* 0x000000103004723c */ /* 0x088fee00000018ff */
[----:B------:R-:W3:Y:S01]  /*16390*/  LDSM.16.M88.4 R176, [R194] ;  /* 0x00000000c2b0783b */ /* 0x000ee20000000200 */
[----:B-1----:R-:W-:Y:S07]  /*163a0*/  ISETP.GT.AND P4, PT, R100, 0x3f, PT ;  /* 0x0000003f6400780c */ /* 0x002fee0003f84270 */
[----:B------:R-:W1:Y:S06]  /*163b0*/  LDSM.16.M88.4 R180, [R193+0x1000] ;  /* 0x00100000c1b4783b */ /* 0x000e6c0000000200 */
[----:B------:R-:W-:Y:S02]  /*163c0*/  @!P4 MOV R8, c[0x0][0x208] ;  /* 0x000082000008ca02 */ /* 0x000fe40000000f00 */
[----:B------:R-:W1:Y:S01]  /*163d0*/  LDSM.16.M88.4 R184, [R202] ;  /* 0x00000000cab8783b */ /* 0x000e620000000200 */
[----:B------:R-:W-:Y:S02]  /*163e0*/  @!P4 MOV R9, c[0x0][0x20c] ;  /* 0x000083000009ca02 */ /* 0x000fe40000000f00 */
[C---:B------:R-:W-:Y:S04]  /*163f0*/  @!P4 LEA R28, P0, R8.reuse, R2, 0x5 ;  /* 0x00000002081cc211 */ /* 0x040fe800078028ff */
[----:B------:R-:W-:Y:S01]  /*16400*/  @!P4 LEA.HI.X R3, R8, R0, R9, 0x5, P0 ;  /* 0x000000000803c211 */ /* 0x000fe200000f2c09 */
[----:B------:R-:W1:Y:S01]  /*16410*/  LDSM.16.M88.4 R188, [R201] ;  /* 0x00000000c9bc783b */ /* 0x000e620000000200 */
[C---:B----4-:R-:W-:Y:S02]  /*16420*/  HMMA.16816.F32 R8, R44.reuse, R16, RZ ;  /* 0x000000102c08723c */ /* 0x050fe400000018ff */
[--C-:B------:R-:W-:Y:S04]  /*16430*/  IADD3 R21, P1, P0, R2, 0x20, R244.reuse ;  /* 0x0000002002157810 */ /* 0x100fe8000783e0f4 */
[C---:B------:R-:W-:Y:S01]  /*16440*/  LEA R24, P2, R21.reuse, c[0x0][0x1f8], 0x1 ;  /* 0x00007e0015187a11 */ /* 0x040fe200078408ff */
[----:B------:R-:W4:Y:S01]  /*16450*/  LDL R102, [R1+0x1c] ;  /* 0x00001c0001667983 */ /* 0x000f220000100800 */
[-C--:B------:R-:W-:Y:S01]  /*16460*/  HMMA.16816.F32 R12, R44, R18.reuse, RZ ;  /* 0x000000122c0c723c */ /* 0x080fe200000018ff */
[----:B------:R-:W-:Y:S03]  /*16470*/  IADD3.X R23, R0, RZ, R249, P1, P0 ;  /* 0x000000ff00177210 */ /* 0x000fe60000fe04f9 */
[----:B------:R-:W-:Y:S02]  /*16480*/  IADD3 R20, P1, P0, R2, 0x40, R244 ;  /* 0x0000004002147810 */ /* 0x000fe4000783e0f4 */
[----:B------:R-:W-:Y:S02]  /*16490*/  LEA.HI.X R25, R21, c[0x0][0x1fc], R23, 0x1, P2 ;  /* 0x00007f0015197a11 */ /* 0x000fe400010f0c17 */
[C---:B------:R-:W-:Y:S04]  /*164a0*/  HMMA.16816.F32 R16, R48.reuse, R18, RZ ;  /* 0x000000123010723c */ /* 0x040fe800000018ff */
[----:B------:R-:W-:Y:S02]  /*164b0*/  @!P4 IADD3 R2, P3, R28, R244, RZ ;  /* 0x000000f41c02c210 */ /* 0x000fe40007f7e0ff */
[--C-:B------:R-:W-:Y:S02]  /*164c0*/  IADD3.X R0, R0, RZ, R249.reuse, P1, P0 ;  /* 0x000000ff00007210 */ /* 0x100fe40000fe04f9 */
[----:B------:R-:W-:Y:S04]  /*164d0*/  LEA R30, P1, R20, c[0x0][0x1f8], 0x1 ;  /* 0x00007e00141e7a11 */ /* 0x000fe800078208ff */
[----:B------:R-:W-:Y:S02]  /*164e0*/  @!P4 LEA R36, P0, R2, c[0x0][0x1f8], 0x1 ;  /* 0x00007e000224ca11 */ /* 0x000fe400078008ff */
[----:B------:R-:W-:Y:S02]  /*164f0*/  @!P4 IADD3.X R22, R3, R249, RZ, P3, !PT ;  /* 0x000000f90316c210 */ /* 0x000fe40001ffe4ff */
[----:B------:R-:W-:Y:S02]  /*16500*/  LEA.HI.X R31, R20, c[0x0][0x1fc], R0, 0x1, P1 ;  /* 0x00007f00141f7a11 */ /* 0x000fe400008f0c00 */
[----:B------:R-:W-:Y:S02]  /*16510*/  @!P4 LEA.HI.X R37, R2, c[0x0][0x1fc], R22, 0x1, P0 ;  /* 0x00007f000225ca11 */ /* 0x000fe400000f0c16 */
[-C--:B-----5:R-:W-:Y:S01]  /*16520*/  HMMA.16816.F32 R20, R48, R32.reuse, RZ ;  /* 0x000000203014723c */ /* 0x0a0fe200000018ff */
[--C-:B------:R-:W-:Y:S02]  /*16530*/  @!P4 IADD3 R2, P1, P0, R28, 0x20, R244.reuse ;  /* 0x000000201c02c810 */ /* 0x100fe4000783e0f4 */
[----:B--2---:R-:W-:Y:S11]  /*16540*/  LOP3.LUT P2, RZ, R101, 0x1, RZ, 0xc0, !PT ;  /* 0x0000000165ff7812 */ /* 0x004ff6000784c0ff */
[----:B------:R-:W-:Y:S02]  /*16550*/  @!UPT UIADD3 URZ, URZ, URZ, URZ ;  /* 0x0000003f3f3ff290 */ /* 0x000fe4000fffe03f */
[----:B------:R-:W-:Y:S01]  /*16560*/  @!PT LDS RZ, [RZ] ;  /* 0x00000000fffff984 */ /* 0x000fe20000000800 */
[----:B------:R-:W-:Y:S01]  /*16570*/  @!PT LDS RZ, [RZ] ;  /* 0x00000000fffff984 */ /* 0x000fe20000000800 */
[----:B------:R-:W-:Y:S01]  /*16580*/  @!PT LDS RZ, [RZ] ;  /* 0x00000000fffff984 */ /* 0x000fe20000000800 */
[----:B------:R2:W-:Y:S08]  /*16590*/  LDGSTS.E.BYPASS.LTC128B.128 [R203+0x1880], [R26.64], !P2 ;  /* 0x018800001acb7fae */ /* 0x0005f0000d101d46 */
[----:B------:R2:W-:Y:S08]  /*165a0*/  LDGSTS.E.BYPASS.LTC128B.128 [R203+0x2480], [R24.64], !P6 ;  /* 0x0248000018cb7fae */ /* 0x0005f0000f101d46 */
[----:B------:R5:W-:Y:S08]  /*165b0*/  LDGSTS.E.BYPASS.LTC128B.128 [R203+0x3080], [R30.64], !P5 ;  /* 0x030800001ecb7fae */ /* 0x000bf0000e901d46 */
[----:B------:R1:W-:Y:S01]  /*165c0*/  @!P4 LDGSTS.E.BYPASS.LTC128B.128 [R203+0x2080], [R36.64], !P2 ;  /* 0x0208000024cbcfae */ /* 0x0003e2000d101d46 */
[C---:B--2---:R-:W-:Y:S07]  /*165d0*/  HMMA.16816.F32 R24, R44.reuse, R32, RZ ;  /* 0x000000202c18723c */ /* 0x044fee00000018ff */
[----:B------:R-:W-:Y:S02]  /*165e0*/  @!P4 LEA R32, P3, R2, c[0x0][0x1f8], 0x1 ;  /* 0x00007e000220ca11 */ /* 0x000fe400078608ff */
[C---:B------:R-:W-:Y:S03]  /*165f0*/  @!P4 IADD3.X R33, R3.reuse, RZ, R249, P1, P0 ;  /* 0x000000ff0321c210 */ /* 0x040fe60000fe04f9 */
[----:B------:R-:W-:Y:S02]  /*16600*/  @!P4 IADD3 R0, P2, P1, R28, 0x40, R244 ;  /* 0x000000401c00c810 */ /* 0x000fe4000795e0f4 */
[-C--:B-----5:R-:W-:Y:S01]  /*16610*/  HMMA.16816.F32 R28, R44, R34.reuse, RZ ;  /* 0x000000222c1c723c */ /* 0x0a0fe200000018ff */
[----:B------:R-:W-:Y:S02]  /*16620*/  @!P4 LEA.HI.X R33, R2, c[0x0][0x1fc], R33, 0x1, P3 ;  /* 0x00007f000221ca11 */ /* 0x000fe400018f0c21 */
[C---:B------:R-:W-:Y:S02]  /*16630*/  @!P4 LEA R2, P0, R0.reuse, c[0x0][0x1f8], 0x1 ;  /* 0x00007e000002ca11 */ /* 0x040fe400078008ff */
[----:B------:R-:W-:Y:S01]  /*16640*/  @!P4 IADD3.X R3, R3, RZ, R249, P2, P1 ;  /* 0x000000ff0303c210 */ /* 0x000fe200017e24f9 */
[----:B------:R2:W-:Y:S03]  /*16650*/  @!P4 LDGSTS.E.BYPASS.LTC128B.128 [R203+0x2c80], [R32.64], !P6 ;  /* 0x02c8000020cbcfae */ /* 0x0005e6000f101d46 */
[----:B------:R-:W-:Y:S05]  /*16660*/  @!P4 LEA.HI.X R3, R0, c[0x0][0x1fc], R3, 0x1, P0 ;  /* 0x00007f000003ca11 */ /* 0x000fea00000f0c03 */
[----:B------:R5:W-:Y:S08]  /*16670*/  @!P4 LDGSTS.E.BYPASS.LTC128B.128 [R203+0x3880], [R2.64], !P5 ;  /* 0x0388000002cbcfae */ /* 0x000bf0000e901d46 */
[----:B------:R-:W0:Y:S01]  /*16680*/  LDGDEPBAR ;  /* 0x00000000000079af */ /* 0x000e220000000000 */
[C---:B--2---:R-:W-:Y:S08]  /*16690*/  HMMA.16816.F32 R32, R48.reuse, R34, RZ ;  /* 0x000000223020723c */ /* 0x044ff000000018ff */
[-C--:B-1----:R-:W-:Y:S08]  /*166a0*/  HMMA.16816.F32 R36, R48, R168.reuse, RZ ;  /* 0x000000a83024723c */ /* 0x082ff000000018ff */
[C---:B------:R-:W-:Y:S08]  /*166b0*/  HMMA.16816.F32 R40, R44.reuse, R168, RZ ;  /* 0x000000a82c28723c */ /* 0x040ff000000018ff */
[-C--:B------:R-:W-:Y:S01]  /*166c0*/  HMMA.16816.F32 R44, R44, R170.reuse, RZ ;  /* 0x000000aa2c2c723c */ /* 0x080fe200000018ff */
[----:B----4-:R-:W-:Y:S07]  /*166d0*/  ISETP.GT.AND P4, PT, R204, R102, PT ;  /* 0x00000066cc00720c */ /* 0x010fee0003f84270 */
[----:B------:R-:W-:Y:S01]  /*166e0*/  HMMA.16816.F32 R48, R48, R170, RZ ;  /* 0x000000aa3030723c */ /* 0x000fe200000018ff */
[----:B------:R-:W-:Y:S07]  /*166f0*/  LDSM.16.M88.4 R168, [R192+0x2000] ;  /* 0x00200000c0a8783b */ /* 0x000fee0000000200 */
[-C--:B---3--:R-:W-:Y:S08]  /*16700*/  HMMA.16816.F32 R4, R172, R176.reuse, R4 ;  /* 0x000000b0ac04723c */ /* 0x088ff00000001804 */
        /* <DEDUP_REMOVED lines=72> */
[----:B-----5:R-:W-:Y:S04]  /*16b90*/  FMUL.FTZ R3, R10, c[0x0][0x320] ;  /* 0x0000c8000a037a20 */ /* 0x020fe80000410000 */
        /* <DEDUP_REMOVED lines=110> */
[----:B--234-:R-:W-:Y:S01]  /*17280*/  SHF.R.S32.HI R102, RZ, 0x1f, R100 ;  /* 0x0000001fff667819 */ /* 0x01cfe20000011464 */
[----:B------:R-:W2:Y:S03]  /*17290*/  LDL.64 R230, [R1+0x8] ;  /* 0x0000080001e67983 */ /* 0x000ea60000100a00 */
[----:B------:R-:W-:Y:S03]  /*172a0*/  LEA.HI R102, R102, R100, RZ, 0x2 ;  /* 0x0000006466667211 */ /* 0x000fe600078f10ff */
[----:B------:R-:W3:Y:S01]  /*172b0*/  LDL R100, [R1+0x4] ;  /* 0x0000040001647983 */ /* 0x000ee20000100800 */
[----:B------:R-:W-:Y:S04]  /*172c0*/  SHF.R.S32.HI R102, RZ, 0x2, R102 ;  /* 0x00000002ff667819 */ /* 0x000fe80000011466 */
[----:B------:R-:W-:Y:S04]  /*172d0*/  IADD3 R3, -R102, 0x30, RZ ;  /* 0x0000003066037810 */ /* 0x000fe80007ffe1ff */
        /* <DEDUP_REMOVED lines=13> */
[----:B------:R-:W-:Y:S04]  /*173b0*/  @P0 IMAD R5, R5, 0x30, RZ ;  /* 0x0000003005050824 */ /* 0x000fe800078e02ff */
[----:B------:R-:W-:Y:S01]  /*173c0*/  @P0 IMAD.IADD R7, R5, 0x1, R7 ;  /* 0x0000000105070824 */ /* 0x000fe200078e0207 */
[C---:B--2---:R-:W-:Y:S04]  /*173d0*/  @P0 IADD3 R18, P2, P1, R6.reuse, 0x20, R230 ;  /* 0x0000002006120810 */ /* 0x044fe8000795e0e6 */
[C---:B---3--:R-:W-:Y:S02]  /*173e0*/  @P0 IADD3.X R20, R7.reuse, RZ, R100, P2, P1 ;  /* 0x000000ff07140210 */ /* 0x048fe400017e2464 */
        /* <DEDUP_REMOVED lines=24> */
[----:B------:R-:W-:Y:S03]  /*17570*/  LOP3.LUT P3, RZ, R101, 0x1, RZ, 0xc0, !PT ;  /* 0x0000000165ff7812 */ /* 0x000fe6000786c0ff */
        /* <DEDUP_REMOVED lines=12> */
[----:B------:R-:W-:Y:S05]  /*17640*/  @P0 LEA.HI.X R7, R19, c[0x0][0x1cc], R21, 0x1, P2 ;  /* 0x0000730013070a11 */ /* 0x000fea00010f0c15 */
[----:B------:R1:W-:Y:S06]  /*17650*/  @P1 LDGSTS.E.BYPASS.LTC128B.128 [R203+0x4880], [R16.64], !P6 ;  /* 0x0488000010cb1fae */ /* 0x0003ec000f101d46 */
[----:B------:R1:W-:Y:S06]  /*17660*/  @P1 LDGSTS.E.BYPASS.LTC128B.128 [R203+0x5480], [R14.64], !P5 ;  /* 0x054800000ecb1fae */ /* 0x0003ec000e901d46 */
[----:B------:R1:W-:Y:S06]  /*17670*/  @P0 LDGSTS.E.BYPASS.LTC128B.128 [R203+0x4480], [R12.64], !P3 ;  /* 0x044800000ccb0fae */ /* 0x0003ec000d901d46 */
[----:B------:R1:W-:Y:S06]  /*17680*/  @P0 LDGSTS.E.BYPASS.LTC128B.128 [R203+0x5080], [R10.64], !P6 ;  /* 0x050800000acb0fae */ /* 0x0003ec000f101d46 */
[----:B------:R1:W-:Y:S02]  /*17690*/  @P0 LDGSTS.E.BYPASS.LTC128B.128 [R203+0x5c80], [R6.64], !P5 ;  /* 0x05c8000006cb0fae */ /* 0x0003e4000e901d46 */
.L_x_1313:
[----:B--234-:R-:W-:Y:S05]  /*176a0*/  BSYNC B0 ;  /* 0x0000000000007941 */ /* 0x01cfea0003800000 */
.L_x_1312:
        /* <DEDUP_REMOVED lines=55> */
[C---:B------:R-:W-:Y:S01]  /*17a20*/  FADD.FTZ R0, -R110.reuse, R0 ;  /* 0x000000006e007221 */ /* 0x040fe20000010100 */
[----:B------:R-:W-:Y:S01]  /*17a30*/  FMNMX.FTZ R3, R227, R3, !PT ;  /* 0x00000003e3037209 */ /* 0x000fe20007810000 */
[----:B------:R-:W-:Y:S01]  /*17a40*/  FMUL.FTZ R173, R110, c[0x0][0x2d0] ;  /* 0x0000b4006ead7a20 */ /* 0x000fe20000410000 */
[----:B--2---:R-:W-:Y:S02]  /*17a50*/  FMNMX.FTZ R109, R5, R8, !PT ;  /* 0x00000008056d7209 */ /* 0x004fe40007810000 */
[----:B------:R-:W-:Y:S01]  /*17a60*/  FMNMX.FTZ R5, R220, R3, !PT ;  /* 0x00000003dc057209 */ /* 0x000fe20007810000 */
[----:B------:R-:W-:Y:S02]  /*17a70*/  FMUL.FTZ R3, R0, c[0x0][0x2d0] ;  /* 0x0000b40000037a20 */ /* 0x000fe40000410000 */
[----:B------:R-:W-:Y:S01]  /*17a80*/  FADD.FTZ R2, -R109, R2 ;  /* 0x000000026d027221 */ /* 0x000fe20000010100 */
[----:B------:R-:W-:Y:S01]  /*17a90*/  FMNMX.FTZ R0, R216, R5, !PT ;  /* 0x00000005d8007209 */ /* 0x000fe20007810000 */
[----:B------:R1:W2:Y:S01]  /*17aa0*/  MUFU.EX2 R101, R3 ;  /* 0x0000000300657308 */ /* 0x0002a20000000800 */
[----:B---3--:R-:W-:Y:S01]  /*17ab0*/  FMNMX.FTZ R6, R6, R9, !PT ;  /* 0x0000000906067209 */ /* 0x008fe20007810000 */
[----:B------:R-:W-:Y:S01]  /*17ac0*/  FMUL.FTZ R2, R2, c[0x0][0x2d0] ;  /* 0x0000b40002027a20 */ /* 0x000fe20000410000 */
[----:B------:R-:W-:Y:S01]  /*17ad0*/  FMNMX.FTZ R0, R107, R0, !PT ;  /* 0x000000006b007209 */ /* 0x000fe20007810000 */
[----:B------:R-:W-:Y:S02]  /*17ae0*/  FMUL.FTZ R172, R109, c[0x0][0x2d0] ;  /* 0x0000b4006dac7a20 */ /* 0x000fe40000410000 */
[----:B------:R-:W3:Y:S01]  /*17af0*/  SHFL.BFLY PT, R9, R6, 0x1, 0x1f ;  /* 0x0c201f0006097f89 */ /* 0x000ee200000e0000 */
[----:B------:R-:W-:Y:S03]  /*17b00*/  FMNMX.FTZ R0, R106, R0, !PT ;  /* 0x000000006a007209 */ /* 0x000fe60007810000 */
[----:B------:R4:W5:Y:S04]  /*17b10*/  MUFU.EX2 R100, R2 ;  /* 0x0000000200647308 */ /* 0x0009680000000800 */
[----:B-1----:R-:W1:Y:S01]  /*17b20*/  SHFL.BFLY PT, R3, R0, 0x2, 0x1f ;  /* 0x0c401f0000037f89 */ /* 0x002e6200000e0000 */
[C---:B--2---:R-:W-:Y:S02]  /*17b30*/  FMUL.FTZ R5, R101.reuse, R121 ;  /* 0x0000007965057220 */ /* 0x044fe40000410000 */
[C---:B------:R-:W-:Y:S02]  /*17b40*/  FMUL.FTZ R17, R101.reuse, R129 ;  /* 0x0000008165117220 */ /* 0x040fe40000410000 */
[C---:B------:R-:W-:Y:S01]  /*17b50*/  FMUL.FTZ R16, R101.reuse, R128 ;  /* 0x0000008065107220 */ /* 0x040fe20000410000 */
[----:B---3--:R-:W-:Y:S01]  /*17b60*/  FMNMX.FTZ R108, R6, R9, !PT ;  /* 0x00000009066c7209 */ /* 0x008fe20007810000 */
[C---:B------:R-:W-:Y:S02]  /*17b70*/  FMUL.FTZ R32, R101.reuse, R144 ;  /* 0x0000009065207220 */ /* 0x040fe40000410000 */
[----:B------:R-:W-:Y:S02]  /*17b80*/  FMUL.FTZ R33, R101, R145 ;  /* 0x0000009165217220 */ /* 0x000fe40000410000 */
[----:B----4-:R-:W-:Y:S02]  /*17b90*/  FADD.FTZ R2, -R108, R4 ;  /* 0x000000046c027221 */ /* 0x010fe40000010100 */
[--C-:B------:R-:W-:Y:S02]  /*17ba0*/  FFMA.FTZ R4, R185, c[0x0][0x2d0], -R173.reuse ;  /* 0x0000b400b9047a23 */ /* 0x100fe400000108ad */
[----:B------:R-:W-:Y:S02]  /*17bb0*/  FMUL.FTZ R2, R2, c[0x0][0x2d0] ;  /* 0x0000b40002027a20 */ /* 0x000fe40000410000 */
[----:B------:R-:W-:Y:S01]  /*17bc0*/  MUFU.EX2 R185, R4 ;  /* 0x0000000400b97308 */ /* 0x000fe20000000800 */
[C---:B-----5:R-:W-:Y:S02]  /*17bd0*/  FMUL.FTZ R6, R100.reuse, R122 ;  /* 0x0000007a64067220 */ /* 0x060fe40000410000 */
[C---:B------:R-:W-:Y:S02]  /*17be0*/  FMUL.FTZ R7, R100.reuse, R123 ;  /* 0x0000007b64077220 */ /* 0x040fe40000410000 */
[----:B------:R-:W-:Y:S01]  /*17bf0*/  FMUL.FTZ R18, R100, R130 ;  /* 0x0000008264127220 */ /* 0x000fe20000410000 */
[----:B-1----:R-:W-:Y:S01]  /*17c00*/  FMNMX.FTZ R0, R0, R3, !PT ;  /* 0x0000000300007209 */ /* 0x002fe20007810000 */
[--C-:B------:R-:W-:Y:S03]  /*17c10*/  FFMA.FTZ R3, R188, c[0x0][0x2d0], -R172.reuse ;  /* 0x0000b400bc037a23 */ /* 0x100fe600000108ac */
[----:B------:R1:W2:Y:S01]  /*17c20*/  MUFU.EX2 R102, R2 ;  /* 0x0000000200667308 */ /* 0x0002a20000000800 */
[C---:B------:R-:W-:Y:S02]  /*17c30*/  FMUL.FTZ R19, R100.reuse, R131 ;  /* 0x0000008364137220 */ /* 0x040fe40000410000 */
[C---:B------:R-:W-:Y:S02]  /*17c40*/  FMUL.FTZ R34, R100.reuse, R146 ;  /* 0x0000009264227220 */ /* 0x040fe40000410000 */
[C---:B------:R-:W-:Y:S02]  /*17c50*/  FMUL.FTZ R35, R100.reuse, R147 ;  /* 0x0000009364237220 */ /* 0x040fe40000410000 */
[C---:B------:R-:W-:Y:S02]  /*17c60*/  FMUL.FTZ R48, R101.reuse, R160 ;  /* 0x000000a065307220 */ /* 0x040fe40000410000 */
[C---:B------:R-:W-:Y:S01]  /*17c70*/  FMUL.FTZ R49, R101.reuse, R161 ;  /* 0x000000a165317220 */ /* 0x040fe20000410000 */
[----:B------:R3:W-:Y:S01]  /*17c80*/  MUFU.EX2 R235, R3 ;  /* 0x0000000300eb7308 */ /* 0x0007e20000000800 */
[C---:B------:R-:W-:Y:S02]  /*17c90*/  FMUL.FTZ R50, R100.reuse, R162 ;  /* 0x000000a264327220 */ /* 0x040fe40000410000 */
[C---:B------:R-:W-:Y:S02]  /*17ca0*/  FMUL.FTZ R51, R100.reuse, R163 ;  /* 0x000000a364337220 */ /* 0x040fe40000410000 */
[C---:B------:R-:W-:Y:S01]  /*17cb0*/  FMUL.FTZ R52, R101.reuse, R52 ;  /* 0x0000003465347220 */ /* 0x040fe20000410000 */
[----:B------:R-:W-:Y:S01]  /*17cc0*/  LDSM.16.MT88.4 R160, [R166+0x1400] ;  /* 0x00140000a6a0783b */ /* 0x000fe20000004200 */
[----:B------:R-:W-:Y:S02]  /*17cd0*/  FMUL.FTZ R53, R101, R53 ;  /* 0x0000003565357220 */ /* 0x000fe40000410000 */
[C---:B------:R-:W-:Y:S02]  /*17ce0*/  FMUL.FTZ R54, R100.reuse, R54 ;  /* 0x0000003664367220 */ /* 0x040fe40000410000 */
[----:B------:R-:W-:Y:S02]  /*17cf0*/  FMUL.FTZ R55, R100, R55 ;  /* 0x0000003764377220 */ /* 0x000fe40000410000 */
[--C-:B------:R-:W-:Y:S02]  /*17d00*/  FFMA.FTZ R128, R210, c[0x0][0x2d0], -R172.reuse ;  /* 0x0000b400d2807a23 */ /* 0x100fe400000108ac */
[--C-:B-1----:R-:W-:Y:S02]  /*17d10*/  FFMA.FTZ R2, R184, c[0x0][0x2d0], -R173.reuse ;  /* 0x0000b400b8027a23 */ /* 0x102fe400000108ad */
[C---:B--2---:R-:W-:Y:S01]  /*17d20*/  FMUL.FTZ R8, R102.reuse, R116 ;  /* 0x0000007466087220 */ /* 0x044fe20000410000 */
[----:B------:R1:W-:Y:S01]  /*17d30*/  MUFU.EX2 R210, R128 ;  /* 0x0000008000d27308 */ /* 0x0003e20000000800 */
[C---:B------:R-:W-:Y:S02]  /*17d40*/  FMUL.FTZ R9, R102.reuse, R117 ;  /* 0x0000007566097220 */ /* 0x040fe40000410000 */
[C---:B------:R-:W-:Y:S02]  /*17d50*/  FMUL.FTZ R12, R102.reuse, R124 ;  /* 0x0000007c660c7220 */ /* 0x040fe40000410000 */
[C---:B------:R-:W-:Y:S02]  /*17d60*/  FMUL.FTZ R13, R102.reuse, R125 ;  /* 0x0000007d660d7220 */ /* 0x040fe40000410000 */
[--C-:B---3--:R-:W-:Y:S02]  /*17d70*/  FFMA.FTZ R3, R171, c[0x0][0x2d0], -R173.reuse ;  /* 0x0000b400ab037a23 */ /* 0x108fe400000108ad */
[C---:B------:R-:W-:Y:S01]  /*17d80*/  FMUL.FTZ R24, R102.reuse, R136 ;  /* 0x0000008866187220 */ /* 0x040fe20000410000 */
[----:B------:R2:W-:Y:S01]  /*17d90*/  MUFU.EX2 R236, R2 ;  /* 0x0000000200ec7308 */ /* 0x0005e20000000800 */
[C---:B------:R-:W-:Y:S02]  /*17da0*/  FMUL.FTZ R25, R102.reuse, R137 ;  /* 0x0000008966197220 */ /* 0x040fe40000410000 */
[C---:B------:R-:W-:Y:S02]  /*17db0*/  FMUL.FTZ R28, R102.reuse, R140 ;  /* 0x0000008c661c7220 */ /* 0x040fe40000410000 */
[C---:B------:R-:W-:Y:S02]  /*17dc0*/  FMUL.FTZ R29, R102.reuse, R141 ;  /* 0x0000008d661d7220 */ /* 0x040fe40000410000 */
[C---:B------:R-:W-:Y:S02]  /*17dd0*/  FMUL.FTZ R40, R102.reuse, R152 ;  /* 0x0000009866287220 */ /* 0x040fe40000410000 */
[C---:B------:R-:W-:Y:S01]  /*17de0*/  FMUL.FTZ R41, R102.reuse, R153 ;  /* 0x0000009966297220 */ /* 0x040fe20000410000 */
[----:B------:R3:W-:Y:S01]  /*17df0*/  MUFU.EX2 R238, R3 ;  /* 0x0000000300ee7308 */ /* 0x0007e20000000800 */
[C---:B------:R-:W-:Y:S02]  /*17e00*/  FMUL.FTZ R44, R102.reuse, R156 ;  /* 0x0000009c662c7220 */ /* 0x040fe40000410000 */
[C---:B------:R-:W-:Y:S01]  /*17e10*/  FMUL.FTZ R45, R102.reuse, R157 ;  /* 0x0000009d662d7220 */ /* 0x040fe20000410000 */
[----:B-1----:R-:W-:Y:S01]  /*17e20*/  LDSM.16.MT88.4 R128, [R166+0x400] ;  /* 0x00040000a680783b */ /* 0x002fe20000004200 */
[C---:B------:R-:W-:Y:S02]  /*17e30*/  FMUL.FTZ R56, R102.reuse, R56 ;  /* 0x0000003866387220 */ /* 0x040fe40000410000 */
[C---:B------:R-:W-:Y:S02]  /*17e40*/  FMUL.FTZ R57, R102.reuse, R57 ;  /* 0x0000003966397220 */ /* 0x040fe40000410000 */
[--C-:B------:R-:W-:Y:S02]  /*17e50*/  FFMA.FTZ R144, R223, c[0x0][0x2d0], -R173.reuse ;  /* 0x0000b400df907a23 */ /* 0x100fe400000108ad */
[C---:B------:R-:W-:Y:S02]  /*17e60*/  FMUL.FTZ R60, R102.reuse, R60 ;  /* 0x0000003c663c7220 */ /* 0x040fe40000410000 */
[----:B------:R-:W-:Y:S02]  /*17e70*/  FMUL.FTZ R61, R102, R61 ;  /* 0x0000003d663d7220 */ /* 0x000fe40000410000 */
[--C-:B--2---:R-:W-:Y:S02]  /*17e80*/  FFMA.FTZ R2, R187, c[0x0][0x2d0], -R172.reuse ;  /* 0x0000b400bb027a23 */ /* 0x104fe400000108ac */
[C---:B------:R-:W-:Y:S02]  /*17e90*/  FMUL.FTZ R64, R101.reuse, R64 ;  /* 0x0000004065407220 */ /* 0x040fe40000410000 */
[----:B------:R1:W2:Y:S01]  /*17ea0*/  MUFU.EX2 R184, R2 ;  /* 0x0000000200b87308 */ /* 0x0002a20000000800 */
[----:B------:R-:W-:Y:S02]  /*17eb0*/  FMUL.FTZ R65, R101, R65 ;  /* 0x0000004165417220 */ /* 0x000fe40000410000 */
[C---:B------:R-:W-:Y:S02]  /*17ec0*/  FMUL.FTZ R66, R100.reuse, R66 ;  /* 0x0000004264427220 */ /* 0x040fe40000410000 */
[--C-:B---3--:R-:W-:Y:S02]  /*17ed0*/  FFMA.FTZ R3, R169, c[0x0][0x2d0], -R173.reuse ;  /* 0x0000b400a9037a23 */ /* 0x108fe400000108ad */
[C---:B------:R-:W-:Y:S02]  /*17ee0*/  FMUL.FTZ R67, R100.reuse, R67 ;  /* 0x0000004364437220 */ /* 0x040fe40000410000 */
[C---:B------:R-:W-:Y:S01]  /*17ef0*/  FMUL.FTZ R68, R101.reuse, R68 ;  /* 0x0000004465447220 */ /* 0x040fe20000410000 */
[----:B------:R3:W4:Y:S01]  /*17f00*/  MUFU.EX2 R248, R3 ;  /* 0x0000000300f87308 */ /* 0x0007220000000800 */
[----:B------:R-:W-:Y:S02]  /*17f10*/  FMUL.FTZ R69, R101, R69 ;  /* 0x0000004565457220 */ /* 0x000fe40000410000 */
[C---:B------:R-:W-:Y:S02]  /*17f20*/  FMUL.FTZ R70, R100.reuse, R70 ;  /* 0x0000004664467220 */ /* 0x040fe40000410000 */
[----:B------:R-:W-:Y:S02]  /*17f30*/  FMUL.FTZ R71, R100, R71 ;  /* 0x0000004764477220 */ /* 0x000fe40000410000 */
[C---:B------:R-:W-:Y:S02]  /*17f40*/  FMUL.FTZ R72, R102.reuse, R72 ;  /* 0x0000004866487220 */ /* 0x040fe40000410000 */
[C---:B------:R-:W-:Y:S02]  /*17f50*/  FMUL.FTZ R73, R102.reuse, R73 ;  /* 0x0000004966497220 */ /* 0x040fe40000410000 */
[C---:B------:R-:W-:Y:S02]  /*17f60*/  FMUL.FTZ R76, R102.reuse, R76 ;  /* 0x0000004c664c7220 */ /* 0x040fe40000410000 */
[----:B------:R-:W-:Y:S01]  /*17f70*/  FMUL.FTZ R77, R102, R77 ;  /* 0x0000004d664d7220 */ /* 0x000fe20000410000 */
[----:B-1----:R-:W1:Y:S01]  /*17f80*/  SHFL.BFLY PT, R2, R0, 0x1, 0x1f ;  /* 0x0c201f0000027f89 */ /* 0x002e6200000e0000 */
[----:B--2---:R-:W-:Y:S01]  /*17f90*/  F2FP.PACK_AB R121, R235, R184 ;  /* 0x000000b8eb79723e */ /* 0x004fe200000000ff */
[C---:B------:R-:W-:Y:S02]  /*17fa0*/  FMUL.FTZ R80, R101.reuse, R80 ;  /* 0x0000005065507220 */ /* 0x040fe40000410000 */
[C---:B------:R-:W-:Y:S02]  /*17fb0*/  FMUL.FTZ R81, R101.reuse, R81 ;  /* 0x0000005165517220 */ /* 0x040fe40000410000 */
[C---:B------:R-:W-:Y:S02]  /*17fc0*/  FMUL.FTZ R82, R100.reuse, R82 ;  /* 0x0000005264527220 */ /* 0x040fe40000410000 */
[----:B------:R-:W-:Y:S02]  /*17fd0*/  FMUL.FTZ R83, R100, R83 ;  /* 0x0000005364537220 */ /* 0x000fe40000410000 */
[----:B---3--:R-:W-:Y:S01]  /*17fe0*/  FFMA.FTZ R3, R168, c[0x0][0x2d0], -R172 ;  /* 0x0000b400a8037a23 */ /* 0x008fe200000108ac */
[----:B----4-:R-:W-:Y:S01]  /*17ff0*/  F2FP.PACK_AB R122, R248, R238 ;  /* 0x000000eef87a723e */ /* 0x010fe200000000ff */
[----:B------:R-:W-:Y:S02]  /*18000*/  FMUL.FTZ R168, R108, c[0x0][0x2d0] ;  /* 0x0000b4006ca87a20 */ /* 0x000fe40000410000 */
[----:B------:R2:W-:Y:S01]  /*18010*/  MUFU.EX2 R237, R3 ;  /* 0x0000000300ed7308 */ /* 0x0005e20000000800 */
[C---:B------:R-:W-:Y:S02]  /*18020*/  FMUL.FTZ R84, R101.reuse, R84 ;  /* 0x0000005465547220 */ /* 0x040fe40000410000 */
[----:B------:R-:W-:Y:S02]  /*18030*/  FFMA.FTZ R147, R182, c[0x0][0x2d0], -R168 ;  /* 0x0000b400b6937a23 */ /* 0x000fe400000108a8 */
[C---:B------:R-:W-:Y:S02]  /*18040*/  FMUL.FTZ R85, R101.reuse, R85 ;  /* 0x0000005565557220 */ /* 0x040fe40000410000 */
[C---:B------:R-:W-:Y:S02]  /*18050*/  FMUL.FTZ R86, R100.reuse, R86 ;  /* 0x0000005664567220 */ /* 0x040fe40000410000 */
[----:B------:R-:W-:Y:S01]  /*18060*/  FMUL.FTZ R87, R100, R87 ;  /* 0x0000005764577220 */ /* 0x000fe20000410000 */
[----:B-1----:R-:W-:Y:S01]  /*18070*/  FMNMX.FTZ R2, R0, R2, !PT ;  /* 0x0000000200027209 */ /* 0x002fe20007810000 */
[----:B------:R-:W-:Y:S02]  /*18080*/  FFMA.FTZ R0, R170, c[0x0][0x2d0], -R172 ;  /* 0x0000b400aa007a23 */ /* 0x000fe400000108ac */
[C---:B------:R-:W-:Y:S02]  /*18090*/  FMUL.FTZ R88, R102.reuse, R88 ;  /* 0x0000005866587220 */ /* 0x040fe40000410000 */
[----:B------:R1:W3:Y:S01]  /*180a0*/  MUFU.EX2 R243, R0 ;  /* 0x0000000000f37308 */ /* 0x0002e20000000800 */
[C---:B------:R-:W-:Y:S02]  /*180b0*/  FMUL.FTZ R89, R102.reuse, R89 ;  /* 0x0000005966597220 */ /* 0x040fe40000410000 */
[C---:B------:R-:W-:Y:S02]  /*180c0*/  FMUL.FTZ R92, R102.reuse, R92 ;  /* 0x0000005c665c7220 */ /* 0x040fe40000410000 */
[----:B------:R-:W-:Y:S02]  /*180d0*/  FMUL.FTZ R93, R102, R93 ;  /* 0x0000005d665d7220 */ /* 0x000fe40000410000 */
[C---:B------:R-:W-:Y:S02]  /*180e0*/  FMUL.FTZ R96, R101.reuse, R96 ;  /* 0x0000006065607220 */ /* 0x040fe40000410000 */
[----:B--2---:R-:W-:Y:S02]  /*180f0*/  FFMA.FTZ R3, R190, c[0x0][0x2d0], -R168 ;  /* 0x0000b400be037a23 */ /* 0x004fe400000108a8 */
[----:B------:R-:W-:Y:S02]  /*18100*/  FMUL.FTZ R97, R101, R97 ;  /* 0x0000006165617220 */ /* 0x000fe40000410000 */
[----:B------:R2:W-:Y:S01]  /*18110*/  MUFU.EX2 R170, R3 ;  /* 0x0000000300aa7308 */ /* 0x0005e20000000800 */
[C---:B------:R-:W-:Y:S02]  /*18120*/  FMUL.FTZ R98, R100.reuse, R98 ;  /* 0x0000006264627220 */ /* 0x040fe40000410000 */
[----:B------:R-:W-:Y:S02]  /*18130*/  FMUL.FTZ R99, R100, R99 ;  /* 0x0000006364637220 */ /* 0x000fe40000410000 */
[----:B------:R-:W-:Y:S02]  /*18140*/  FFMA.FTZ R137, R175, c[0x0][0x2d0], -R172 ;  /* 0x0000b400af897a23 */ /* 0x000fe400000108ac */
[----:B------:R-:W-:Y:S02]  /*18150*/  FFMA.FTZ R136, R217, c[0x0][0x2d0], -R168 ;  /* 0x0000b400d9887a23 */ /* 0x000fe400000108a8 */
[----:B------:R-:W-:Y:S01]  /*18160*/  FFMA.FTZ R141, R180, c[0x0][0x2d0], -R173 ;  /* 0x0000b400b48d7a23 */ /* 0x000fe200000108ad */
[----:B------:R-:W-:Y:S01]  /*18170*/  MUFU.EX2 R187, R137 ;  /* 0x0000008900bb7308 */ /* 0x000fe20000000800 */
[----:B-1----:R-:W-:Y:S01]  /*18180*/  FADD.FTZ R0, -R2, R103 ;  /* 0x0000006702007221 */ /* 0x002fe20000010100 */
[----:B---3--:R-:W-:Y:S01]  /*18190*/  F2FP.PACK_AB R123, R243, R237 ;  /* 0x000000edf37b723e */ /* 0x008fe200000000ff */
[--C-:B------:R-:W-:Y:S02]  /*181a0*/  FFMA.FTZ R103, R211, c[0x0][0x2d0], -R173.reuse ;  /* 0x0000b400d3677a23 */ /* 0x100fe400000108ad */
[----:B------:R-:W-:Y:S02]  /*181b0*/  FMUL.FTZ R0, R0, c[0x0][0x2d0] ;  /* 0x0000b40000007a20 */ /* 0x000fe40000410000 */
[----:B------:R-:W-:Y:S03]  /*181c0*/  FFMA.FTZ R140, R222, c[0x0][0x2d0], -R172 ;  /* 0x0000b400de8c7a23 */ /* 0x000fe600000108ac */
[----:B------:R1:W-:Y:S01]  /*181d0*/  MUFU.EX2 R232, R103 ;  /* 0x0000006700e87308 */ /* 0x0003e20000000800 */
[--C-:B--2---:R-:W-:Y:S09]  /*181e0*/  FFMA.FTZ R3, R189, c[0x0][0x2d0], -R168.reuse ;  /* 0x0000b400bd037a23 */ /* 0x104ff200000108a8 */
[----:B------:R2:W3:Y:S10]  /*181f0*/  MUFU.EX2 R171, R3 ;  /* 0x0000000300ab7308 */ /* 0x0004f40000000800 */
[----:B------:R-:W4:Y:S01]  /*18200*/  MUFU.EX2 R0, R0 ;  /* 0x0000000000007308 */ /* 0x000f220000000800 */
[----:B-1----:R-:W-:Y:S09]  /*18210*/  FFMA.FTZ R103, R209, c[0x0][0x2d0], -R173 ;  /* 0x0000b400d1677a23 */ /* 0x002ff200000108ad */
[----:B------:R1:W-:Y:S01]  /*18220*/  MUFU.EX2 R233, R103 ;  /* 0x0000006700e97308 */ /* 0x0003e20000000800 */
[----:B--2---:R-:W-:Y:S01]  /*18230*/  FFMA.FTZ R3, R177, c[0x0][0x2d0], -R168 ;  /* 0x0000b400b1037a23 */ /* 0x004fe200000108a8 */
[----:B---3--:R-:W-:Y:S08]  /*18240*/  F2FP.PACK_AB R116, R171, R170 ;  /* 0x000000aaab74723e */ /* 0x008ff000000000ff */
[----:B------:R2:W-:Y:S01]  /*18250*/  MUFU.EX2 R241, R3 ;  /* 0x0000000300f17308 */ /* 0x0005e20000000800 */
[C---:B----4-:R-:W-:Y:S02]  /*18260*/  FMUL.FTZ R10, R0.reuse, R118 ;  /* 0x00000076000a7220 */ /* 0x050fe40000410000 */
[C---:B------:R-:W-:Y:S02]  /*18270*/  FMUL.FTZ R11, R0.reuse, R119 ;  /* 0x00000077000b7220 */ /* 0x040fe40000410000 */
[C---:B------:R-:W-:Y:S02]  /*18280*/  FMUL.FTZ R14, R0.reuse, R126 ;  /* 0x0000007e000e7220 */ /* 0x040fe40000410000 */
[C---:B------:R-:W-:Y:S03]  /*18290*/  FMUL.FTZ R15, R0.reuse, R127 ;  /* 0x0000007f000f7220 */ /* 0x040fe60000410000 */
[----:B------:R-:W-:Y:S01]  /*182a0*/  MUFU.EX2 R182, R140 ;  /* 0x0000008c00b67308 */ /* 0x000fe20000000800 */
[----:B------:R-:W3:Y:S01]  /*182b0*/  LDSM.16.MT88.4 R124, [R166+0xc00] ;  /* 0x000c0000a67c783b */ /* 0x000ee20000004200 */
[C---:B------:R-:W-:Y:S02]  /*182c0*/  FMUL.FTZ R26, R0.reuse, R138 ;  /* 0x0000008a001a7220 */ /* 0x040fe40000410000 */
[----:B-1----:R-:W-:Y:S02]  /*182d0*/  FFMA.FTZ R103, R207, c[0x0][0x2d0], -R172 ;  /* 0x0000b400cf677a23 */ /* 0x002fe400000108ac */
[C---:B------:R-:W-:Y:S02]  /*182e0*/  FMUL.FTZ R27, R0.reuse, R139 ;  /* 0x0000008b001b7220 */ /* 0x040fe40000410000 */
[C---:B------:R-:W-:Y:S02]  /*182f0*/  FMUL.FTZ R30, R0.reuse, R142 ;  /* 0x0000008e001e7220 */ /* 0x040fe40000410000 */
[----:B------:R1:W-:Y:S01]  /*18300*/  MUFU.EX2 R231, R103 ;  /* 0x0000006700e77308 */ /* 0x0003e20000000800 */
[----:B------:R-:W-:Y:S02]  /*18310*/  FMUL.FTZ R31, R0, R143 ;  /* 0x0000008f001f7220 */ /* 0x000fe40000410000 */
[----:B--2---:R-:W-:Y:S02]  /*18320*/  FFMA.FTZ R3, R176, c[0x0][0x2d0], -R168 ;  /* 0x0000b400b0037a23 */ /* 0x004fe400000108a8 */
        /* <DEDUP_REMOVED lines=12> */
[--C-:B-1----:R-:W-:Y:S02]  /*183f0*/  FFMA.FTZ R103, R212, c[0x0][0x2d0], -R172.reuse ;  /* 0x0000b400d4677a23 */ /* 0x102fe400000108ac */
[C---:B------:R-:W-:Y:S02]  /*18400*/  FMUL.FTZ R78, R0.reuse, R78 ;  /* 0x0000004e004e7220 */ /* 0x040fe40000410000 */
[C---:B------:R-:W-:Y:S01]  /*18410*/  FMUL.FTZ R79, R0.reuse, R79 ;  /* 0x0000004f004f7220 */ /* 0x040fe20000410000 */
[----:B------:R1:W-:Y:S01]  /*18420*/  MUFU.EX2 R230, R103 ;  /* 0x0000006700e67308 */ /* 0x0003e20000000800 */
[C---:B------:R-:W-:Y:S02]  /*18430*/  FMUL.FTZ R90, R0.reuse, R90 ;  /* 0x0000005a005a7220 */ /* 0x040fe40000410000 */
[----:B------:R-:W-:Y:S01]  /*18440*/  FMUL.FTZ R91, R0, R91 ;  /* 0x0000005b005b7220 */ /* 0x000fe20000410000 */
[----:B--2---:R-:W-:Y:S01]  /*18450*/  F2FP.PACK_AB R118, R242, R241 ;  /* 0x000000f1f276723e */ /* 0x004fe200000000ff */
[----:B------:R-:W-:Y:S02]  /*18460*/  FMUL.FTZ R3, R2, c[0x0][0x2d0] ;  /* 0x0000b40002037a20 */ /* 0x000fe40000410000 */
[----:B------:R-:W-:Y:S02]  /*18470*/  FMUL.FTZ R94, R0, R94 ;  /* 0x0000005e005e7220 */ /* 0x000fe40000410000 */
[--C-:B------:R-:W-:Y:S02]  /*18480*/  FFMA.FTZ R4, R186, c[0x0][0x2d0], -R3.reuse ;  /* 0x0000b400ba047a23 */ /* 0x100fe40000010803 */
[--C-:B------:R-:W-:Y:S02]  /*18490*/  FFMA.FTZ R145, R220, c[0x0][0x2d0], -R3.reuse ;  /* 0x0000b400dc917a23 */ /* 0x100fe40000010803 */
[----:B------:R2:W4:Y:S01]  /*184a0*/  MUFU.EX2 R169, R4 ;  /* 0x0000000400a97308 */ /* 0x0005220000000800 */
[----:B------:R-:W-:Y:S02]  /*184b0*/  FFMA.FTZ R146, R216, c[0x0][0x2d0], -R3 ;  /* 0x0000b400d8927a23 */ /* 0x000fe40000010803 */
[----:B------:R-:W-:Y:S02]  /*184c0*/  FMUL.FTZ R95, R0, R95 ;  /* 0x0000005f005f7220 */ /* 0x000fe40000410000 */
[--C-:B------:R-:W-:Y:S02]  /*184d0*/  FFMA.FTZ R138, R181, c[0x0][0x2d0], -R172.reuse ;  /* 0x0000b400b58a7a23 */ /* 0x100fe400000108ac */
[--C-:B------:R-:W-:Y:S02]  /*184e0*/  FFMA.FTZ R143, R213, c[0x0][0x2d0], -R173.reuse ;  /* 0x0000b400d58f7a23 */ /* 0x100fe400000108ad */
[--C-:B------:R-:W-:Y:S01]  /*184f0*/  FFMA.FTZ R142, R174, c[0x0][0x2d0], -R173.reuse ;  /* 0x0000b400ae8e7a23 */ /* 0x100fe200000108ad */
[----:B------:R-:W-:Y:S01]  /*18500*/  MUFU.EX2 R181, R144 ;  /* 0x0000009000b57308 */ /* 0x000fe20000000800 */
[----:B-1----:R-:W-:Y:S02]  /*18510*/  FFMA.FTZ R103, R205, c[0x0][0x2d0], -R173 ;  /* 0x0000b400cd677a23 */ /* 0x002fe400000108ad */
[----:B------:R-:W-:Y:S02]  /*18520*/  FFMA.FTZ R139, R218, c[0x0][0x2d0], -R172 ;  /* 0x0000b400da8b7a23 */ /* 0x000fe400000108ac */
[--C-:B------:R-:W-:Y:S05]  /*18530*/  FFMA.FTZ R107, R107, c[0x0][0x2d0], -R3.reuse ;  /* 0x0000b4006b6b7a23 */ /* 0x100fea0000010803 */
[----:B------:R1:W-:Y:S01]  /*18540*/  MUFU.EX2 R229, R103 ;  /* 0x0000006700e57308 */ /* 0x0003e20000000800 */
[----:B--2---:R-:W-:Y:S02]  /*18550*/  FFMA.FTZ R4, R191, c[0x0][0x2d0], -R3 ;  /* 0x0000b400bf047a23 */ /* 0x004fe40000010803 */
[----:B----4-:R-:W-:Y:S07]  /*18560*/  FFMA.FTZ R0, R0, R250, R169 ;  /* 0x000000fa00007223 */ /* 0x010fee00000100a9 */
[----:B------:R2:W4:Y:S10]  /*18570*/  MUFU.EX2 R234, R4 ;  /* 0x0000000400ea7308 */ /* 0x0005340000000800 */
[----:B------:R-:W-:Y:S01]  /*18580*/  MUFU.EX2 R175, R145 ;  /* 0x0000009100af7308 */ /* 0x000fe20000000800 */
[----:B-1----:R-:W-:Y:S09]  /*18590*/  FFMA.FTZ R103, R206, c[0x0][0x2d0], -R173 ;  /* 0x0000b400ce677a23 */ /* 0x002ff200000108ad */
[----:B------:R1:W-:Y:S01]  /*185a0*/  MUFU.EX2 R212, R103 ;  /* 0x0000006700d47308 */ /* 0x0003e20000000800 */
[--C-:B--2---:R-:W-:Y:S01]  /*185b0*/  FFMA.FTZ R4, R179, c[0x0][0x2d0], -R3.reuse ;  /* 0x0000b400b3047a23 */ /* 0x104fe20000010803 */
[C---:B----4-:R-:W-:Y:S01]  /*185c0*/  F2FP.PACK_AB R117, R234.reuse, R169 ;  /* 0x000000a9ea75723e */ /* 0x050fe200000000ff */
[----:B------:R-:W-:Y:S07]  /*185d0*/  FADD.FTZ R0, R234, R0 ;  /* 0x00000000ea007221 */ /* 0x000fee0000010000 */
[----:B------:R2:W4:Y:S10]  /*185e0*/  MUFU.EX2 R239, R4 ;  /* 0x0000000400ef7308 */ /* 0x0005340000000800 */
[----:B------:R-:W5:Y:S01]  /*185f0*/  MUFU.EX2 R176, R146 ;  /* 0x0000009200b07308 */ /* 0x000f620000000800 */
[----:B-1----:R-:W-:Y:S09]  /*18600*/  FFMA.FTZ R103, R208, c[0x0][0x2d0], -R172 ;  /* 0x0000b400d0677a23 */ /* 0x002ff200000108ac */
[----:B------:R1:W-:Y:S01]  /*18610*/  MUFU.EX2 R211, R103 ;  /* 0x0000006700d37308 */ /* 0x0003e20000000800 */
[--C-:B--2---:R-:W-:Y:S02]  /*18620*/  FFMA.FTZ R4, R178, c[0x0][0x2d0], -R3.reuse ;  /* 0x0000b400b2047a23 */ /* 0x104fe40000010803 */
[----:B----4-:R-:W-:Y:S07]  /*18630*/  FADD.FTZ R0, R239, R0 ;  /* 0x00000000ef007221 */ /* 0x010fee0000010000 */
[----:B------:R2:W4:Y:S01]  /*18640*/  MUFU.EX2 R240, R4 ;  /* 0x0000000400f07308 */ /* 0x0005220000000800 */
[----:B-----5:R-:W-:Y:S09]  /*18650*/  F2FP.PACK_AB R169, R176, R175 ;  /* 0x000000afb0a9723e */ /* 0x020ff200000000ff */
[----:B------:R5:W-:Y:S01]  /*18660*/  MUFU.EX2 R178, R147 ;  /* 0x0000009300b27308 */ /* 0x000be20000000800 */
[----:B-1----:R-:W-:Y:S09]  /*18670*/  FFMA.FTZ R103, R224, c[0x0][0x2d0], -R168 ;  /* 0x0000b400e0677a23 */ /* 0x002ff200000108a8 */
[----:B------:R1:W-:Y:S01]  /*18680*/  MUFU.EX2 R208, R103 ;  /* 0x0000006700d07308 */ /* 0x0003e20000000800 */
[----:B--2---:R-:W-:Y:S01]  /*18690*/  FMUL.FTZ R4, R101, R120 ;  /* 0x0000007865047220 */ /* 0x004fe20000410000 */
[----:B------:R-:W-:Y:S01]  /*186a0*/  F2FP.PACK_AB R120, R236, R185 ;  /* 0x000000b9ec78723e */ /* 0x000fe200000000ff */
[C---:B----4-:R-:W-:Y:S01]  /*186b0*/  FADD.FTZ R0, R240.reuse, R0 ;  /* 0x00000000f0007221 */ /* 0x050fe20000010000 */
[----:B------:R-:W-:Y:S06]  /*186c0*/  F2FP.PACK_AB R119, R240, R239 ;  /* 0x000000eff077723e */ /* 0x000fec00000000ff */
[----:B------:R-:W-:Y:S01]  /*186d0*/  MUFU.EX2 R186, R142 ;  /* 0x0000008e00ba7308 */ /* 0x000fe20000000800 */
[-C--:B------:R-:W-:Y:S01]  /*186e0*/  HMMA.16816.F32 R4, R120, R20.reuse, R4 ;  /* 0x000000147804723c */ /* 0x080fe20000001804 */
[----:B-----5:R-:W-:Y:S07]  /*186f0*/  LDSM.16.MT88.4 R144, [R167+0x800] ;  /* 0x00080000a790783b */ /* 0x020fee0000004200 */
[C---:B------:R-:W-:Y:S01]  /*18700*/  HMMA.16816.F32 R8, R116.reuse, R20, R8 ;  /* 0x000000147408723c */ /* 0x040fe20000001808 */
[----:B------:R-:W-:Y:S03]  /*18710*/  MUFU.EX2 R174, R107 ;  /* 0x0000006b00ae7308 */ /* 0x000fe60000000800 */
[--C-:B-1----:R-:W-:Y:S03]  /*18720*/  FFMA.FTZ R103, R219, c[0x0][0x2d0], -R168.reuse ;  /* 0x0000b400db677a23 */ /* 0x102fe600000108a8 */
[C---:B------:R-:W-:Y:S01]  /*18730*/  FMUL.FTZ R20, R101.reuse, R132 ;  /* 0x0000008465147220 */ /* 0x040fe20000410000 */
[-C--:B------:R-:W-:Y:S03]  /*18740*/  HMMA.16816.F32 R12, R116, R22.reuse, R12 ;  /* 0x00000016740c723c */ /* 0x080fe6000000180c */
[----:B------:R1:W-:Y:S01]  /*18750*/  MUFU.EX2 R209, R103 ;  /* 0x0000006700d17308 */ /* 0x0003e20000000800 */
[----:B------:R-:W-:Y:S04]  /*18760*/  FMUL.FTZ R21, R101, R133 ;  /* 0x0000008565157220 */ /* 0x000fe80000410000 */
[C---:B------:R-:W-:Y:S05]  /*18770*/  HMMA.16816.F32 R16, R120.reuse, R22, R16 ;  /* 0x000000167810723c */ /* 0x040fea0000001810 */
[----:B------:R-:W-:Y:S02]  /*18780*/  MUFU.EX2 R179, R136 ;  /* 0x0000008800b37308 */ /* 0x000fe40000000800 */
[C---:B------:R-:W-:Y:S02]  /*18790*/  FMUL.FTZ R22, R100.reuse, R134 ;  /* 0x0000008664167220 */ /* 0x040fe40000410000 */
[C---:B------:R-:W-:Y:S02]  /*187a0*/  FMUL.FTZ R23, R100.reuse, R135 ;  /* 0x0000008764177220 */ /* 0x040fe40000410000 */
[----:B------:R-:W-:Y:S05]  /*187b0*/  LDSM.16.MT88.4 R132, [R166+0x1000] ;  /* 0x00100000a684783b */ /* 0x000fea0000004200 */
[-C--:B------:R-:W-:Y:S03]  /*187c0*/  HMMA.16816.F32 R20, R120, R36.reuse, R20 ;  /* 0x000000247814723c */ /* 0x080fe60000001814 */
[----:B-1----:R-:W-:Y:S04]  /*187d0*/  FFMA.FTZ R103, R215, c[0x0][0x2d0], -R3 ;  /* 0x0000b400d7677a23 */ /* 0x002fe80000010803 */
[----:B------:R1:W-:Y:S01]  /*187e0*/  MUFU.EX2 R206, R103 ;  /* 0x0000006700ce7308 */ /* 0x0003e20000000800 */
[C---:B------:R-:W-:Y:S07]  /*187f0*/  HMMA.16816.F32 R24, R116.reuse, R36, R24 ;  /* 0x000000247418723c */ /* 0x040fee0000001818 */
[C---:B------:R-:W-:Y:S01]  /*18800*/  FMUL.FTZ R36, R101.reuse, R148 ;  /* 0x0000009465247220 */ /* 0x040fe20000410000 */
[-C--:B------:R-:W-:Y:S04]  /*18810*/  HMMA.16816.F32 R28, R116, R38.reuse, R28 ;  /* 0x00000026741c723c */ /* 0x080fe8000000181c */
[----:B------:R-:W-:Y:S02]  /*18820*/  FMUL.FTZ R37, R101, R149 ;  /* 0x0000009565257220 */ /* 0x000fe40000410000 */
[----:B------:R-:W-:Y:S02]  /*18830*/  FFMA.FTZ R148, R183, c[0x0][0x2d0], -R168 ;  /* 0x0000b400b7947a23 */ /* 0x000fe400000108a8 */
[C---:B------:R-:W-:Y:S01]  /*18840*/  HMMA.16816.F32 R32, R120.reuse, R38, R32 ;  /* 0x000000267820723c */ /* 0x040fe20000001820 */
[----:B------:R-:W2:Y:S03]  /*18850*/  MUFU.EX2 R183, R139 ;  /* 0x0000008b00b77308 */ /* 0x000ea60000000800 */
[----:B------:R-:W-:Y:S03]  /*18860*/  FFMA.FTZ R101, R101, R247, R185 ;  /* 0x000000f765657223 */ /* 0x000fe600000100b9 */
[C---:B------:R-:W-:Y:S02]  /*18870*/  FMUL.FTZ R38, R100.reuse, R150 ;  /* 0x0000009664267220 */ /* 0x040fe40000410000 */
[C---:B------:R-:W-:Y:S02]  /*18880*/  FMUL.FTZ R39, R100.reuse, R151 ;  /* 0x0000009764277220 */ /* 0x040fe40000410000 */
[----:B------:R-:W-:Y:S01]  /*18890*/  MUFU.EX2 R185, R143 ;  /* 0x0000008f00b97308 */ /* 0x000fe20000000800 */
[----:B------:R-:W-:Y:S02]  /*188a0*/  FFMA.FTZ R100, R100, R246, R184 ;  /* 0x000000f664647223 */ /* 0x000fe400000100b8 */
[----:B------:R-:W-:Y:S02]  /*188b0*/  FADD.FTZ R107, R236, R101 ;  /* 0x00000065ec6b7221 */ /* 0x000fe40000010000 */
[-C--:B---3--:R-:W-:Y:S03]  /*188c0*/  HMMA.16816.F32 R36, R120, R124.reuse, R36 ;  /* 0x0000007c7824723c */ /* 0x088fe60000001824 */
[--C-:B-1----:R-:W-:Y:S02]  /*188d0*/  FFMA.FTZ R103, R214, c[0x0][0x2d0], -R3.reuse ;  /* 0x0000b400d6677a23 */ /* 0x102fe40000010803 */
[----:B------:R-:W1:Y:S03]  /*188e0*/  MUFU.EX2 R184, R138 ;  /* 0x0000008a00b87308 */ /* 0x000e660000000800 */
[C---:B------:R-:W-:Y:S04]  /*188f0*/  HMMA.16816.F32 R40, R116.reuse, R124, R40 ;  /* 0x0000007c7428723c */ /* 0x040fe80000001828 */
[----:B--2---:R-:W-:Y:S03]  /*18900*/  F2FP.PACK_AB R101, R183, R182 ;  /* 0x000000b6b765723e */ /* 0x004fe600000000ff */
[----:B------:R2:W-:Y:S01]  /*18910*/  MUFU.EX2 R207, R103 ;  /* 0x0000006700cf7308 */ /* 0x0005e20000000800 */
[-C--:B------:R-:W-:Y:S08]  /*18920*/  HMMA.16816.F32 R44, R116, R126.reuse, R44 ;  /* 0x0000007e742c723c */ /* 0x080ff0000000182c */
[C---:B------:R-:W-:Y:S01]  /*18930*/  HMMA.16816.F32 R48, R120.reuse, R126, R48 ;  /* 0x0000007e7830723c */ /* 0x040fe20000001830 */
[----:B------:R-:W3:Y:S01]  /*18940*/  LDSM.16.MT88.4 R124, [R167+0xc00] ;  /* 0x000c0000a77c783b */ /* 0x000ee20000004200 */
[----:B------:R-:W-:Y:S02]  /*18950*/  MUFU.EX2 R177, R148 ;  /* 0x0000009400b17308 */ /* 0x000fe40000000800 */
[--C-:B--2---:R-:W-:Y:S08]  /*18960*/  FFMA.FTZ R103, R225, c[0x0][0x2d0], -R168.reuse ;  /* 0x0000b400e1677a23 */ /* 0x104ff000000108a8 */
[----:B------:R2:W-:Y:S01]  /*18970*/  MUFU.EX2 R191, R103 ;  /* 0x0000006700bf7308 */ /* 0x0005e20000000800 */
[-C--:B---3--:R-:W-:Y:S03]  /*18980*/  HMMA.16816.F32 R52, R120, R124.reuse, R52 ;  /* 0x0000007c7834723c */ /* 0x088fe60000001834 */
[--C-:B--2---:R-:W-:Y:S06]  /*18990*/  FFMA.FTZ R103, R226, c[0x0][0x2d0], -R168.reuse ;  /* 0x0000b400e2677a23 */ /* 0x104fec00000108a8 */
[----:B------:R2:W-:Y:S01]  /*189a0*/  MUFU.EX2 R205, R103 ;  /* 0x0000006700cd7308 */ /* 0x0005e20000000800 */
[C---:B------:R-:W-:Y:S08]  /*189b0*/  HMMA.16816.F32 R56, R116.reuse, R124, R56 ;  /* 0x0000007c7438723c */ /* 0x040ff00000001838 */
[-C--:B------:R-:W-:Y:S08]  /*189c0*/  HMMA.16816.F32 R60, R116, R126.reuse, R60 ;  /* 0x0000007e743c723c */ /* 0x080ff0000000183c */
[C---:B------:R-:W-:Y:S01]  /*189d0*/  HMMA.16816.F32 R64, R120.reuse, R126, R64 ;  /* 0x0000007e7840723c */ /* 0x040fe20000001840 */
[----:B------:R-:W3:Y:S03]  /*189e0*/  LDSM.16.MT88.4 R124, [R166+0x1800] ;  /* 0x00180000a67c783b */ /* 0x000ee60000004200 */
[--C-:B--2---:R-:W-:Y:S04]  /*189f0*/  FFMA.FTZ R103, R228, c[0x0][0x2d0], -R3.reuse ;  /* 0x0000b400e4677a23 */ /* 0x104fe80000010803 */
[----:B------:R2:W-:Y:S04]  /*18a00*/  MUFU.EX2 R190, R103 ;  /* 0x0000006700be7308 */ /* 0x0005e80000000800 */
[----:B--2---:R-:W-:Y:S06]  /*18a10*/  FFMA.FTZ R103, R221, c[0x0][0x2d0], -R168 ;  /* 0x0000b400dd677a23 */ /* 0x004fec00000108a8 */
[----:B------:R1:W2:Y:S01]  /*18a20*/  MUFU.EX2 R180, R103 ;  /* 0x0000006700b47308 */ /* 0x0002a20000000800 */
[-C--:B---3--:R-:W-:Y:S08]  /*18a30*/  HMMA.16816.F32 R68, R120, R124.reuse, R68 ;  /* 0x0000007c7844723c */ /* 0x088ff00000001844 */
[C---:B------:R-:W-:Y:S08]  /*18a40*/  HMMA.16816.F32 R72, R116.reuse, R124, R72 ;  /* 0x0000007c7448723c */ /* 0x040ff00000001848 */
[-C--:B------:R-:W-:Y:S04]  /*18a50*/  HMMA.16816.F32 R76, R116, R126.reuse, R76 ;  /* 0x0000007e744c723c */ /* 0x080fe8000000184c */
[----:B-1----:R-:W-:Y:S04]  /*18a60*/  F2FP.PACK_AB R103, R187, R184 ;  /* 0x000000b8bb67723e */ /* 0x002fe800000000ff */
[C---:B------:R-:W-:Y:S01]  /*18a70*/  HMMA.16816.F32 R80, R120.reuse, R126, R80 ;  /* 0x0000007e7850723c */ /* 0x040fe20000001850 */
[----:B------:R-:W1:Y:S03]  /*18a80*/  LDSM.16.MT88.4 R124, [R167+0x1800] ;  /* 0x00180000a77c783b */ /* 0x000e660000004200 */
[----:B--2---:R-:W-:Y:S04]  /*18a90*/  F2FP.PACK_AB R168, R179, R180 ;  /* 0x000000b4b3a8723e */ /* 0x004fe800000000ff */
[-C--:B-1----:R-:W-:Y:S08]  /*18aa0*/  HMMA.16816.F32 R84, R120, R124.reuse, R84 ;  /* 0x0000007c7854723c */ /* 0x082ff00000001854 */
[C---:B------:R-:W-:Y:S08]  /*18ab0*/  HMMA.16816.F32 R88, R116.reuse, R124, R88 ;  /* 0x0000007c7458723c */ /* 0x040ff00000001858 */
[-C--:B------:R-:W-:Y:S07]  /*18ac0*/  HMMA.16816.F32 R92, R116, R126.reuse, R92 ;  /* 0x0000007e745c723c */ /* 0x080fee000000185c */
[--C-:B------:R-:W-:Y:S01]  /*18ad0*/  FFMA.FTZ R116, R227, c[0x0][0x2d0], -R3.reuse ;  /* 0x0000b400e3747a23 */ /* 0x100fe20000010803 */
[----:B------:R-:W-:Y:S01]  /*18ae0*/  HMMA.16816.F32 R96, R120, R126, R96 ;  /* 0x0000007e7860723c */ /* 0x000fe20000001860 */
[----:B------:R-:W1:Y:S02]  /*18af0*/  LDSM.16.MT88.4 R124, [R167+0x400] ;  /* 0x00040000a77c783b */ /* 0x000e640000004200 */
[----:B------:R2:W3:Y:S01]  /*18b00*/  MUFU.EX2 R189, R116 ;  /* 0x0000007400bd7308 */ /* 0x0004e20000000800 */
[----:B------:R-:W-:Y:S01]  /*18b10*/  F2FP.PACK_AB R117, R230, R231 ;  /* 0x000000e7e675723e */ /* 0x000fe200000000ff */
[----:B------:R-:W-:Y:S01]  /*18b20*/  FFMA.FTZ R3, R106, c[0x0][0x2d0], -R3 ;  /* 0x0000b4006a037a23 */ /* 0x000fe20000010803 */
[----:B------:R-:W-:Y:S01]  /*18b30*/  F2FP.PACK_AB R118, R212, R229 ;  /* 0x000000e5d476723e */ /* 0x000fe200000000ff */
[----:B------:R-:W-:Y:S01]  /*18b40*/  FADD.FTZ R106, R235, R100 ;  /* 0x00000064eb6a7221 */ /* 0x000fe20000010000 */
[----:B------:R-:W-:Y:S04]  /*18b50*/  F2FP.PACK_AB R119, R211, R210 ;  /* 0x000000d2d377723e */ /* 0x000fe800000000ff */
[----:B------:R-:W-:Y:S01]  /*18b60*/  F2FP.PACK_AB R120, R209, R208 ;  /* 0x000000d0d178723e */ /* 0x000fe200000000ff */
[----:B------:R4:W5:Y:S01]  /*18b70*/  MUFU.EX2 R173, R3 ;  /* 0x0000000300ad7308 */ /* 0x0009620000000800 */
[----:B------:R-:W-:Y:S01]  /*18b80*/  F2FP.PACK_AB R121, R207, R206 ;  /* 0x000000cecf79723e */ /* 0x000fe200000000ff */
[----:B------:R-:W-:Y:S01]  /*18b90*/  FADD.FTZ R106, R237, R106 ;  /* 0x0000006aed6a7221 */ /* 0x000fe20000010000 */
[----:B------:R-:W-:Y:S02]  /*18ba0*/  F2FP.PACK_AB R122, R205, R191 ;  /* 0x000000bfcd7a723e */ /* 0x000fe400000000ff */
[----:B------:R-:W-:Y:S02]  /*18bb0*/  F2FP.PACK_AB R100, R185, R181 ;  /* 0x000000b5b964723e */ /* 0x000fe400000000ff */
[----:B--2---:R-:W-:Y:S02]  /*18bc0*/  F2FP.PACK_AB R116, R233, R232 ;  /* 0x000000e8e974723e */ /* 0x004fe400000000ff */
[----:B---3--:R-:W-:Y:S05]  /*18bd0*/  F2FP.PACK_AB R123, R189, R190 ;  /* 0x000000bebd7b723e */ /* 0x008fea00000000ff */
[-C--:B------:R-:W-:Y:S05]  /*18be0*/  HMMA.16816.F32 R4, R116, R128.reuse, R4 ;  /* 0x000000807404723c */ /* 0x080fea0000001804 */
[----:B----4-:R-:W-:Y:S01]  /*18bf0*/  FFMA.FTZ R3, R102, R251, R170 ;  /* 0x000000fb66037223 */ /* 0x010fe200000100aa */
[----:B------:R-:W-:Y:S02]  /*18c00*/  F2FP.PACK_AB R102, R188, R186 ;  /* 0x000000babc66723e */ /* 0x000fe400000000ff */
[C---:B------:R-:W-:Y:S04]  /*18c10*/  HMMA.16816.F32 R8, R120.reuse, R128, R8 ;  /* 0x000000807808723c */ /* 0x040fe80000001808 */
[----:B------:R-:W-:Y:S01]  /*18c20*/  F2FP.PACK_AB R170, R178, R177 ;  /* 0x000000b1b2aa723e */ /* 0x000fe200000000ff */
[----:B------:R-:W-:Y:S01]  /*18c30*/  FADD.FTZ R172, R171, R3 ;  /* 0x00000003abac7221 */ /* 0x000fe20000010000 */
[----:B-----5:R-:W-:Y:S01]  /*18c40*/  F2FP.PACK_AB R171, R173, R174 ;  /* 0x000000aeadab723e */ /* 0x020fe200000000ff */
[----:B------:R-:W-:Y:S01]  /*18c50*/  FADD.FTZ R3, R238, R107 ;  /* 0x0000006bee037221 */ /* 0x000fe20000010000 */
[-C--:B------:R-:W-:Y:S04]  /*18c60*/  HMMA.16816.F32 R12, R120, R130.reuse, R12 ;  /* 0x00000082780c723c */ /* 0x080fe8000000180c */
[----:B------:R-:W-:Y:S04]  /*18c70*/  FADD.FTZ R3, R248, R3 ;  /* 0x00000003f8037221 */ /* 0x000fe80000010000 */
[C---:B------:R-:W-:Y:S01]  /*18c80*/  HMMA.16816.F32 R16, R116.reuse, R130, R16 ;  /* 0x000000827410723c */ /* 0x040fe20000001810 */
[----:B------:R-:W2:Y:S03]  /*18c90*/  LDSM.16.MT88.4 R128, [R167+0x1000] ;  /* 0x00100000a780783b */ /* 0x000ea60000004200 */
[----:B------:R-:W-:Y:S04]  /*18ca0*/  FADD.FTZ R3, R232, R3 ;  /* 0x00000003e8037221 */ /* 0x000fe80000010000 */
[-C--:B-1----:R-:W-:Y:S04]  /*18cb0*/  HMMA.16816.F32 R20, R116, R124.reuse, R20 ;  /* 0x0000007c7414723c */ /* 0x082fe80000001814 */
[----:B------:R-:W-:Y:S04]  /*18cc0*/  FADD.FTZ R3, R233, R3 ;  /* 0x00000003e9037221 */ /* 0x000fe80000010000 */
        /* <DEDUP_REMOVED lines=44> */
[----:B------:R-:W-:Y:S02]  /*18f90*/  FADD.FTZ R0, R230, R5 ;  /* 0x00000005e6007221 */ /* 0x000fe40000010000 */
[----:B------:R-:W-:Y:S02]  /*18fa0*/  FADD.FTZ R5, R229, R3 ;  /* 0x00000003e5057221 */ /* 0x000fe40000010000 */
[-C--:B--2---:R-:W-:Y:S04]  /*18fb0*/  HMMA.16816.F32 R68, R100, R8.reuse, R68 ;  /* 0x000000086444723c */ /* 0x084fe80000001844 */
[----:B------:R-:W-:Y:S02]  /*18fc0*/  FADD.FTZ R6, R241, R172 ;  /* 0x000000acf1067221 */ /* 0x000fe40000010000 */
[----:B------:R-:W-:Y:S02]  /*18fd0*/  FADD.FTZ R7, R207, R4 ;  /* 0x00000004cf077221 */ /* 0x000fe40000010000 */
[C---:B------:R-:W-:Y:S04]  /*18fe0*/  HMMA.16816.F32 R72, R168.reuse, R8, R72 ;  /* 0x00000008a848723c */ /* 0x040fe80000001848 */
[----:B------:R-:W-:Y:S02]  /*18ff0*/  FADD.FTZ R6, R242, R6 ;  /* 0x00000006f2067221 */ /* 0x000fe40000010000 */
[----:B------:R-:W-:Y:S02]  /*19000*/  FADD.FTZ R3, R190, R7 ;  /* 0x00000007be037221 */ /* 0x000fe40000010000 */
[-C--:B------:R-:W-:Y:S04]  /*19010*/  HMMA.16816.F32 R76, R168, R10.reuse, R76 ;  /* 0x0000000aa84c723c */ /* 0x080fe8000000184c */
[----:B------:R-:W-:Y:S04]  /*19020*/  FADD.FTZ R6, R208, R6 ;  /* 0x00000006d0067221 */ /* 0x000fe80000010000 */
        /* <DEDUP_REMOVED lines=29> */
[----:B------:R-:W-:-:S05]  /*19200*/  @P4 BRA `(.L_x_1314) ;  /* 0xffffcff000004947 */ /* 0x000fca000383ffff */
.L_x_1311:
[----:B------:R-:W-:Y:S02]  /*19210*/  MOV R9, 0x1f ;  /* 0x0000001f00097802 */ /* 0x000fe40000000f00 */
[----:B------:R-:W-:Y:S01]  /*19220*/  MOV R8, 0xffffffff ;  /* 0xffffffff00087802 */ /* 0x000fe20000000f00 */
[----:B------:R-:W-:Y:S05]  /*19230*/  BRA.DIV ~URZ, `(.L_x_1315) ;  /* 0x000059a27f007947 */ /* 0x000fea000b800000 */
[----:B------:R1:W2:Y:S02]  /*19240*/  SHFL.BFLY PT, R0, R247, 0x2, 0x1f ;  /* 0x0c401f00f7007f89 */ /* 0x0002a400000e0000 */
.L_x_1395:
        /* <DEDUP_REMOVED lines=15> */
.L_x_1396:
        /* <DEDUP_REMOVED lines=11> */
[----:B------:R-:W-:Y:S02]  /*193f0*/  MOV R20, 0xff800000 ;  /* 0xff80000000147802 */ /* 0x000fe40000000f00 */
[----:B------:R-:W-:Y:S02]  /*19400*/  @P1 MOV R11, 0x3f317218 ;  /* 0x3f317218000b1802 */ /* 0x000fe40000000f00 */
[----:B------:R-:W-:Y:S01]  /*19410*/  @P2 MOV R10, 0x3f317218 ;  /* 0x3f317218000a2802 */ /* 0x000fe20000000f00 */
[----:B------:R-:W2:Y:S01]  /*19420*/  @P3 MUFU.LG2 R7, R7 ;  /* 0x0000000700073308 */ /* 0x000ea20000000c00 */
[----:B-1----:R-:W-:-:S07]  /*19430*/  FMUL.FTZ R168, R0, R120 ;  /* 0x0000007800a87220 */ /* 0x002fce0000410000 */
[----:B------:R-:W1:Y:S01]  /*19440*/  @P2 MUFU.RCP R3, R4 ;  /* 0x0000000400032308 */ /* 0x000e620000001000 */
        /* <DEDUP_REMOVED lines=25> */
[----:B------:R-:W3:Y:S01]  /*195e0*/  @P1 MUFU.LG2 R0, R6 ;  /* 0x0000000600001308 */ /* 0x000ee20000000c00 */
[----:B--2---:R-:W-:-:S02]  /*195f0*/  @P3 FMUL.FTZ R9, R7, 0.69314718246459960938 ;  /* 0x3f31721807093820 */ /* 0x004fc40000410000 */
[C---:B-1----:R-:W-:Y:S02]  /*19600*/  FMUL.FTZ R144, R3.reuse, R122 ;  /* 0x0000007a03907220 */ /* 0x042fe40000410000 */
[C---:B------:R-:W-:Y:S02]  /*19610*/  FMUL.FTZ R145, R3.reuse, R123 ;  /* 0x0000007b03917220 */ /* 0x040fe40000410000 */
[C---:B------:R-:W-:Y:S02]  /*19620*/  FMUL.FTZ R148, R3.reuse, R130 ;  /* 0x0000008203947220 */ /* 0x040fe40000410000 */
[C---:B------:R-:W-:Y:S02]  /*19630*/  FMUL.FTZ R149, R3.reuse, R131 ;  /* 0x0000008303957220 */ /* 0x040fe40000410000 */
[C---:B------:R-:W-:Y:S02]  /*19640*/  FMUL.FTZ R122, R3.reuse, R150 ;  /* 0x00000096037a7220 */ /* 0x040fe40000410000 */
[----:B------:R-:W-:-:S02]  /*19650*/  FMUL.FTZ R123, R3, R151 ;  /* 0x00000097037b7220 */ /* 0x000fc40000410000 */
[C---:B------:R-:W-:Y:S02]  /*19660*/  FMUL.FTZ R120, R3.reuse, R146 ;  /* 0x0000009203787220 */ /* 0x040fe40000410000 */
        /* <DEDUP_REMOVED lines=46> */
[----:B------:R-:W-:Y:S02]  /*19950*/  @P3 FMUL.FTZ R6, R3, c[0x0][0x2d0] ;  /* 0x0000b40003063a20 */ /* 0x000fe40000410000 */
[----:B------:R-:W-:Y:S02]  /*19960*/  @P1 FMUL.FTZ R3, R11, c[0x0][0x2d0] ;  /* 0x0000b4000b031a20 */ /* 0x000fe40000410000 */
[----:B------:R-:W-:Y:S02]  /*19970*/  @P2 FMUL.FTZ R8, R4, 0.69314718246459960938 ;  /* 0x3f31721804082820 */ /* 0x000fe40000410000 */
[----:B------:R-:W-:Y:S01]  /*19980*/  @P1 FFMA.FTZ R23, R3, R108, R7 ;  /* 0x0000006c03171223 */ /* 0x000fe20000010007 */
[----:B------:R-:W-:Y:S01]  /*19990*/  @P0 MOV R3, 0x3f317218 ;  /* 0x3f31721800030802 */ /* 0x000fe20000000f00 */
[----:B------:R-:W-:-:S02]  /*199a0*/  @P2 FMUL.FTZ R4, R10, c[0x0][0x2d0] ;  /* 0x0000b4000a042a20 */ /* 0x000fc40000410000 */
[----:B-1----:R-:W-:Y:S02]  /*199b0*/  FMUL.FTZ R84, R0, R58 ;  /* 0x0000003a00547220 */ /* 0x002fe40000410000 */
[----:B------:R-:W-:Y:S01]  /*199c0*/  @P2 FFMA.FTZ R22, R4, R109, R8 ;  /* 0x0000006d04162223 */ /* 0x000fe20000010008 */
[----:B------:R-:W-:Y:S01]  /*199d0*/  MOV R4, 0x1 ;  /* 0x0000000100047802 */ /* 0x000fe20000000f00 */
[----:B------:R-:W-:Y:S02]  /*199e0*/  @P0 FMUL.FTZ R3, R3, c[0x0][0x2d0] ;  /* 0x0000b40003030a20 */ /* 0x000fe40000410000 */
[----:B--2---:R-:W-:Y:S02]  /*199f0*/  @P0 FMUL.FTZ R2, R2, 0.69314718246459960938 ;  /* 0x3f31721802020820 */ /* 0x004fe40000410000 */
        /* <DEDUP_REMOVED lines=22> */
[----:B------:R-:W-:Y:S01]  /*19b60*/  FMUL.FTZ R39, R0, R95 ;  /* 0x0000005f00277220 */ /* 0x000fe20000410000 */
[----:B------:R-:W-:Y:S01]  /*19b70*/  PRMT R0, R4, 0x7610, R0 ;  /* 0x0000761004007816 */ /* 0x000fe20000000000 */
[----:B------:R-:W-:Y:S02]  /*19b80*/  @P3 FFMA.FTZ R21, R6, R110, R9 ;  /* 0x0000006e06153223 */ /* 0x000fe40000010009 */
[----:B------:R-:W-:Y:S02]  /*19b90*/  @P0 FFMA.FTZ R20, R3, R103, R2 ;  /* 0x0000006703140223 */ /* 0x000fe40000010002 */
.L_x_1246:
        /* <DEDUP_REMOVED lines=19> */
.L_x_1318:
[----:B--2---:R-:W-:Y:S05]  /*19cd0*/  BSYNC B0 ;  /* 0x0000000000007941 */ /* 0x004fea0003800000 */
.L_x_1317:
        /* <DEDUP_REMOVED lines=130> */
.L_x_1321:
        /* <DEDUP_REMOVED lines=24> */
[----:B---3--:R-:W-:-:S04]  /*1a680*/  IMAD.IADD R3, R3, 0x1, R78 ;  /* 0x0000000103037824 */ /* 0x008fc800078e024e */
        /* <DEDUP_REMOVED lines=42> */
[----:B---3--:R-:W-:-:S05]  /*1a930*/  IMAD.IADD R5, R26, 0x1, R78 ;  /* 0x000000011a057824 */ /* 0x008fca00078e024e */
        /* <DEDUP_REMOVED lines=22> */
[----:B------:R-:W3:Y:S04]  /*1aaa0*/  LDL R18, [R1+0x18] ;  /* 0x0000180001127983 */ /* 0x000ee80000100800 */
[----:B------:R-:W1:Y:S01]  /*1aab0*/  S2R R26, SR_TID.X ;  /* 0x00000000001a7919 */ /* 0x000e620000002100 */
[----:B------:R-:W-:Y:S02]  /*1aac0*/  IMAD R14, R14, c[0x0][0x3a0], RZ ;  /* 0x0000e8000e0e7a24 */ /* 0x000fe400078e02ff */
[----:B--2---:R-:W-:-:S04]  /*1aad0*/  IMAD.WIDE.U32 R6, R2, c[0x0][0x3a0], RZ ;  /* 0x0000e80002067a25 */ /* 0x004fc800078e00ff */
[----:B------:R-:W-:Y:S01]  /*1aae0*/  IMAD R2, R2, c[0x0][0x3a4], R14 ;  /* 0x0000e90002027a24 */ /* 0x000fe200078e020e */
[--C-:B-1----:R-:W-:Y:S02]  /*1aaf0*/  SHF.R.S32.HI R25, RZ, 0x1f, R26.reuse ;  /* 0x0000001fff197819 */ /* 0x102fe4000001141a */
        /* <DEDUP_REMOVED lines=26> */
[----:B---3--:R-:W-:-:S05]  /*1aca0*/  IMAD.SHL.U32 R3, R18, 0x2, RZ ;  /* 0x0000000212037824 */ /* 0x008fca00078e00ff */
        /* <DEDUP_REMOVED lines=23> */
.L_x_1397:
[----:B------:R-:W-:Y:S05]  /*1ae20*/  BRA.DIV ~URZ, `(.L_x_1324) ;  /* 0x000040b27f007947 */ /* 0x000fea000b800000 */
[----:B------:R3:W4:Y:S02]  /*1ae30*/  SHFL.IDX PT, R0, R13, RZ, 0x1c1f ;  /* 0x001c1fff0d007589 */ /* 0x00072400000e0000 */
.L_x_1398:
        /* <DEDUP_REMOVED lines=20> */
.L_x_1326:
[----:B------:R-:W-:Y:S05]  /*1af80*/  BSYNC B0 ;  /* 0x0000000000007941 */ /* 0x000fea0003800000 */
.L_x_1325:
[----:B------:R-:W-:Y:S05]  /*1af90*/  BRA.DIV ~URZ, `(.L_x_1327) ;  /* 0x00003fa27f007947 */ /* 0x000fea000b800000 */
[----:B--2---:R2:W1:Y:S04]  /*1afa0*/  SHFL.IDX PT, R10, R12, 0x1, 0x1c1f ;  /* 0x003c1f000c0a7f89 */ /* 0x00446800000e0000 */
[----:B----4-:R2:W4:Y:S02]  /*1afb0*/  SHFL.IDX PT, R0, R13, 0x1, 0x1c1f ;  /* 0x003c1f000d007f89 */ /* 0x01052400000e0000 */
.L_x_1399:
        /* <DEDUP_REMOVED lines=21> */
.L_x_1329:
[----:B------:R-:W-:Y:S05]  /*1b110*/  BSYNC B0 ;  /* 0x0000000000007941 */ /* 0x000fea0003800000 */
.L_x_1328:
[----:B------:R-:W-:Y:S05]  /*1b120*/  BRA.DIV ~URZ, `(.L_x_1330) ;  /* 0x00003ed27f007947 */ /* 0x000fea000b800000 */
[----:B-1----:R1:W2:Y:S02]  /*1b130*/  SHFL.IDX PT, R10, R12, 0x2, 0x1c1f ;  /* 0x005c1f000c0a7f89 */ /* 0x0022a400000e0000 */
.L_x_1400:
[----:B------:R-:W-:Y:S05]  /*1b140*/  BRA.DIV ~URZ, `(.L_x_1331) ;  /* 0x00003f227f007947 */ /* 0x000fea000b800000 */
[----:B----4-:R4:W1:Y:S02]  /*1b150*/  SHFL.IDX PT, R0, R13, 0x2, 0x1c1f ;  /* 0x005c1f000d007f89 */ /* 0x01086400000e0000 */
.L_x_1401:
        /* <DEDUP_REMOVED lines=21> */
.L_x_1333:
[----:B------:R-:W-:Y:S05]  /*1b2b0*/  BSYNC B0 ;  /* 0x0000000000007941 */ /* 0x000fea0003800000 */
.L_x_1332:
[----:B------:R-:W-:Y:S05]  /*1b2c0*/  BRA.DIV ~URZ, `(.L_x_1334) ;  /* 0x00003e027f007947 */ /* 0x000fea000b800000 */
[----:B-1----:R1:W3:Y:S04]  /*1b2d0*/  SHFL.IDX PT, R6, R12, 0x3, 0x1c1f ;  /* 0x007c1f000c067f89 */ /* 0x0022e800000e0000 */
[----:B------:R1:W4:Y:S02]  /*1b2e0*/  SHFL.IDX PT, R0, R13, 0x3, 0x1c1f ;  /* 0x007c1f000d007f89 */ /* 0x00032400000e0000 */
.L_x_1402:
        /* <DEDUP_REMOVED lines=22> */
.L_x_1322:
        /* <DEDUP_REMOVED lines=34> */
.L_x_1403:
[----:B------:R-:W-:Y:S05]  /*1b670*/  BRA.DIV ~URZ, `(.L_x_1337) ;  /* 0x00003b827f007947 */ /* 0x000fea000b800000 */
[----:B------:R3:W4:Y:S02]  /*1b680*/  SHFL.IDX PT, R0, R25, RZ, 0x1c1f ;  /* 0x001c1fff19007589 */ /* 0x00072400000e0000 */
.L_x_1404:
        /* <DEDUP_REMOVED lines=30> */
[----:B----4-:R-:W-:-:S04]  /*1b870*/  @!P1 LEA R2, P0, R5, R0, 0x2 ;  /* 0x0000000005029211 */ /* 0x010fc800078010ff */
        /* <DEDUP_REMOVED lines=12> */
[----:B------:R-:W-:-:S05]  /*1b940*/  @!P3 LEA.HI.X R19, R14, R4, R29, 0x2, P0 ;  /* 0x000000040e13b211 */ /* 0x000fca00000f141d */
        /* <DEDUP_REMOVED lines=20> */
[----:B------:R-:W-:-:S03]  /*1ba90*/  @!P3 LEA R20, P0, R8, R0, 0x2 ;  /* 0x000000000814b211 */ /* 0x000fc600078010ff */
[----:B------:R2:W-:Y:S01]  /*1baa0*/  @!P4 ST.E.64 [R2.64], R100 ;  /* 0x000000640200c985 */ /* 0x0005e2000c101b06 */
[----:B------:R-:W-:Y:S02]  /*1bab0*/  @!P3 LEA.HI.X R21, R8, R4, R34, 0x2, P0 ;  /* 0x000000040815b211 */ /* 0x000fe400000f1422 */
[----:B----4-:R-:W-:-:S03]  /*1bac0*/  @!P2 LEA R18, P0, R7, R0, 0x2 ;  /* 0x000000000712a211 */ /* 0x010fc600078010ff */
[----:B------:R4:W-:Y:S01]  /*1bad0*/  @!P3 ST.E.64 [R20.64], R184 ;  /* 0x000000b81400b985 */ /* 0x0009e2000c101b06 */
[----:B------:R-:W-:-:S05]  /*1bae0*/  @!P2 LEA.HI.X R19, R7, R4, R35, 0x2, P0 ;  /* 0x000000040713a211 */ /* 0x000fca00000f1423 */
[----:B------:R4:W-:Y:S01]  /*1baf0*/  @!P2 ST.E.64 [R18.64], R182 ;  /* 0x000000b61200a985 */ /* 0x0009e2000c101b06 */
[----:B--2---:R-:W-:-:S04]  /*1bb00*/  @!P1 LEA R2, P0, R6, R0, 0x2 ;  /* 0x0000000006029211 */ /* 0x004fc800078010ff */
[----:B------:R-:W-:-:S05]  /*1bb10*/  @!P1 LEA.HI.X R3, R6, R4, R36, 0x2, P0 ;  /* 0x0000000406039211 */ /* 0x000fca00000f1424 */
[----:B------:R4:W-:Y:S04]  /*1bb20*/  @!P1 ST.E.64 [R2.64], R96 ;  /* 0x0000006002009985 */ /* 0x0009e8000c101b06 */
.L_x_1339:
[----:B------:R-:W-:Y:S05]  /*1bb30*/  BSYNC B0 ;  /* 0x0000000000007941 */ /* 0x000fea0003800000 */
.L_x_1338:
[----:B------:R-:W-:Y:S05]  /*1bb40*/  BRA.DIV ~URZ, `(.L_x_1340) ;  /* 0x000037127f007947 */ /* 0x000fea000b800000 */
[----:B--2---:R2:W1:Y:S04]  /*1bb50*/  SHFL.IDX PT, R4, R17, 0x1, 0x1c1f ;  /* 0x003c1f0011047f89 */ /* 0x00446800000e0000 */
[----:B----4-:R2:W4:Y:S02]  /*1bb60*/  SHFL.IDX PT, R0, R25, 0x1, 0x1c1f ;  /* 0x003c1f0019007f89 */ /* 0x01052400000e0000 */
.L_x_1405:
[----:B------:R-:W-:Y:S01]  /*1bb70*/  BSSY B0, `(.L_x_1341) ;  /* 0x0000033000007945 */ /* 0x000fe20003800000 */
[----:B------:R-:W-:Y:S05]  /*1bb80*/  @P6 BRA `(.L_x_1342) ;  /* 0x0000031000006947 */ /* 0x000fea0003800000 */
[----:B------:R-:W5:Y:S01]  /*1bb90*/  LDL R5, [R1+0x24] ;  /* 0x0000240001057983 */ /* 0x000f620000100800 */
[----:B------:R-:W-:Y:S02]  /*1bba0*/  ISETP.GE.AND P0, PT, R16, c[0x0][0x3c8], PT ;  /* 0x0000f20010007a0c */ /* 0x000fe40003f06270 */
[----:B------:R-:W-:Y:S02]  /*1bbb0*/  ISETP.GE.AND P3, PT, R15, c[0x0][0x3c8], PT ;  /* 0x0000f2000f007a0c */ /* 0x000fe40003f66270 */
[----:B------:R-:W-:-:S02]  /*1bbc0*/  ISETP.GE.AND P5, PT, R14, c[0x0][0x3c8], PT ;  /* 0x0000f2000e007a0c */ /* 0x000fc40003fa6270 */
[----:B-----5:R-:W-:-:S13]  /*1bbd0*/  ISETP.GE.AND P1, PT, R5, c[0x0][0x3c8], PT ;  /* 0x0000f20005007a0c */ /* 0x020fda0003f26270 */
[----:B----4-:R-:W-:-:S04]  /*1bbe0*/  @!P1 LEA R2, P2, R5, R0, 0x2 ;  /* 0x0000000005029211 */ /* 0x010fc800078410ff */
[----:B-1----:R-:W-:Y:S02]  /*1bbf0*/  @!P1 LEA.HI.X R3, R5, R4, R27, 0x2, P2 ;  /* 0x0000000405039211 */ /* 0x002fe400010f141b */
[----:B------:R-:W-:-:S03]  /*1bc00*/  @!P0 LEA R18, P2, R16, R0, 0x2 ;  /* 0x0000000010128211 */ /* 0x000fc600078410ff */
[----:B------:R1:W-:Y:S01]  /*1bc10*/  @!P1 ST.E.64 [R2.64], R144 ;  /* 0x0000009002009985 */ /* 0x0003e2000c101b06 */
[----:B------:R-:W-:Y:S02]  /*1bc20*/  @!P0 LEA.HI.X R19, R16, R4, R24, 0x2, P2 ;  /* 0x0000000410138211 */ /* 0x000fe400010f1418 */
[----:B------:R-:W-:Y:S02]  /*1bc30*/  ISETP.GE.AND P2, PT, R13, c[0x0][0x3c8], PT ;  /* 0x0000f2000d007a0c */ /* 0x000fe40003f46270 */
[----:B------:R-:W-:Y:S01]  /*1bc40*/  ISETP.GE.AND P1, PT, R12, c[0x0][0x3c8], PT ;  /* 0x0000f2000c007a0c */ /* 0x000fe20003f26270 */
[----:B------:R4:W-:Y:S01]  /*1bc50*/  @!P0 ST.E.64 [R18.64], R148 ;  /* 0x0000009412008985 */ /* 0x0009e2000c101b06 */
[----:B-1----:R-:W-:-:S04]  /*1bc60*/  @!P3 LEA R2, P4, R15, R0, 0x2 ;  /* 0x000000000f02b211 */ /* 0x002fc800078810ff */
[----:B------:R-:W-:Y:S02]  /*1bc70*/  @!P3 LEA.HI.X R3, R15, R4, R26, 0x2, P4 ;  /* 0x000000040f03b211 */ /* 0x000fe400020f141a */
[----:B----4-:R-:W-:Y:S02]  /*1bc80*/  @!P5 LEA R18, P0, R14, R0, 0x2 ;  /* 0x000000000e12d211 */ /* 0x010fe400078010ff */
[----:B------:R-:W-:Y:S01]  /*1bc90*/  ISETP.GE.AND P4, PT, R10, c[0x0][0x3c8], PT ;  /* 0x0000f2000a007a0c */ /* 0x000fe20003f86270 */
        /* <DEDUP_REMOVED lines=9> */
[C---:B----4-:R-:W-:Y:S02]  /*1bd30*/  @!P0 LEA R18, P2, R11.reuse, R0, 0x2 ;  /* 0x000000000b128211 */ /* 0x050fe400078410ff */
        /* <DEDUP_REMOVED lines=10> */
[----:B------:R-:W-:Y:S02]  /*1bde0*/  ISETP.GE.AND P1, PT, R6, c[0x0][0x3c8], PT ;  /* 0x0000f20006007a0c */ /* 0x000fe40003f26270 */
[C---:B----4-:R-:W-:Y:S01]  /*1bdf0*/  @!P3 LEA R20, P0, R8.reuse, R0, 0x2 ;  /* 0x000000000814b211 */ /* 0x050fe200078010ff */
[----:B------:R1:W-:Y:S03]  /*1be00*/  @!P4 ST.E.64 [R2.64], R132 ;  /* 0x000000840200c985 */ /* 0x0003e6000c101b06 */
[----:B------:R-:W-:Y:S01]  /*1be10*/  @!P3 LEA.HI.X R21, R8, R4, R34, 0x2, P0 ;  /* 0x000000040815b211 */ /* 0x000fe200000f1422 */
[----:B------:R4:W-:Y:S01]  /*1be20*/  @!P5 ST.E.64 [R22.64], R150 ;  /* 0x000000961600d985 */ /* 0x0009e2000c101b06 */
[----:B-----5:R-:W-:-:S03]  /*1be30*/  @!P2 LEA R18, P0, R7, R0, 0x2 ;  /* 0x000000000712a211 */ /* 0x020fc600078010ff */
[----:B------:R4:W-:Y:S01]  /*1be40*/  @!P3 ST.E.64 [R20.64], R146 ;  /* 0x000000921400b985 */ /* 0x0009e2000c101b06 */
[----:B------:R-:W-:-:S05]  /*1be50*/  @!P2 LEA.HI.X R19, R7, R4, R35, 0x2, P0 ;  /* 0x000000040713a211 */ /* 0x000fca00000f1423 */
[----:B------:R4:W-:Y:S01]  /*1be60*/  @!P2 ST.E.64 [R18.64], R106 ;  /* 0x0000006a1200a985 */ /* 0x0009e2000c101b06 */
[----:B-1----:R-:W-:-:S04]  /*1be70*/  @!P1 LEA R2, P0, R6, R0, 0x2 ;  /* 0x0000000006029211 */ /* 0x002fc800078010ff */
[----:B------:R-:W-:-:S05]  /*1be80*/  @!P1 LEA.HI.X R3, R6, R4, R36, 0x2, P0 ;  /* 0x0000000406039211 */ /* 0x000fca00000f1424 */
[----:B------:R4:W-:Y:S04]  /*1be90*/  @!P1 ST.E.64 [R2.64], R98 ;  /* 0x0000006202009985 */ /* 0x0009e8000c101b06 */
.L_x_1342:
[----:B------:R-:W-:Y:S05]  /*1bea0*/  BSYNC B0 ;  /* 0x0000000000007941 */ /* 0x000fea0003800000 */
.L_x_1341:
[----:B------:R-:W-:Y:S05]  /*1beb0*/  BRA.DIV ~URZ, `(.L_x_1343) ;  /* 0x000034627f007947 */ /* 0x000fea000b800000 */
[----:B-1----:R1:W2:Y:S02]  /*1bec0*/  SHFL.IDX PT, R4, R17, 0x2, 0x1c1f ;  /* 0x005c1f0011047f89 */ /* 0x0022a400000e0000 */
.L_x_1406:
[----:B------:R-:W-:Y:S05]  /*1bed0*/  BRA.DIV ~URZ, `(.L_x_1344) ;  /* 0x000034b27f007947 */ /* 0x000fea000b800000 */
[----:B----4-:R4:W1:Y:S02]  /*1bee0*/  SHFL.IDX PT, R0, R25, 0x2, 0x1c1f ;  /* 0x005c1f0019007f89 */ /* 0x01086400000e0000 */
.L_x_1407:
[----:B------:R-:W5:Y:S01]  /*1bef0*/  LDL R2, [R1+0x20] ;  /* 0x0000200001027983 */ /* 0x000f620000100800 */
[----:B------:R-:W-:Y:S01]  /*1bf00*/  BSSY B0, `(.L_x_1345) ;  /* 0x0000034000007945 */ /* 0x000fe20003800000 */
[----:B-----5:R-:W-:-:S13]  /*1bf10*/  LOP3.LUT P0, RZ, R2, 0x1, RZ, 0xc0, !PT ;  /* 0x0000000102ff7812 */ /* 0x020fda000780c0ff */
[----:B------:R-:W-:Y:S05]  /*1bf20*/  @P0 BRA `(.L_x_1346) ;  /* 0x0000031000000947 */ /* 0x000fea0003800000 */
[----:B------:R-:W5:Y:S01]  /*1bf30*/  LDL R5, [R1+0x24] ;  /* 0x0000240001057983 */ /* 0x000f620000100800 */
[----:B------:R-:W-:Y:S02]  /*1bf40*/  ISETP.GE.AND P2, PT, R16, c[0x0][0x3c8], PT ;  /* 0x0000f20010007a0c */ /* 0x000fe40003f46270 */
[----:B------:R-:W-:Y:S02]  /*1bf50*/  ISETP.GE.AND P4, PT, R15, c[0x0][0x3c8], PT ;  /* 0x0000f2000f007a0c */ /* 0x000fe40003f86270 */
[----:B------:R-:W-:Y:S02]  /*1bf60*/  ISETP.GE.AND P3, PT, R14, c[0x0][0x3c8], PT ;  /* 0x0000f2000e007a0c */ /* 0x000fe40003f66270 */
[----:B------:R-:W-:-:S07]  /*1bf70*/  ISETP.GE.AND P6, PT, R11, c[0x0][0x3c8], PT ;  /* 0x0000f2000b007a0c */ /* 0x000fce0003fc6270 */
[----:B-1----:R-:W-:-:S04]  /*1bf80*/  @!P2 LEA R20, P1, R16, R0, 0x2 ;  /* 0x000000001014a211 */ /* 0x002fc800078210ff */
[----:B--2---:R-:W-:Y:S02]  /*1bf90*/  @!P2 LEA.HI.X R21, R16, R4, R24, 0x2, P1 ;  /* 0x000000041015a211 */ /* 0x004fe400008f1418 */
[----:B------:R-:W-:Y:S02]  /*1bfa0*/  ISETP.GE.AND P1, PT, R13, c[0x0][0x3c8], PT ;  /* 0x0000f2000d007a0c */ /* 0x000fe40003f26270 */
[----:B-----5:R-:W-:-:S13]  /*1bfb0*/  ISETP.GE.AND P0, PT, R5, c[0x0][0x3c8], PT ;  /* 0x0000f20005007a0c */ /* 0x020fda0003f06270 */
[----:B------:R-:W-:-:S04]  /*1bfc0*/  @!P0 LEA R2, P5, R5, R0, 0x2 ;  /* 0x0000000005028211 */ /* 0x000fc800078a10ff */
[----:B------:R-:W-:Y:S02]  /*1bfd0*/  @!P0 LEA.HI.X R3, R5, R4, R27, 0x2, P5 ;  /* 0x0000000405038211 */ /* 0x000fe400028f141b */
[----:B------:R-:W-:-:S03]  /*1bfe0*/  @!P4 LEA R18, P5, R15, R0, 0x2 ;  /* 0x000000000f12c211 */ /* 0x000fc600078a10ff */
[----:B------:R1:W-:Y:S01]  /*1bff0*/  @!P0 ST.E.64 [R2.64], R46 ;  /* 0x0000002e02008985 */ /* 0x0003e2000c101b06 */
[----:B------:R-:W-:Y:S02]  /*1c000*/  ISETP.GE.AND P0, PT, R12, c[0x0][0x3c8], PT ;  /* 0x0000f2000c007a0c */ /* 0x000fe40003f06270 */
[----:B------:R-:W-:Y:S01]  /*1c010*/  @!P4 LEA.HI.X R19, R15, R4, R26, 0x2, P5 ;  /* 0x000000040f13c211 */ /* 0x000fe200028f141a */
[----:B------:R2:W-:Y:S04]  /*1c020*/  @!P2 ST.E.64 [R20.64], R48 ;  /* 0x000000301400a985 */ /* 0x0005e8000c101b06 */
[----:B------:R5:W-:Y:S01]  /*1c030*/  @!P4 ST.E.64 [R18.64], R50 ;  /* 0x000000321200c985 */ /* 0x000be2000c101b06 */
[----:B------:R-:W-:Y:S02]  /*1c040*/  ISETP.GE.AND P4, PT, R10, c[0x0][0x3c8], PT ;  /* 0x0000f2000a007a0c */ /* 0x000fe40003f86270 */
[----:B-1----:R-:W-:-:S04]  /*1c050*/  @!P3 LEA R2, P2, R14, R0, 0x2 ;  /* 0x000000000e02b211 */ /* 0x002fc800078410ff */
[----:B------:R-:W-:Y:S02]  /*1c060*/  @!P3 LEA.HI.X R3, R14, R4, R29, 0x2, P2 ;  /* 0x000000040e03b211 */ /* 0x000fe400010f141d */
[----:B--2---:R-:W-:-:S03]  /*1c070*/  @!P1 LEA R20, P5, R13, R0, 0x2 ;  /* 0x000000000d149211 */ /* 0x004fc600078a10ff */
[----:B------:R1:W-:Y:S01]  /*1c080*/  @!P3 ST.E.64 [R2.64], R52 ;  /* 0x000000340200b985 */ /* 0x0003e2000c101b06 */
[----:B------:R-:W-:Y:S02]  /*1c090*/  @!P1 LEA.HI.X R21, R13, R4, R28, 0x2, P5 ;  /* 0x000000040d159211 */ /* 0x000fe400028f141c */
[----:B-----5:R-:W-:Y:S02]  /*1c0a0*/  @!P6 LEA R18, P5, R11, R0, 0x2 ;  /* 0x000000000b12e211 */ /* 0x020fe400078a10ff */
        /* <DEDUP_REMOVED lines=25> */
.L_x_1346:
[----:B------:R-:W-:Y:S05]  /*1c240*/  BSYNC B0 ;  /* 0x0000000000007941 */ /* 0x000fea0003800000 */
.L_x_1345:
[----:B------:R-:W-:Y:S05]  /*1c250*/  BRA.DIV ~URZ, `(.L_x_1347) ;  /* 0x000031927f007947 */ /* 0x000fea000b800000 */
[----:B--2---:R2:W3:Y:S04]  /*1c260*/  SHFL.IDX PT, R4, R17, 0x3, 0x1c1f ;  /* 0x007c1f0011047f89 */ /* 0x0044e800000e0000 */
[----:B-1----:R2:W1:Y:S02]  /*1c270*/  SHFL.IDX PT, R0, R25, 0x3, 0x1c1f ;  /* 0x007c1f0019007f89 */ /* 0x00246400000e0000 */
.L_x_1408:
[----:B------:R-:W5:Y:S02]  /*1c280*/  LDL R2, [R1+0x20] ;  /* 0x0000200001027983 */ /* 0x000f640000100800 */
        /* <DEDUP_REMOVED lines=8> */
[----:B---3--:R-:W-:Y:S02]  /*1c310*/  @!P3 LEA.HI.X R23, R16, R4, R24, 0x2, P5 ;  /* 0x000000041017b211 */ /* 0x008fe400028f1418 */
[----:B------:R-:W-:-:S04]  /*1c320*/  @!P2 LEA R18, P5, R15, R0, 0x2 ;  /* 0x000000000f12a211 */ /* 0x000fc800078a10ff */
[----:B------:R-:W-:Y:S02]  /*1c330*/  @!P2 LEA.HI.X R19, R15, R4, R26, 0x2, P5 ;  /* 0x000000040f13a211 */ /* 0x000fe400028f141a */
[----:B-----5:R-:W-:-:S13]  /*1c340*/  ISETP.GE.AND P4, PT, R2, c[0x0][0x3c8], PT ;  /* 0x0000f20002007a0c */ /* 0x020fda0003f86270 */
[----:B------:R-:W-:-:S04]  /*1c350*/  @!P4 LEA R20, P6, R2, R0, 0x2 ;  /* 0x000000000214c211 */ /* 0x000fc800078c10ff */
[----:B------:R-:W-:Y:S02]  /*1c360*/  @!P4 LEA.HI.X R21, R2, R4, R27, 0x2, P6 ;  /* 0x000000040215c211 */ /* 0x000fe400030f141b */
[CC--:B------:R-:W-:Y:S02]  /*1c370*/  @!P1 LEA R16, P6, R14.reuse, R0.reuse, 0x2 ;  /* 0x000000000e109211 */ /* 0x0c0fe400078c10ff */
[C---:B------:R-:W-:Y:S01]  /*1c380*/  @!P0 LEA R2, P5, R13.reuse, R0, 0x2 ;  /* 0x000000000d028211 */ /* 0x040fe200078a10ff */
[----:B------:R-:W-:Y:S01]  /*1c390*/  @!P4 ST.E.64 [R20.64], R86 ;  /* 0x000000561400c985 */ /* 0x000fe2000c101b06 */
[-C--:B--2---:R-:W-:Y:S02]  /*1c3a0*/  @!P1 LEA.HI.X R17, R14, R4.reuse, R29, 0x2, P6 ;  /* 0x000000040e119211 */ /* 0x084fe400030f141d */
[----:B------:R-:W-:Y:S01]  /*1c3b0*/  ISETP.GE.AND P6, PT, R12, c[0x0][0x3c8], PT ;  /* 0x0000f2000c007a0c */ /* 0x000fe20003fc6270 */
[----:B------:R-:W-:Y:S01]  /*1c3c0*/  @!P3 ST.E.64 [R22.64], R82 ;  /* 0x000000521600b985 */ /* 0x000fe2000c101b06 */
[----:B------:R-:W-:-:S02]  /*1c3d0*/  @!P0 LEA.HI.X R3, R13, R4, R28, 0x2, P5 ;  /* 0x000000040d038211 */ /* 0x000fc400028f141c */
[----:B------:R-:W-:Y:S01]  /*1c3e0*/  ISETP.GE.AND P5, PT, R11, c[0x0][0x3c8], PT ;  /* 0x0000f2000b007a0c */ /* 0x000fe20003fa6270 */
[----:B------:R1:W-:Y:S01]  /*1c3f0*/  @!P2 ST.E.64 [R18.64], R72 ;  /* 0x000000481200a985 */ /* 0x0003e2000c101b06 */
[----:B------:R-:W-:Y:S02]  /*1c400*/  ISETP.GE.AND P4, PT, R10, c[0x0][0x3c8], PT ;  /* 0x0000f2000a007a0c */ /* 0x000fe40003f86270 */
[----:B------:R-:W-:Y:S01]  /*1c410*/  ISETP.GE.AND P3, PT, R9, c[0x0][0x3c8], PT ;  /* 0x0000f20009007a0c */ /* 0x000fe20003f66270 */
[----:B------:R2:W-:Y:S01]  /*1c420*/  @!P1 ST.E.64 [R16.64], R66 ;  /* 0x0000004210009985 */ /* 0x0005e2000c101b06 */
[----:B------:R-:W-:-:S03]  /*1c430*/  ISETP.GE.AND P2, PT, R8, c[0x0][0x3c8], PT ;  /* 0x0000f20008007a0c */ /* 0x000fc60003f46270 */
[----:B------:R3:W-:Y:S01]  /*1c440*/  @!P0 ST.E.64 [R2.64], R42 ;  /* 0x0000002a02008985 */ /* 0x0007e2000c101b06 */
[----:B-1----:R-:W-:-:S03]  /*1c450*/  @!P6 LEA R18, P0, R12, R0, 0x2 ;  /* 0x000000000c12e211 */ /* 0x002fc600078010ff */
[C---:B--2---:R-:W-:Y:S02]  /*1c460*/  @!P5 LEA R16, P1, R11.reuse, R0, 0x2 ;  /* 0x000000000b10d211 */ /* 0x044fe400078210ff */
[----:B------:R-:W-:Y:S02]  /*1c470*/  @!P6 LEA.HI.X R19, R12, R4, R30, 0x2, P0 ;  /* 0x000000040c13e211 */ /* 0x000fe400000f141e */
[C---:B------:R-:W-:Y:S02]  /*1c480*/  @!P4 LEA R14, P0, R10.reuse, R0, 0x2 ;  /* 0x000000000a0ec211 */ /* 0x040fe400078010ff */
[-C--:B------:R-:W-:Y:S01]  /*1c490*/  @!P5 LEA.HI.X R17, R11, R4.reuse, R32, 0x2, P1 ;  /* 0x000000040b11d211 */ /* 0x080fe200008f1420 */
[----:B------:R1:W-:Y:S01]  /*1c4a0*/  @!P6 ST.E.64 [R18.64], R88 ;  /* 0x000000581200e985 */ /* 0x0003e2000c101b06 */
[----:B------:R-:W-:Y:S02]  /*1c4b0*/  ISETP.GE.AND P1, PT, R7, c[0x0][0x3c8], PT ;  /* 0x0000f20007007a0c */ /* 0x000fe40003f26270 */
[----:B------:R-:W-:Y:S01]  /*1c4c0*/  @!P4 LEA.HI.X R15, R10, R4, R31, 0x2, P0 ;  /* 0x000000040a0fc211 */ /* 0x000fe200000f141f */
[----:B------:R1:W-:Y:S01]  /*1c4d0*/  @!P5 ST.E.64 [R16.64], R84 ;  /* 0x000000541000d985 */ /* 0x0003e2000c101b06 */
[----:B------:R-:W-:-:S03]  /*1c4e0*/  @!P3 LEA R12, P0, R9, R0, 0x2 ;  /* 0x00000000090cb211 */ /* 0x000fc600078010ff */
[----:B------:R1:W-:Y:S01]  /*1c4f0*/  @!P4 ST.E.64 [R14.64], R76 ;  /* 0x0000004c0e00c985 */ /* 0x0003e2000c101b06 */
[----:B------:R-:W-:Y:S02]  /*1c500*/  @!P3 LEA.HI.X R13, R9, R4, R33, 0x2, P0 ;  /* 0x00000004090db211 */ /* 0x000fe400000f1421 */
[----:B------:R-:W-:-:S03]  /*1c510*/  @!P2 LEA R10, P0, R8, R0, 0x2 ;  /* 0x00000000080aa211 */ /* 0x000fc600078010ff */
        /* <DEDUP_REMOVED lines=12> */
.L_x_1320:
        /* <DEDUP_REMOVED lines=22> */
.L_x_1348:
        /* <DEDUP_REMOVED lines=57> */
.L_x_1350:
[----:B------:R-:W-:Y:S05]  /*1cad0*/  BSYNC B0 ;  /* 0x0000000000007941 */ /* 0x000fea0003800000 */
.L_x_1349:
        /* <DEDUP_REMOVED lines=47> */
.L_x_1409:
[----:B------:R-:W-:Y:S05]  /*1cdd0*/  BRA.DIV ~URZ, `(.L_x_1352) ;  /* 0x000027427f007947 */ /* 0x000fea000b800000 */
[----:B------:R3:W4:Y:S02]  /*1cde0*/  SHFL.IDX PT, R0, R12, RZ, 0x1c1f ;  /* 0x001c1fff0c007589 */ /* 0x00072400000e0000 */
.L_x_1410:
        /* <DEDUP_REMOVED lines=21> */
.L_x_1354:
[----:B------:R-:W-:Y:S05]  /*1cf40*/  BSYNC B0 ;  /* 0x0000000000007941 */ /* 0x000fea0003800000 */
.L_x_1353:
[----:B------:R-:W-:Y:S05]  /*1cf50*/  BRA.DIV ~URZ, `(.L_x_1355) ;  /* 0x000026227f007947 */ /* 0x000fea000b800000 */
[----:B--2---:R2:W1:Y:S04]  /*1cf60*/  SHFL.IDX PT, R8, R9, 0x1, 0x1c1f ;  /* 0x003c1f0009087f89 */ /* 0x00446800000e0000 */
[----:B----4-:R2:W4:Y:S02]  /*1cf70*/  SHFL.IDX PT, R0, R12, 0x1, 0x1c1f ;  /* 0x003c1f000c007f89 */ /* 0x01052400000e0000 */
.L_x_1411:
        /* <DEDUP_REMOVED lines=21> */
.L_x_1357:
[----:B------:R-:W-:Y:S05]  /*1d0d0*/  BSYNC B0 ;  /* 0x0000000000007941 */ /* 0x000fea0003800000 */
.L_x_1356:
[----:B------:R-:W-:Y:S05]  /*1d0e0*/  BRA.DIV ~URZ, `(.L_x_1358) ;  /* 0x000025527f007947 */ /* 0x000fea000b800000 */
[----:B-1----:R1:W2:Y:S02]  /*1d0f0*/  SHFL.IDX PT, R8, R9, 0x2, 0x1c1f ;  /* 0x005c1f0009087f89 */ /* 0x0022a400000e0000 */
.L_x_1412:
[----:B------:R-:W-:Y:S05]  /*1d100*/  BRA.DIV ~URZ, `(.L_x_1359) ;  /* 0x000025a27f007947 */ /* 0x000fea000b800000 */
[----:B----4-:R4:W1:Y:S02]  /*1d110*/  SHFL.IDX PT, R0, R12, 0x2, 0x1c1f ;  /* 0x005c1f000c007f89 */ /* 0x01086400000e0000 */
.L_x_1413:
        /* <DEDUP_REMOVED lines=21> */
.L_x_1361:
[----:B------:R-:W-:Y:S05]  /*1d270*/  BSYNC B0 ;  /* 0x0000000000007941 */ /* 0x000fea0003800000 */
.L_x_1360:
[----:B------:R-:W-:Y:S05]  /*1d280*/  BRA.DIV ~URZ, `(.L_x_1362) ;  /* 0x000024827f007947 */ /* 0x000fea000b800000 */
[----:B--2---:R2:W3:Y:S04]  /*1d290*/  SHFL.IDX PT, R8, R9, 0x3, 0x1c1f ;  /* 0x007c1f0009087f89 */ /* 0x0044e800000e0000 */
[----:B-1----:R2:W1:Y:S02]  /*1d2a0*/  SHFL.IDX PT, R0, R12, 0x3, 0x1c1f ;  /* 0x007c1f000c007f89 */ /* 0x00246400000e0000 */
.L_x_1414:
        /* <DEDUP_REMOVED lines=20> */
.L_x_1335:
[----:B------:R-:W-:Y:S05]  /*1d3f0*/  BSYNC B1 ;  /* 0x0000000000017941 */ /* 0x000fea0003800000 */
.L_x_1319:
        /* <DEDUP_REMOVED lines=15> */
.L_x_1415:
[----:B------:R-:W-:Y:S05]  /*1d4f0*/  BRA.DIV ~URZ, `(.L_x_1365) ;  /* 0x000023427f007947 */ /* 0x000fea000b800000 */
[----:B------:R3:W4:Y:S02]  /*1d500*/  SHFL.IDX PT, R8, R74, 0x1, 0x1f ;  /* 0x00201f004a087f89 */ /* 0x00072400000e0000 */
.L_x_1416:
        /* <DEDUP_REMOVED lines=19> */
.L_x_1417:
        /* <DEDUP_REMOVED lines=16> */
.L_x_1418:
[----:B---3--:R-:W-:Y:S01]  /*1d740*/  IMAD R0, R0, c[0x0][0x538], RZ ;  /* 0x00014e0000007a24 */ /* 0x008fe200078e02ff */
[----:B------:R-:W-:Y:S04]  /*1d750*/  BSSY B1, `(.L_x_1368) ;  /* 0x00000ce000017945 */ /* 0x000fe80003800000 */
[----:B----4-:R-:W-:-:S04]  /*1d760*/  IADD3 R8, R0, R8, RZ ;  /* 0x0000000800087210 */ /* 0x010fc80007ffe0ff */
[----:B--2---:R-:W-:-:S13]  /*1d770*/  ISETP.GT.AND P0, PT, R8, R9, PT ;  /* 0x000000090800720c */ /* 0x004fda0003f04270 */
[----:B------:R-:W-:Y:S05]  /*1d780*/  @P0 BRA `(.L_x_1369) ;  /* 0x0000025000000947 */ /* 0x000fea0003800000 */
.L_x_1373:
        /* <DEDUP_REMOVED lines=17> */
.L_x_1419:
        /* <DEDUP_REMOVED lines=16> */
.L_x_1420:
[----:B--2---:R-:W-:-:S05]  /*1d9a0*/  IMAD R0, R0, c[0x0][0x538], RZ ;  /* 0x00014e0000007a24 */ /* 0x004fca00078e02ff */
[----:B------:R-:W-:-:S04]  /*1d9b0*/  IADD3 R8, R0, R8, RZ ;  /* 0x0000000800087210 */ /* 0x000fc80007ffe0ff */
[----:B------:R-:W-:-:S13]  /*1d9c0*/  ISETP.GT.AND P0, PT, R8, R9, PT ;  /* 0x000000090800720c */ /* 0x000fda0003f04270 */
[----:B-1----:R-:W-:Y:S05]  /*1d9d0*/  @!P0 BRA `(.L_x_1373) ;  /* 0xfffffdb000008947 */ /* 0x002fea000383ffff */
.L_x_1369:
[----:B------:R-:W-:-:S05]  /*1d9e0*/  IADD3 R11, -R0, R8, RZ ;  /* 0x00000008000b7210 */ /* 0x000fca0007ffe1ff */
[----:B------:R-:W-:-:S05]  /*1d9f0*/  IMAD R0, R4, c[0x0][0x538], R11 ;  /* 0x00014e0004007a24 */ /* 0x000fca00078e020b */
[----:B------:R-:W-:Y:S01]  /*1da00*/  ISETP.GT.AND P0, PT, R0, R9, PT ;  /* 0x000000090000720c */ /* 0x000fe20003f04270 */
[----:B------:R-:W-:-:S12]  /*1da10*/  BRA.DIV ~URZ, `(.L_x_1374) ;  /* 0x000022627f007947 */ /* 0x000fd8000b800000 */
[----:B------:R-:W-:-:S03]  /*1da20*/  VOTE.ANY R12, PT, !P0 ;  /* 0x00000000000c7806 */ /* 0x000fc600040e0100 */
.L_x_1421:
[----:B------:R-:W2:Y:S01]  /*1da30*/  LDL.LU R0, [R1+0x44] ;  /* 0x0000440001007983 */ /* 0x000ea20000300800 */
[----:B------:R-:W2:Y:S02]  /*1da40*/  POPC R8, R12 ;  /* 0x0000000c00087309 */ /* 0x000ea40000000000 */
[----:B--2---:R-:W-:-:S05]  /*1da50*/  IADD3 R0, R8, R0, RZ ;  /* 0x0000000008007210 */ /* 0x004fca0007ffe0ff */
[----:B------:R2:W-:Y:S01]  /*1da60*/  STL [R1+0x44], R0 ;  /* 0x0000440001007387 */ /* 0x0005e20000100800 */
[----:B------:R-:W-:Y:S05]  /*1da70*/  BRA.DIV ~URZ, `(.L_x_1375) ;  /* 0x000022527f007947 */ /* 0x000fea000b800000 */
[----:B------:R3:W4:Y:S04]  /*1da80*/  SHFL.IDX PT, R10, R6, R8, 0x1f ;  /* 0x00001f08060a7589 */ /* 0x00072800000e0000 */
[----:B------:R3:W1:Y:S02]  /*1da90*/  SHFL.IDX PT, R7, R7, R8, 0x1f ;  /* 0x00001f0807077589 */ /* 0x00066400000e0000 */
.L_x_1422:
[----:B------:R-:W-:Y:S01]  /*1daa0*/  ISETP.NE.AND P0, PT, R12, RZ, PT ;  /* 0x000000ff0c00720c */ /* 0x000fe20003f05270 */
[----:B------:R-:W-:-:S12]  /*1dab0*/  BSSY B0, `(.L_x_1376) ;  /* 0x0000005000007945 */ /* 0x000fd80003800000 */
[----:B------:R-:W-:Y:S05]  /*1dac0*/  @!P0 BRA `(.L_x_1377) ;  /* 0x0000003000008947 */ /* 0x000fea0003800000 */
[----:B------:R-:W-:Y:S01]  /*1dad0*/  IADD3 R3, R8, -0x1, RZ ;  /* 0xffffffff08037810 */ /* 0x000fe20007ffe0ff */
[----:B------:R-:W-:Y:S05]  /*1dae0*/  BRA.DIV ~URZ, `(.L_x_1378) ;  /* 0x000022b27f007947 */ /* 0x000fea000b800000 */
[----:B------:R2:W3:Y:S02]  /*1daf0*/  SHFL.IDX PT, R13, R4, R3, 0x1f ;  /* 0x00001f03040d7589 */ /* 0x0004e400000e0000 */
.L_x_1377:
[----:B------:R-:W-:Y:S05]  /*1db00*/  BSYNC B0 ;  /* 0x0000000000007941 */ /* 0x000fea0003800000 */
.L_x_1376:
        /* <DEDUP_REMOVED lines=68> */
.L_x_1380:
        /* <DEDUP_REMOVED lines=68> */
.L_x_1381:
[----:B------:R-:W-:Y:S05]  /*1e390*/  BSYNC B0 ;  /* 0x0000000000007941 */ /* 0x000fea0003800000 */
.L_x_1379:
[----:B------:R-:W-:-:S04]  /*1e3a0*/  LOP3.LUT R2, RZ, R2, RZ, 0x33, !PT ;  /* 0x00000002ff027212 */ /* 0x000fc800078e33ff */
[----:B-1----:R-:W-:-:S05]  /*1e3b0*/  IADD3 R0, R2, R10, RZ ;  /* 0x0000000a02007210 */ /* 0x002fca0007ffe0ff */
[----:B------:R1:W-:Y:S01]  /*1e3c0*/  STL [R1+0x3c], R0 ;  /* 0x00003c0001007387 */ /* 0x0003e20000100800 */
[----:B------:R-:W-:Y:S05]  /*1e3d0*/  BRA `(.L_x_1382) ;  /* 0x0000005000007947 */ /* 0x000fea0003800000 */
.L_x_1370:
[----:B------:R-:W-:Y:S01]  /*1e3e0*/  MOV R0, c[0x0][0x53c] ;  /* 0x00014f0000007a02 */ /* 0x000fe20000000f00 */
[----:B------:R2:W-:Y:S04]  /*1e3f0*/  STL [R1+0x38], R9 ;  /* 0x0000380901007387 */ /* 0x0005e80000100800 */
[----:B------:R2:W-:Y:S04]  /*1e400*/  STL [R1+0x3c], RZ ;  /* 0x00003cff01007387 */ /* 0x0005e80000100800 */
[----:B------:R2:W-:Y:S04]  /*1e410*/  STL [R1+0x40], RZ ;  /* 0x000040ff01007387 */ /* 0x0005e80000100800 */
[----:B------:R2:W-:Y:S02]  /*1e420*/  STL [R1+0x44], R0 ;  /* 0x0000440001007387 */ /* 0x0005e40000100800 */
.L_x_1382:
[----:B------:R-:W-:Y:S05]  /*1e430*/  BSYNC B1 ;  /* 0x0000000000017941 */ /* 0x000fea0003800000 */
.L_x_1368:
        /* <DEDUP_REMOVED lines=9> */
.L_x_1363:
[----:B--2---:R-:W2:Y:S02]  /*1e4d0*/  LDL R0, [R1+0x44] ;  /* 0x0000440001007983 */ /* 0x004ea40000100800 */
[----:B--2---:R-:W-:-:S13]  /*1e4e0*/  ISETP.GE.AND P0, PT, R0, c[0x0][0x53c], PT ;  /* 0x00014f0000007a0c */ /* 0x004fda0003f06270 */
[----:B-1----:R-:W-:Y:S01]  /*1e4f0*/  @P0 CALL.REL.NOINC `(.L_x_1383) ;  /* 0x0000001000000944 */ /* 0x002fe20003c00000 */
[----:B------:R-:W-:Y:S05]  /*1e500*/  BRA `(.L_x_1384) ;  /* 0xfffe3ab000007947 */ /* 0x000fea000383ffff */
.L_x_1383:
[----:B------:R-:W-:Y:S05]  /*1e510*/  EXIT ;  /* 0x000000000000794d */ /* 0x000fea0003800000 */
.L_x_1199:
[----:B------:R-:W-:Y:S01]  /*1e520*/  IMAD.MOV.U32 R0, RZ, RZ, R5 ;  /* 0x000000ffff007224 */ /* 0x000fe200078e0005 */
[----:B------:R-:W-:Y:S02]  /*1e530*/  MOV R2, 0x1 ;  /* 0x0000000100027802 */ /* 0x000fe40000000f00 */
[----:B------:R-:W-:Y:S02]  /*1e540*/  MOV R3, 0x1e560 ;  /* 0x0001e56000037802 */ /* 0x000fe40000000f00 */
[----:B------:R-:W-:Y:S05]  /*1e550*/  CALL.REL.NOINC `($__internal_24_$__cuda_sm70_shflsync_up_p) ;  /* 0x0000193000007944 */ /* 0x000fea0003c00000 */
[----:B------:R-:W-:Y:S01]  /*1e560*/  MOV R0, R4 ;  /* 0x0000000400007202 */ /* 0x000fe20000000f00 */
[----:B------:R-:W-:Y:S05]  /*1e570*/  BRA `(.L_x_1385) ;  /* 0xfffe1ee000007947 */ /* 0x000fea000383ffff */
.L_x_1200:
[----:B------:R-:W-:Y:S01]  /*1e580*/  IMAD.MOV.U32 R0, RZ, RZ, R5 ;  /* 0x000000ffff007224 */ /* 0x000fe200078e0005 */
[----:B------:R-:W-:Y:S02]  /*1e590*/  MOV R2, 0x2 ;  /* 0x0000000200027802 */ /* 0x000fe40000000f00 */
[----:B------:R-:W-:Y:S02]  /*1e5a0*/  MOV R3, 0x1e5c0 ;  /* 0x0001e5c000037802 */ /* 0x000fe40000000f00 */
[----:B------:R-:W-:Y:S05]  /*1e5b0*/  CALL.REL.NOINC `($__internal_24_$__cuda_sm70_shflsync_up_p) ;  /* 0x000018d000007944 */ /* 0x000fea0003c00000 */
[----:B------:R-:W-:Y:S01]  /*1e5c0*/  SEL R0, R4, RZ, P4 ;  /* 0x000000ff04007207 */ /* 0x000fe20002000000 */
[----:B------:R-:W-:Y:S01]  /*1e5d0*/  IMAD.MOV.U32 R2, RZ, RZ, 0x4 ;  /* 0x00000004ff027424 */ /* 0x000fe200078e00ff */
[----:B------:R-:W-:-:S03]  /*1e5e0*/  MOV R3, 0x1e610 ;  /* 0x0001e61000037802 */ /* 0x000fc60000000f00 */
[----:B------:R-:W-:Y:S02]  /*1e5f0*/  IMAD.IADD R0, R5, 0x1, R0 ;  /* 0x0000000105007824 */ /* 0x000fe400078e0200 */
        /* <DEDUP_REMOVED lines=14> */
[----:B------:R-:W-:Y:S01]  /*1e6e0*/  IMAD.IADD R4, R0, 0x1, R4 ;  /* 0x0000000100047824 */ /* 0x000fe200078e0204 */
[----:B------:R-:W-:-:S03]  /*1e6f0*/  MOV R0, 0x1f ;  /* 0x0000001f00007802 */ /* 0x000fc60000000f00 */
[----:B------:R-:W-:Y:S02]  /*1e700*/  IMAD.MOV.U32 R5, RZ, RZ, R4 ;  /* 0x000000ffff057224 */ /* 0x000fe400078e0004 */
[----:B------:R-:W-:Y:S05]  /*1e710*/  CALL.REL.NOINC `($__internal_23_$__cuda_sm70_shflsync_idx_p) ;  /* 0x0000172000007944 */ /* 0x000fea0003c00000 */
[----:B------:R-:W-:Y:S05]  /*1e720*/  BRA `(.L_x_1386) ;  /* 0xfffe1e3000007947 */ /* 0x000fea000383ffff */
.L_x_1202:
[----:B------:R-:W-:Y:S02]  /*1e730*/  SEL R0, RZ, 0x1, P0 ;  /* 0x00000001ff007807 */ /* 0x000fe40000000000 */
[----:B------:R-:W-:Y:S02]  /*1e740*/  MOV R2, 0x1e760 ;  /* 0x0001e76000027802 */ /* 0x000fe40000000f00 */
[----:B------:R-:W-:Y:S05]  /*1e750*/  CALL.REL.NOINC `($__internal_25_$__cuda_sm70_votesync_ballot) ;  /* 0x000017a000007944 */ /* 0x000fea0003c00000 */
[----:B------:R-:W-:Y:S01]  /*1e760*/  MOV R10, R0 ;  /* 0x00000000000a7202 */ /* 0x000fe20000000f00 */
[----:B------:R-:W-:Y:S05]  /*1e770*/  BRA `(.L_x_1387) ;  /* 0xfffe1e7000007947 */ /* 0x000fea000383ffff */
.L_x_1203:
[----:B------:R-:W-:Y:S01]  /*1e780*/  IMAD.MOV.U32 R5, RZ, RZ, R9 ;  /* 0x000000ffff057224 */ /* 0x000fe200078e0009 */
[----:B------:R-:W-:Y:S01]  /*1e790*/  MOV R3, R7 ;  /* 0x0000000700037202 */ /* 0x000fe20000000f00 */
[----:B-1----:R-:W-:Y:S01]  /*1e7a0*/  IMAD.MOV.U32 R0, RZ, RZ, 0x1f ;  /* 0x0000001fff007424 */ /* 0x002fe200078e00ff */
[----:B------:R-:W-:Y:S02]  /*1e7b0*/  MOV R2, 0x1e7d0 ;  /* 0x0001e7d000027802 */ /* 0x000fe40000000f00 */
[----:B------:R-:W-:Y:S05]  /*1e7c0*/  CALL.REL.NOINC `($__internal_23_$__cuda_sm70_shflsync_idx_p) ;  /* 0x0000167000007944 */ /* 0x000fea0003c00000 */
[----:B------:R-:W-:Y:S01]  /*1e7d0*/  IMAD.MOV.U32 R12, RZ, RZ, R0 ;  /* 0x000000ffff0c7224 */ /* 0x000fe200078e0000 */
[----:B------:R-:W-:Y:S01]  /*1e7e0*/  MOV R5, R8 ;  /* 0x0000000800057202 */ /* 0x000fe20000000f00 */
[----:B------:R-:W-:Y:S01]  /*1e7f0*/  IMAD.MOV.U32 R6, RZ, RZ, RZ ;  /* 0x000000ffff067224 */ /* 0x000fe200078e00ff */
[----:B------:R-:W-:Y:S01]  /*1e800*/  MOV R3, R7 ;  /* 0x0000000700037202 */ /* 0x000fe20000000f00 */
[----:B------:R-:W-:Y:S01]  /*1e810*/  IMAD.MOV.U32 R0, RZ, RZ, 0x1f ;  /* 0x0000001fff007424 */ /* 0x000fe200078e00ff */
[----:B------:R-:W-:-:S02]  /*1e820*/  MOV R2, 0x1e840 ;  /* 0x0001e84000027802 */ /* 0x000fc40000000f00 */
[----:B------:R-:W-:Y:S05]  /*1e830*/  CALL.REL.NOINC `($__internal_23_$__cuda_sm70_shflsync_idx_p) ;  /* 0x0000160000007944 */ /* 0x000fea0003c00000 */
[----:B------:R-:W-:Y:S01]  /*1e840*/  MOV R9, R0 ;  /* 0x0000000000097202 */ /* 0x000fe20000000f00 */
[----:B------:R-:W-:Y:S05]  /*1e850*/  BRA `(.L_x_1388) ;  /* 0xfffe1e0000007947 */ /* 0x000fea000383ffff */
.L_x_1206:
[----:B------:R-:W-:Y:S01]  /*1e860*/  IMAD.MOV.U32 R5, RZ, RZ, R4 ;  /* 0x000000ffff057224 */ /* 0x000fe200078e0004 */
[----:B-1----:R-:W-:-:S02]  /*1e870*/  MOV R0, 0x1f ;  /* 0x0000001f00007802 */ /* 0x002fc40000000f00 */
[----:B------:R-:W-:Y:S02]  /*1e880*/  MOV R2, 0x1e8a0 ;  /* 0x0001e8a000027802 */ /* 0x000fe40000000f00 */
[----:B--234-:R-:W-:Y:S05]  /*1e890*/  CALL.REL.NOINC `($__internal_23_$__cuda_sm70_shflsync_idx_p) ;  /* 0x000015a000007944 */ /* 0x01cfea0003c00000 */
[----:B------:R-:W-:Y:S01]  /*1e8a0*/  MOV R6, R0 ;  /* 0x0000000000067202 */ /* 0x000fe20000000f00 */
[----:B------:R-:W-:Y:S05]  /*1e8b0*/  BRA `(.L_x_1205) ;  /* 0xfffe1e0000007947 */ /* 0x000fea000383ffff */
.L_x_1247:
[----:B------:R-:W-:Y:S01]  /*1e8c0*/  IMAD.MOV.U32 R5, RZ, RZ, R10 ;  /* 0x000000ffff057224 */ /* 0x000fe200078e000a */
[----:B------:R-:W-:Y:S01]  /*1e8d0*/  MOV R3, RZ ;  /* 0x000000ff00037202 */ /* 0x000fe20000000f00 */
[----:B------:R-:W-:Y:S01]  /*1e8e0*/  IMAD.MOV.U32 R0, RZ, RZ, 0x1c1f ;  /* 0x00001c1fff007424 */ /* 0x000fe200078e00ff */
[----:B-1----:R-:W-:Y:S02]  /*1e8f0*/  MOV R2, 0x1e910 ;  /* 0x0001e91000027802 */ /* 0x002fe40000000f00 */
[----:B-----5:R-:W-:Y:S05]  /*1e900*/  CALL.REL.NOINC `($__internal_23_$__cuda_sm70_shflsync_idx_p) ;  /* 0x0000153000007944 */ /* 0x020fea0003c00000 */
[----:B------:R-:W-:Y:S01]  /*1e910*/  MOV R8, R0 ;  /* 0x0000000000087202 */ /* 0x000fe20000000f00 */
[----:B------:R-:W-:Y:S05]  /*1e920*/  BRA `(.L_x_1389) ;  /* 0xfffe9fc000007947 */ /* 0x000fea000383ffff */
.L_x_1248:
[----:B------:R-:W-:Y:S01]  /*1e930*/  IMAD.MOV.U32 R5, RZ, RZ, R11 ;  /* 0x000000ffff057224 */ /* 0x000fe200078e000b */
[----:B------:R-:W-:Y:S01]  /*1e940*/  MOV R3, RZ ;  /* 0x000000ff00037202 */ /* 0x000fe20000000f00 */
[----:B------:R-:W-:Y:S01]  /*1e950*/  IMAD.MOV.U32 R0, RZ, RZ, 0x1c1f ;  /* 0x00001c1fff007424 */ /* 0x000fe200078e00ff */
[----:B-1----:R-:W-:Y:S02]  /*1e960*/  MOV R2, 0x1e980 ;  /* 0x0001e98000027802 */ /* 0x002fe40000000f00 */
[----:B--23-5:R-:W-:Y:S05]  /*1e970*/  CALL.REL.NOINC `($__internal_23_$__cuda_sm70_shflsync_idx_p) ;  /* 0x000014c000007944 */ /* 0x02cfea0003c00000 */
[----:B------:R-:W-:Y:S05]  /*1e980*/  BRA `(.L_x_1390) ;  /* 0xfffe9f8000007947 */ /* 0x000fea000383ffff */
.L_x_1251:
[----:B-1----:R-:W-:Y:S01]  /*1e990*/  IMAD.MOV.U32 R5, RZ, RZ, R10 ;  /* 0x000000ffff057224 */ /* 0x002fe200078e000a */
[----:B------:R-:W-:Y:S01]  /*1e9a0*/  MOV R3, 0x1 ;  /* 0x0000000100037802 */ /* 0x000fe20000000f00 */
[----:B------:R-:W-:Y:S01]  /*1e9b0*/  IMAD.MOV.U32 R0, RZ, RZ, 0x1c1f ;  /* 0x00001c1fff007424 */ /* 0x000fe200078e00ff */
[----:B------:R-:W-:-:S02]  /*1e9c0*/  MOV R2, 0x1e9e0 ;  /* 0x0001e9e000027802 */ /* 0x000fc40000000f00 */
[----:B---345:R-:W-:Y:S05]  /*1e9d0*/  CALL.REL.NOINC `($__internal_23_$__cuda_sm70_shflsync_idx_p) ;  /* 0x0000146000007944 */ /* 0x038fea0003c00000 */
[----:B------:R-:W-:Y:S01]  /*1e9e0*/  IMAD.MOV.U32 R8, RZ, RZ, R0 ;  /* 0x000000ffff087224 */ /* 0x000fe200078e0000 */
[----:B------:R-:W-:Y:S01]  /*1e9f0*/  MOV R3, 0x1 ;  /* 0x0000000100037802 */ /* 0x000fe20000000f00 */
[----:B------:R-:W-:Y:S01]  /*1ea00*/  IMAD.MOV.U32 R5, RZ, RZ, R11 ;  /* 0x000000ffff057224 */ /* 0x000fe200078e000b */
[----:B------:R-:W-:-:S02]  /*1ea10*/  MOV R0, 0x1c1f ;  /* 0x00001c1f00007802 */ /* 0x000fc40000000f00 */
[----:B------:R-:W-:Y:S02]  /*1ea20*/  MOV R2, 0x1ea40 ;  /* 0x0001ea4000027802 */ /* 0x000fe40000000f00 */
[----:B------:R-:W-:Y:S05]  /*1ea30*/  CALL.REL.NOINC `($__internal_23_$__cuda_sm70_shflsync_idx_p) ;  /* 0x0000140000007944 */ /* 0x000fea0003c00000 */
[----:B------:R-:W-:Y:S05]  /*1ea40*/  BRA `(.L_x_1391) ;  /* 0xfffea08000007947 */ /* 0x000fea000383ffff */
.L_x_1254:
[----:B-1----:R-:W-:Y:S01]  /*1ea50*/  IMAD.MOV.U32 R5, RZ, RZ, R10 ;  /* 0x000000ffff057224 */ /* 0x002fe200078e000a */
[----:B------:R-:W-:Y:S01]  /*1ea60*/  MOV R3, 0x2 ;  /* 0x0000000200037802 */ /* 0x000fe20000000f00 */
[----:B------:R-:W-:Y:S01]  /*1ea70*/  IMAD.MOV.U32 R0, RZ, RZ, 0x1c1f ;  /* 0x00001c1fff007424 */ /* 0x000fe200078e00ff */
[----:B------:R-:W-:Y:S02]  /*1ea80*/  MOV R2, 0x1eaa0 ;  /* 0x0001eaa000027802 */ /* 0x000fe40000000f00 */
[----:B--2345:R-:W-:Y:S05]  /*1ea90*/  CALL.REL.NOINC `($__internal_23_$__cuda_sm70_shflsync_idx_p) ;  /* 0x000013a000007944 */ /* 0x03cfea0003c00000 */
[----:B------:R-:W-:Y:S01]  /*1eaa0*/  MOV R8, R0 ;  /* 0x0000000000087202 */ /* 0x000fe20000000f00 */
[----:B------:R-:W-:Y:S05]  /*1eab0*/  BRA `(.L_x_1392) ;  /* 0xfffea1b000007947 */ /* 0x000fea000383ffff */
.L_x_1255:
[----:B-1----:R-:W-:Y:S01]  /*1eac0*/  IMAD.MOV.U32 R5, RZ, RZ, R11 ;  /* 0x000000ffff057224 */ /* 0x002fe200078e000b */
[----:B------:R-:W-:Y:S01]  /*1ead0*/  MOV R3, 0x2 ;  /* 0x0000000200037802 */ /* 0x000fe20000000f00 */
[----:B------:R-:W-:Y:S01]  /*1eae0*/  IMAD.MOV.U32 R0, RZ, RZ, 0x1c1f ;  /* 0x00001c1fff007424 */ /* 0x000fe200078e00ff */
[----:B------:R-:W-:Y:S02]  /*1eaf0*/  MOV R2, 0x1eb10 ;  /* 0x0001eb1000027802 */ /* 0x000fe40000000f00 */
[----:B--2345:R-:W-:Y:S05]  /*1eb00*/  CALL.REL.NOINC `($__internal_23_$__cuda_sm70_shflsync_idx_p) ;  /* 0x0000133000007944 */ /* 0x03cfea0003c00000 */
[----:B------:R-:W-:Y:S05]  /*1eb10*/  BRA `(.L_x_1393) ;  /* 0xfffea17000007947 */ /* 0x000fea000383ffff */
.L_x_1258:
[----:B--2---:R-:W-:Y:S01]  /*1eb20*/  IMAD.MOV.U32 R5, RZ, RZ, R10 ;  /* 0x000000ffff057224 */ /* 0x004fe200078e000a */
[----:B------:R-:W-:Y:S01]  /*1eb30*/  MOV R3, 0x3 ;  /* 0x0000000300037802 */ /* 0x000fe20000000f00 */
[----:B---3--:R-:W-:Y:S01]  /*1eb40*/  IMAD.MOV.U32 R0, RZ, RZ, 0x1c1f ;  /* 0x00001c1fff007424 */ /* 0x008fe200078e00ff */
[----:B------:R-:W-:-:S02]  /*1eb50*/  MOV R2, 0x1eb70 ;  /* 0x0001eb7000027802 */ /* 0x000fc40000000f00 */
[----:B-1--45:R-:W-:Y:S05]  /*1eb60*/  CALL.REL.NOINC `($__internal_23_$__cuda_sm70_shflsync_idx_p) ;  /* 0x000012d000007944 */ /* 0x032fea0003c00000 */
[----:B------:R-:W-:Y:S01]  /*1eb70*/  IMAD.MOV.U32 R6, RZ, RZ, R0 ;  /* 0x000000ffff067224 */ /* 0x000fe200078e0000 */
[----:B------:R-:W-:Y:S01]  /*1eb80*/  MOV R3, 0x3 ;  /* 0x0000000300037802 */ /* 0x000fe20000000f00 */
[----:B------:R-:W-:Y:S01]  /*1eb90*/  IMAD.MOV.U32 R5, RZ, RZ, R11 ;  /* 0x000000ffff057224 */ /* 0x000fe200078e000b */
[----:B------:R-:W-:-:S02]  /*1eba0*/  MOV R0, 0x1c1f ;  /* 0x00001c1f00007802 */ /* 0x000fc40000000f00 */
[----:B------:R-:W-:Y:S02]  /*1ebb0*/  MOV R2, 0x1ebd0 ;  /* 0x0001ebd000027802 */ /* 0x000fe40000000f00 */
[----:B------:R-:W-:Y:S05]  /*1ebc0*/  CALL.REL.NOINC `($__internal_23_$__cuda_sm70_shflsync_idx_p) ;  /* 0x0000127000007944 */ /* 0x000fea0003c00000 */
[----:B------:R-:W-:Y:S05]  /*1ebd0*/  BRA `(.L_x_1394) ;  /* 0xfffea26000007947 */ /* 0x000fea000383ffff */
.L_x_1315:
[----:B------:R-:W-:Y:S01]  /*1ebe0*/  IMAD.MOV.U32 R0, RZ, RZ, R247 ;  /* 0x000000ffff007224 */ /* 0x000fe200078e00f7 */
[----:B------:R-:W-:Y:S02]  /*1ebf0*/  MOV R3, 0x2 ;  /* 0x0000000200037802 */ /* 0x000fe40000000f00 */
[----:B------:R-:W-:Y:S02]  /*1ec00*/  MOV R2, 0x1ec20 ;  /* 0x0001ec2000027802 */ /* 0x000fe40000000f00 */
[----:B------:R-:W-:Y:S05]  /*1ec10*/  CALL.REL.NOINC `($__internal_22_$__cuda_sm70_shflsync_bfly_p) ;  /* 0x000011e000007944 */ /* 0x000fea0003c00000 */
[----:B------:R-:W-:Y:S05]  /*1ec20*/  BRA `(.L_x_1395) ;  /* 0xffffa62000007947 */ /* 0x000fea000383ffff */
.L_x_1316:
[----:B------:R-:W-:Y:S01]  /*1ec30*/  IMAD.MOV.U32 R0, RZ, RZ, R7 ;  /* 0x000000ffff007224 */ /* 0x000fe200078e0007 */
[----:B------:R-:W-:Y:S02]  /*1ec40*/  MOV R3, 0x1 ;  /* 0x0000000100037802 */ /* 0x000fe40000000f00 */
[----:B------:R-:W-:Y:S02]  /*1ec50*/  MOV R2, 0x1ec70 ;  /* 0x0001ec7000027802 */ /* 0x000fe40000000f00 */
[----:B-1----:R-:W-:Y:S05]  /*1ec60*/  CALL.REL.NOINC `($__internal_22_$__cuda_sm70_shflsync_bfly_p) ;  /* 0x0000119000007944 */ /* 0x002fea0003c00000 */
[----:B------:R-:W-:Y:S01]  /*1ec70*/  FADD.FTZ R7, R7, R0 ;  /* 0x0000000007077221 */ /* 0x000fe20000010000 */
[----:B------:R-:W-:Y:S02]  /*1ec80*/  MOV R0, R246 ;  /* 0x000000f600007202 */ /* 0x000fe40000000f00 */
[----:B------:R-:W-:Y:S02]  /*1ec90*/  MOV R3, 0x2 ;  /* 0x0000000200037802 */ /* 0x000fe40000000f00 */
[----:B------:R-:W-:-:S02]  /*1eca0*/  MOV R2, 0x1ecc0 ;  /* 0x0001ecc000027802 */ /* 0x000fc40000000f00 */
[----:B------:R-:W-:Y:S05]  /*1ecb0*/  CALL.REL.NOINC `($__internal_22_$__cuda_sm70_shflsync_bfly_p) ;  /* 0x0000114000007944 */ /* 0x000fea0003c00000 */
[----:B------:R-:W-:Y:S01]  /*1ecc0*/  FADD.FTZ R5, R246, R0 ;  /* 0x00000000f6057221 */ /* 0x000fe20000010000 */
[----:B------:R-:W-:-:S02]  /*1ecd0*/  MOV R3, 0x1 ;  /* 0x0000000100037802 */ /* 0x000fc40000000f00 */
[----:B------:R-:W-:Y:S02]  /*1ece0*/  MOV R2, 0x1ed10 ;  /* 0x0001ed1000027802 */ /* 0x000fe40000000f00 */
[----:B------:R-:W-:Y:S02]  /*1ecf0*/  MOV R0, R5 ;  /* 0x0000000500007202 */ /* 0x000fe40000000f00 */
[----:B------:R-:W-:Y:S05]  /*1ed00*/  CALL.REL.NOINC `($__internal_22_$__cuda_sm70_shflsync_bfly_p) ;  /* 0x000010f000007944 */ /* 0x000fea0003c00000 */
[----:B------:R-:W-:Y:S01]  /*1ed10*/  FADD.FTZ R4, R5, R0 ;  /* 0x0000000005047221 */ /* 0x000fe20000010000 */
[----:B------:R-:W-:Y:S02]  /*1ed20*/  MOV R0, R251 ;  /* 0x000000fb00007202 */ /* 0x000fe40000000f00 */
[----:B------:R-:W-:Y:S02]  /*1ed30*/  MOV R3, 0x2 ;  /* 0x0000000200037802 */ /* 0x000fe40000000f00 */
[----:B------:R-:W-:Y:S02]  /*1ed40*/  MOV R2, 0x1ed60 ;  /* 0x0001ed6000027802 */ /* 0x000fe40000000f00 */
[----:B------:R-:W-:Y:S05]  /*1ed50*/  CALL.REL.NOINC `($__internal_22_$__cuda_sm70_shflsync_bfly_p) ;  /* 0x000010a000007944 */ /* 0x000fea0003c00000 */
[----:B------:R-:W-:Y:S01]  /*1ed60*/  FADD.FTZ R6, R251, R0 ;  /* 0x00000000fb067221 */ /* 0x000fe20000010000 */
[----:B------:R-:W-:Y:S02]  /*1ed70*/  MOV R3, 0x1 ;  /* 0x0000000100037802 */ /* 0x000fe40000000f00 */
[----:B------:R-:W-:-:S02]  /*1ed80*/  MOV R2, 0x1edb0 ;  /* 0x0001edb000027802 */ /* 0x000fc40000000f00 */
        /* <DEDUP_REMOVED lines=9> */
[----:B------:R-:W-:Y:S02]  /*1ee20*/  MOV R2, 0x1ee50 ;  /* 0x0001ee5000027802 */ /* 0x000fe40000000f00 */
[----:B------:R-:W-:-:S02]  /*1ee30*/  MOV R0, R5 ;  /* 0x0000000500007202 */ /* 0x000fc40000000f00 */
[----:B------:R-:W-:Y:S05]  /*1ee40*/  CALL.REL.NOINC `($__internal_22_$__cuda_sm70_shflsync_bfly_p) ;  /* 0x00000fb000007944 */ /* 0x000fea0003c00000 */
[----:B------:R-:W-:Y:S01]  /*1ee50*/  MOV R8, R0 ;  /* 0x0000000000087202 */ /* 0x000fe20000000f00 */
[----:B------:R-:W-:Y:S05]  /*1ee60*/  BRA `(.L_x_1396) ;  /* 0xffffa4d000007947 */ /* 0x000fea000383ffff */
.L_x_1323:
[----:B-1234-:R-:W-:Y:S01]  /*1ee70*/  IMAD.MOV.U32 R5, RZ, RZ, R12 ;  /* 0x000000ffff057224 */ /* 0x01efe200078e000c */
[----:B------:R-:W-:Y:S01]  /*1ee80*/  MOV R3, RZ ;  /* 0x000000ff00037202 */ /* 0x000fe20000000f00 */
[----:B------:R-:W-:Y:S01]  /*1ee90*/  IMAD.MOV.U32 R0, RZ, RZ, 0x1c1f ;  /* 0x00001c1fff007424 */ /* 0x000fe200078e00ff */
[----:B------:R-:W-:-:S02]  /*1eea0*/  MOV R2, 0x1eec0 ;  /* 0x0001eec000027802 */ /* 0x000fc40000000f00 */
[----:B------:R-:W-:Y:S05]  /*1eeb0*/  CALL.REL.NOINC `($__internal_23_$__cuda_sm70_shflsync_idx_p) ;  /* 0x00000f8000007944 */ /* 0x000fea0003c00000 */
[----:B------:R-:W-:Y:S01]  /*1eec0*/  MOV R10, R0 ;  /* 0x00000000000a7202 */ /* 0x000fe20000000f00 */
[----:B------:R-:W-:Y:S05]  /*1eed0*/  BRA `(.L_x_1397) ;  /* 0xffffbf4000007947 */ /* 0x000fea000383ffff */
.L_x_1324:
[----:B------:R-:W-:Y:S01]  /*1eee0*/  IMAD.MOV.U32 R5, RZ, RZ, R13 ;  /* 0x000000ffff057224 */ /* 0x000fe200078e000d */
[----:B------:R-:W-:Y:S01]  /*1eef0*/  MOV R3, RZ ;  /* 0x000000ff00037202 */ /* 0x000fe20000000f00 */
[----:B------:R-:W-:Y:S01]  /*1ef00*/  IMAD.MOV.U32 R0, RZ, RZ, 0x1c1f ;  /* 0x00001c1fff007424 */ /* 0x000fe200078e00ff */
[----:B------:R-:W-:-:S02]  /*1ef10*/  MOV R2, 0x1ef30 ;  /* 0x0001ef3000027802 */ /* 0x000fc40000000f00 */
[----:B-12---:R-:W-:Y:S05]  /*1ef20*/  CALL.REL.NOINC `($__internal_23_$__cuda_sm70_shflsync_idx_p) ;  /* 0x00000f1000007944 */ /* 0x006fea0003c00000 */
[----:B------:R-:W-:Y:S05]  /*1ef30*/  BRA `(.L_x_1398) ;  /* 0xffffbf0000007947 */ /* 0x000fea000383ffff */
.L_x_1327:
[----:B------:R-:W-:Y:S01]  /*1ef40*/  IMAD.MOV.U32 R5, RZ, RZ, R12 ;  /* 0x000000ffff057224 */ /* 0x000fe200078e000c */
[----:B--2---:R-:W-:Y:S01]  /*1ef50*/  MOV R3, 0x1 ;  /* 0x0000000100037802 */ /* 0x004fe20000000f00 */
[----:B----4-:R-:W-:Y:S01]  /*1ef60*/  IMAD.MOV.U32 R0, RZ, RZ, 0x1c1f ;  /* 0x00001c1fff007424 */ /* 0x010fe200078e00ff */
[----:B------:R-:W-:-:S02]  /*1ef70*/  MOV R2, 0x1ef90 ;  /* 0x0001ef9000027802 */ /* 0x000fc40000000f00 */
[----:B-1-3--:R-:W-:Y:S05]  /*1ef80*/  CALL.REL.NOINC `($__internal_23_$__cuda_sm70_shflsync_idx_p) ;  /* 0x00000eb000007944 */ /* 0x00afea0003c00000 */
[----:B------:R-:W-:Y:S01]  /*1ef90*/  IMAD.MOV.U32 R10, RZ, RZ, R0 ;  /* 0x000000ffff0a7224 */ /* 0x000fe200078e0000 */
[----:B------:R-:W-:Y:S01]  /*1efa0*/  MOV R3, 0x1 ;  /* 0x0000000100037802 */ /* 0x000fe20000000f00 */
[----:B------:R-:W-:Y:S01]  /*1efb0*/  IMAD.MOV.U32 R5, RZ, RZ, R13 ;  /* 0x000000ffff057224 */ /* 0x000fe200078e000d */
[----:B------:R-:W-:-:S02]  /*1efc0*/  MOV R0, 0x1c1f ;  /* 0x00001c1f00007802 */ /* 0x000fc40000000f00 */
[----:B------:R-:W-:Y:S02]  /*1efd0*/  MOV R2, 0x1eff0 ;  /* 0x0001eff000027802 */ /* 0x000fe40000000f00 */
[----:B------:R-:W-:Y:S05]  /*1efe0*/  CALL.REL.NOINC `($__internal_23_$__cuda_sm70_shflsync_idx_p) ;  /* 0x00000e5000007944 */ /* 0x000fea0003c00000 */
[----:B------:R-:W-:Y:S05]  /*1eff0*/  BRA `(.L_x_1399) ;  /* 0xffffbfc000007947 */ /* 0x000fea000383ffff */
.L_x_1330:
[----:B------:R-:W-:Y:S01]  /*1f000*/  IMAD.MOV.U32 R5, RZ, RZ, R12 ;  /* 0x000000ffff057224 */ /* 0x000fe200078e000c */
[----:B-1----:R-:W-:Y:S01]  /*1f010*/  MOV R3, 0x2 ;  /* 0x0000000200037802 */ /* 0x002fe20000000f00 */
[----:B----4-:R-:W-:Y:S01]  /*1f020*/  IMAD.MOV.U32 R0, RZ, RZ, 0x1c1f ;  /* 0x00001c1fff007424 */ /* 0x010fe200078e00ff */
[----:B------:R-:W-:Y:S02]  /*1f030*/  MOV R2, 0x1f050 ;  /* 0x0001f05000027802 */ /* 0x000fe40000000f00 */
[----:B--23--:R-:W-:Y:S05]  /*1f040*/  CALL.REL.NOINC `($__internal_23_$__cuda_sm70_shflsync_idx_p) ;  /* 0x00000df000007944 */ /* 0x00cfea0003c00000 */
[----:B------:R-:W-:Y:S01]  /*1f050*/  MOV R10, R0 ;  /* 0x00000000000a7202 */ /* 0x000fe20000000f00 */
[----:B------:R-:W-:Y:S05]  /*1f060*/  BRA `(.L_x_1400) ;  /* 0xffffc0d000007947 */ /* 0x000fea000383ffff */
.L_x_1331:
[----:B------:R-:W-:Y:S01]  /*1f070*/  IMAD.MOV.U32 R5, RZ, RZ, R13 ;  /* 0x000000ffff057224 */ /* 0x000fe200078e000d */
[----:B------:R-:W-:Y:S01]  /*1f080*/  MOV R3, 0x2 ;  /* 0x0000000200037802 */ /* 0x000fe20000000f00 */
[----:B----4-:R-:W-:Y:S01]  /*1f090*/  IMAD.MOV.U32 R0, RZ, RZ, 0x1c1f ;  /* 0x00001c1fff007424 */ /* 0x010fe200078e00ff */
[----:B------:R-:W-:Y:S02]  /*1f0a0*/  MOV R2, 0x1f0c0 ;  /* 0x0001f0c000027802 */ /* 0x000fe40000000f00 */
[----:B-123--:R-:W-:Y:S05]  /*1f0b0*/  CALL.REL.NOINC `($__internal_23_$__cuda_sm70_shflsync_idx_p) ;  /* 0x00000d8000007944 */ /* 0x00efea0003c00000 */
[----:B------:R-:W-:Y:S05]  /*1f0c0*/  BRA `(.L_x_1401) ;  /* 0xffffc09000007947 */ /* 0x000fea000383ffff */
.L_x_1334:
[----:B------:R-:W-:Y:S01]  /*1f0d0*/  IMAD.MOV.U32 R5, RZ, RZ, R12 ;  /* 0x000000ffff057224 */ /* 0x000fe200078e000c */
[----:B-1----:R-:W-:Y:S01]  /*1f0e0*/  MOV R3, 0x3 ;  /* 0x0000000300037802 */ /* 0x002fe20000000f00 */
[----:B------:R-:W-:Y:S01]  /*1f0f0*/  IMAD.MOV.U32 R0, RZ, RZ, 0x1c1f ;  /* 0x00001c1fff007424 */ /* 0x000fe200078e00ff */
[----:B------:R-:W-:-:S02]  /*1f100*/  MOV R2, 0x1f120 ;  /* 0x0001f12000027802 */ /* 0x000fc40000000f00 */
[----:B--234-:R-:W-:Y:S05]  /*1f110*/  CALL.REL.NOINC `($__internal_23_$__cuda_sm70_shflsync_idx_p) ;  /* 0x00000d2000007944 */ /* 0x01cfea0003c00000 */
[----:B------:R-:W-:Y:S01]  /*1f120*/  IMAD.MOV.U32 R6, RZ, RZ, R0 ;  /* 0x000000ffff067224 */ /* 0x000fe200078e0000 */
[----:B------:R-:W-:Y:S01]  /*1f130*/  MOV R3, 0x3 ;  /* 0x0000000300037802 */ /* 0x000fe20000000f00 */
[----:B------:R-:W-:Y:S01]  /*1f140*/  IMAD.MOV.U32 R5, RZ, RZ, R13 ;  /* 0x000000ffff057224 */ /* 0x000fe200078e000d */
[----:B------:R-:W-:-:S02]  /*1f150*/  MOV R0, 0x1c1f ;  /* 0x00001c1f00007802 */ /* 0x000fc40000000f00 */
[----:B------:R-:W-:Y:S02]  /*1f160*/  MOV R2, 0x1f180 ;  /* 0x0001f18000027802 */ /* 0x000fe40000000f00 */
[----:B------:R-:W-:Y:S05]  /*1f170*/  CALL.REL.NOINC `($__internal_23_$__cuda_sm70_shflsync_idx_p) ;  /* 0x00000cc000007944 */ /* 0x000fea0003c00000 */
[----:B------:R-:W-:Y:S05]  /*1f180*/  BRA `(.L_x_1402) ;  /* 0xffffc16000007947 */ /* 0x000fea000383ffff */
.L_x_1336:
[----:B------:R-:W-:Y:S01]  /*1f190*/  IMAD.MOV.U32 R5, RZ, RZ, R17 ;  /* 0x000000ffff057224 */ /* 0x000fe200078e0011 */
[----:B------:R-:W-:Y:S01]  /*1f1a0*/  MOV R3, RZ ;  /* 0x000000ff00037202 */ /* 0x000fe20000000f00 */
[----:B------:R-:W-:Y:S01]  /*1f1b0*/  IMAD.MOV.U32 R0, RZ, RZ, 0x1c1f ;  /* 0x00001c1fff007424 */ /* 0x000fe200078e00ff */
[----:B------:R-:W-:Y:S02]  /*1f1c0*/  MOV R2, 0x1f1e0 ;  /* 0x0001f1e000027802 */ /* 0x000fe40000000f00 */
[----:B------:R-:W-:Y:S05]  /*1f1d0*/  CALL.REL.NOINC `($__internal_23_$__cuda_sm70_shflsync_idx_p) ;  /* 0x00000c6000007944 */ /* 0x000fea0003c00000 */
[----:B------:R-:W-:Y:S01]  /*1f1e0*/  MOV R4, R0 ;  /* 0x0000000000047202 */ /* 0x000fe20000000f00 */
[----:B------:R-:W-:Y:S05]  /*1f1f0*/  BRA `(.L_x_1403) ;  /* 0xffffc47000007947 */ /* 0x000fea000383ffff */
.L_x_1337:
[----:B------:R-:W-:Y:S01]  /*1f200*/  IMAD.MOV.U32 R5, RZ, RZ, R25 ;  /* 0x000000ffff057224 */ /* 0x000fe200078e0019 */
[----:B------:R-:W-:Y:S01]  /*1f210*/  MOV R3, RZ ;  /* 0x000000ff00037202 */ /* 0x000fe20000000f00 */
[----:B------:R-:W-:Y:S01]  /*1f220*/  IMAD.MOV.U32 R0, RZ, RZ, 0x1c1f ;  /* 0x00001c1fff007424 */ /* 0x000fe200078e00ff */
[----:B------:R-:W-:Y:S02]  /*1f230*/  MOV R2, 0x1f250 ;  /* 0x0001f25000027802 */ /* 0x000fe40000000f00 */
[----:B-12---:R-:W-:Y:S05]  /*1f240*/  CALL.REL.NOINC `($__internal_23_$__cuda_sm70_shflsync_idx_p) ;  /* 0x00000bf000007944 */ /* 0x006fea0003c00000 */
[----:B------:R-:W-:Y:S05]  /*1f250*/  BRA `(.L_x_1404) ;  /* 0xffffc43000007947 */ /* 0x000fea000383ffff */
.L_x_1340:
[----:B------:R-:W-:Y:S01]  /*1f260*/  IMAD.MOV.U32 R5, RZ, RZ, R17 ;  /* 0x000000ffff057224 */ /* 0x000fe200078e0011 */
[----:B----4-:R-:W-:Y:S01]  /*1f270*/  MOV R3, 0x1 ;  /* 0x0000000100037802 */ /* 0x010fe20000000f00 */
[----:B------:R-:W-:Y:S01]  /*1f280*/  IMAD.MOV.U32 R0, RZ, RZ, 0x1c1f ;  /* 0x00001c1fff007424 */ /* 0x000fe200078e00ff */
[----:B------:R-:W-:-:S02]  /*1f290*/  MOV R2, 0x1f2b0 ;  /* 0x0001f2b000027802 */ /* 0x000fc40000000f00 */
[----:B-123--:R-:W-:Y:S05]  /*1f2a0*/  CALL.REL.NOINC `($__internal_23_$__cuda_sm70_shflsync_idx_p) ;  /* 0x00000b9000007944 */ /* 0x00efea0003c00000 */
[----:B------:R-:W-:Y:S01]  /*1f2b0*/  IMAD.MOV.U32 R4, RZ, RZ, R0 ;  /* 0x000000ffff047224 */ /* 0x000fe200078e0000 */
[----:B------:R-:W-:Y:S01]  /*1f2c0*/  MOV R3, 0x1 ;  /* 0x0000000100037802 */ /* 0x000fe20000000f00 */
[----:B------:R-:W-:Y:S01]  /*1f2d0*/  IMAD.MOV.U32 R5, RZ, RZ, R25 ;  /* 0x000000ffff057224 */ /* 0x000fe200078e0019 */
[----:B------:R-:W-:-:S02]  /*1f2e0*/  MOV R0, 0x1c1f ;  /* 0x00001c1f00007802 */ /* 0x000fc40000000f00 */
[----:B------:R-:W-:Y:S02]  /*1f2f0*/  MOV R2, 0x1f310 ;  /* 0x0001f31000027802 */ /* 0x000fe40000000f00 */
[----:B------:R-:W-:Y:S05]  /*1f300*/  CALL.REL.NOINC `($__internal_23_$__cuda_sm70_shflsync_idx_p) ;  /* 0x00000b3000007944 */ /* 0x000fea0003c00000 */
[----:B------:R-:W-:Y:S05]  /*1f310*/  BRA `(.L_x_1405) ;  /* 0xffffc85000007947 */ /* 0x000fea000383ffff */
.L_x_1343:
[----:B------:R-:W-:Y:S01]  /*1f320*/  IMAD.MOV.U32 R5, RZ, RZ, R17 ;  /* 0x000000ffff057224 */ /* 0x000fe200078e0011 */
[----:B----4-:R-:W-:Y:S01]  /*1f330*/  MOV R3, 0x2 ;  /* 0x0000000200037802 */ /* 0x010fe20000000f00 */
[----:B------:R-:W-:Y:S01]  /*1f340*/  IMAD.MOV.U32 R0, RZ, RZ, 0x1c1f ;  /* 0x00001c1fff007424 */ /* 0x000fe200078e00ff */
[----:B------:R-:W-:Y:S02]  /*1f350*/  MOV R2, 0x1f370 ;  /* 0x0001f37000027802 */ /* 0x000fe40000000f00 */
[----:B-123--:R-:W-:Y:S05]  /*1f360*/  CALL.REL.NOINC `($__internal_23_$__cuda_sm70_shflsync_idx_p) ;  /* 0x00000ad000007944 */ /* 0x00efea0003c00000 */
[----:B------:R-:W-:Y:S01]  /*1f370*/  MOV R4, R0 ;  /* 0x0000000000047202 */ /* 0x000fe20000000f00 */
[----:B------:R-:W-:Y:S05]  /*1f380*/  BRA `(.L_x_1406) ;  /* 0xffffcb4000007947 */ /* 0x000fea000383ffff */
.L_x_1344:
[----:B------:R-:W-:Y:S01]  /*1f390*/  IMAD.MOV.U32 R5, RZ, RZ, R25 ;  /* 0x000000ffff057224 */ /* 0x000fe200078e0019 */
[----:B----4-:R-:W-:Y:S01]  /*1f3a0*/  MOV R3, 0x2 ;  /* 0x0000000200037802 */ /* 0x010fe20000000f00 */
[----:B------:R-:W-:Y:S01]  /*1f3b0*/  IMAD.MOV.U32 R0, RZ, RZ, 0x1c1f ;  /* 0x00001c1fff007424 */ /* 0x000fe200078e00ff */
[----:B------:R-:W-:Y:S02]  /*1f3c0*/  MOV R2, 0x1f3e0 ;  /* 0x0001f3e000027802 */ /* 0x000fe40000000f00 */
[----:B-123--:R-:W-:Y:S05]  /*1f3d0*/  CALL.REL.NOINC `($__internal_23_$__cuda_sm70_shflsync_idx_p) ;  /* 0x00000a6000007944 */ /* 0x00efea0003c00000 */
[----:B------:R-:W-:Y:S05]  /*1f3e0*/  BRA `(.L_x_1407) ;  /* 0xffffcb0000007947 */ /* 0x000fea000383ffff */
.L_x_1347:
[----:B------:R-:W-:Y:S01]  /*1f3f0*/  IMAD.MOV.U32 R5, RZ, RZ, R17 ;  /* 0x000000ffff057224 */ /* 0x000fe200078e0011 */
[----:B--2---:R-:W-:Y:S01]  /*1f400*/  MOV R3, 0x3 ;  /* 0x0000000300037802 */ /* 0x004fe20000000f00 */
[----:B-1----:R-:W-:Y:S01]  /*1f410*/  IMAD.MOV.U32 R0, RZ, RZ, 0x1c1f ;  /* 0x00001c1fff007424 */ /* 0x002fe200078e00ff */
[----:B------:R-:W-:-:S02]  /*1f420*/  MOV R2, 0x1f440 ;  /* 0x0001f44000027802 */ /* 0x000fc40000000f00 */
[----:B---34-:R-:W-:Y:S05]  /*1f430*/  CALL.REL.NOINC `($__internal_23_$__cuda_sm70_shflsync_idx_p) ;  /* 0x00000a0000007944 */ /* 0x018fea0003c00000 */
[----:B------:R-:W-:Y:S01]  /*1f440*/  IMAD.MOV.U32 R4, RZ, RZ, R0 ;  /* 0x000000ffff047224 */ /* 0x000fe200078e0000 */
[----:B------:R-:W-:Y:S01]  /*1f450*/  MOV R3, 0x3 ;  /* 0x0000000300037802 */ /* 0x000fe20000000f00 */
[----:B------:R-:W-:Y:S01]  /*1f460*/  IMAD.MOV.U32 R5, RZ, RZ, R25 ;  /* 0x000000ffff057224 */ /* 0x000fe200078e0019 */
[----:B------:R-:W-:-:S02]  /*1f470*/  MOV R0, 0x1c1f ;  /* 0x00001c1f00007802 */ /* 0x000fc40000000f00 */
[----:B------:R-:W-:Y:S02]  /*1f480*/  MOV R2, 0x1f4a0 ;  /* 0x0001f4a000027802 */ /* 0x000fe40000000f00 */
[----:B------:R-:W-:Y:S05]  /*1f490*/  CALL.REL.NOINC `($__internal_23_$__cuda_sm70_shflsync_idx_p) ;  /* 0x000009a000007944 */ /* 0x000fea0003c00000 */
[----:B------:R-:W-:Y:S05]  /*1f4a0*/  BRA `(.L_x_1408) ;  /* 0xffffcdd000007947 */ /* 0x000fea000383ffff */
.L_x_1351:
[----:B------:R-:W-:Y:S01]  /*1f4b0*/  IMAD.MOV.U32 R5, RZ, RZ, R9 ;  /* 0x000000ffff057224 */ /* 0x000fe200078e0009 */
[----:B------:R-:W-:Y:S01]  /*1f4c0*/  MOV R3, RZ ;  /* 0x000000ff00037202 */ /* 0x000fe20000000f00 */
[----:B------:R-:W-:Y:S01]  /*1f4d0*/  IMAD.MOV.U32 R0, RZ, RZ, 0x1c1f ;  /* 0x00001c1fff007424 */ /* 0x000fe200078e00ff */
[----:B------:R-:W-:Y:S02]  /*1f4e0*/  MOV R2, 0x1f500 ;  /* 0x0001f50000027802 */ /* 0x000fe40000000f00 */
[----:B------:R-:W-:Y:S05]  /*1f4f0*/  CALL.REL.NOINC `($__internal_23_$__cuda_sm70_shflsync_idx_p) ;  /* 0x0000094000007944 */ /* 0x000fea0003c00000 */
[----:B------:R-:W-:Y:S01]  /*1f500*/  MOV R8, R0 ;  /* 0x0000000000087202 */ /* 0x000fe20000000f00 */
[----:B------:R-:W-:Y:S05]  /*1f510*/  BRA `(.L_x_1409) ;  /* 0xffffd8b000007947 */ /* 0x000fea000383ffff */
.L_x_1352:
[----:B------:R-:W-:Y:S01]  /*1f520*/  IMAD.MOV.U32 R5, RZ, RZ, R12 ;  /* 0x000000ffff057224 */ /* 0x000fe200078e000c */
[----:B------:R-:W-:Y:S01]  /*1f530*/  MOV R3, RZ ;  /* 0x000000ff00037202 */ /* 0x000fe20000000f00 */
[----:B------:R-:W-:Y:S01]  /*1f540*/  IMAD.MOV.U32 R0, RZ, RZ, 0x1c1f ;  /* 0x00001c1fff007424 */ /* 0x000fe200078e00ff */
[----:B------:R-:W-:Y:S02]  /*1f550*/  MOV R2, 0x1f570 ;  /* 0x0001f57000027802 */ /* 0x000fe40000000f00 */
[----:B-12---:R-:W-:Y:S05]  /*1f560*/  CALL.REL.NOINC `($__internal_23_$__cuda_sm70_shflsync_idx_p) ;  /* 0x000008d000007944 */ /* 0x006fea0003c00000 */
[----:B------:R-:W-:Y:S05]  /*1f570*/  BRA `(.L_x_1410) ;  /* 0xffffd87000007947 */ /* 0x000fea000383ffff */
.L_x_1355:
[----:B--2---:R-:W-:Y:S01]  /*1f580*/  IMAD.MOV.U32 R5, RZ, RZ, R9 ;  /* 0x000000ffff057224 */ /* 0x004fe200078e0009 */
[----:B------:R-:W-:Y:S01]  /*1f590*/  MOV R3, 0x1 ;  /* 0x0000000100037802 */ /* 0x000fe20000000f00 */
        /* <DEDUP_REMOVED lines=10> */
.L_x_1358:
[----:B-1----:R-:W-:Y:S01]  /*1f640*/  IMAD.MOV.U32 R5, RZ, RZ, R9 ;  /* 0x000000ffff057224 */ /* 0x002fe200078e0009 */
[----:B------:R-:W-:Y:S01]  /*1f650*/  MOV R3, 0x2 ;  /* 0x0000000200037802 */ /* 0x000fe20000000f00 */
[----:B----4-:R-:W-:Y:S01]  /*1f660*/  IMAD.MOV.U32 R0, RZ, RZ, 0x1c1f ;  /* 0x00001c1fff007424 */ /* 0x010fe200078e00ff */
[----:B------:R-:W-:Y:S02]  /*1f670*/  MOV R2, 0x1f690 ;  /* 0x0001f69000027802 */ /* 0x000fe40000000f00 */
[----:B--23--:R-:W-:Y:S05]  /*1f680*/  CALL.REL.NOINC `($__internal_23_$__cuda_sm70_shflsync_idx_p) ;  /* 0x000007b000007944 */ /* 0x00cfea0003c00000 */
[----:B------:R-:W-:Y:S01]  /*1f690*/  MOV R8, R0 ;  /* 0x0000000000087202 */ /* 0x000fe20000000f00 */
[----:B------:R-:W-:Y:S05]  /*1f6a0*/  BRA `(.L_x_1412) ;  /* 0xffffda5000007947 */ /* 0x000fea000383ffff */
.L_x_1359:
[----:B------:R-:W-:Y:S01]  /*1f6b0*/  IMAD.MOV.U32 R5, RZ, RZ, R12 ;  /* 0x000000ffff057224 */ /* 0x000fe200078e000c */
[----:B------:R-:W-:Y:S01]  /*1f6c0*/  MOV R3, 0x2 ;  /* 0x0000000200037802 */ /* 0x000fe20000000f00 */
[----:B----4-:R-:W-:Y:S01]  /*1f6d0*/  IMAD.MOV.U32 R0, RZ, RZ, 0x1c1f ;  /* 0x00001c1fff007424 */ /* 0x010fe200078e00ff */
[----:B------:R-:W-:Y:S02]  /*1f6e0*/  MOV R2, 0x1f700 ;  /* 0x0001f70000027802 */ /* 0x000fe40000000f00 */
[----:B-123--:R-:W-:Y:S05]  /*1f6f0*/  CALL.REL.NOINC `($__internal_23_$__cuda_sm70_shflsync_idx_p) ;  /* 0x0000074000007944 */ /* 0x00efea0003c00000 */
[----:B------:R-:W-:Y:S05]  /*1f700*/  BRA `(.L_x_1413) ;  /* 0xffffda1000007947 */ /* 0x000fea000383ffff */
.L_x_1362:
[----:B-1----:R-:W-:Y:S01]  /*1f710*/  IMAD.MOV.U32 R5, RZ, RZ, R9 ;  /* 0x000000ffff057224 */ /* 0x002fe200078e0009 */
[----:B------:R-:W-:Y:S01]  /*1f720*/  MOV R3, 0x3 ;  /* 0x0000000300037802 */ /* 0x000fe20000000f00 */
        /* <DEDUP_REMOVED lines=10> */
.L_x_1364:
[----:B------:R-:W-:Y:S01]  /*1f7d0*/  IMAD.MOV.U32 R5, RZ, RZ, R74 ;  /* 0x000000ffff057224 */ /* 0x000fe200078e004a */
[----:B------:R-:W-:Y:S01]  /*1f7e0*/  MOV R3, RZ ;  /* 0x000000ff00037202 */ /* 0x000fe20000000f00 */
[----:B------:R-:W-:Y:S01]  /*1f7f0*/  IMAD.MOV.U32 R0, RZ, RZ, 0x1f ;  /* 0x0000001fff007424 */ /* 0x000fe200078e00ff */
[----:B------:R-:W-:Y:S02]  /*1f800*/  MOV R2, 0x1f820 ;  /* 0x0001f82000027802 */ /* 0x000fe40000000f00 */
[----:B--2---:R-:W-:Y:S05]  /*1f810*/  CALL.REL.NOINC `($__internal_23_$__cuda_sm70_shflsync_idx_p) ;  /* 0x0000062000007944 */ /* 0x004fea0003c00000 */
[----:B------:R-:W-:Y:S01]  /*1f820*/  MOV R9, R0 ;  /* 0x0000000000097202 */ /* 0x000fe20000000f00 */
[----:B------:R-:W-:Y:S05]  /*1f830*/  BRA `(.L_x_1415) ;  /* 0xffffdcb000007947 */ /* 0x000fea000383ffff */
.L_x_1365:
[----:B------:R-:W-:Y:S01]  /*1f840*/  IMAD.MOV.U32 R5, RZ, RZ, R74 ;  /* 0x000000ffff057224 */ /* 0x000fe200078e004a */
[----:B------:R-:W-:Y:S01]  /*1f850*/  MOV R3, 0x1 ;  /* 0x0000000100037802 */ /* 0x000fe20000000f00 */
[----:B------:R-:W-:Y:S01]  /*1f860*/  IMAD.MOV.U32 R0, RZ, RZ, 0x1f ;  /* 0x0000001fff007424 */ /* 0x000fe200078e00ff */
[----:B------:R-:W-:Y:S02]  /*1f870*/  MOV R2, 0x1f890 ;  /* 0x0001f89000027802 */ /* 0x000fe40000000f00 */
[----:B-12---:R-:W-:Y:S05]  /*1f880*/  CALL.REL.NOINC `($__internal_23_$__cuda_sm70_shflsync_idx_p) ;  /* 0x000005b000007944 */ /* 0x006fea0003c00000 */
[----:B------:R-:W-:Y:S01]  /*1f890*/  MOV R8, R0 ;  /* 0x0000000000087202 */ /* 0x000fe20000000f00 */
[----:B------:R-:W-:Y:S05]  /*1f8a0*/  BRA `(.L_x_1416) ;  /* 0xffffdc6000007947 */ /* 0x000fea000383ffff */
.L_x_1366:
[----:B------:R-:W-:Y:S02]  /*1f8b0*/  MOV R2, 0x1 ;  /* 0x0000000100027802 */ /* 0x000fe40000000f00 */
[----:B------:R-:W-:-:S02]  /*1f8c0*/  MOV R3, 0x1f8e0 ;  /* 0x0001f8e000037802 */ /* 0x000fc40000000f00 */
[----:B-1234-:R-:W-:Y:S05]  /*1f8d0*/  CALL.REL.NOINC `($__internal_24_$__cuda_sm70_shflsync_up_p) ;  /* 0x000005b000007944 */ /* 0x01efea0003c00000 */
[----:B------:R-:W-:Y:S05]  /*1f8e0*/  BRA `(.L_x_1417) ;  /* 0xffffdd5000007947 */ /* 0x000fea000383ffff */
.L_x_1367:
[----:B------:R-:W-:Y:S02]  /*1f8f0*/  MOV R2, 0x2 ;  /* 0x0000000200027802 */ /* 0x000fe40000000f00 */
[----:B------:R-:W-:-:S02]  /*1f900*/  MOV R3, 0x1f920 ;  /* 0x0001f92000037802 */ /* 0x000fc40000000f00 */
[----:B--2-4-:R-:W-:Y:S05]  /*1f910*/  CALL.REL.NOINC `($__internal_24_$__cuda_sm70_shflsync_up_p) ;  /* 0x0000057000007944 */ /* 0x014fea0003c00000 */
        /* <DEDUP_REMOVED lines=23> */
.L_x_1371:
[----:B------:R-:W-:Y:S02]  /*1fa90*/  MOV R2, 0x1 ;  /* 0x0000000100027802 */ /* 0x000fe40000000f00 */
[----:B------:R-:W-:Y:S02]  /*1faa0*/  MOV R3, 0x1fac0 ;  /* 0x0001fac000037802 */ /* 0x000fe40000000f00 */
[----:B------:R-:W-:Y:S05]  /*1fab0*/  CALL.REL.NOINC `($__internal_24_$__cuda_sm70_shflsync_up_p) ;  /* 0x000003d000007944 */ /* 0x000fea0003c00000 */
[----:B------:R-:W-:Y:S01]  /*1fac0*/  MOV R2, R4 ;  /* 0x0000000400027202 */ /* 0x000fe20000000f00 */
[----:B------:R-:W-:Y:S05]  /*1fad0*/  BRA `(.L_x_1419) ;  /* 0xffffddc000007947 */ /* 0x000fea000383ffff */
.L_x_1372:
        /* <DEDUP_REMOVED lines=26> */
.L_x_1374:
[----:B------:R-:W-:Y:S02]  /*1fc80*/  SEL R0, RZ, 0x1, P0 ;  /* 0x00000001ff007807 */ /* 0x000fe40000000000 */
[----:B------:R-:W-:Y:S02]  /*1fc90*/  MOV R2, 0x1fcb0 ;  /* 0x0001fcb000027802 */ /* 0x000fe40000000f00 */
[----:B-1----:R-:W-:Y:S05]  /*1fca0*/  CALL.REL.NOINC `($__internal_25_$__cuda_sm70_votesync_ballot) ;  /* 0x0000025000007944 */ /* 0x002fea0003c00000 */
[----:B------:R-:W-:Y:S01]  /*1fcb0*/  MOV R12, R0 ;  /* 0x00000000000c7202 */ /* 0x000fe20000000f00 */
[----:B------:R-:W-:Y:S05]  /*1fcc0*/  BRA `(.L_x_1421) ;  /* 0xffffdd6000007947 */ /* 0x000fea000383ffff */
.L_x_1375:
[----:B------:R-:W-:Y:S01]  /*1fcd0*/  IMAD.MOV.U32 R5, RZ, RZ, R6 ;  /* 0x000000ffff057224 */ /* 0x000fe200078e0006 */
[----:B------:R-:W-:Y:S01]  /*1fce0*/  MOV R3, R8 ;  /* 0x0000000800037202 */ /* 0x000fe20000000f00 */
[----:B--2---:R-:W-:Y:S01]  /*1fcf0*/  IMAD.MOV.U32 R0, RZ, RZ, 0x1f ;  /* 0x0000001fff007424 */ /* 0x004fe200078e00ff */
[----:B------:R-:W-:Y:S02]  /*1fd00*/  MOV R2, 0x1fd20 ;  /* 0x0001fd2000027802 */ /* 0x000fe40000000f00 */
[----:B-1----:R-:W-:Y:S05]  /*1fd10*/  CALL.REL.NOINC `($__internal_23_$__cuda_sm70_shflsync_idx_p) ;  /* 0x0000012000007944 */ /* 0x002fea0003c00000 */
[----:B------:R-:W-:Y:S01]  /*1fd20*/  IMAD.MOV.U32 R10, RZ, RZ, R0 ;  /* 0x000000ffff0a7224 */ /* 0x000fe200078e0000 */
[----:B------:R-:W-:Y:S01]  /*1fd30*/  MOV R3, R8 ;  /* 0x0000000800037202 */ /* 0x000fe20000000f00 */
[----:B------:R-:W-:Y:S01]  /*1fd40*/  IMAD.MOV.U32 R5, RZ, RZ, R7 ;  /* 0x000000ffff057224 */ /* 0x000fe200078e0007 */
[----:B------:R-:W-:Y:S02]  /*1fd50*/  MOV R0, 0x1f ;  /* 0x0000001f00007802 */ /* 0x000fe40000000f00 */
[----:B------:R-:W-:-:S02]  /*1fd60*/  MOV R2, 0x1fd80 ;  /* 0x0001fd8000027802 */ /* 0x000fc40000000f00 */
[----:B------:R-:W-:Y:S05]  /*1fd70*/  CALL.REL.NOINC `($__internal_23_$__cuda_sm70_shflsync_idx_p) ;  /* 0x000000c000007944 */ /* 0x000fea0003c00000 */
[----:B------:R-:W-:Y:S01]  /*1fd80*/  MOV R7, R0 ;  /* 0x0000000000077202 */ /* 0x000fe20000000f00 */
[----:B------:R-:W-:Y:S05]  /*1fd90*/  BRA `(.L_x_1422) ;  /* 0xffffdd0000007947 */ /* 0x000fea000383ffff */
.L_x_1378:
[----:B------:R-:W-:Y:S01]  /*1fda0*/  IMAD.MOV.U32 R5, RZ, RZ, R4 ;  /* 0x000000ffff057224 */ /* 0x000fe200078e0004 */
[----:B--2---:R-:W-:-:S02]  /*1fdb0*/  MOV R0, 0x1f ;  /* 0x0000001f00007802 */ /* 0x004fc40000000f00 */
[----:B------:R-:W-:Y:S02]  /*1fdc0*/  MOV R2, 0x1fde0 ;  /* 0x0001fde000027802 */ /* 0x000fe40000000f00 */
[----:B-1-34-:R-:W-:Y:S05]  /*1fdd0*/  CALL.REL.NOINC `($__internal_23_$__cuda_sm70_shflsync_idx_p) ;  /* 0x0000006000007944 */ /* 0x01afea0003c00000 */
[----:B------:R-:W-:Y:S01]  /*1fde0*/  MOV R13, R0 ;  /* 0x00000000000d7202 */ /* 0x000fe20000000f00 */
[----:B------:R-:W-:Y:S05]  /*1fdf0*/  BRA `(.L_x_1377) ;  /* 0xffffdd0000007947 */ /* 0x000fea000383ffff */
        .weak           $__internal_22_$__cuda_sm70_shflsync_bfly_p
        .type           $__internal_22_$__cuda_sm70_shflsync_bfly_p,@function
        .size           $__internal_22_$__cuda_sm70_shflsync_bfly_p,($__internal_23_$__cuda_sm70_shflsync_idx_p - $__internal_22_$__cuda_sm70_shflsync_bfly_p)
$__internal_22_$__cuda_sm70_shflsync_bfly_p:
[----:B------:R-:W-:Y:S04]  /*1fe00*/  WARPSYNC R8 ;  /* 0x0000000800007348 */ /* 0x000fe80003800000 */
[----:B------:R1:W2:Y:S02]  /*1fe10*/  SHFL.BFLY PT, R0, R0, R3, R9 ;  /* 0x0c00000300007389 */ /* 0x0002a400000e0009 */
[----:B-1----:R-:W-:-:S04]  /*1fe20*/  MOV R3, 0x0 ;  /* 0x0000000000037802 */ /* 0x002fc80000000f00 */
[----:B--2---:R-:W-:Y:S05]  /*1fe30*/  RET.REL.NODEC R2 `(_ZN7cutlass13device_kernelIN5flash19enable_sm80_to_sm89INS1_16FlashAttnFwdSm80INS1_25CollectiveMainloopFwdSm80ILi4ELi1ELb0EN4cute5tupleIJNS5_1CILi128EEENS7_ILi48EEENS7_ILi96EEEEEELi96ENS_6half_tEfNS_4arch4Sm80ELb1ELb0ELb1ELb1ELb0ELb1ELb1ELb1EEENS1_21CollectiveEpilogueFwdINS6_IJS8_SA_S9_EEENS6_IJNS7_ILi1EEESI_SI_EEESC_SE_Li128ELb1ELb1ELb1ELb0EEENS1_36VarlenDynamicPersistentTileSchedulerILi128ELi48ELi128ELi128ELb1ELb1ELb0ELb1ELb1ELb1EEEEEEEEEvNT_6ParamsE) ;  /* 0xfffe01c002007950 */ /* 0x004fea0003c3ffff */
        .weak           $__internal_23_$__cuda_sm70_shflsync_idx_p
        .type           $__internal_23_$__cuda_sm70_shflsync_idx_p,@function
        .size           $__internal_23_$__cuda_sm70_shflsync_idx_p,($__internal_24_$__cuda_sm70_shflsync_up_p - $__internal_23_$__cuda_sm70_shflsync_idx_p)
$__internal_23_$__cuda_sm70_shflsync_idx_p:
[----:B------:R-:W-:-:S04]  /*1fe40*/  MOV R75, 0xffffffff ;  /* 0xffffffff004b7802 */ /* 0x000fc80000000f00 */
[----:B------:R-:W-:Y:S04]  /*1fe50*/  WARPSYNC R75 ;  /* 0x0000004b00007348 */ /* 0x000fe80003800000 */
[----:B------:R1:W2:Y:S02]  /*1fe60*/  SHFL.IDX PT, R0, R5, R3, R0 ;  /* 0x0000000305007389 */ /* 0x0002a400000e0000 */
[----:B-1----:R-:W-:-:S04]  /*1fe70*/  MOV R3, 0x0 ;  /* 0x0000000000037802 */ /* 0x002fc80000000f00 */
[----:B--2---:R-:W-:Y:S05]  /*1fe80*/  RET.REL.NODEC R2 `(_ZN7cutlass13device_kernelIN5flash19enable_sm80_to_sm89INS1_16FlashAttnFwdSm80INS1_25CollectiveMainloopFwdSm80ILi4ELi1ELb0EN4cute5tupleIJNS5_1CILi128EEENS7_ILi48EEENS7_ILi96EEEEEELi96ENS_6half_tEfNS_4arch4Sm80ELb1ELb0ELb1ELb1ELb0ELb1ELb1ELb1EEENS1_21CollectiveEpilogueFwdINS6_IJS8_SA_S9_EEENS6_IJNS7_ILi1EEESI_SI_EEESC_SE_Li128ELb1ELb1ELb1ELb0EEENS1_36VarlenDynamicPersistentTileSchedulerILi128ELi48ELi128ELi128ELb1ELb1ELb0ELb1ELb1ELb1EEEEEEEEEvNT_6ParamsE) ;  /* 0xfffe017002007950 */ /* 0x004fea0003c3ffff */
        .weak           $__internal_24_$__cuda_sm70_shflsync_up_p
        .type           $__internal_24_$__cuda_sm70_shflsync_up_p,@function
        .size           $__internal_24_$__cuda_sm70_shflsync_up_p,($__internal_25_$__cuda_sm70_votesync_ballot - $__internal_24_$__cuda_sm70_shflsync_up_p)
$__internal_24_$__cuda_sm70_shflsync_up_p:
[----:B------:R-:W-:Y:S02]  /*1fe90*/  IMAD.MOV.U32 R4, RZ, RZ, RZ ;  /* 0x000000ffff047224 */ /* 0x000fe400078e00ff */
[----:B------:R-:W-:-:S04]  /*1fea0*/  IMAD.MOV.U32 R10, RZ, RZ, -0x1 ;  /* 0xffffffffff0a7424 */ /* 0x000fc800078e00ff */
[----:B------:R-:W-:Y:S04]  /*1feb0*/  WARPSYNC R10 ;  /* 0x0000000a00007348 */ /* 0x000fe80003800000 */
[----:B------:R1:W2:Y:S02]  /*1fec0*/  SHFL.UP PT, R4, R0, R2, R4 ;  /* 0x0400000200047389 */ /* 0x0002a400000e0004 */
[----:B-1----:R-:W-:Y:S02]  /*1fed0*/  MOV R2, R3 ;  /* 0x0000000300027202 */ /* 0x002fe40000000f00 */
[----:B------:R-:W-:-:S04]  /*1fee0*/  MOV R3, 0x0 ;  /* 0x0000000000037802 */ /* 0x000fc80000000f00 */
[----:B--2---:R-:W-:Y:S05]  /*1fef0*/  RET.REL.NODEC R2 `(_ZN7cutlass13device_kernelIN5flash19enable_sm80_to_sm89INS1_16FlashAttnFwdSm80INS1_25CollectiveMainloopFwdSm80ILi4ELi1ELb0EN4cute5tupleIJNS5_1CILi128EEENS7_ILi48EEENS7_ILi96EEEEEELi96ENS_6half_tEfNS_4arch4Sm80ELb1ELb0ELb1ELb1ELb0ELb1ELb1ELb1EEENS1_21CollectiveEpilogueFwdINS6_IJS8_SA_S9_EEENS6_IJNS7_ILi1EEESI_SI_EEESC_SE_Li128ELb1ELb1ELb1ELb0EEENS1_36VarlenDynamicPersistentTileSchedulerILi128ELi48ELi128ELi128ELb1ELb1ELb0ELb1ELb1ELb1EEEEEEEEEvNT_6ParamsE) ;  /* 0xfffe010002007950 */ /* 0x004fea0003c3ffff */
        .weak           $__internal_25_$__cuda_sm70_votesync_ballot
        .type           $__internal_25_$__cuda_sm70_votesync_ballot,@function
        .size           $__internal_25_$__cuda_sm70_votesync_ballot,(.L_x_2878 - $__internal_25_$__cuda_sm70_votesync_ballot)
$__internal_25_$__cuda_sm70_votesync_ballot:
[----:B------:R-:W-:Y:S01]  /*1ff00*/  ISETP.NE.U32.AND P0, PT, R0, 0x1, PT ;  /* 0x000000010000780c */ /* 0x000fe20003f05070 */
[----:B------:R-:W-:-:S04]  /*1ff10*/  IMAD.MOV.U32 R3, RZ, RZ, -0x1 ;  /* 0xffffffffff037424 */ /* 0x000fc800078e00ff */
[----:B------:R-:W-:Y:S08]  /*1ff20*/  WARPSYNC R3 ;  /* 0x0000000300007348 */ /* 0x000ff00003800000 */
[----:B------:R-:W-:-:S04]  /*1ff30*/  VOTE.ANY R0, PT, !P0 ;  /* 0x0000000000007806 */ /* 0x000fc800040e0100 */
[----:B------:R-:W-:Y:S01]  /*1ff40*/  LOP3.LUT R0, R0, R3, RZ, 0xc0, !PT ;  /* 0x0000000300007212 */ /* 0x000fe200078ec0ff */
[----:B------:R-:W-:-:S04]  /*1ff50*/  IMAD.MOV.U32 R3, RZ, RZ, 0x0 ;  /* 0x00000000ff037424 */ /* 0x000fc800078e00ff */
[----:B------:R-:W-:Y:S05]  /*1ff60*/  RET.REL.NODEC R2 `(_ZN7cutlass13device_kernelIN5flash19enable_sm80_to_sm89INS1_16FlashAttnFwdSm80INS1_25CollectiveMainloopFwdSm80ILi4ELi1ELb0EN4cute5tupleIJNS5_1CILi128EEENS7_ILi48EEENS7_ILi96EEEEEELi96ENS_6half_tEfNS_4arch4Sm80ELb1ELb0ELb1ELb1ELb0ELb1ELb1ELb1EEENS1_21CollectiveEpilogueFwdINS6_IJS8_SA_S9_EEENS6_IJNS7_ILi1EEESI_SI_EEESC_SE_Li128ELb1ELb1ELb1ELb0EEENS1_36VarlenDynamicPersistentTileSchedulerILi128ELi48ELi128ELi128ELb1ELb1ELb0ELb1ELb1ELb1EEEEEEEEEvNT_6ParamsE) ;  /* 0xfffe009002007950 */ /* 0x000fea0003c3ffff */
.L_x_1423:
        /* <DEDUP_REMOVED lines=9> */
.L_x_2878:


//--------------------- .text._ZN7cutlass13device_kernelIN5flash19enable_sm80_to_sm89INS1_16FlashAttnFwdSm80INS1_25CollectiveMainloopFwdSm80ILi4ELi1ELb0EN4cute5tupleIJNS5_1CILi128EEENS7_ILi64EEENS7_ILi96EEEEEELi96ENS_6half_tEfNS_4arch4Sm80ELb0ELb0ELb0ELb0ELb0ELb0ELb1ELb1EEENS1_21CollectiveEpilogueFwdINS6_IJS8_SA_S9_EEENS6_IJNS7_ILi1EEESI_SI_EEESC_SE_Li128ELb0ELb1ELb1ELb0EEENS1_19SingleTileSchedulerILb0ELb1ELb1ELi128EEEEEEEEEvNT_6ParamsE --------------------------
	.section	.text._ZN7cutlass13device_kernelIN5flash19enable_sm80_to_sm89INS1_16FlashAttnFwdSm80INS1_25CollectiveMainloopFwdSm80ILi4ELi1ELb0EN4cute5tupleIJNS5_1CILi128EEENS7_ILi64EEENS7_ILi96EEEEEELi96ENS_6half_tEfNS_4arch4Sm80ELb0ELb0ELb0ELb0ELb0ELb0ELb1ELb1EEENS1_21CollectiveEpilogueFwdINS6_IJS8_SA_S9_EEENS6_IJNS7_ILi1EEESI_SI_EEESC_SE_Li128ELb0ELb1ELb1ELb0EEENS1_19SingleTileSchedulerILb0ELb1ELb1ELi128EEEEEEEEEvNT_6ParamsE,"ax",@progbits
	.sectioninfo	@"SHI_REGISTERS=255"
	.align	128
.text._ZN7cutlass13device_kernelIN5flash19enable_sm80_to_sm89INS1_16FlashAttnFwdSm80INS1_25CollectiveMainloopFwdSm80ILi4ELi1ELb0EN4cute5tupleIJNS5_1CILi128EEENS7_ILi64EEENS7_ILi96EEEEEELi96ENS_6half_tEfNS_4arch4Sm80ELb0ELb0ELb0ELb0ELb0ELb0ELb1ELb1EEENS1_21CollectiveEpilogueFwdINS6_IJS8_SA_S9_EEENS6_IJNS7_ILi1EEESI_SI_EEESC_SE_Li128ELb0ELb1ELb1ELb0EEENS1_19SingleTileSchedulerILb0ELb1ELb1ELi128EEEEEEEEEvNT_6ParamsE:
        .type           _ZN7cutlass13device_kernelIN5flash19enable_sm80_to_sm89INS1_16FlashAttnFwdSm80INS1_25CollectiveMainloopFwdSm80ILi4ELi1ELb0EN4cute5tupleIJNS5_1CILi128EEENS7_ILi64EEENS7_ILi96EEEEEELi96ENS_6half_tEfNS_4arch4Sm80ELb0ELb0ELb0ELb0ELb0ELb0ELb1ELb1EEENS1_21CollectiveEpilogueFwdINS6_IJS8_SA_S9_EEENS6_IJNS7_ILi1EEESI_SI_EEESC_SE_Li128ELb0ELb1ELb1ELb0EEENS1_19SingleTileSchedulerILb0ELb1ELb1ELi128EEEEEEEEEvNT_6ParamsE,@function
        .size           _ZN7cutlass13device_kernelIN5flash19enable_sm80_to_sm89INS1_16FlashAttnFwdSm80INS1_25CollectiveMainloopFwdSm80ILi4ELi1ELb0EN4cute5tupleIJNS5_1CILi128EEENS7_ILi64EEENS7_ILi96EEEEEELi96ENS_6half_tEfNS_4arch4Sm80ELb0ELb0ELb0ELb0ELb0ELb0ELb1ELb1EEENS1_21CollectiveEpilogueFwdINS6_IJS8_SA_S9_EEENS6_IJNS7_ILi1EEESI_SI_EEESC_SE_Li128ELb0ELb1ELb1ELb0EEENS1_19SingleTileSchedulerILb0ELb1ELb1ELi128EEEEEEEEEvNT_6ParamsE,(.L_x_2883 - _ZN7cutlass13device_kernelIN5flash19enable_sm80_to_sm89INS1_16FlashAttnFwdSm80INS1_25CollectiveMainloopFwdSm80ILi4ELi1ELb0EN4cute5tupleIJNS5_1CILi128EEENS7_ILi64EEENS7_ILi96EEEEEELi96ENS_6half_tEfNS_4arch4Sm80ELb0ELb0ELb0ELb0ELb0ELb0ELb1ELb1EEENS1_21CollectiveEpilogueFwdINS6_IJS8_SA_S9_EEENS6_IJNS7_ILi1EEESI_SI_EEESC_SE_Li128ELb0ELb1ELb1ELb0EEENS1_19SingleTileSchedulerILb0ELb1ELb1ELi128EEEEEEEEEvNT_6ParamsE)
        .other          _ZN7cutlass13device_kernelIN5flash19enable_sm80_to_sm89INS1_16FlashAttnFwdSm80INS1_25CollectiveMainloopFwdSm80ILi4ELi1ELb0EN4cute5tupleIJNS5_1CILi128EEENS7_ILi64EEENS7_ILi96EEEEEELi96ENS_6half_tEfNS_4arch4Sm80ELb0ELb0ELb0ELb0ELb0ELb0ELb1ELb1EEENS1_21CollectiveEpilogueFwdINS6_IJS8_SA_S9_EEENS6_IJNS7_ILi1EEESI_SI_EEESC_SE_Li128ELb0ELb1ELb1ELb0EEENS1_19SingleTileSchedulerILb0ELb1ELb1ELi128EEEEEEEEEvNT_6ParamsE,@"STO_CUDA_ENTRY STV_DEFAULT"
_ZN7cutlass13device_kernelIN5flash19enable_sm80_to_sm89INS1_16FlashAttnFwdSm80INS1_25CollectiveMainloopFwdSm80ILi4ELi1ELb0EN4cute5tupleIJNS5_1CILi128EEENS7_ILi64EEENS7_ILi96EEEEEELi96ENS_6half_tEfNS_4arch4Sm80ELb0ELb0ELb0ELb0ELb0ELb0ELb1ELb1EEENS1_21CollectiveEpilogueFwdINS6_IJS8_SA_S9_EEENS6_IJNS7_ILi1EEESI_SI_EEESC_SE_Li128ELb0ELb1ELb1ELb0EEENS1_19SingleTileSchedulerILb0ELb1ELb1ELi128EEEEEEEEEvNT_6ParamsE:
        /* <DEDUP_REMOVED lines=17> */
.L_x_1424:
[----:B--23--:R-:W-:Y:S01]  /*0110*/  IMAD.MOV.U32 R0, RZ, RZ, c[0x0][0x550] ;  /* 0x00015400ff007624 */ /* 0x00cfe200078e00ff */
[----:B------:R-:W-:-:S04]  /*0120*/  MOV R3, R2 ;  /* 0x0000000200037202 */ /* 0x000fc80000000f00 */
[----:B------:R-:W-:-:S13]  /*0130*/  ISETP.NE.AND P0, PT, R0, 0x1, PT ;  /* 0x000000010000780c */ /* 0x000fda0003f05270 */
[----:B------:R-:W-:-:S05]  /*0140*/  @P0 IMAD.HI.U32 R0, R2, c[0x0][0x554], RZ ;  /* 0x0001550002000a27 */ /* 0x000fca00078e00ff */
[----:B------:R-:W-:-:S05]  /*0150*/  @P0 SHF.R.U32.HI R3, RZ, c[0x0][0x558], R0 ;  /* 0x00015600ff030a19 */ /* 0x000fca0000011600 */
[----:B------:R1:W-:Y:S02]  /*0160*/  STL [R1+0x30], R3 ;  /* 0x0000300301007387 */ /* 0x0003e40000100800 */
.L_x_1425:
        /* <DEDUP_REMOVED lines=45> */
.L_x_1426:
        /* <DEDUP_REMOVED lines=68> */
[-C--:B------:R-:W-:Y:S01]  /*0880*/  LEA.HI R19, R25, R172.reuse, RZ, 0x2 ;  /* 0x000000ac19137211 */ /* 0x080fe200078f10ff */
        /* <DEDUP_REMOVED lines=26> */
[----:B------:R-:W-:Y:S02]  /*0a30*/  SEL R37, RZ, 0x1, P5 ;  /* 0x00000001ff257807 */ /* 0x000fe40002800000 */
[----:B------:R-:W-:Y:S01]  /*0a40*/  LOP3.LUT R0, R0, 0xc0, RZ, 0xc0, !PT ;  /* 0x000000c000007812 */ /* 0x000fe200078ec0ff */
[C---:B------:R-:W-:Y:S02]  /*0a50*/  IMAD R8, R28.reuse, c[0x0][0x1c4], R8 ;  /* 0x000071001c087a24 */ /* 0x040fe400078e0208 */
[----:B------:R-:W-:Y:S01]  /*0a60*/  IMAD.WIDE.U32 R2, R28, c[0x0][0x1c0], R2 ;  /* 0x000070001c027a25 */ /* 0x000fe200078e0002 */
[----:B------:R-:W-:Y:S02]  /*0a70*/  LOP3.LUT R7, R0, 0x18, R4, 0xf8, !PT ;  /* 0x0000001800077812 */ /* 0x000fe400078ef804 */
        /* <DEDUP_REMOVED lines=18> */
[----:B------:R-:W-:Y:S01]  /*0ba0*/  IMAD R15, R36, c[0x0][0x20c], R6 ;  /* 0x00008300240f7a24 */ /* 0x000fe200078e0206 */
        /* <DEDUP_REMOVED lines=20> */
[----:B------:R-:W-:Y:S01]  /*0cf0*/  IMAD.WIDE.U32 R2, R22, c[0x0][0x210], R6 ;  /* 0x0000840016027a25 */ /* 0x000fe200078e0006 */
[----:B------:R-:W-:-:S03]  /*0d00*/  P2R R22, PR, RZ, 0x10 ;  /* 0x00000010ff167803 */ /* 0x000fc60000000000 */
        /* <DEDUP_REMOVED lines=35> */
[----:B------:R-:W-:-:S04]  /*0f40*/  IMAD.WIDE.U32 R30, R2, c[0x0][0x1f0], R12 ;  /* 0x00007c00021e7a25 */ /* 0x000fc800078e000c */
        /* <DEDUP_REMOVED lines=24> */
.L_x_1429:
[----:B---34-:R-:W-:Y:S05]  /*10d0*/  BSYNC B0 ;  /* 0x0000000000007941 */ /* 0x018fea0003800000 */
.L_x_1428:
        /* <DEDUP_REMOVED lines=22> */
.L_x_1431:
[----:B------:R-:W-:Y:S05]  /*1240*/  BSYNC B0 ;  /* 0x0000000000007941 */ /* 0x000fea0003800000 */
.L_x_1430:
        /* <DEDUP_REMOVED lines=22> */
.L_x_1433:
[----:B------:R-:W-:Y:S05]  /*13b0*/  BSYNC B0 ;  /* 0x0000000000007941 */ /* 0x000fea0003800000 */
.L_x_1432:
[----:B-1--4-:R-:W1:Y:S01]  /*13c0*/  SHFL.IDX PT, R6, R16, 0x3, 0x1c1f ;  /* 0x007c1f0010067f89 */ /* 0x012e6200000e0000 */
[----:B------:R-:W-:Y:S01]  /*13d0*/  IADD3 R0, R17, 0x60, RZ ;  /* 0x0000006011007810 */ /* 0x000fe20007ffe0ff */
[----:B------:R-:W-:Y:S01]  /*13e0*/  IMAD.MOV.U32 R160, RZ, RZ, 0x6 ;  /* 0x00000006ffa07424 */ /* 0x000fe200078e00ff */
[----:B------:R-:W-:Y:S01]  /*13f0*/  IADD3 R137, R136, -0x1, RZ ;  /* 0xffffffff88897810 */ /* 0x000fe20007ffe0ff */
[----:B------:R-:W4:Y:S01]  /*1400*/  SHFL.IDX PT, R7, R15, 0x3, 0x1c1f ;  /* 0x007c1f000f077f89 */ /* 0x000f2200000e0000 */
[----:B------:R-:W-:Y:S01]  /*1410*/  ISETP.GE.AND P0, PT, R0, UR4, PT ;  /* 0x0000000400007c0c */ /* 0x000fe2000bf06270 */
[----:B------:R-:W-:Y:S01]  /*1420*/  IMAD.SHL.U32 R224, R224, 0x2, RZ ;  /* 0x00000002e0e07824 */ /* 0x000fe200078e00ff */
[----:B------:R-:W-:Y:S01]  /*1430*/  IADD3 R2, -R36, c[0x0][0x1d0], RZ ;  /* 0x0000740024027a10 */ /* 0x000fe20007ffe1ff */
[----:B------:R-:W-:Y:S01]  /*1440*/  IMAD.MOV.U32 R166, RZ, RZ, R32 ;  /* 0x000000ffffa67224 */ /* 0x000fe200078e0020 */
[----:B------:R-:W-:Y:S01]  /*1450*/  SHF.R.S32.HI R29, RZ, 0x1f, R137 ;  /* 0x0000001fff1d7819 */ /* 0x000fe20000011489 */
[----:B------:R-:W-:Y:S01]  /*1460*/  IMAD.MOV.U32 R167, RZ, RZ, R33 ;  /* 0x000000ffffa77224 */ /* 0x000fe200078e0021 */
[----:B------:R-:W-:Y:S01]  /*1470*/  SHF.R.S32.HI R13, RZ, 0x4, R23 ;  /* 0x00000004ff0d7819 */ /* 0x000fe20000011417 */
[----:B------:R-:W-:Y:S01]  /*1480*/  IMAD R2, R137, -0x40, R2 ;  /* 0xffffffc089027824 */ /* 0x000fe200078e0202 */
[----:B------:R-:W-:Y:S01]  /*1490*/  IADD3 R185, R136, -0x2, RZ ;  /* 0xfffffffe88b97810 */ /* 0x000fe20007ffe0ff */
[----:B------:R-:W-:Y:S01]  /*14a0*/  IMAD.MOV.U32 R166, RZ, RZ, R30 ;  /* 0x000000ffffa67224 */ /* 0x000fe200078e001e */
[----:B------:R-:W-:Y:S01]  /*14b0*/  LEA.HI R12, R23, R13, RZ, 0x1 ;  /* 0x0000000d170c7211 */ /* 0x000fe200078f08ff */
[----:B------:R-:W-:-:S03]  /*14c0*/  IMAD.MOV.U32 R138, RZ, RZ, -0x40 ;  /* 0xffffffc0ff8a7424 */ /* 0x000fc600078e00ff */
[----:B------:R-:W-:Y:S01]  /*14d0*/  LOP3.LUT R12, R12, 0xfffffffe, RZ, 0xc0, !PT ;  /* 0xfffffffe0c0c7812 */ /* 0x000fe200078ec0ff */
[----:B------:R-:W-:Y:S01]  /*14e0*/  IMAD R138, R137, R138, c[0x0][0x1d0] ;  /* 0x00007400898a7624 */ /* 0x000fe200078e028a */
[----:B------:R-:W-:Y:S01]  /*14f0*/  STL.64 [R1+0x10], R166 ;  /* 0x000010a601007387 */ /* 0x000fe20000100a00 */
[C---:B-1----:R-:W-:Y:S02]  /*1500*/  @!P0 LEA R8, P2, R4.reuse, R6, 0x1 ;  /* 0x0000000604088211 */ /* 0x042fe400078408ff */
[----:B------:R-:W-:Y:S02]  /*1510*/  IMAD.IADD R12, R13, 0x1, -R12 ;  /* 0x000000010d0c7824 */ /* 0x000fe400078e0a0c */
[----:B----4-:R-:W-:Y:S01]  /*1520*/  @!P0 LEA.HI.X R9, R4, R7, R5, 0x1, P2 ;  /* 0x0000000704098211 */ /* 0x010fe200010f0c05 */
[----:B------:R-:W-:Y:S01]  /*1530*/  IMAD.MOV.U32 R5, RZ, RZ, c[0x0][0x1e0] ;  /* 0x00007800ff057624 */ /* 0x000fe200078e00ff */
[----:B------:R-:W-:Y:S02]  /*1540*/  ISETP.GE.AND P2, PT, R2, 0x1, PT ;  /* 0x000000010200780c */ /* 0x000fe40003f46270 */
[----:B------:R-:W-:Y:S01]  /*1550*/  @!P0 IADD3 R4, R4, 0x40, RZ ;  /* 0x0000004004048810 */ /* 0x000fe20007ffe0ff */
[C---:B------:R-:W-:Y:S01]  /*1560*/  IMAD.SHL.U32 R161, R5.reuse, 0x40, RZ ;  /* 0x0000004005a17824 */ /* 0x040fe200078e00ff */
[C---:B------:R-:W-:Y:S01]  /*1570*/  SHF.L.U64.HI R160, R5.reuse, R160, c[0x0][0x1e4] ;  /* 0x0000790005a07619 */ /* 0x040fe200000102a0 */
[----:B------:R-:W-:Y:S01]  /*1580*/  @!PT LDS RZ, [RZ] ;  /* 0x00000000fffff984 */ /* 0x000fe20000000800 */
[----:B------:R1:W-:Y:S01]  /*1590*/  @!P0 LDGSTS.E.BYPASS.LTC128B.128 [R224+0x7900], [R8.64], !P1 ;  /* 0x0790000008e08fae */ /* 0x0003e2000c901d46 */
[----:B------:R-:W-:-:S03]  /*15a0*/  IMAD.SHL.U32 R164, R5, 0x20, RZ ;  /* 0x0000002005a47824 */ /* 0x000fc600078e00ff */
[----:B------:R-:W-:-:S04]  /*15b0*/  IMAD R0, R160, R137, RZ ;  /* 0x00000089a0007224 */ /* 0x000fc800078e02ff */
[-C--:B------:R-:W-:Y:S02]  /*15c0*/  IMAD R0, R29, R161.reuse, R0 ;  /* 0x000000a11d007224 */ /* 0x080fe400078e0200 */
[----:B-1----:R-:W-:-:S04]  /*15d0*/  IMAD.WIDE.U32 R8, R137, R161, R166 ;  /* 0x000000a189087225 */ /* 0x002fc800078e00a6 */
[----:B------:R-:W-:Y:S01]  /*15e0*/  IMAD.IADD R0, R9, 0x1, R0 ;  /* 0x0000000109007824 */ /* 0x000fe200078e0200 */
[----:B------:R-:W-:Y:S01]  /*15f0*/  @P2 LEA R10, P1, R8, c[0x0][0x1c8], 0x1 ;  /* 0x00007200080a2a11 */ /* 0x000fe200078208ff */
[----:B------:R-:W-:-:S03]  /*1600*/  IMAD.MOV.U32 R9, RZ, RZ, 0x5 ;  /* 0x00000005ff097424 */ /* 0x000fc600078e00ff */
[----:B------:R-:W-:Y:S02]  /*1610*/  @P2 LEA.HI.X R11, R8, c[0x0][0x1cc], R0, 0x1, P1 ;  /* 0x00007300080b2a11 */ /* 0x000fe400008f0c00 */
[----:B------:R-:W-:Y:S02]  /*1620*/  ISETP.GE.AND P1, PT, R2, 0x21, PT ;  /* 0x000000210200780c */ /* 0x000fe40003f26270 */
[----:B------:R-:W-:Y:S02]  /*1630*/  SHF.L.U64.HI R165, R5, R9, c[0x0][0x1e4] ;  /* 0x0000790005a57619 */ /* 0x000fe40000010209 */
[----:B------:R-:W-:-:S05]  /*1640*/  LOP3.LUT R5, R20, 0x7fffffe, RZ, 0xc0, !PT ;  /* 0x07fffffe14057812 */ /* 0x000fca00078ec0ff */
[----:B------:R-:W-:-:S04]  /*1650*/  IMAD.IADD R158, R18, 0x1, -R5 ;  /* 0x00000001129e7824 */ /* 0x000fc800078e0a05 */
[----:B------:R-:W-:Y:S02]  /*1660*/  @P1 IADD3 R2, P4, R164, R8, RZ ;  /* 0x00000008a4021210 */ /* 0x000fe40007f9e0ff */
[----:B------:R-:W-:-:S03]  /*1670*/  @!P0 SHF.R.S32.HI R8, RZ, 0x1f, R14 ;  /* 0x0000001fff088819 */ /* 0x000fc6000001140e */
[----:B------:R-:W-:Y:S01]  /*1680*/  @P1 IMAD.X R0, R165, 0x1, R0, P4 ;  /* 0x00000001a5001824 */ /* 0x000fe200020e0600 */
[----:B------:R-:W-:Y:S02]  /*1690*/  @!P0 LEA.HI R8, R8, R14, RZ, 0x3 ;  /* 0x0000000e08088211 */ /* 0x000fe400078f18ff */
[----:B------:R-:W-:Y:S02]  /*16a0*/  ISETP.NE.AND P4, PT, R162, RZ, PT ;  /* 0x000000ffa200720c */ /* 0x000fe40003f85270 */
[----:B------:R-:W-:Y:S02]  /*16b0*/  @!P0 LOP3.LUT R8, R8, 0xfffffff8, RZ, 0xc0, !PT ;  /* 0xfffffff808088812 */ /* 0x000fe400078ec0ff */
[----:B------:R-:W-:-:S03]  /*16c0*/  SHF.R.S32.HI R14, RZ, 0x1f, R18 ;  /* 0x0000001fff0e7819 */ /* 0x000fc60000011412 */
[----:B------:R-:W-:Y:S01]  /*16d0*/  @!P0 IMAD.WIDE R8, R8, 0x2, R6 ;  /* 0x0000000208088825 */ /* 0x000fe200078e0206 */
[----:B------:R-:W-:-:S04]  /*16e0*/  LEA.HI R5, R14, R18, RZ, 0x3 ;  /* 0x000000120e057211 */ /* 0x000fc800078f18ff */
[----:B------:R1:W-:Y:S02]  /*16f0*/  @!P0 LDGSTS.E.BYPASS.LTC128B.128 [R224+0x9900], [R8.64], !P3 ;  /* 0x0990000008e08fae */ /* 0x0003e4000d901d46 */
[----:B-1----:R-:W-:-:S04]  /*1700*/  @P1 LEA R8, P3, R2, c[0x0][0x1c8], 0x1 ;  /* 0x0000720002081a11 */ /* 0x002fc800078608ff */
[----:B------:R-:W-:Y:S02]  /*1710*/  @P1 LEA.HI.X R9, R2, c[0x0][0x1cc], R0, 0x1, P3 ;  /* 0x0000730002091a11 */ /* 0x000fe400018f0c00 */
[----:B------:R-:W-:Y:S02]  /*1720*/  @!P0 SHF.R.S32.HI R0, RZ, 0x1f, R4 ;  /* 0x0000001fff008819 */ /* 0x000fe40000011404 */
[----:B------:R-:W-:Y:S02]  /*1730*/  ISETP.NE.AND P3, PT, R22, RZ, PT ;  /* 0x000000ff1600720c */ /* 0x000fe40003f65270 */
[----:B------:R-:W-:Y:S02]  /*1740*/  @!P0 LEA.HI R4, R0, R4, RZ, 0x3 ;  /* 0x0000000400048211 */ /* 0x000fe400078f18ff */
[----:B------:R-:W-:Y:S02]  /*1750*/  LOP3.LUT R2, R26, 0xfffffff8, RZ, 0xc0, !PT ;  /* 0xfffffff81a027812 */ /* 0x000fe400078ec0ff */
[----:B------:R-:W-:-:S03]  /*1760*/  @!P0 LOP3.LUT R4, R4, 0xfffffff8, RZ, 0xc0, !PT ;  /* 0xfffffff804048812 */ /* 0x000fc600078ec0ff */
[----:B------:R-:W-:Y:S02]  /*1770*/  IMAD.IADD R2, R172, 0x1, -R2 ;  /* 0x00000001ac027824 */ /* 0x000fe400078e0a02 */
[----:B------:R-:W-:-:S03]  /*1780*/  @!P0 IMAD.WIDE R6, R4, 0x2, R6 ;  /* 0x0000000204068825 */ /* 0x000fc600078e0206 */
[----:B------:R-:W-:Y:S02]  /*1790*/  LEA.HI R0, R2, R2, RZ, 0x1 ;  /* 0x0000000202007211 */ /* 0x000fe400078f08ff */
[----:B------:R1:W-:Y:S02]  /*17a0*/  @!P0 LDGSTS.E.BYPASS.LTC128B.128 [R224+0xb900], [R6.64], !P3 ;  /* 0x0b90000006e08fae */ /* 0x0003e4000d901d46 */
[----:B------:R-:W-:Y:S02]  /*17b0*/  LOP3.LUT R4, R0, 0x3fffffe, RZ, 0xc0, !PT ;  /* 0x03fffffe00047812 */ /* 0x000fe400078ec0ff */
[----:B------:R-:W0:Y:S01]  /*17c0*/  LDGDEPBAR ;  /* 0x00000000000079af */ /* 0x000e220000000000 */
[----:B------:R-:W-:Y:S02]  /*17d0*/  SHF.R.S32.HI R28, RZ, 0x1, R0 ;  /* 0x00000001ff1c7819 */ /* 0x000fe40000011400 */
[----:B------:R-:W-:Y:S01]  /*17e0*/  IMAD.IADD R13, R2, 0x1, -R4 ;  /* 0x00000001020d7824 */ /* 0x000fe200078e0a04 */
[----:B------:R-:W-:Y:S01]  /*17f0*/  BAR.SYNC.DEFER_BLOCKING 0x0 ;  /* 0x0000000000007b1d */ /* 0x000fe20000010000 */
[----:B------:R-:W-:Y:S01]  /*1800*/  IMAD.SHL.U32 R2, R21, 0x40, RZ ;  /* 0x0000004015027824 */ /* 0x000fe200078e00ff */
[C---:B------:R-:W-:Y:S01]  /*1810*/  LOP3.LUT P0, RZ, R28.reuse, 0x2, RZ, 0xc0, !PT ;  /* 0x000000021cff7812 */ /* 0x040fe2000780c0ff */
[----:B------:R-:W-:-:S02]  /*1820*/  IMAD.SHL.U32 R0, R28, 0x40, RZ ;  /* 0x000000401c007824 */ /* 0x000fc400078e00ff */
[----:B------:R-:W-:Y:S01]  /*1830*/  IMAD.SHL.U32 R4, R5, 0x20, RZ ;  /* 0x0000002005047824 */ /* 0x000fe200078e00ff */
[----:B------:R-:W-:Y:S01]  /*1840*/  LOP3.LUT R2, R2, 0xc0, RZ, 0xc0, !PT ;  /* 0x000000c002027812 */ /* 0x000fe200078ec0ff */
[----:B------:R-:W-:Y:S01]  /*1850*/  IMAD.SHL.U32 R5, R12, 0x8, RZ ;  /* 0x000000080c057824 */ /* 0x000fe200078e00ff */
[----:B------:R-:W-:Y:S02]  /*1860*/  LOP3.LUT R0, R0, 0xc0, RZ, 0xc0, !PT ;  /* 0x000000c000007812 */ /* 0x000fe400078ec0ff */
[----:B------:R-:W-:Y:S02]  /*1870*/  LOP3.LUT R157, R4, 0xffffff00, RZ, 0xc0, !PT ;  /* 0xffffff00049d7812 */ /* 0x000fe400078ec0ff */
[----:B------:R-:W-:Y:S01]  /*1880*/  SHF.R.U32.HI R4, RZ, 0x3, R2 ;  /* 0x00000003ff047819 */ /* 0x000fe20000011602 */
[----:B-1----:R-:W-:Y:S01]  /*1890*/  IMAD.SHL.U32 R7, R24, 0x8, RZ ;  /* 0x0000000818077824 */ /* 0x002fe200078e00ff */
[----:B------:R-:W-:Y:S01]  /*18a0*/  LOP3.LUT R6, R2, 0x8, R5, 0xf8, !PT ;  /* 0x0000000802067812 */ /* 0x000fe200078ef805 */
[----:B------:R-:W-:Y:S01]  /*18b0*/  IMAD R2, R19, 0x200, R157 ;  /* 0x0000020013027824 */ /* 0x000fe200078e029d */
[----:B------:R-:W-:Y:S01]  /*18c0*/  @!PT LDS RZ, [RZ] ;  /* 0x00000000fffff984 */ /* 0x000fe20000000800 */
[----:B------:R-:W-:Y:S01]  /*18d0*/  @!PT LDS RZ, [RZ] ;  /* 0x00000000fffff984 */ /* 0x000fe20000000800 */
[----:B------:R-:W-:Y:S01]  /*18e0*/  @!PT LDS RZ, [RZ] ;  /* 0x00000000fffff984 */ /* 0x000fe20000000800 */
[----:B------:R1:W-:Y:S02]  /*18f0*/  @P2 LDGSTS.E.BYPASS.LTC128B.128 [R224+0x3100], [R10.64], !P5 ;  /* 0x031000000ae02fae */ /* 0x0003e4000e901d46 */
[----:B------:R-:W-:Y:S01]  /*1900*/  LOP3.LUT R5, R0, 0x8, R7, 0xf8, !PT ;  /* 0x0000000800057812 */ /* 0x000fe200078ef807 */
[----:B------:R-:W-:Y:S01]  /*1910*/  IMAD R7, R12, 0x8, R13 ;  /* 0x000000080c077824 */ /* 0x000fe200078e020d */
[----:B------:R-:W-:Y:S01]  /*1920*/  SHF.R.U32.HI R0, RZ, 0x3, R0 ;  /* 0x00000003ff007819 */ /* 0x000fe20000011600 */
[----:B------:R1:W-:Y:S01]  /*1930*/  @P2 LDGSTS.E.BYPASS.LTC128B.128 [R224+0x4100], [R10.64+0x40], !P4 ;  /* 0x041000400ae02fae */ /* 0x0003e2000e101d46 */
[----:B------:R-:W-:Y:S01]  /*1940*/  LOP3.LUT R156, R6, R4, RZ, 0x3c, !PT ;  /* 0x00000004069c7212 */ /* 0x000fe200078e3cff */
[----:B------:R-:W-:Y:S01]  /*1950*/  IMAD R2, R158, 0x20, R2 ;  /* 0x000000209e027824 */ /* 0x000fe200078e0202 */
[----:B------:R-:W-:Y:S01]  /*1960*/  LOP3.LUT R0, R5, R0, RZ, 0x3c, !PT ;  /* 0x0000000005007212 */ /* 0x000fe200078e3cff */
[----:B------:R1:W-:Y:S02]  /*1970*/  @P2 LDGSTS.E.BYPASS.LTC128B.128 [R224+0x5100], [R10.64+0x80], !P6 ;  /* 0x051000800ae02fae */ /* 0x0003e4000f101d46 */
[----:B------:R-:W-:-:S02]  /*1980*/  IMAD.IADD R2, R156, 0x1, R2 ;  /* 0x000000019c027824 */ /* 0x000fc400078e0202 */
[----:B------:R1:W-:Y:S01]  /*1990*/  @P1 LDGSTS.E.BYPASS.LTC128B.128 [R224+0x3900], [R8.64], !P5 ;  /* 0x0390000008e01fae */ /* 0x0003e2000e901d46 */
[----:B------:R-:W-:Y:S02]  /*19a0*/  IMAD.U32 R0, R7, 0x20, R0 ;  /* 0x0000002007007824 */ /* 0x000fe400078e0000 */
[----:B------:R-:W-:Y:S01]  /*19b0*/  IMAD.SHL.U32 R210, R2, 0x2, RZ ;  /* 0x0000000202d27824 */ /* 0x000fe200078e00ff */
[----:B------:R1:W-:Y:S01]  /*19c0*/  @P1 LDGSTS.E.BYPASS.LTC128B.128 [R224+0x4900], [R8.64+0x40], !P4 ;  /* 0x0490004008e01fae */ /* 0x0003e2000e101d46 */
[----:B------:R-:W-:Y:S02]  /*19d0*/  IMAD.SHL.U32 R139, R0, 0x2, RZ ;  /* 0x00000002008b7824 */ /* 0x000fe400078e00ff */
[----:B------:R-:W-:Y:S01]  /*19e0*/  IMAD R2, R29, c[0x0][0x208], RZ ;  /* 0x000082001d027a24 */ /* 0x000fe200078e02ff */
[----:B------:R1:W-:Y:S01]  /*19f0*/  @P1 LDGSTS.E.BYPASS.LTC128B.128 [R224+0x5900], [R8.64+0x80], !P6 ;  /* 0x0590008008e01fae */ /* 0x0003e2000f101d46 */
[----:B------:R-:W-:Y:S01]  /*1a00*/  IMAD R211, R3, 0x2, R210 ;  /* 0x0000000203d37824 */ /* 0x000fe200078e02d2 */
[----:B------:R-:W-:Y:S01]  /*1a10*/  IADD3 R0, R139, 0x3100, RZ ;  /* 0x000031008b007810 */ /* 0x000fe20007ffe0ff */
[----:B------:R-:W-:Y:S01]  /*1a20*/  IMAD R2, R137, c[0x0][0x20c], R2 ;  /* 0x0000830089027a24 */ /* 0x000fe200078e0202 */
[----:B------:R-:W0:Y:S01]  /*1a30*/  LDGDEPBAR ;  /* 0x00000000000079af */ /* 0x000e220000000000 */
[----:B------:R-:W-:-:S02]  /*1a40*/  IADD3 R212, R139, 0x3120, RZ ;  /* 0x000031208bd47810 */ /* 0x000fc40007ffe0ff */
[----:B------:R-:W-:Y:S01]  /*1a50*/  @P0 IADD3 R212, R0, -0x20, RZ ;  /* 0xffffffe000d40810 */ /* 0x000fe20007ffe0ff */
[----:B------:R-:W-:-:S04]  /*1a60*/  DEPBAR.LE SB0, 0x1 ;  /* 0x000080400000791a */ /* 0x000fc80000000000 */
[----:B------:R-:W-:-:S04]  /*1a70*/  DEPBAR.LE SB0, 0x0 ;  /* 0x000080000000791a */ /* 0x000fc80000000000 */
[----:B------:R-:W-:Y:S06]  /*1a80*/  BAR.SYNC.DEFER_BLOCKING 0x0 ;  /* 0x0000000000007b1d */ /* 0x000fec0000010000 */
[----:B------:R-:W-:Y:S04]  /*1a90*/  LDSM.16.M88.4 R4, [R210+0x7100] ;  /* 0x00710000d204783b */ /* 0x000fe80000000200 */
[----:B--23--:R-:W2:Y:S04]  /*1aa0*/  LDSM.16.M88.4 R12, [R139+0x3100] ;  /* 0x003100008b0c783b */ /* 0x00cea80000000200 */
[----:B-1----:R-:W1:Y:S04]  /*1ab0*/  LDSM.16.M88.4 R8, [R210+0x6100] ;  /* 0x00610000d208783b */ /* 0x002e680000000200 */
[----:B------:R-:W3:Y:S04]  /*1ac0*/  LDSM.16.M88.4 R20, [R139+0x3500] ;  /* 0x003500008b14783b */ /* 0x000ee80000000200 */
[----:B------:R-:W4:Y:S04]  /*1ad0*/  LDSM.16.M88.4 R16, [R139+0x3900] ;  /* 0x003900008b10783b */ /* 0x000f280000000200 */
[----:B------:R-:W5:Y:S04]  /*1ae0*/  LDSM.16.M88.4 R24, [R139+0x3d00] ;  /* 0x003d00008b18783b */ /* 0x000f680000000200 */
[----:B------:R-:W-:Y:S04]  /*1af0*/  LDSM.16.M88.4 R52, [R212] ;  /* 0x00000000d434783b */ /* 0x000fe80000000200 */
[----:B------:R-:W-:Y:S04]  /*1b00*/  LDSM.16.M88.4 R32, [R212+0x400] ;  /* 0x00040000d420783b */ /* 0x000fe80000000200 */
[----:B------:R-:W-:Y:S01]  /*1b10*/  LDSM.16.M88.4 R28, [R212+0x800] ;  /* 0x00080000d41c783b */ /* 0x000fe20000000200 */
[-C--:B--2---:R-:W-:Y:S08]  /*1b20*/  HMMA.16816.F32 R40, R4, R12.reuse, RZ ;  /* 0x0000000c0428723c */ /* 0x084ff000000018ff */
[----:B-1----:R-:W-:Y:S07]  /*1b30*/  HMMA.16816.F32 R100, R8, R12, RZ ;  /* 0x0000000c0864723c */ /* 0x002fee00000018ff */
[----:B------:R-:W-:Y:S01]  /*1b40*/  IMAD.WIDE.U32 R12, R137, c[0x0][0x208], RZ ;  /* 0x00008200890c7a25 */ /* 0x000fe200078e00ff */
[----:B---3--:R-:W-:Y:S03]  /*1b50*/  HMMA.16816.F32 R44, R4, R20, RZ ;  /* 0x00000014042c723c */ /* 0x008fe600000018ff */
[----:B------:R-:W-:Y:S01]  /*1b60*/  IMAD.IADD R2, R13, 0x1, R2 ;  /* 0x000000010d027824 */ /* 0x000fe200078e0202 */
[----:B------:R-:W-:-:S04]  /*1b70*/  LEA R0, P0, R12, R56, 0x6 ;  /* 0x000000380c007211 */ /* 0x000fc800078030ff */
[----:B----4-:R-:W-:Y:S01]  /*1b80*/  HMMA.16816.F32 R60, R4, R16, RZ ;  /* 0x00000010043c723c */ /* 0x010fe200000018ff */
[----:B------:R-:W-:Y:S02]  /*1b90*/  LEA.HI.X R13, R12, R38, R2, 0x6, P0 ;  /* 0x000000260c0d7211 */ /* 0x000fe400000f3402 */
[----:B------:R-:W-:Y:S02]  /*1ba0*/  SEL R12, RZ, 0x2, P4 ;  /* 0x00000002ff0c7807 */ /* 0x000fe40002000000 */
[----:B------:R-:W-:-:S03]  /*1bb0*/  SEL R2, RZ, 0x4, P6 ;  /* 0x00000004ff027807 */ /* 0x000fc60003000000 */
[----:B-----5:R-:W-:Y:S01]  /*1bc0*/  HMMA.16816.F32 R48, R4, R24, RZ ;  /* 0x000000180430723c */ /* 0x020fe200000018ff */
[----:B------:R-:W-:-:S04]  /*1bd0*/  IADD3 R2, R2, R12, R37 ;  /* 0x0000000c02027210 */ /* 0x000fc80007ffe025 */
[----:B------:R-:W-:-:S03]  /*1be0*/  LOP3.LUT P1, RZ, R2, 0x2, RZ, 0xc0, !PT ;  /* 0x0000000202ff7812 */ /* 0x000fc6000782c0ff */
[C---:B------:R-:W-:Y:S08]  /*1bf0*/  HMMA.16816.F32 R68, R4.reuse, R14, RZ ;  /* 0x0000000e0444723c */ /* 0x040ff000000018ff */
[C---:B------:R-:W-:Y:S08]  /*1c00*/  HMMA.16816.F32 R64, R4.reuse, R22, RZ ;  /* 0x000000160440723c */ /* 0x040ff000000018ff */
[C---:B------:R-:W-:Y:S08]  /*1c10*/  HMMA.16816.F32 R76, R4.reuse, R18, RZ ;  /* 0x00000012044c723c */ /* 0x040ff000000018ff */
[----:B------:R-:W-:Y:S01]  /*1c20*/  HMMA.16816.F32 R104, R4, R26, RZ ;  /* 0x0000001a0468723c */ /* 0x000fe200000018ff */
[----:B------:R-:W1:Y:S07]  /*1c30*/  LDSM.16.M88.4 R4, [R211+0x7100] ;  /* 0x00710000d304783b */ /* 0x000e6e0000000200 */
[C---:B------:R-:W-:Y:S07]  /*1c40*/  HMMA.16816.F32 R72, R8.reuse, R16, RZ ;  /* 0x000000100848723c */ /* 0x040fee00000018ff */
[C---:B------:R-:W-:Y:S01]  /*1c50*/  LEA R16, P0, R0.reuse, c[0x0][0x1f8], 0x1 ;  /* 0x00007e0000107a11 */ /* 0x040fe200078008ff */
[C---:B------:R-:W-:Y:S03]  /*1c60*/  HMMA.16816.F32 R96, R8.reuse, R14, RZ ;  /* 0x0000000e0860723c */ /* 0x040fe600000018ff */
[----:B------:R-:W-:Y:S01]  /*1c70*/  LEA.HI.X R17, R0, c[0x0][0x1fc], R13, 0x1, P0 ;  /* 0x00007f0000117a11 */ /* 0x000fe200000f0c0d */
[----:B------:R-:W-:Y:S01]  /*1c80*/  IMAD.IADD R0, R138, 0x1, -R36 ;  /* 0x000000018a007824 */ /* 0x000fe200078e0a24 */
[----:B------:R-:W-:Y:S03]  /*1c90*/  LDSM.16.M88.4 R12, [R211+0x6100] ;  /* 0x00610000d30c783b */ /* 0x000fe60000000200 */
[----:B------:R-:W-:Y:S01]  /*1ca0*/  HMMA.16816.F32 R80, R8, R20, RZ ;  /* 0x000000140850723c */ /* 0x000fe200000018ff */
[----:B------:R-:W-:-:S02]  /*1cb0*/  ISETP.LT.OR P2, PT, R0, 0x1, P5 ;  /* 0x000000010000780c */ /* 0x000fc40002f41670 */
[C---:B------:R-:W-:Y:S02]  /*1cc0*/  ISETP.LT.OR P4, PT, R0.reuse, 0x1, !P1 ;  /* 0x000000010000780c */ /* 0x040fe40004f81670 */
[C---:B------:R-:W-:Y:S02]  /*1cd0*/  ISETP.LT.OR P3, PT, R0.reuse, 0x21, !P1 ;  /* 0x000000210000780c */ /* 0x040fe40004f61670 */
[----:B------:R-:W-:Y:S01]  /*1ce0*/  ISETP.LT.OR P1, PT, R0, 0x21, P5 ;  /* 0x000000210000780c */ /* 0x000fe20002f21670 */
[C---:B------:R-:W-:Y:S01]  /*1cf0*/  HMMA.16816.F32 R92, R8.reuse, R22, RZ ;  /* 0x00000016085c723c */ /* 0x040fe200000018ff */
[----:B------:R-:W2:Y:S05]  /*1d00*/  LDSM.16.M88.4 R20, [R212+0xc00] ;  /* 0x000c0000d414783b */ /* 0x000eaa0000000200 */
[----:B------:R-:W-:Y:S01]  /*1d10*/  @!PT LDS RZ, [RZ] ;  /* 0x00000000fffff984 */ /* 0x000fe20000000800 */
[----:B------:R-:W-:Y:S01]  /*1d20*/  @!PT LDS RZ, [RZ] ;  /* 0x00000000fffff984 */ /* 0x000fe20000000800 */
[----:B------:R-:W-:Y:S01]  /*1d30*/  @!PT LDS RZ, [RZ] ;  /* 0x00000000fffff984 */ /* 0x000fe20000000800 */
[----:B------:R3:W-:Y:S02]  /*1d40*/  LDGSTS.E.BYPASS.LTC128B.128 [R224+0x100], [R16.64], !P2 ;  /* 0x0010000010e07fae */ /* 0x0007e4000d101d46 */
[C---:B------:R-:W-:Y:S02]  /*1d50*/  HMMA.16816.F32 R84, R8.reuse, R18, RZ ;  /* 0x000000120854723c */ /* 0x040fe400000018ff */
[----:B------:R3:W-:Y:S06]  /*1d60*/  LDGSTS.E.BYPASS.LTC128B.128 [R224+0x1100], [R16.64+0x40], !P4 ;  /* 0x0110004010e07fae */ /* 0x0007ec000e101d46 */
[C---:B------:R-:W-:Y:S08]  /*1d70*/  HMMA.16816.F32 R56, R8.reuse, R24, RZ ;  /* 0x000000180838723c */ /* 0x040ff000000018ff */
[----:B------:R-:W-:Y:S07]  /*1d80*/  HMMA.16816.F32 R88, R8, R26, RZ ;  /* 0x0000001a0858723c */ /* 0x000fee00000018ff */
[----:B------:R-:W-:Y:S01]  /*1d90*/  IMAD.MOV.U32 R9, RZ, RZ, c[0x0][0x208] ;  /* 0x00008200ff097624 */ /* 0x000fe200078e00ff */
[----:B-1----:R-:W-:Y:S01]  /*1da0*/  HMMA.16816.F32 R124, R4, R52, R40 ;  /* 0x00000034047c723c */ /* 0x002fe20000001828 */
[----:B------:R-:W-:-:S03]  /*1db0*/  IMAD.MOV.U32 R10, RZ, RZ, c[0x0][0x20c] ;  /* 0x00008300ff0a7624 */ /* 0x000fc600078e00ff */
[----:B------:R-:W-:-:S04]  /*1dc0*/  LEA R8, P0, R9, R16, 0x6 ;  /* 0x0000001009087211 */ /* 0x000fc800078030ff */
[----:B------:R-:W-:Y:S01]  /*1dd0*/  LEA.HI.X R9, R9, R17, R10, 0x6, P0 ;  /* 0x0000001109097211 */ /* 0x000fe200000f340a */
[----:B--2---:R-:W-:Y:S01]  /*1de0*/  HMMA.16816.F32 R128, R4, R20, R48 ;  /* 0x000000140480723c */ /* 0x004fe20000001830 */
[----:B------:R-:W-:-:S04]  /*1df0*/  LOP3.LUT P0, RZ, R2, 0x4, RZ, 0xc0, !PT ;  /* 0x0000000402ff7812 */ /* 0x000fc8000780c0ff */
[C---:B------:R-:W-:Y:S02]  /*1e00*/  ISETP.LT.OR P2, PT, R0.reuse, 0x1, !P0 ;  /* 0x000000010000780c */ /* 0x040fe40004741670 */
[----:B------:R-:W-:Y:S01]  /*1e10*/  ISETP.LT.OR P0, PT, R0, 0x21, !P0 ;  /* 0x000000210000780c */ /* 0x000fe20004701670 */
[----:B------:R-:W-:Y:S01]  /*1e20*/  HMMA.16816.F32 R148, R4, R32, R44 ;  /* 0x000000200494723c */ /* 0x000fe2000000182c */
[----:B------:R-:W-:-:S05]  /*1e30*/  LOP3.LUT R0, R159, 0xffffffe0, RZ, 0xc0, !PT ;  /* 0xffffffe09f007812 */ /* 0x000fca00078ec0ff */
[----:B------:R-:W-:Y:S02]  /*1e40*/  IMAD.IADD R0, R172, 0x1, -R0 ;  /* 0x00000001ac007824 */ /* 0x000fe400078e0a00 */
[----:B------:R-:W-:Y:S02]  /*1e50*/  HMMA.16816.F32 R108, R4, R30, R76 ;  /* 0x0000001e046c723c */ /* 0x000fe4000000184c */
[----:B------:R3:W-:Y:S01]  /*1e60*/  LDGSTS.E.BYPASS.LTC128B.128 [R224+0x2100], [R16.64+0x80], !P2 ;  /* 0x0210008010e07fae */ /* 0x0007e2000d101d46 */
[----:B------:R-:W-:-:S03]  /*1e70*/  SHF.R.S32.HI R2, RZ, 0x1f, R0 ;  /* 0x0000001fff027819 */ /* 0x000fc60000011400 */
[----:B------:R1:W-:Y:S01]  /*1e80*/  LDGSTS.E.BYPASS.LTC128B.128 [R224+0x900], [R8.64], !P1 ;  /* 0x0090000008e07fae */ /* 0x0003e2000c901d46 */
[----:B------:R-:W-:Y:S01]  /*1e90*/  LEA.HI R2, R2, R0, RZ, 0x2 ;  /* 0x0000000002027211 */ /* 0x000fe200078f10ff */
[----:B------:R-:W-:Y:S02]  /*1ea0*/  HMMA.16816.F32 R144, R4, R28, R60 ;  /* 0x0000001c0490723c */ /* 0x000fe4000000183c */
[----:B------:R1:W-:Y:S01]  /*1eb0*/  LDGSTS.E.BYPASS.LTC128B.128 [R224+0x1900], [R8.64+0x40], !P3 ;  /* 0x0190004008e07fae */ /* 0x0003e2000d901d46 */
[----:B------:R-:W-:-:S03]  /*1ec0*/  LOP3.LUT R2, R2, 0x7ffffffc, RZ, 0xc0, !PT ;  /* 0x7ffffffc02027812 */ /* 0x000fc600078ec0ff */
[----:B------:R1:W-:Y:S01]  /*1ed0*/  LDGSTS.E.BYPASS.LTC128B.128 [R224+0x2900], [R8.64+0x80], !P0 ;  /* 0x0290008008e07fae */ /* 0x0003e2000c101d46 */
[----:B------:R-:W-:Y:S01]  /*1ee0*/  ISETP.GT.AND P0, PT, R137, R184, PT ;  /* 0x000000b88900720c */ /* 0x000fe20003f04270 */
[C---:B------:R-:W-:Y:S01]  /*1ef0*/  HMMA.16816.F32 R140, R4.reuse, R54, R68 ;  /* 0x00000036048c723c */ /* 0x040fe20000001844 */
[----:B------:R-:W-:Y:S01]  /*1f00*/  IMAD.IADD R0, R0, 0x1, -R2 ;  /* 0x0000000100007824 */ /* 0x000fe200078e0a02 */
[----:B------:R-:W-:Y:S03]  /*1f10*/  LDSM.16.M88.4 R40, [R139+0x4900] ;  /* 0x004900008b28783b */ /* 0x000fe60000000200 */
[----:B------:R-:W-:Y:S01]  /*1f20*/  IMAD R0, R0, -0x2, R138 ;  /* 0xfffffffe00007824 */ /* 0x000fe200078e028a */
[----:B------:R-:W-:Y:S02]  /*1f30*/  LDSM.16.M88.4 R48, [R139+0x4100] ;  /* 0x004100008b30783b */ /* 0x000fe40000000200 */
[----:B------:R-:W-:Y:S02]  /*1f40*/  HMMA.16816.F32 R112, R4, R34, R64 ;  /* 0x000000220470723c */ /* 0x000fe40000001840 */
[----:B------:R-:W-:Y:S01]  /*1f50*/  LDSM.16.M88.4 R44, [R139+0x4500] ;  /* 0x004500008b2c783b */ /* 0x000fe20000000200 */
[----:B------:R-:W-:-:S02]  /*1f60*/  ISETP.GT.AND P3, PT, R0, 0x1, PT ;  /* 0x000000010000780c */ /* 0x000fc40003f64270 */
[C---:B------:R-:W-:Y:S01]  /*1f70*/  ISETP.GT.AND P4, PT, R0.reuse, 0x8, PT ;  /* 0x000000080000780c */ /* 0x040fe20003f84270 */
[----:B---3--:R-:W2:Y:S01]  /*1f80*/  LDSM.16.M88.4 R16, [R210+0x9100] ;  /* 0x00910000d210783b */ /* 0x008ea20000000200 */
[----:B------:R-:W-:Y:S01]  /*1f90*/  ISETP.GT.AND P2, PT, R0, 0x9, PT ;  /* 0x000000090000780c */ /* 0x000fe20003f44270 */
[----:B------:R-:W-:Y:S02]  /*1fa0*/  HMMA.16816.F32 R104, R4, R22, R104 ;  /* 0x000000160468723c */ /* 0x000fe40000001868 */
[----:B------:R-:W3:Y:S04]  /*1fb0*/  LDSM.16.M88.4 R36, [R139+0x4d00] ;  /* 0x004d00008b24783b */ /* 0x000ee80000000200 */
[----:B------:R-:W-:Y:S02]  /*1fc0*/  LDSM.16.M88.4 R4, [R211+0x9100] ;  /* 0x00910000d304783b */ /* 0x000fe40000000200 */
[C---:B------:R-:W-:Y:S02]  /*1fd0*/  HMMA.16816.F32 R100, R12.reuse, R52, R100 ;  /* 0x000000340c64723c */ /* 0x040fe40000001864 */
[----:B-1----:R-:W1:Y:S04]  /*1fe0*/  LDSM.16.M88.4 R8, [R210+0x8100] ;  /* 0x00810000d208783b */ /* 0x002e680000000200 */
[----:B------:R-:W4:Y:S02]  /*1ff0*/  LDSM.16.M88.4 R24, [R212+0x1800] ;  /* 0x00180000d418783b */ /* 0x000f240000000200 */
[C---:B------:R-:W-:Y:S02]  /*2000*/  HMMA.16816.F32 R64, R12.reuse, R54, R96 ;  /* 0x000000360c40723c */ /* 0x040fe40000001860 */
[----:B------:R-:W-:Y:S04]  /*2010*/  LDSM.16.M88.4 R52, [R212+0x1c00] ;  /* 0x001c0000d434783b */ /* 0x000fe80000000200 */
[----:B------:R-:W0:Y:S02]  /*2020*/  LDGDEPBAR ;  /* 0x00000000000079af */ /* 0x000e240000000000 */
[C---:B------:R-:W-:Y:S08]  /*2030*/  HMMA.16816.F32 R116, R12.reuse, R32, R80 ;  /* 0x000000200c74723c */ /* 0x040ff00000001850 */
[C---:B------:R-:W-:Y:S08]  /*2040*/  HMMA.16816.F32 R132, R12.reuse, R20, R56 ;  /* 0x000000140c84723c */ /* 0x040ff00000001838 */
[C---:B------:R-:W-:Y:S01]  /*2050*/  HMMA.16816.F32 R60, R12.reuse, R34, R92 ;  /* 0x000000220c3c723c */ /* 0x040fe2000000185c */
[----:B------:R-:W5:Y:S07]  /*2060*/  LDSM.16.M88.4 R32, [R212+0x1000] ;  /* 0x00100000d420783b */ /* 0x000f6e0000000200 */
[C---:B------:R-:W-:Y:S08]  /*2070*/  HMMA.16816.F32 R120, R12.reuse, R28, R72 ;  /* 0x0000001c0c78723c */ /* 0x040ff00000001848 */
[C---:B------:R-:W-:Y:S01]  /*2080*/  HMMA.16816.F32 R56, R12.reuse, R30, R84 ;  /* 0x0000001e0c38723c */ /* 0x040fe20000001854 */
[----:B------:R-:W1:Y:S07]  /*2090*/  LDSM.16.M88.4 R28, [R212+0x1400] ;  /* 0x00140000d41c783b */ /* 0x000e6e0000000200 */
[----:B------:R-:W-:Y:S01]  /*20a0*/  HMMA.16816.F32 R88, R12, R22, R88 ;  /* 0x000000160c58723c */ /* 0x000fe20000001858 */
[----:B------:R-:W1:Y:S07]  /*20b0*/  LDSM.16.M88.4 R20, [R211+0x8100] ;  /* 0x00810000d314783b */ /* 0x000e6e0000000200 */
[C---:B--2---:R-:W-:Y:S08]  /*20c0*/  HMMA.16816.F32 R12, R16.reuse, R42, R108 ;  /* 0x0000002a100c723c */ /* 0x044ff0000000186c */
[C---:B------:R-:W-:Y:S08]  /*20d0*/  HMMA.16816.F32 R84, R16.reuse, R48, R124 ;  /* 0x000000301054723c */ /* 0x040ff0000000187c */
[C---:B------:R-:W-:Y:S08]  /*20e0*/  HMMA.16816.F32 R76, R16.reuse, R44, R148 ;  /* 0x0000002c104c723c */ /* 0x040ff00000001894 */
[C---:B---3--:R-:W-:Y:S08]  /*20f0*/  HMMA.16816.F32 R104, R16.reuse, R38, R104 ;  /* 0x000000261068723c */ /* 0x048ff00000001868 */
[----:B------:R-:W-:Y:S08]  /*2100*/  HMMA.16816.F32 R72, R16, R46, R112 ;  /* 0x0000002e1048723c */ /* 0x000ff00000001870 */
[----:B-1----:R-:W-:Y:S08]  /*2110*/  HMMA.16816.F32 R108, R8, R48, R100 ;  /* 0x00000030086c723c */ /* 0x002ff00000001864 */
[C---:B------:R-:W-:Y:S08]  /*2120*/  HMMA.16816.F32 R68, R16.reuse, R40, R144 ;  /* 0x000000281044723c */ /* 0x040ff00000001890 */
[C---:B------:R-:W-:Y:S08]  /*2130*/  HMMA.16816.F32 R92, R16.reuse, R36, R128 ;  /* 0x00000024105c723c */ /* 0x040ff00000001880 */
[-C--:B------:R-:W-:Y:S01]  /*2140*/  HMMA.16816.F32 R80, R16, R50.reuse, R140 ;  /* 0x000000321050723c */ /* 0x080fe2000000188c */
[----:B------:R-:W-:Y:S07]  /*2150*/  LDSM.16.M88.4 R16, [R210+0xb100] ;  /* 0x00b10000d210783b */ /* 0x000fee0000000200 */
[C---:B------:R-:W-:Y:S01]  /*2160*/  HMMA.16816.F32 R100, R8.reuse, R50, R64 ;  /* 0x000000320864723c */ /* 0x040fe20000001840 */
[----:B------:R-:W-:Y:S07]  /*2170*/  LDSM.16.M88.4 R48, [R139+0x5900] ;  /* 0x005900008b30783b */ /* 0x000fee0000000200 */
[C---:B------:R-:W-:Y:S01]  /*2180*/  HMMA.16816.F32 R96, R8.reuse, R44, R116 ;  /* 0x0000002c0860723c */ /* 0x040fe20000001874 */
[----:B------:R-:W-:Y:S07]  /*2190*/  LDSM.16.M88.4 R116, [R139+0x5d00] ;  /* 0x005d00008b74783b */ /* 0x000fee0000000200 */
[C---:B------:R-:W-:Y:S08]  /*21a0*/  HMMA.16816.F32 R64, R8.reuse, R46, R60 ;  /* 0x0000002e0840723c */ /* 0x040ff0000000183c */
[C---:B------:R-:W-:Y:S08]  /*21b0*/  HMMA.16816.F32 R60, R8.reuse, R40, R120 ;  /* 0x00000028083c723c */ /* 0x040ff00000001878 */
[C---:B------:R-:W-:Y:S01]  /*21c0*/  HMMA.16816.F32 R56, R8.reuse, R42, R56 ;  /* 0x0000002a0838723c */ /* 0x040fe20000001838 */
[----:B------:R-:W-:Y:S07]  /*21d0*/  LDSM.16.M88.4 R40, [R139+0x5500] ;  /* 0x005500008b28783b */ /* 0x000fee0000000200 */
[C---:B------:R-:W-:Y:S08]  /*21e0*/  HMMA.16816.F32 R44, R8.reuse, R36, R132 ;  /* 0x00000024082c723c */ /* 0x040ff00000001884 */
[----:B------:R-:W-:Y:S01]  /*21f0*/  HMMA.16816.F32 R8, R8, R38, R88 ;  /* 0x000000260808723c */ /* 0x000fe20000001858 */
[----:B------:R-:W1:Y:S07]  /*2200*/  LDSM.16.M88.4 R36, [R139+0x5100] ;  /* 0x005100008b24783b */ /* 0x000e6e0000000200 */
[C---:B----4-:R-:W-:Y:S01]  /*2210*/  HMMA.16816.F32 R124, R4.reuse, R26, R12 ;  /* 0x0000001a047c723c */ /* 0x050fe2000000180c */
[----:B------:R-:W2:Y:S07]  /*2220*/  LDSM.16.M88.4 R12, [R210+0xa100] ;  /* 0x00a10000d20c783b */ /* 0x000eae0000000200 */
[C---:B-----5:R-:W-:Y:S08]  /*2230*/  HMMA.16816.F32 R148, R4.reuse, R32, R84 ;  /* 0x000000200494723c */ /* 0x060ff00000001854 */
[C---:B------:R-:W-:Y:S08]  /*2240*/  HMMA.16816.F32 R140, R4.reuse, R28, R76 ;  /* 0x0000001c048c723c */ /* 0x040ff0000000184c */
[C---:B------:R-:W-:Y:S08]  /*2250*/  HMMA.16816.F32 R112, R4.reuse, R54, R104 ;  /* 0x000000360470723c */ /* 0x040ff00000001868 */
[----:B------:R-:W-:Y:S08]  /*2260*/  HMMA.16816.F32 R132, R4, R30, R72 ;  /* 0x0000001e0484723c */ /* 0x000ff00000001848 */
[----:B------:R-:W-:Y:S08]  /*2270*/  HMMA.16816.F32 R104, R20, R32, R108 ;  /* 0x000000201468723c */ /* 0x000ff0000000186c */
[C---:B------:R-:W-:Y:S08]  /*2280*/  HMMA.16816.F32 R144, R4.reuse, R34, R80 ;  /* 0x000000220490723c */ /* 0x040ff00000001850 */
[C---:B------:R-:W-:Y:S08]  /*2290*/  HMMA.16816.F32 R128, R4.reuse, R24, R68 ;  /* 0x000000180480723c */ /* 0x040ff00000001844 */
[----:B------:R-:W-:Y:S01]  /*22a0*/  HMMA.16816.F32 R120, R4, R52, R92 ;  /* 0x000000340478723c */ /* 0x000fe2000000185c */
[----:B------:R-:W-:Y:S04]  /*22b0*/  LDSM.16.M88.4 R4, [R211+0xb100] ;  /* 0x00b10000d304783b */ /* 0x000fe80000000200 */
[----:B------:R-:W-:Y:S03]  /*22c0*/  LDSM.16.M88.4 R92, [R212+0x2c00] ;  /* 0x002c0000d45c783b */ /* 0x000fe60000000200 */
[C---:B------:R-:W-:Y:S08]  /*22d0*/  HMMA.16816.F32 R80, R20.reuse, R24, R60 ;  /* 0x000000181450723c */ /* 0x040ff0000000183c */
[C---:B------:R-:W-:Y:S01]  /*22e0*/  HMMA.16816.F32 R88, R20.reuse, R26, R56 ;  /* 0x0000001a1458723c */ /* 0x040fe20000001838 */
[----:B------:R-:W3:Y:S04]  /*22f0*/  LDSM.16.M88.4 R24, [R212+0x2000] ;  /* 0x00200000d418783b */ /* 0x000ee80000000200 */
[----:B------:R-:W-:Y:S03]  /*2300*/  LDSM.16.M88.4 R56, [R212+0x2800] ;  /* 0x00280000d438783b */ /* 0x000fe60000000200 */
[C---:B------:R-:W-:Y:S08]  /*2310*/  HMMA.16816.F32 R96, R20.reuse, R28, R96 ;  /* 0x0000001c1460723c */ /* 0x040ff00000001860 */
[C---:B------:R-:W-:Y:S01]  /*2320*/  HMMA.16816.F32 R76, R20.reuse, R30, R64 ;  /* 0x0000001e144c723c */ /* 0x040fe20000001840 */
[----:B------:R-:W4:Y:S07]  /*2330*/  LDSM.16.M88.4 R28, [R212+0x2400] ;  /* 0x00240000d41c783b */ /* 0x000f2e0000000200 */
[----:B------:R-:W-:Y:S01]  /*2340*/  HMMA.16816.F32 R152, R20, R54, R8 ;  /* 0x000000361498723c */ /* 0x000fe20000001808 */
[----:B------:R-:W5:Y:S01]  /*2350*/  LDSM.16.M88.4 R8, [R211+0xa100] ;  /* 0x00a10000d308783b */ /* 0x000f620000000200 */
[----:B------:R-:W-:-:S06]  /*2360*/  DEPBAR.LE SB0, 0x0 ;  /* 0x000080000000791a */ /* 0x000fcc0000000000 */
[----:B------:R-:W-:Y:S08]  /*2370*/  HMMA.16816.F32 R100, R20, R34, R100 ;  /* 0x000000221464723c */ /* 0x000ff00000001864 */
[C---:B-1----:R-:W-:Y:S08]  /*2380*/  HMMA.16816.F32 R72, R16.reuse, R36, R148 ;  /* 0x000000241048723c */ /* 0x042ff00000001894 */
[----:B------:R-:W-:Y:S08]  /*2390*/  HMMA.16816.F32 R64, R16, R40, R140 ;  /* 0x000000281040723c */ /* 0x000ff0000000188c */
[----:B------:R-:W-:Y:S08]  /*23a0*/  HMMA.16816.F32 R84, R20, R52, R44 ;  /* 0x000000341454723c */ /* 0x000ff0000000182c */
[----:B------:R-:W-:Y:S08]  /*23b0*/  HMMA.16816.F32 R60, R16, R42, R132 ;  /* 0x0000002a103c723c */ /* 0x000ff00000001884 */
[----:B--2---:R-:W-:Y:S08]  /*23c0*/  HMMA.16816.F32 R32, R12, R36, R104 ;  /* 0x000000240c20723c */ /* 0x004ff00000001868 */
[C---:B------:R-:W-:Y:S08]  /*23d0*/  HMMA.16816.F32 R68, R16.reuse, R38, R144 ;  /* 0x000000261044723c */ /* 0x040ff00000001890 */
[C---:B------:R-:W-:Y:S08]  /*23e0*/  HMMA.16816.F32 R52, R16.reuse, R48, R128 ;  /* 0x000000301034723c */ /* 0x040ff00000001880 */
[C---:B------:R-:W-:Y:S08]  /*23f0*/  HMMA.16816.F32 R108, R16.reuse, R50, R124 ;  /* 0x00000032106c723c */ /* 0x040ff0000000187c */
[C---:B------:R-:W-:Y:S08]  /*2400*/  HMMA.16816.F32 R120, R16.reuse, R116, R120 ;  /* 0x000000741078723c */ /* 0x040ff00000001878 */
[----:B------:R-:W-:Y:S08]  /*2410*/  HMMA.16816.F32 R44, R16, R118, R112 ;  /* 0x00000076102c723c */ /* 0x000ff00000001870 */
[C---:B------:R-:W-:Y:S08]  /*2420*/  HMMA.16816.F32 R20, R12.reuse, R38, R100 ;  /* 0x000000260c14723c */ /* 0x040ff00000001864 */
[----:B------:R-:W-:Y:S08]  /*2430*/  HMMA.16816.F32 R16, R12, R40, R96 ;  /* 0x000000280c10723c */ /* 0x000ff00000001860 */
[----:B---3--:R-:W-:Y:S08]  /*2440*/  HMMA.16816.F32 R72, R4, R24, R72 ;  /* 0x000000180448723c */ /* 0x008ff00000001848 */
[----:B------:R-:W-:Y:S08]  /*2450*/  HMMA.16816.F32 R76, R12, R42, R76 ;  /* 0x0000002a0c4c723c */ /* 0x000ff0000000184c */
[C---:B----4-:R-:W-:Y:S08]  /*2460*/  HMMA.16816.F32 R100, R4.reuse, R28, R64 ;  /* 0x0000001c0464723c */ /* 0x050ff00000001840 */
[----:B------:R-:W-:Y:S08]  /*2470*/  HMMA.16816.F32 R64, R4, R30, R60 ;  /* 0x0000001e0440723c */ /* 0x000ff0000000183c */
[----:B-----5:R-:W-:Y:S08]  /*2480*/  HMMA.16816.F32 R40, R8, R24, R32 ;  /* 0x000000180828723c */ /* 0x020ff00000001820 */
[C---:B------:R-:W-:Y:S08]  /*2490*/  HMMA.16816.F32 R68, R4.reuse, R26, R68 ;  /* 0x0000001a0444723c */ /* 0x040ff00000001844 */
[C---:B------:R-:W-:Y:S08]  /*24a0*/  HMMA.16816.F32 R60, R4.reuse, R56, R52 ;  /* 0x00000038043c723c */ /* 0x040ff00000001834 */
[----:B------:R-:W-:Y:S01]  /*24b0*/  HMMA.16816.F32 R96, R4, R58, R108 ;  /* 0x0000003a0460723c */ /* 0x000fe2000000186c */
[----:B------:R-:W-:-:S07]  /*24c0*/  FSEL R41, R41, -INF , P3 ;  /* 0xff80000029297808 */ /* 0x000fce0001800000 */
[C---:B------:R-:W-:Y:S08]  /*24d0*/  HMMA.16816.F32 R120, R4.reuse, R92, R120 ;  /* 0x0000005c0478723c */ /* 0x040ff00000001878 */
[----:B------:R-:W-:Y:S07]  /*24e0*/  HMMA.16816.F32 R104, R4, R94, R44 ;  /* 0x0000005e0468723c */ /* 0x000fee000000182c */
[----:B------:R-:W-:Y:S01]  /*24f0*/  @P0 SHF.R.S32.HI R7, RZ, 0x1f, R185 ;  /* 0x0000001fff070819 */ /* 0x000fe200000114b9 */
[----:B------:R-:W-:Y:S01]  /*2500*/  HMMA.16816.F32 R80, R12, R48, R80 ;  /* 0x000000300c50723c */ /* 0x000fe20000001850 */
[----:B------:R-:W-:-:S02]  /*2510*/  @P0 IMAD R6, R160, R185, RZ ;  /* 0x000000b9a0060224 */ /* 0x000fc400078e02ff */
[----:B------:R-:W-:-:S04]  /*2520*/  @P0 IMAD.WIDE.U32 R4, R185, R161, R166 ;  /* 0x000000a1b9040225 */ /* 0x000fc800078e00a6 */
[----:B------:R-:W-:Y:S01]  /*2530*/  @P0 IMAD R2, R7, R161, R6 ;  /* 0x000000a107020224 */ /* 0x000fe200078e0206 */
[----:B------:R-:W-:Y:S01]  /*2540*/  HMMA.16816.F32 R88, R12, R50, R88 ;  /* 0x000000320c58723c */ /* 0x000fe20000001858 */
[----:B------:R-:W-:Y:S02]  /*2550*/  FSEL R48, R75, -INF , P3 ;  /* 0xff8000004b307808 */ /* 0x000fe40001800000 */
[----:B------:R-:W-:-:S04]  /*2560*/  @P0 IMAD.IADD R2, R5, 0x1, R2 ;  /* 0x0000000105020824 */ /* 0x000fc800078e0202 */
[----:B------:R-:W-:Y:S01]  /*2570*/  FSEL R50, R70, -INF , P4 ;  /* 0xff80000046327808 */ /* 0x000fe20002000000 */
[----:B------:R-:W-:Y:S01]  /*2580*/  HMMA.16816.F32 R36, R8, R26, R20 ;  /* 0x0000001a0824723c */ /* 0x000fe20000001814 */
[----:B------:R-:W-:-:S07]  /*2590*/  FSEL R51, R71, -INF , P2 ;  /* 0xff80000047337808 */ /* 0x000fce0001000000 */
[----:B------:R-:W-:Y:S07]  /*25a0*/  HMMA.16816.F32 R32, R8, R28, R16 ;  /* 0x0000001c0820723c */ /* 0x000fee0000001810 */
[C---:B------:R-:W-:Y:S01]  /*25b0*/  @P0 LEA R16, P1, R4.reuse, c[0x0][0x1c8], 0x1 ;  /* 0x0000720004100a11 */ /* 0x040fe200078208ff */
[----:B------:R-:W-:Y:S01]  /*25c0*/  HMMA.16816.F32 R84, R12, R116, R84 ;  /* 0x000000740c54723c */ /* 0x000fe20000001854 */
[----:B------:R-:W-:Y:S02]  /*25d0*/  FSEL R19, R73, -INF , P3 ;  /* 0xff80000049137808 */ /* 0x000fe40001800000 */
[----:B------:R-:W-:Y:S01]  /*25e0*/  @P0 LEA.HI.X R17, R4, c[0x0][0x1cc], R2, 0x1, P1 ;  /* 0x0000730004110a11 */ /* 0x000fe200008f0c02 */
[----:B------:R-:W-:Y:S01]  /*25f0*/  BAR.SYNC.DEFER_BLOCKING 0x0 ;  /* 0x0000000000007b1d */ /* 0x000fe20000010000 */
[----:B------:R-:W-:-:S03]  /*2600*/  ISETP.GT.AND P1, PT, R0, RZ, PT ;  /* 0x000000ff0000720c */ /* 0x000fc60003f24270 */
[C---:B------:R-:W-:Y:S01]  /*2610*/  HMMA.16816.F32 R28, R8.reuse, R30, R76 ;  /* 0x0000001e081c723c */ /* 0x040fe2000000184c */
[----:B------:R-:W-:Y:S02]  /*2620*/  FSEL R18, R72, -INF , P1 ;  /* 0xff80000048127808 */ /* 0x000fe40000800000 */
[----:B------:R-:W-:Y:S02]  /*2630*/  FSEL R52, R40, -INF , P1 ;  /* 0xff80000028347808 */ /* 0x000fe40000800000 */
[----:B------:R-:W-:Y:S02]  /*2640*/  FSEL R40, R68, -INF , P4 ;  /* 0xff80000044287808 */ /* 0x000fe40002000000 */
[----:B------:R-:W-:Y:S01]  /*2650*/  FMNMX.FTZ R2, R18, R19, !PT ;  /* 0x0000001312027209 */ /* 0x000fe20007810000 */
[----:B------:R-:W-:Y:S01]  /*2660*/  HMMA.16816.F32 R24, R8, R56, R80 ;  /* 0x000000380818723c */ /* 0x000fe20000001850 */
[----:B------:R-:W-:Y:S02]  /*2670*/  FSEL R49, R74, -INF , P1 ;  /* 0xff8000004a317808 */ /* 0x000fe40000800000 */
[----:B------:R-:W-:-:S02]  /*2680*/  FMNMX.FTZ R2, R40, R2, !PT ;  /* 0x0000000228027209 */ /* 0x000fc40007810000 */
[----:B------:R-:W-:Y:S02]  /*2690*/  FSEL R55, R38, -INF , P4 ;  /* 0xff80000026377808 */ /* 0x000fe40002000000 */
[----:B------:R-:W-:Y:S01]  /*26a0*/  FSEL R57, R42, -INF , P1 ;  /* 0xff8000002a397808 */ /* 0x000fe20000800000 */
[C---:B------:R-:W-:Y:S01]  /*26b0*/  HMMA.16816.F32 R20, R8.reuse, R58, R88 ;  /* 0x0000003a0814723c */ /* 0x040fe20000001858 */
[----:B------:R-:W-:Y:S02]  /*26c0*/  FSEL R42, R69, -INF , P2 ;  /* 0xff800000452a7808 */ /* 0x000fe40001000000 */
[----:B------:R-:W-:Y:S01]  /*26d0*/  ISETP.GT.AND P1, PT, R0, 0x10, PT ;  /* 0x000000100000780c */ /* 0x000fe20003f24270 */
[----:B------:R-:W-:Y:S01]  /*26e0*/  @!PT LDS RZ, [RZ] ;  /* 0x00000000fffff984 */ /* 0x000fe20000000800 */
[----:B------:R-:W-:Y:S01]  /*26f0*/  @!PT LDS RZ, [RZ] ;  /* 0x00000000fffff984 */ /* 0x000fe20000000800 */
[----:B------:R-:W-:Y:S01]  /*2700*/  @!PT LDS RZ, [RZ] ;  /* 0x00000000fffff984 */ /* 0x000fe20000000800 */
[----:B------:R1:W-:Y:S01]  /*2710*/  @P0 LDGSTS.E.BYPASS.LTC128B.128 [R224+0x3100], [R16.64], !P5 ;  /* 0x0310000010e00fae */ /* 0x0003e2000e901d46 */
[----:B------:R-:W-:Y:S02]  /*2720*/  FSEL R53, R36, -INF , P4 ;  /* 0xff80000024357808 */ /* 0x000fe40002000000 */
[----:B------:R-:W-:Y:S01]  /*2730*/  ISETP.GT.AND P4, PT, R0, 0x11, PT ;  /* 0x000000110000780c */ /* 0x000fe20003f84270 */
[----:B------:R-:W-:Y:S01]  /*2740*/  HMMA.16816.F32 R44, R8, R92, R84 ;  /* 0x0000005c082c723c */ /* 0x000fe20000001854 */
[----:B------:R-:W-:-:S02]  /*2750*/  FSEL R59, R100, -INF , P1 ;  /* 0xff800000643b7808 */ /* 0x000fc40000800000 */
[----:B------:R-:W-:Y:S02]  /*2760*/  FMNMX.FTZ R2, R42, R2, !PT ;  /* 0x000000022a027209 */ /* 0x000fe40007810000 */
[----:B------:R-:W-:Y:S02]  /*2770*/  FSEL R56, R43, -INF , P3 ;  /* 0xff8000002b387808 */ /* 0x000fe40001800000 */
[----:B------:R-:W-:Y:S01]  /*2780*/  FSEL R117, R101, -INF , P4 ;  /* 0xff80000065757808 */ /* 0x000fe20002000000 */
[----:B------:R-:W-:Y:S01]  /*2790*/  HMMA.16816.F32 R12, R12, R118, R152 ;  /* 0x000000760c0c723c */ /* 0x000fe20000001898 */
[----:B------:R-:W-:Y:S02]  /*27a0*/  ISETP.GT.AND P3, PT, R0, 0x18, PT ;  /* 0x000000180000780c */ /* 0x000fe40003f64270 */
        /* <DEDUP_REMOVED lines=8> */
[----:B------:R-:W-:Y:S02]  /*2830*/  FSEL R43, R37, -INF , P2 ;  /* 0xff800000252b7808 */ /* 0x000fe40001000000 */
[----:B------:R-:W-:Y:S02]  /*2840*/  FSEL R116, R65, -INF , P1 ;  /* 0xff80000041747808 */ /* 0x000fe40000800000 */
[----:B------:R-:W-:Y:S01]  /*2850*/  ISETP.GT.AND P2, PT, R0, 0x20, PT ;  /* 0x000000200000780c */ /* 0x000fe20003f44270 */
[----:B------:R-:W-:Y:S01]  /*2860*/  HMMA.16816.F32 R12, R8, R94, R12 ;  /* 0x0000005e080c723c */ /* 0x000fe2000000180c */
[----:B------:R-:W-:Y:S02]  /*2870*/  FMNMX.FTZ R2, R58, R2, !PT ;  /* 0x000000023a027209 */ /* 0x000fe40007810000 */
[----:B------:R-:W-:Y:S02]  /*2880*/  FSEL R127, R67, -INF , P1 ;  /* 0xff800000437f7808 */ /* 0x000fe40000800000 */
[----:B------:R-:W-:-:S02]  /*2890*/  FSEL R133, R31, -INF , P1 ;  /* 0xff8000001f857808 */ /* 0x000fc40000800000 */
[----:B------:R-:W-:Y:S02]  /*28a0*/  FSEL R129, R29, -INF , P1 ;  /* 0xff8000001d817808 */ /* 0x000fe40000800000 */
[----:B------:R-:W-:Y:S02]  /*28b0*/  ISETP.GT.AND P1, PT, R0, 0x21, PT ;  /* 0x000000210000780c */ /* 0x000fe40003f24270 */
[----:B------:R-:W-:Y:S02]  /*28c0*/  FSEL R161, R60, -INF , P2 ;  /* 0xff8000003ca17808 */ /* 0x000fe40001000000 */
[----:B------:R-:W-:Y:S02]  /*28d0*/  FMNMX.FTZ R2, R116, R2, !PT ;  /* 0x0000000274027209 */ /* 0x000fe40007810000 */
        /* <DEDUP_REMOVED lines=10> */
[----:B------:R-:W-:Y:S02]  /*2980*/  FMNMX.FTZ R4, R50, R4, !PT ;  /* 0x0000000432047209 */ /* 0x000fe40007810000 */
[----:B------:R-:W-:Y:S02]  /*2990*/  ISETP.GT.AND P1, PT, R0, 0x29, PT ;  /* 0x000000290000780c */ /* 0x000fe40003f24270 */
[----:B------:R-:W-:Y:S02]  /*29a0*/  FSEL R160, R96, -INF , P2 ;  /* 0xff80000060a07808 */ /* 0x000fe40001000000 */
[----:B------:R-:W-:-:S02]  /*29b0*/  FMNMX.FTZ R2, R163, R2, !PT ;  /* 0x00000002a3027209 */ /* 0x000fc40007810000 */
[----:B------:R-:W-:Y:S02]  /*29c0*/  FSEL R125, R103, -INF , P4 ;  /* 0xff800000677d7808 */ /* 0x000fe40002000000 */
[----:B------:R-:W-:Y:S02]  /*29d0*/  FSEL R137, R35, -INF , P4 ;  /* 0xff80000023897808 */ /* 0x000fe40002000000 */
[----:B------:R-:W-:Y:S02]  /*29e0*/  FSEL R131, R33, -INF , P4 ;  /* 0xff80000021837808 */ /* 0x000fe40002000000 */
[----:B------:R-:W-:Y:S02]  /*29f0*/  ISETP.NE.AND P4, PT, R162, RZ, PT ;  /* 0x000000ffa200720c */ /* 0x000fe40003f85270 */
[----:B------:R-:W-:Y:S02]  /*2a00*/  FMNMX.FTZ R4, R51, R4, !PT ;  /* 0x0000000433047209 */ /* 0x000fe40007810000 */
[----:B------:R-:W-:-:S02]  /*2a10*/  FSEL R171, R99, -INF , P1 ;  /* 0xff80000063ab7808 */ /* 0x000fc40000800000 */
[----:B------:R-:W-:Y:S02]  /*2a20*/  FSEL R162, R97, -INF , P1 ;  /* 0xff80000061a27808 */ /* 0x000fe40000800000 */
[----:B------:R-:W-:Y:S02]  /*2a30*/  FSEL R181, R23, -INF , P1 ;  /* 0xff80000017b57808 */ /* 0x000fe40000800000 */
[----:B------:R-:W-:Y:S02]  /*2a40*/  FSEL R174, R21, -INF , P1 ;  /* 0xff80000015ae7808 */ /* 0x000fe40000800000 */
[----:B------:R-:W-:Y:S01]  /*2a50*/  ISETP.GT.AND P1, PT, R0, 0x30, PT ;  /* 0x000000300000780c */ /* 0x000fe20003f24270 */
[----:B------:R1:W-:Y:S01]  /*2a60*/  @P0 LDGSTS.E.BYPASS.LTC128B.128 [R224+0x4100], [R16.64+0x40], !P4 ;  /* 0x0410004010e00fae */ /* 0x0003e2000e101d46 */
[----:B------:R-:W-:Y:S02]  /*2a70*/  FMNMX.FTZ R2, R160, R2, !PT ;  /* 0x00000002a0027209 */ /* 0x000fe40007810000 */
[----:B------:R-:W-:Y:S01]  /*2a80*/  FMNMX.FTZ R4, R124, R4, !PT ;  /* 0x000000047c047209 */ /* 0x000fe20007810000 */
[----:B------:R1:W-:Y:S01]  /*2a90*/  @P0 LDGSTS.E.BYPASS.LTC128B.128 [R224+0x5100], [R16.64+0x80], !P6 ;  /* 0x0510008010e00fae */ /* 0x0003e2000f101d46 */
[----:B------:R-:W-:-:S02]  /*2aa0*/  FSEL R126, R66, -INF , P3 ;  /* 0xff800000427e7808 */ /* 0x000fc40001800000 */
[----:B------:R-:W-:Y:S02]  /*2ab0*/  FSEL R132, R30, -INF , P3 ;  /* 0xff8000001e847808 */ /* 0x000fe40001800000 */
[----:B------:R-:W-:Y:S02]  /*2ac0*/  FSEL R130, R28, -INF , P3 ;  /* 0xff8000001c827808 */ /* 0x000fe40001800000 */
[----:B------:R-:W-:Y:S02]  /*2ad0*/  ISETP.GT.AND P3, PT, R0, 0x31, PT ;  /* 0x000000310000780c */ /* 0x000fe40003f64270 */
[----:B------:R-:W-:Y:S02]  /*2ae0*/  FSEL R220, R120, -INF , P1 ;  /* 0xff80000078dc7808 */ /* 0x000fe40000800000 */
[----:B------:R-:W-:Y:S02]  /*2af0*/  FMNMX.FTZ R2, R162, R2, !PT ;  /* 0x00000002a2027209 */ /* 0x000fe40007810000 */
[----:B------:R-:W-:-:S02]  /*2b00*/  FMNMX.FTZ R4, R125, R4, !PT ;  /* 0x000000047d047209 */ /* 0x000fc40007810000 */
[----:B------:R-:W-:Y:S02]  /*2b10*/  FSEL R170, R98, -INF , P2 ;  /* 0xff80000062aa7808 */ /* 0x000fe40001000000 */
[----:B------:R-:W-:Y:S02]  /*2b20*/  FSEL R180, R22, -INF , P2 ;  /* 0xff80000016b47808 */ /* 0x000fe40001000000 */
[----:B------:R-:W-:Y:S02]  /*2b30*/  FSEL R173, R20, -INF , P2 ;  /* 0xff80000014ad7808 */ /* 0x000fe40001000000 */
[----:B------:R-:W-:Y:S02]  /*2b40*/  ISETP.GT.AND P2, PT, R0, 0x38, PT ;  /* 0x000000380000780c */ /* 0x000fe40003f44270 */
[----:B------:R-:W-:Y:S02]  /*2b50*/  FSEL R150, R46, -INF , P1 ;  /* 0xff8000002e967808 */ /* 0x000fe40000800000 */
[----:B------:R-:W-:-:S02]  /*2b60*/  FSEL R233, R122, -INF , P1 ;  /* 0xff8000007ae97808 */ /* 0x000fc40000800000 */
[----:B------:R-:W-:Y:S02]  /*2b70*/  FSEL R241, R44, -INF , P1 ;  /* 0xff8000002cf17808 */ /* 0x000fe40000800000 */
[----:B------:R-:W-:Y:S02]  /*2b80*/  FSEL R221, R121, -INF , P3 ;  /* 0xff80000079dd7808 */ /* 0x000fe40001800000 */
[----:B------:R-:W-:Y:S02]  /*2b90*/  FMNMX.FTZ R2, R220, R2, !PT ;  /* 0x00000002dc027209 */ /* 0x000fe40007810000 */
[----:B------:R-:W-:Y:S02]  /*2ba0*/  ISETP.GT.AND P1, PT, R0, 0x39, PT ;  /* 0x000000390000780c */ /* 0x000fe40003f24270 */
[----:B------:R-:W-:Y:S02]  /*2bb0*/  FMNMX.FTZ R0, R126, R4, !PT ;  /* 0x000000047e007209 */ /* 0x000fe40007810000 */
[----:B------:R-:W-:-:S02]  /*2bc0*/  FSEL R223, R104, -INF , P2 ;  /* 0xff80000068df7808 */ /* 0x000fc40001000000 */
[----:B------:R-:W-:Y:S02]  /*2bd0*/  FMNMX.FTZ R2, R221, R2, !PT ;  /* 0x00000002dd027209 */ /* 0x000fe40007810000 */
[----:B------:R-:W-:Y:S02]  /*2be0*/  FMNMX.FTZ R0, R127, R0, !PT ;  /* 0x000000007f007209 */ /* 0x000fe40007810000 */
[----:B------:R-:W-:Y:S02]  /*2bf0*/  FSEL R217, R105, -INF , P1 ;  /* 0xff80000069d97808 */ /* 0x000fe40000800000 */
[----:B------:R-:W-:Y:S02]  /*2c00*/  FMNMX.FTZ R2, R223, R2, !PT ;  /* 0x00000002df027209 */ /* 0x000fe40007810000 */
[----:B------:R-:W-:Y:S02]  /*2c10*/  FMNMX.FTZ R4, R52, R41, !PT ;  /* 0x0000002934047209 */ /* 0x000fe40007810000 */
[----:B------:R-:W-:-:S02]  /*2c20*/  FMNMX.FTZ R0, R168, R0, !PT ;  /* 0x00000000a8007209 */ /* 0x000fc40007810000 */
[----:B------:R-:W-:Y:S02]  /*2c30*/  FMNMX.FTZ R5, R217, R2, !PT ;  /* 0x00000002d9057209 */ /* 0x000fe40007810000 */
[----:B------:R-:W-:Y:S02]  /*2c40*/  FMNMX.FTZ R2, R53, R4, !PT ;  /* 0x0000000435027209 */ /* 0x000fe40007810000 */
[----:B------:R-:W-:Y:S01]  /*2c50*/  FMNMX.FTZ R0, R169, R0, !PT ;  /* 0x00000000a9007209 */ /* 0x000fe20007810000 */
[----:B------:R-:W2:Y:S01]  /*2c60*/  SHFL.BFLY PT, R7, R5, 0x2, 0x1f ;  /* 0x0c401f0005077f89 */ /* 0x000ea200000e0000 */
[----:B------:R-:W-:Y:S02]  /*2c70*/  FMNMX.FTZ R2, R43, R2, !PT ;  /* 0x000000022b027209 */ /* 0x000fe40007810000 */
[----:B------:R-:W-:Y:S02]  /*2c80*/  FMNMX.FTZ R0, R170, R0, !PT ;  /* 0x00000000aa007209 */ /* 0x000fe40007810000 */
[----:B------:R-:W-:-:S02]  /*2c90*/  FMNMX.FTZ R2, R128, R2, !PT ;  /* 0x0000000280027209 */ /* 0x000fc40007810000 */
[----:B------:R-:W-:Y:S02]  /*2ca0*/  FMNMX.FTZ R0, R171, R0, !PT ;  /* 0x00000000ab007209 */ /* 0x000fe40007810000 */
[----:B------:R-:W-:Y:S02]  /*2cb0*/  FMNMX.FTZ R2, R131, R2, !PT ;  /* 0x0000000283027209 */ /* 0x000fe40007810000 */
[----:B------:R-:W-:Y:S02]  /*2cc0*/  FSEL R222, R123, -INF , P3 ;  /* 0xff8000007bde7808 */ /* 0x000fe40001800000 */
[----:B------:R-:W-:Y:S02]  /*2cd0*/  FMNMX.FTZ R0, R233, R0, !PT ;  /* 0x00000000e9007209 */ /* 0x000fe40007810000 */
[----:B------:R-:W-:Y:S02]  /*2ce0*/  FMNMX.FTZ R2, R130, R2, !PT ;  /* 0x0000000282027209 */ /* 0x000fe40007810000 */
[----:B------:R-:W-:-:S02]  /*2cf0*/  FSEL R214, R106, -INF , P2 ;  /* 0xff8000006ad67808 */ /* 0x000fc40001000000 */
[----:B------:R-:W-:Y:S02]  /*2d00*/  FMNMX.FTZ R0, R222, R0, !PT ;  /* 0x00000000de007209 */ /* 0x000fe40007810000 */
[----:B------:R-:W-:Y:S02]  /*2d10*/  FMNMX.FTZ R4, R57, R56, !PT ;  /* 0x0000003839047209 */ /* 0x000fe40007810000 */
[----:B------:R-:W-:Y:S02]  /*2d20*/  FMNMX.FTZ R2, R129, R2, !PT ;  /* 0x0000000281027209 */ /* 0x000fe40007810000 */
[----:B------:R-:W-:Y:S02]  /*2d30*/  FSEL R219, R107, -INF , P1 ;  /* 0xff8000006bdb7808 */ /* 0x000fe40000800000 */
[----:B------:R-:W-:Y:S02]  /*2d40*/  FMNMX.FTZ R0, R214, R0, !PT ;  /* 0x00000000d6007209 */ /* 0x000fe40007810000 */
[----:B------:R-:W-:-:S02]  /*2d50*/  FMNMX.FTZ R4, R55, R4, !PT ;  /* 0x0000000437047209 */ /* 0x000fc40007810000 */
[----:B------:R-:W-:Y:S02]  /*2d60*/  FMNMX.FTZ R2, R172, R2, !PT ;  /* 0x00000002ac027209 */ /* 0x000fe40007810000 */
[----:B------:R-:W-:Y:S02]  /*2d70*/  FMNMX.FTZ R6, R219, R0, !PT ;  /* 0x00000000db067209 */ /* 0x000fe40007810000 */
[----:B------:R-:W-:Y:S02]  /*2d80*/  FMNMX.FTZ R0, R175, R2, !PT ;  /* 0x00000002af007209 */ /* 0x000fe40007810000 */
[----:B------:R-:W-:Y:S02]  /*2d90*/  FMNMX.FTZ R2, R54, R4, !PT ;  /* 0x0000000436027209 */ /* 0x000fe40007810000 */
[----:B------:R-:W3:Y:S01]  /*2da0*/  SHFL.BFLY PT, R4, R6, 0x2, 0x1f ;  /* 0x0c401f0006047f89 */ /* 0x000ee200000e0000 */
[----:B--2---:R-:W-:Y:S02]  /*2db0*/  FMNMX.FTZ R5, R5, R7, !PT ;  /* 0x0000000705057209 */ /* 0x004fe40007810000 */
[----:B------:R-:W-:-:S02]  /*2dc0*/  FMNMX.FTZ R0, R173, R0, !PT ;  /* 0x00000000ad007209 */ /* 0x000fc40007810000 */
[----:B------:R-:W-:Y:S01]  /*2dd0*/  FMNMX.FTZ R2, R138, R2, !PT ;  /* 0x000000028a027209 */ /* 0x000fe20007810000 */
[----:B------:R-:W2:Y:S01]  /*2de0*/  SHFL.BFLY PT, R8, R5, 0x1, 0x1f ;  /* 0x0c201f0005087f89 */ /* 0x000ea200000e0000 */
[----:B------:R-:W-:Y:S02]  /*2df0*/  FMNMX.FTZ R0, R174, R0, !PT ;  /* 0x00000000ae007209 */ /* 0x000fe40007810000 */
[----:B------:R-:W-:Y:S02]  /*2e00*/  FMNMX.FTZ R2, R137, R2, !PT ;  /* 0x0000000289027209 */ /* 0x000fe40007810000 */
[----:B------:R-:W-:Y:S02]  /*2e10*/  FSEL R218, R45, -INF , P3 ;  /* 0xff8000002dda7808 */ /* 0x000fe40001800000 */
[----:B------:R-:W-:Y:S02]  /*2e20*/  FMNMX.FTZ R0, R241, R0, !PT ;  /* 0x00000000f1007209 */ /* 0x000fe40007810000 */
[----:B------:R-:W-:-:S02]  /*2e30*/  FMNMX.FTZ R2, R132, R2, !PT ;  /* 0x0000000284027209 */ /* 0x000fc40007810000 */
[----:B------:R-:W-:Y:S02]  /*2e40*/  FSEL R227, R12, -INF , P2 ;  /* 0xff8000000ce37808 */ /* 0x000fe40001000000 */
[----:B------:R-:W-:Y:S02]  /*2e50*/  FMNMX.FTZ R0, R218, R0, !PT ;  /* 0x00000000da007209 */ /* 0x000fe40007810000 */
[----:B------:R-:W-:Y:S02]  /*2e60*/  FMNMX.FTZ R2, R133, R2, !PT ;  /* 0x0000000285027209 */ /* 0x000fe40007810000 */
[----:B------:R-:W-:Y:S02]  /*2e70*/  FSEL R229, R13, -INF , P1 ;  /* 0xff8000000de57808 */ /* 0x000fe40000800000 */
[----:B------:R-:W-:Y:S02]  /*2e80*/  FMNMX.FTZ R0, R227, R0, !PT ;  /* 0x00000000e3007209 */ /* 0x000fe40007810000 */
[----:B------:R-:W-:-:S02]  /*2e90*/  FMNMX.FTZ R2, R182, R2, !PT ;  /* 0x00000002b6027209 */ /* 0x000fc40007810000 */
[----:B------:R-:W-:Y:S02]  /*2ea0*/  FMNMX.FTZ R7, R229, R0, !PT ;  /* 0x00000000e5077209 */ /* 0x000fe40007810000 */
[----:B---3--:R-:W-:Y:S01]  /*2eb0*/  FMNMX.FTZ R9, R6, R4, !PT ;  /* 0x0000000406097209 */ /* 0x008fe20007810000 */
[----:B------:R-:W-:Y:S01]  /*2ec0*/  IMAD R4, R158, 0x20, R157 ;  /* 0x000000209e047824 */ /* 0x000fe200078e029d */
[----:B------:R-:W-:Y:S02]  /*2ed0*/  FMNMX.FTZ R0, R183, R2, !PT ;  /* 0x00000002b7007209 */ /* 0x000fe40007810000 */
[----:B--2---:R-:W-:Y:S01]  /*2ee0*/  FMNMX.FTZ R134, R5, R8, !PT ;  /* 0x0000000805867209 */ /* 0x004fe20007810000 */
[----:B------:R-:W2:Y:S01]  /*2ef0*/  SHFL.BFLY PT, R10, R9, 0x1, 0x1f ;  /* 0x0c201f00090a7f89 */ /* 0x000ea200000e0000 */
[----:B------:R-:W-:Y:S02]  /*2f00*/  FMNMX.FTZ R0, R180, R0, !PT ;  /* 0x00000000b4007209 */ /* 0x000fe40007810000 */
[----:B------:R-:W-:Y:S01]  /*2f10*/  FSEL R231, R47, -INF , P3 ;  /* 0xff8000002fe77808 */ /* 0x000fe20001800000 */
[----:B------:R-:W3:Y:S01]  /*2f20*/  SHFL.BFLY PT, R8, R7, 0x2, 0x1f ;  /* 0x0c401f0007087f89 */ /* 0x000ee200000e0000 */
[----:B------:R-:W-:Y:S01]  /*2f30*/  FMNMX.FTZ R0, R181, R0, !PT ;  /* 0x00000000b5007209 */ /* 0x000fe20007810000 */
[----:B------:R-:W-:Y:S01]  /*2f40*/  FMUL.FTZ R13, R134, c[0x0][0x2d0] ;  /* 0x0000b400860d7a20 */ /* 0x000fe20000410000 */
[----:B------:R-:W-:-:S02]  /*2f50*/  FSEL R230, R14, -INF , P2 ;  /* 0xff8000000ee67808 */ /* 0x000fc40001000000 */
[----:B------:R-:W-:Y:S02]  /*2f60*/  FMNMX.FTZ R2, R150, R0, !PT ;  /* 0x0000000096027209 */ /* 0x000fe40007810000 */
[----:B------:R-:W-:Y:S02]  /*2f70*/  FSEL R232, R15, -INF , P1 ;  /* 0xff8000000fe87808 */ /* 0x000fe40000800000 */
[----:B------:R-:W-:Y:S02]  /*2f80*/  FMNMX.FTZ R2, R231, R2, !PT ;  /* 0x00000002e7027209 */ /* 0x000fe40007810000 */
[----:B------:R-:W-:Y:S02]  /*2f90*/  FSETP.NEU.FTZ.AND P3, PT, R134, -INF , PT ;  /* 0xff8000008600780b */ /* 0x000fe40003f7d000 */
[----:B------:R-:W-:Y:S02]  /*2fa0*/  FMNMX.FTZ R2, R230, R2, !PT ;  /* 0x00000002e6027209 */ /* 0x000fe40007810000 */
[----:B------:R-:W-:-:S02]  /*2fb0*/  FSEL R13, R13, RZ, P3 ;  /* 0x000000ff0d0d7208 */ /* 0x000fc40001800000 */
[----:B------:R-:W-:Y:S02]  /*2fc0*/  FMNMX.FTZ R6, R232, R2, !PT ;  /* 0x00000002e8067209 */ /* 0x000fe40007810000 */
[----:B--2---:R-:W-:Y:S01]  /*2fd0*/  FMNMX.FTZ R2, R9, R10, !PT ;  /* 0x0000000a09027209 */ /* 0x004fe20007810000 */
[--C-:B------:R-:W-:Y:S02]  /*2fe0*/  FFMA.FTZ R0, R18, c[0x0][0x2d0], -R13.reuse ;  /* 0x0000b40012007a23 */ /* 0x100fe4000001080d */
[----:B------:R-:W-:Y:S01]  /*2ff0*/  SHFL.BFLY PT, R9, R6, 0x2, 0x1f ;  /* 0x0c401f0006097f89 */ /* 0x000fe200000e0000 */
[--C-:B------:R-:W-:Y:S01]  /*3000*/  FFMA.FTZ R5, R19, c[0x0][0x2d0], -R13.reuse ;  /* 0x0000b40013057a23 */ /* 0x100fe2000001080d */
[----:B---3--:R-:W-:Y:S01]  /*3010*/  FMNMX.FTZ R8, R7, R8, !PT ;  /* 0x0000000807087209 */ /* 0x008fe20007810000 */
[----:B------:R2:W3:Y:S01]  /*3020*/  MUFU.EX2 R32, R0 ;  /* 0x0000000000207308 */ /* 0x0004e20000000800 */
[----:B------:R-:W-:Y:S02]  /*3030*/  FMUL.FTZ R12, R2, c[0x0][0x2d0] ;  /* 0x0000b400020c7a20 */ /* 0x000fe40000410000 */
[----:B------:R-:W-:Y:S01]  /*3040*/  FFMA.FTZ R7, R40, c[0x0][0x2d0], -R13 ;  /* 0x0000b40028077a23 */ /* 0x000fe2000001080d */
[----:B------:R-:W4:Y:S04]  /*3050*/  SHFL.BFLY PT, R10, R8, 0x1, 0x1f ;  /* 0x0c201f00080a7f89 */ /* 0x000f2800000e0000 */
[----:B------:R5:W-:Y:S01]  /*3060*/  MUFU.EX2 R14, R5 ;  /* 0x00000005000e7308 */ /* 0x000be20000000800 */
[----:B--2---:R-:W-:Y:S01]  /*3070*/  IMAD.IADD R0, R156, 0x1, R4 ;  /* 0x000000019c007824 */ /* 0x004fe200078e0204 */
[----:B------:R-:W-:Y:S01]  /*3080*/  @P0 LEA R4, P1, R164, R16, 0x1 ;  /* 0x00000010a4040211 */ /* 0x000fe200078208ff */
[----:B---3--:R-:W-:-:S05]  /*3090*/  IMAD.MOV.U32 R15, RZ, RZ, R32 ;  /* 0x000000ffff0f7224 */ /* 0x008fca00078e0020 */
[----:B------:R2:W-:Y:S01]  /*30a0*/  MUFU.EX2 R148, R7 ;  /* 0x0000000700947308 */ /* 0x0005e20000000800 */
[----:B------:R-:W-:Y:S01]  /*30b0*/  IMAD.SHL.U32 R208, R0, 0x2, RZ ;  /* 0x0000000200d07824 */ /* 0x000fe200078e00ff */
[----:B-----5:R-:W-:-:S03]  /*30c0*/  @P0 LEA.HI.X R5, R164, R17, R165, 0x1, P1 ;  /* 0x00000011a4050211 */ /* 0x020fc600008f0ca5 */
[----:B------:R-:W-:Y:S01]  /*30d0*/  IMAD R209, R3, 0x2, R208 ;  /* 0x0000000203d17824 */ /* 0x000fe200078e02d0 */
[----:B------:R-:W-:Y:S02]  /*30e0*/  FSETP.NEU.FTZ.AND P1, PT, R2, -INF , PT ;  /* 0xff8000000200780b */ /* 0x000fe40003f3d000 */
[----:B----4-:R-:W-:Y:S01]  /*30f0*/  FMNMX.FTZ R136, R8, R10, !PT ;  /* 0x0000000a08887209 */ /* 0x010fe20007810000 */
[----:B------:R3:W-:Y:S01]  /*3100*/  @P0 LDGSTS.E.BYPASS.LTC128B.128 [R224+0x3900], [R4.64], !P5 ;  /* 0x0390000004e00fae */ /* 0x0007e2000e901d46 */
[----:B------:R-:W-:-:S03]  /*3110*/  FSEL R12, R12, RZ, P1 ;  /* 0x000000ff0c0c7208 */ /* 0x000fc60000800000 */
[----:B------:R3:W-:Y:S02]  /*3120*/  @P0 LDGSTS.E.BYPASS.LTC128B.128 [R224+0x4900], [R4.64+0x40], !P4 ;  /* 0x0490004004e00fae */ /* 0x0007e4000e101d46 */
[--C-:B------:R-:W-:Y:S02]  /*3130*/  FFMA.FTZ R0, R48, c[0x0][0x2d0], -R12.reuse ;  /* 0x0000b40030007a23 */ /* 0x100fe4000001080c */
[----:B------:R3:W-:Y:S01]  /*3140*/  @P0 LDGSTS.E.BYPASS.LTC128B.128 [R224+0x5900], [R4.64+0x80], !P6 ;  /* 0x0590008004e00fae */ /* 0x0007e2000f101d46 */
[----:B------:R-:W-:Y:S01]  /*3150*/  FSETP.NEU.FTZ.AND P0, PT, R136, -INF , PT ;  /* 0xff8000008800780b */ /* 0x000fe20003f1d000 */
[----:B------:R4:W-:Y:S01]  /*3160*/  MUFU.EX2 R176, R0 ;  /* 0x0000000000b07308 */ /* 0x0009e20000000800 */
[----:B------:R-:W-:Y:S01]  /*3170*/  FFMA.FTZ R3, R51, c[0x0][0x2d0], -R12 ;  /* 0x0000b40033037a23 */ /* 0x000fe2000001080c */
[----:B------:R-:W-:Y:S01]  /*3180*/  LDSM.16.MT88.4 R24, [R208+0x100] ;  /* 0x00010000d018783b */ /* 0x000fe20000004200 */
[----:B--2---:R-:W-:-:S03]  /*3190*/  FFMA.FTZ R7, R42, c[0x0][0x2d0], -R13 ;  /* 0x0000b4002a077a23 */ /* 0x004fc6000001080d */
[----:B-1----:R-:W-:Y:S02]  /*31a0*/  LDSM.16.MT88.4 R16, [R209+0x100] ;  /* 0x00010000d110783b */ /* 0x002fe40000004200 */
[----:B------:R-:W-:Y:S02]  /*31b0*/  MUFU.EX2 R186, R3 ;  /* 0x0000000300ba7308 */ /* 0x000fe40000000800 */
[----:B------:R-:W-:Y:S04]  /*31c0*/  LDSM.16.MT88.4 R20, [R208+0x1100] ;  /* 0x00110000d014783b */ /* 0x000fe80000004200 */
[----:B------:R-:W-:Y:S01]  /*31d0*/  LDSM.16.MT88.4 R28, [R209+0x1100] ;  /* 0x00110000d11c783b */ /* 0x000fe20000004200 */
[--C-:B----4-:R-:W-:Y:S01]  /*31e0*/  FFMA.FTZ R0, R50, c[0x0][0x2d0], -R12.reuse ;  /* 0x0000b40032007a23 */ /* 0x110fe2000001080c */
[----:B------:R1:W2:Y:S02]  /*31f0*/  MUFU.EX2 R187, R7 ;  /* 0x0000000700bb7308 */ /* 0x0002a40000000800 */
[----:B------:R-:W-:Y:S04]  /*3200*/  LDSM.16.MT88.4 R32, [R208+0x2100] ;  /* 0x00210000d020783b */ /* 0x000fe80000004200 */
[----:B------:R-:W-:Y:S01]  /*3210*/  LDSM.16.MT88.4 R36, [R209+0x2100] ;  /* 0x00210000d124783b */ /* 0x000fe20000004200 */
[----:B---3--:R-:W-:Y:S01]  /*3220*/  FMNMX.FTZ R4, R6, R9, !PT ;  /* 0x0000000906047209 */ /* 0x008fe20007810000 */
[----:B------:R3:W4:Y:S02]  /*3230*/  MUFU.EX2 R149, R0 ;  /* 0x0000000000957308 */ /* 0x0007240000000800 */
[----:B------:R-:W0:Y:S04]  /*3240*/  LDGDEPBAR ;  /* 0x00000000000079af */ /* 0x000e280000000000 */
[----:B------:R-:W5:Y:S01]  /*3250*/  SHFL.BFLY PT, R5, R4, 0x1, 0x1f ;  /* 0x0c201f0004057f89 */ /* 0x000f6200000e0000 */
[----:B-1----:R-:W-:Y:S01]  /*3260*/  FFMA.FTZ R7, R49, c[0x0][0x2d0], -R12 ;  /* 0x0000b40031077a23 */ /* 0x002fe2000001080c */
[----:B--2---:R-:W-:-:S03]  /*3270*/  F2FP.PACK_AB R6, R187, R148 ;  /* 0x00000094bb06723e */ /* 0x004fc600000000ff */
[----:B------:R4:W1:Y:S01]  /*3280*/  MUFU.EX2 R177, R7 ;  /* 0x0000000700b17308 */ /* 0x0008620000000800 */
[----:B---3--:R-:W-:-:S05]  /*3290*/  FMUL.FTZ R0, R136, c[0x0][0x2d0] ;  /* 0x0000b40088007a20 */ /* 0x008fca0000410000 */
[----:B------:R-:W-:-:S05]  /*32a0*/  FSEL R0, R0, RZ, P0 ;  /* 0x000000ff00007208 */ /* 0x000fca0000000000 */
[--C-:B------:R-:W-:Y:S01]  /*32b0*/  FFMA.FTZ R3, R52, c[0x0][0x2d0], -R0.reuse ;  /* 0x0000b40034037a23 */ /* 0x100fe20000010800 */
[----:B----4-:R-:W-:Y:S01]  /*32c0*/  F2FP.PACK_AB R7, R186, R149 ;  /* 0x00000095ba07723e */ /* 0x010fe200000000ff */
[----:B------:R-:W-:Y:S01]  /*32d0*/  FFMA.FTZ R8, R53, c[0x0][0x2d0], -R0 ;  /* 0x0000b40035087a23 */ /* 0x000fe20000010800 */
[----:B-----5:R-:W-:Y:S01]  /*32e0*/  FMNMX.FTZ R135, R4, R5, !PT ;  /* 0x0000000504877209 */ /* 0x020fe20007810000 */
[----:B------:R2:W-:Y:S01]  /*32f0*/  MUFU.EX2 R250, R3 ;  /* 0x0000000300fa7308 */ /* 0x0005e20000000800 */
[----:B------:R-:W-:Y:S02]  /*3300*/  F2FP.PACK_AB R4, R14, R15 ;  /* 0x0000000f0e04723e */ /* 0x000fe400000000ff */
[----:B------:R-:W-:Y:S02]  /*3310*/  FSETP.NEU.FTZ.AND P0, PT, R135, -INF , PT ;  /* 0xff8000008700780b */ /* 0x000fe40003f1d000 */
[----:B-1----:R-:W-:-:S03]  /*3320*/  F2FP.PACK_AB R5, R176, R177 ;  /* 0x000000b1b005723e */ /* 0x002fc600000000ff */
[----:B------:R1:W-:Y:S04]  /*3330*/  MUFU.EX2 R251, R8 ;  /* 0x0000000800fb7308 */ /* 0x0003e80000000800 */
[----:B------:R-:W-:Y:S01]  /*3340*/  HMMA.16816.F32 R112, R4, R24, RZ ;  /* 0x000000180470723c */ /* 0x000fe200000018ff */
[----:B--2---:R-:W-:-:S04]  /*3350*/  FFMA.FTZ R3, R41, c[0x0][0x2d0], -R0 ;  /* 0x0000b40029037a23 */ /* 0x004fc80000010800 */
[----:B------:R2:W-:Y:S03]  /*3360*/  MUFU.EX2 R242, R3 ;  /* 0x0000000300f27308 */ /* 0x0005e60000000800 */
[C---:B------:R-:W-:Y:S01]  /*3370*/  HMMA.16816.F32 R108, R4.reuse, R16, RZ ;  /* 0x00000010046c723c */ /* 0x040fe200000018ff */
[----:B-1----:R-:W-:Y:S02]  /*3380*/  FFMA.FTZ R8, R43, c[0x0][0x2d0], -R0 ;  /* 0x0000b4002b087a23 */ /* 0x002fe40000010800 */
[----:B------:R-:W-:Y:S02]  /*3390*/  LDSM.16.MT88.4 R40, [R209+0x2500] ;  /* 0x00250000d128783b */ /* 0x000fe40000004200 */
[----:B------:R-:W1:Y:S03]  /*33a0*/  MUFU.EX2 R252, R8 ;  /* 0x0000000800fc7308 */ /* 0x000e660000000800 */
[----:B------:R-:W-:Y:S01]  /*33b0*/  HMMA.16816.F32 R104, R4, R20, RZ ;  /* 0x000000140468723c */ /* 0x000fe200000018ff */
[----:B--2---:R-:W-:-:S07]  /*33c0*/  FMUL.FTZ R3, R135, c[0x0][0x2d0] ;  /* 0x0000b40087037a20 */ /* 0x004fce0000410000 */
[----:B------:R-:W-:Y:S01]  /*33d0*/  HMMA.16816.F32 R100, R4, R28, RZ ;  /* 0x0000001c0464723c */ /* 0x000fe200000018ff */
[----:B------:R-:W-:Y:S02]  /*33e0*/  FSEL R3, R3, RZ, P0 ;  /* 0x000000ff03037208 */ /* 0x000fe40000000000 */
[----:B-1----:R-:W-:-:S05]  /*33f0*/  F2FP.PACK_AB R10, R252, R251 ;  /* 0x000000fbfc0a723e */ /* 0x002fca00000000ff */
[----:B------:R-:W-:Y:S01]  /*3400*/  HMMA.16816.F32 R96, R4, R32, RZ ;  /* 0x000000200460723c */ /* 0x000fe200000018ff */
[----:B------:R-:W-:-:S04]  /*3410*/  FFMA.FTZ R8, R57, c[0x0][0x2d0], -R3 ;  /* 0x0000b40039087a23 */ /* 0x000fc80000010803 */
[----:B------:R1:W-:Y:S03]  /*3420*/  MUFU.EX2 R238, R8 ;  /* 0x0000000800ee7308 */ /* 0x0003e60000000800 */
[C---:B------:R-:W-:Y:S08]  /*3430*/  HMMA.16816.F32 R92, R4.reuse, R36, RZ ;  /* 0x00000024045c723c */ /* 0x040ff000000018ff */
[----:B------:R-:W-:Y:S01]  /*3440*/  HMMA.16816.F32 R88, R4, R26, RZ ;  /* 0x0000001a0458723c */ /* 0x000fe200000018ff */
[----:B-1----:R-:W-:-:S07]  /*3450*/  FFMA.FTZ R8, R56, c[0x0][0x2d0], -R3 ;  /* 0x0000b40038087a23 */ /* 0x002fce0000010803 */
[C---:B------:R-:W-:Y:S01]  /*3460*/  HMMA.16816.F32 R84, R4.reuse, R18, RZ ;  /* 0x000000120454723c */ /* 0x040fe200000018ff */
[----:B------:R1:W2:Y:S07]  /*3470*/  MUFU.EX2 R237, R8 ;  /* 0x0000000800ed7308 */ /* 0x0002ae0000000800 */
[C---:B------:R-:W-:Y:S08]  /*3480*/  HMMA.16816.F32 R80, R4.reuse, R22, RZ ;  /* 0x000000160450723c */ /* 0x040ff000000018ff */
[----:B------:R-:W-:Y:S01]  /*3490*/  HMMA.16816.F32 R76, R4, R30, RZ ;  /* 0x0000001e044c723c */ /* 0x000fe200000018ff */
[----:B-1----:R-:W-:Y:S01]  /*34a0*/  FFMA.FTZ R8, R55, c[0x0][0x2d0], -R3 ;  /* 0x0000b40037087a23 */ /* 0x002fe20000010803 */
[----:B--2---:R-:W-:-:S03]  /*34b0*/  F2FP.PACK_AB R9, R237, R238 ;  /* 0x000000eeed09723e */ /* 0x004fc600000000ff */
[----:B------:R1:W-:Y:S03]  /*34c0*/  MUFU.EX2 R240, R8 ;  /* 0x0000000800f07308 */ /* 0x0003e60000000800 */
[C---:B------:R-:W-:Y:S08]  /*34d0*/  HMMA.16816.F32 R72, R4.reuse, R34, RZ ;  /* 0x000000220448723c */ /* 0x040ff000000018ff */
[----:B------:R-:W-:Y:S01]  /*34e0*/  HMMA.16816.F32 R64, R4, R38, RZ ;  /* 0x000000260440723c */ /* 0x000fe200000018ff */
[----:B-1----:R-:W-:-:S06]  /*34f0*/  FFMA.FTZ R8, R54, c[0x0][0x2d0], -R3 ;  /* 0x0000b40036087a23 */ /* 0x002fcc0000010803 */
[----:B------:R-:W-:Y:S01]  /*3500*/  FFMA.FTZ R4, R59, c[0x0][0x2d0], -R13 ;  /* 0x0000b4003b047a23 */ /* 0x000fe2000001080d */
[----:B------:R1:W2:Y:S08]  /*3510*/  MUFU.EX2 R249, R8 ;  /* 0x0000000800f97308 */ /* 0x0002b00000000800 */
[----:B------:R3:W-:Y:S01]  /*3520*/  MUFU.EX2 R239, R4 ;  /* 0x0000000400ef7308 */ /* 0x0007e20000000800 */
[----:B-1----:R-:W-:-:S02]  /*3530*/  F2FP.PACK_AB R8, R242, R250 ;  /* 0x000000faf208723e */ /* 0x002fc400000000ff */
[----:B--2---:R-:W-:Y:S01]  /*3540*/  F2FP.PACK_AB R11, R249, R240 ;  /* 0x000000f0f90b723e */ /* 0x004fe200000000ff */
[----:B---3--:R-:W-:-:S06]  /*3550*/  FFMA.FTZ R4, R117, c[0x0][0x2d0], -R13 ;  /* 0x0000b40075047a23 */ /* 0x008fcc000001080d */
[C---:B------:R-:W-:Y:S01]  /*3560*/  HMMA.16816.F32 R68, R8.reuse, R24, RZ ;  /* 0x000000180844723c */ /* 0x040fe200000018ff */
[----:B------:R1:W-:Y:S07]  /*3570*/  MUFU.EX2 R247, R4 ;  /* 0x0000000400f77308 */ /* 0x0003ee0000000800 */
[C---:B------:R-:W-:Y:S01]  /*3580*/  HMMA.16816.F32 R140, R8.reuse, R26, RZ ;  /* 0x0000001a088c723c */ /* 0x040fe200000018ff */
[----:B------:R-:W2:Y:S07]  /*3590*/  LDSM.16.MT88.4 R24, [R208+0x500] ;  /* 0x00050000d018783b */ /* 0x000eae0000004200 */
[----:B------:R-:W-:Y:S01]  /*35a0*/  HMMA.16816.F32 R60, R8, R16, RZ ;  /* 0x00000010083c723c */ /* 0x000fe200000018ff */
[----:B-1----:R-:W-:-:S04]  /*35b0*/  FFMA.FTZ R4, R58, c[0x0][0x2d0], -R13 ;  /* 0x0000b4003a047a23 */ /* 0x002fc8000001080d */
[----:B------:R1:W-:Y:S03]  /*35c0*/  MUFU.EX2 R244, R4 ;  /* 0x0000000400f47308 */ /* 0x0003e60000000800 */
[C---:B------:R-:W-:Y:S01]  /*35d0*/  HMMA.16816.F32 R120, R8.reuse, R18, RZ ;  /* 0x000000120878723c */ /* 0x040fe200000018ff */
[----:B------:R-:W-:Y:S07]  /*35e0*/  LDSM.16.MT88.4 R16, [R208+0x1500] ;  /* 0x00150000d010783b */ /* 0x000fee0000004200 */
[----:B------:R-:W-:Y:S01]  /*35f0*/  HMMA.16816.F32 R56, R8, R20, RZ ;  /* 0x000000140838723c */ /* 0x000fe200000018ff */
[----:B-1----:R-:W-:-:S07]  /*3600*/  FFMA.FTZ R4, R116, c[0x0][0x2d0], -R13 ;  /* 0x0000b40074047a23 */ /* 0x002fce000001080d */
[C---:B------:R-:W-:Y:S01]  /*3610*/  HMMA.16816.F32 R52, R8.reuse, R28, RZ ;  /* 0x0000001c0834723c */ /* 0x040fe200000018ff */
[----:B------:R1:W3:Y:S07]  /*3620*/  MUFU.EX2 R243, R4 ;  /* 0x0000000400f37308 */ /* 0x0002ee0000000800 */
[C---:B------:R-:W-:Y:S01]  /*3630*/  HMMA.16816.F32 R116, R8.reuse, R22, RZ ;  /* 0x000000160874723c */ /* 0x040fe200000018ff */
[----:B------:R-:W4:Y:S07]  /*3640*/  LDSM.16.MT88.4 R20, [R209+0x500] ;  /* 0x00050000d114783b */ /* 0x000f2e0000004200 */
[----:B------:R-:W-:Y:S01]  /*3650*/  HMMA.16816.F32 R144, R8, R30, RZ ;  /* 0x0000001e0890723c */ /* 0x000fe200000018ff */
[----:B------:R-:W5:Y:S01]  /*3660*/  LDSM.16.MT88.4 R28, [R209+0x1500] ;  /* 0x00150000d11c783b */ /* 0x000f620000004200 */
[----:B-1----:R-:W-:Y:S01]  /*3670*/  FFMA.FTZ R4, R124, c[0x0][0x2d0], -R12 ;  /* 0x0000b4007c047a23 */ /* 0x002fe2000001080c */
[----:B---3--:R-:W-:-:S03]  /*3680*/  F2FP.PACK_AB R6, R243, R244 ;  /* 0x000000f4f306723e */ /* 0x008fc600000000ff */
[----:B------:R1:W-:Y:S02]  /*3690*/  MUFU.EX2 R234, R4 ;  /* 0x0000000400ea7308 */ /* 0x0003e40000000800 */
[C---:B------:R-:W-:Y:S08]  /*36a0*/  HMMA.16816.F32 R48, R8.reuse, R32, RZ ;  /* 0x000000200830723c */ /* 0x040ff000000018ff */
[----:B------:R-:W-:Y:S01]  /*36b0*/  HMMA.16816.F32 R152, R8, R34, RZ ;  /* 0x000000220898723c */ /* 0x000fe200000018ff */
[----:B------:R-:W3:Y:S01]  /*36c0*/  LDSM.16.MT88.4 R32, [R208+0x2500] ;  /* 0x00250000d020783b */ /* 0x000ee20000004200 */
[----:B-1----:R-:W-:-:S06]  /*36d0*/  FFMA.FTZ R4, R125, c[0x0][0x2d0], -R12 ;  /* 0x0000b4007d047a23 */ /* 0x002fcc000001080c */
[C---:B------:R-:W-:Y:S01]  /*36e0*/  HMMA.16816.F32 R44, R8.reuse, R36, RZ ;  /* 0x00000024082c723c */ /* 0x040fe200000018ff */
[----:B------:R1:W1:Y:S07]  /*36f0*/  MUFU.EX2 R248, R4 ;  /* 0x0000000400f87308 */ /* 0x00026e0000000800 */
[----:B------:R-:W-:Y:S01]  /*3700*/  HMMA.16816.F32 R156, R8, R38, RZ ;  /* 0x00000026089c723c */ /* 0x000fe200000018ff */
[----:B------:R-:W-:Y:S06]  /*3710*/  LDSM.16.MT88.4 R36, [R209+0x2900] ;  /* 0x00290000d124783b */ /* 0x000fec0000004200 */
[----:B------:R-:W-:-:S02]  /*3720*/  FFMA.FTZ R8, R130, c[0x0][0x2d0], -R0 ;  /* 0x0000b40082087a23 */ /* 0x000fc40000010800 */
[----:B------:R-:W-:Y:S02]  /*3730*/  IMAD.MOV.U32 R11, RZ, RZ, R150 ;  /* 0x000000ffff0b7224 */ /* 0x000fe400078e0096 */
[----:B------:R2:W-:Y:S01]  /*3740*/  MUFU.EX2 R226, R8 ;  /* 0x0000000800e27308 */ /* 0x0005e20000000800 */
[----:B-1----:R-:W-:Y:S01]  /*3750*/  FFMA.FTZ R4, R126, c[0x0][0x2d0], -R12 ;  /* 0x0000b4007e047a23 */ /* 0x002fe2000001080c */
[----:B------:R-:W-:Y:S01]  /*3760*/  F2FP.PACK_AB R5, R248, R234 ;  /* 0x000000eaf805723e */ /* 0x000fe200000000ff */
[----:B------:R-:W-:Y:S02]  /*3770*/  IMAD.MOV.U32 R10, RZ, RZ, R149 ;  /* 0x000000ffff0a7224 */ /* 0x000fe400078e0095 */
[----:B------:R-:W-:-:S03]  /*3780*/  IMAD.MOV.U32 R9, RZ, RZ, R148 ;  /* 0x000000ffff097224 */ /* 0x000fc600078e0094 */
[----:B------:R1:W-:Y:S01]  /*3790*/  MUFU.EX2 R236, R4 ;  /* 0x0000000400ec7308 */ /* 0x0003e20000000800 */
[----:B--2---:R-:W-:-:S07]  /*37a0*/  FFMA.FTZ R8, R129, c[0x0][0x2d0], -R0 ;  /* 0x0000b40081087a23 */ /* 0x004fce0000010800 */
[----:B------:R2:W-:Y:S01]  /*37b0*/  MUFU.EX2 R225, R8 ;  /* 0x0000000800e17308 */ /* 0x0005e20000000800 */
[----:B-1----:R-:W-:-:S07]  /*37c0*/  FFMA.FTZ R4, R127, c[0x0][0x2d0], -R12 ;  /* 0x0000b4007f047a23 */ /* 0x002fce000001080c */
[----:B------:R1:W1:Y:S01]  /*37d0*/  MUFU.EX2 R235, R4 ;  /* 0x0000000400eb7308 */ /* 0x0002620000000800 */
[----:B--2---:R-:W-:-:S07]  /*37e0*/  FFMA.FTZ R8, R138, c[0x0][0x2d0], -R3 ;  /* 0x0000b4008a087a23 */ /* 0x004fce0000010803 */
[----:B------:R2:W-:Y:S01]  /*37f0*/  MUFU.EX2 R216, R8 ;  /* 0x0000000800d87308 */ /* 0x0005e20000000800 */
[----:B-1----:R-:W-:Y:S01]  /*3800*/  FFMA.FTZ R4, R128, c[0x0][0x2d0], -R0 ;  /* 0x0000b40080047a23 */ /* 0x002fe20000010800 */
[----:B------:R-:W-:-:S06]  /*3810*/  F2FP.PACK_AB R7, R235, R236 ;  /* 0x000000eceb07723e */ /* 0x000fcc00000000ff */
[----:B------:R1:W-:Y:S01]  /*3820*/  MUFU.EX2 R228, R4 ;  /* 0x0000000400e47308 */ /* 0x0003e20000000800 */
[----:B--2---:R-:W-:-:S07]  /*3830*/  FFMA.FTZ R8, R137, c[0x0][0x2d0], -R3 ;  /* 0x0000b40089087a23 */ /* 0x004fce0000010803 */
[----:B------:R2:W-:Y:S01]  /*3840*/  MUFU.EX2 R246, R8 ;  /* 0x0000000800f67308 */ /* 0x0005e20000000800 */
[----:B-1----:R-:W-:-:S07]  /*3850*/  FFMA.FTZ R4, R131, c[0x0][0x2d0], -R0 ;  /* 0x0000b40083047a23 */ /* 0x002fce0000010800 */
[----:B------:R1:W1:Y:S01]  /*3860*/  MUFU.EX2 R245, R4 ;  /* 0x0000000400f57308 */ /* 0x0002620000000800 */
[----:B--2---:R-:W-:-:S07]  /*3870*/  FFMA.FTZ R8, R132, c[0x0][0x2d0], -R3 ;  /* 0x0000b40084087a23 */ /* 0x004fce0000010803 */
[----:B------:R2:W-:Y:S01]  /*3880*/  MUFU.EX2 R215, R8 ;  /* 0x0000000800d77308 */ /* 0x0005e20000000800 */
[----:B-1----:R-:W-:-:S07]  /*3890*/  F2FP.PACK_AB R4, R247, R239 ;  /* 0x000000eff704723e */ /* 0x002fce00000000ff */
[----:B------:R-:W-:Y:S01]  /*38a0*/  HMMA.16816.F32 R164, R4, R24, R112 ;  /* 0x0000001804a4723c */ /* 0x000fe20000001870 */
[----:B--2---:R-:W-:-:S07]  /*38b0*/  FFMA.FTZ R8, R133, c[0x0][0x2d0], -R3 ;  /* 0x0000b40085087a23 */ /* 0x004fce0000010803 */
[C---:B----4-:R-:W-:Y:S01]  /*38c0*/  HMMA.16816.F32 R128, R4.reuse, R20, R108 ;  /* 0x000000140480723c */ /* 0x050fe2000000186c */
[----:B------:R1:W2:Y:S07]  /*38d0*/  MUFU.EX2 R213, R8 ;  /* 0x0000000800d57308 */ /* 0x0002ae0000000800 */
[C---:B------:R-:W-:Y:S08]  /*38e0*/  HMMA.16816.F32 R124, R4.reuse, R16, R104 ;  /* 0x00000010047c723c */ /* 0x040ff00000001868 */
[----:B-----5:R-:W-:Y:S01]  /*38f0*/  HMMA.16816.F32 R112, R4, R28, R100 ;  /* 0x0000001c0470723c */ /* 0x020fe20000001864 */
[----:B-1----:R-:W-:-:S04]  /*3900*/  FFMA.FTZ R8, R161, c[0x0][0x2d0], -R13 ;  /* 0x0000b400a1087a23 */ /* 0x002fc8000001080d */
[----:B------:R1:W-:Y:S03]  /*3910*/  MUFU.EX2 R207, R8 ;  /* 0x0000000800cf7308 */ /* 0x0003e60000000800 */
[C---:B---3--:R-:W-:Y:S08]  /*3920*/  HMMA.16816.F32 R108, R4.reuse, R32, R96 ;  /* 0x00000020046c723c */ /* 0x048ff00000001860 */
[----:B------:R-:W-:Y:S01]  /*3930*/  HMMA.16816.F32 R104, R4, R40, R92 ;  /* 0x000000280468723c */ /* 0x000fe2000000185c */
[----:B-1----:R-:W-:-:S07]  /*3940*/  FFMA.FTZ R8, R163, c[0x0][0x2d0], -R13 ;  /* 0x0000b400a3087a23 */ /* 0x002fce000001080d */
[C---:B------:R-:W-:Y:S01]  /*3950*/  HMMA.16816.F32 R148, R4.reuse, R26, R88 ;  /* 0x0000001a0494723c */ /* 0x040fe20000001858 */
[----:B------:R1:W3:Y:S07]  /*3960*/  MUFU.EX2 R206, R8 ;  /* 0x0000000800ce7308 */ /* 0x0002ee0000000800 */
[C---:B------:R-:W-:Y:S08]  /*3970*/  HMMA.16816.F32 R84, R4.reuse, R22, R84 ;  /* 0x000000160454723c */ /* 0x040ff00000001854 */
[----:B------:R-:W-:Y:S01]  /*3980*/  HMMA.16816.F32 R100, R4, R18, R80 ;  /* 0x000000120464723c */ /* 0x000fe20000001850 */
[----:B-1----:R-:W-:-:S04]  /*3990*/  FFMA.FTZ R8, R160, c[0x0][0x2d0], -R13 ;  /* 0x0000b400a0087a23 */ /* 0x002fc8000001080d */
[----:B------:R1:W-:Y:S03]  /*39a0*/  MUFU.EX2 R205, R8 ;  /* 0x0000000800cd7308 */ /* 0x0003e60000000800 */
[C---:B------:R-:W-:Y:S08]  /*39b0*/  HMMA.16816.F32 R96, R4.reuse, R30, R76 ;  /* 0x0000001e0460723c */ /* 0x040ff0000000184c */
[----:B------:R-:W-:Y:S01]  /*39c0*/  HMMA.16816.F32 R92, R4, R34, R72 ;  /* 0x00000022045c723c */ /* 0x000fe20000001848 */
[----:B-1----:R-:W-:-:S07]  /*39d0*/  FFMA.FTZ R8, R162, c[0x0][0x2d0], -R13 ;  /* 0x0000b400a2087a23 */ /* 0x002fce000001080d */
[----:B------:R-:W-:Y:S01]  /*39e0*/  HMMA.16816.F32 R88, R4, R42, R64 ;  /* 0x0000002a0458723c */ /* 0x000fe20000001840 */
[----:B------:R1:W4:Y:S06]  /*39f0*/  MUFU.EX2 R204, R8 ;  /* 0x0000000800cc7308 */ /* 0x00032c0000000800 */
[----:B------:R-:W-:Y:S02]  /*3a00*/  F2FP.PACK_AB R4, R245, R228 ;  /* 0x000000e4f504723e */ /* 0x000fe400000000ff */
[----:B------:R-:W-:Y:S02]  /*3a10*/  F2FP.PACK_AB R6, R225, R226 ;  /* 0x000000e2e106723e */ /* 0x000fe400000000ff */
[----:B------:R-:W-:-:S02]  /*3a20*/  F2FP.PACK_AB R5, R246, R216 ;  /* 0x000000d8f605723e */ /* 0x000fc400000000ff */
[----:B--2---:R-:W-:Y:S01]  /*3a30*/  F2FP.PACK_AB R7, R213, R215 ;  /* 0x000000d7d507723e */ /* 0x004fe200000000ff */
[----:B-1----:R-:W-:-:S06]  /*3a40*/  FFMA.FTZ R8, R168, c[0x0][0x2d0], -R12 ;  /* 0x0000b400a8087a23 */ /* 0x002fcc000001080c */
[C---:B------:R-:W-:Y:S01]  /*3a50*/  HMMA.16816.F32 R80, R4.reuse, R24, R68 ;  /* 0x000000180450723c */ /* 0x040fe20000001844 */
[----:B------:R1:W-:Y:S07]  /*3a60*/  MUFU.EX2 R191, R8 ;  /* 0x0000000800bf7308 */ /* 0x0003ee0000000800 */
[C---:B------:R-:W-:Y:S08]  /*3a70*/  HMMA.16816.F32 R68, R4.reuse, R28, R52 ;  /* 0x0000001c0444723c */ /* 0x040ff00000001834 */
[----:B------:R-:W-:Y:S01]  /*3a80*/  HMMA.16816.F32 R52, R4, R22, R120 ;  /* 0x000000160434723c */ /* 0x000fe20000001878 */
[----:B-1----:R-:W-:-:S04]  /*3a90*/  FFMA.FTZ R8, R169, c[0x0][0x2d0], -R12 ;  /* 0x0000b400a9087a23 */ /* 0x002fc8000001080c */
[----:B------:R1:W2:Y:S02]  /*3aa0*/  MUFU.EX2 R190, R8 ;  /* 0x0000000800be7308 */ /* 0x0002a40000000800 */
[----:B------:R-:W-:Y:S01]  /*3ab0*/  IMAD.MOV.U32 R122, RZ, RZ, R176 ;  /* 0x000000ffff7a7224 */ /* 0x000fe200078e00b0 */
[C---:B------:R-:W-:Y:S01]  /*3ac0*/  HMMA.16816.F32 R76, R4.reuse, R20, R60 ;  /* 0x00000014044c723c */ /* 0x040fe2000000183c */
[----:B------:R-:W-:Y:S01]  /*3ad0*/  IMAD.MOV.U32 R123, RZ, RZ, R177 ;  /* 0x000000ffff7b7224 */ /* 0x000fe200078e00b1 */
[----:B------:R-:W-:Y:S06]  /*3ae0*/  LDSM.16.MT88.4 R20, [R208+0x1900] ;  /* 0x00190000d014783b */ /* 0x000fec0000004200 */
[----:B------:R-:W-:Y:S01]  /*3af0*/  HMMA.16816.F32 R72, R4, R16, R56 ;  /* 0x000000100448723c */ /* 0x000fe20000001838 */
[----:B-1----:R-:W-:-:S07]  /*3b00*/  FFMA.FTZ R8, R170, c[0x0][0x2d0], -R12 ;  /* 0x0000b400aa087a23 */ /* 0x002fce000001080c */
[C---:B------:R-:W-:Y:S01]  /*3b10*/  HMMA.16816.F32 R64, R4.reuse, R32, R48 ;  /* 0x000000200440723c */ /* 0x040fe20000001830 */
[----:B------:R1:W-:Y:S07]  /*3b20*/  MUFU.EX2 R188, R8 ;  /* 0x0000000800bc7308 */ /* 0x0003ee0000000800 */
[C---:B------:R-:W-:Y:S08]  /*3b30*/  HMMA.16816.F32 R196, R4.reuse, R40, R44 ;  /* 0x0000002804c4723c */ /* 0x040ff0000000182c */
[C---:B------:R-:W-:Y:S01]  /*3b40*/  HMMA.16816.F32 R60, R4.reuse, R26, R140 ;  /* 0x0000001a043c723c */ /* 0x040fe2000000188c */
[----:B-1----:R-:W-:Y:S01]  /*3b50*/  FFMA.FTZ R8, R171, c[0x0][0x2d0], -R12 ;  /* 0x0000b400ab087a23 */ /* 0x002fe2000001080c */
[----:B------:R-:W1:Y:S03]  /*3b60*/  LDSM.16.MT88.4 R24, [R208+0x900] ;  /* 0x00090000d018783b */ /* 0x000e660000004200 */
[----:B------:R5:W1:Y:S03]  /*3b70*/  MUFU.EX2 R189, R8 ;  /* 0x0000000800bd7308 */ /* 0x000a660000000800 */
[C---:B------:R-:W-:Y:S01]  /*3b80*/  HMMA.16816.F32 R48, R4.reuse, R18, R116 ;  /* 0x000000120430723c */ /* 0x040fe20000001874 */
[----:B------:R-:W1:Y:S07]  /*3b90*/  LDSM.16.MT88.4 R16, [R209+0x900] ;  /* 0x00090000d110783b */ /* 0x000e6e0000004200 */
[----:B------:R-:W-:Y:S01]  /*3ba0*/  HMMA.16816.F32 R44, R4, R30, R144 ;  /* 0x0000001e042c723c */ /* 0x000fe20000001890 */
[----:B------:R-:W1:Y:S01]  /*3bb0*/  LDSM.16.MT88.4 R28, [R209+0x1900] ;  /* 0x00190000d11c783b */ /* 0x000e620000004200 */
[----:B-----5:R-:W-:-:S06]  /*3bc0*/  FFMA.FTZ R8, R172, c[0x0][0x2d0], -R0 ;  /* 0x0000b400ac087a23 */ /* 0x020fcc0000010800 */
[C---:B------:R-:W-:Y:S01]  /*3bd0*/  HMMA.16816.F32 R56, R4.reuse, R34, R152 ;  /* 0x000000220438723c */ /* 0x040fe20000001898 */
[----:B------:R5:W-:Y:S01]  /*3be0*/  MUFU.EX2 R179, R8 ;  /* 0x0000000800b37308 */ /* 0x000be20000000800 */
[----:B------:R-:W1:Y:S04]  /*3bf0*/  LDSM.16.MT88.4 R32, [R208+0x2900] ;  /* 0x00290000d020783b */ /* 0x000e680000004200 */
[----:B------:R-:W-:Y:S02]  /*3c00*/  LDSM.16.MT88.4 R152, [R208+0xd00] ;  /* 0x000d0000d098783b */ /* 0x000fe40000004200 */
[----:B------:R-:W-:Y:S07]  /*3c10*/  HMMA.16816.F32 R40, R4, R42, R156 ;  /* 0x0000002a0428723c */ /* 0x000fee000000189c */
[----:B---3--:R-:W-:Y:S01]  /*3c20*/  F2FP.PACK_AB R4, R206, R207 ;  /* 0x000000cfce04723e */ /* 0x008fe200000000ff */
[----:B-----5:R-:W-:Y:S01]  /*3c30*/  FFMA.FTZ R8, R175, c[0x0][0x2d0], -R0 ;  /* 0x0000b400af087a23 */ /* 0x020fe20000010800 */
[----:B----4-:R-:W-:-:S02]  /*3c40*/  F2FP.PACK_AB R6, R204, R205 ;  /* 0x000000cdcc06723e */ /* 0x010fc400000000ff */
[----:B--2---:R-:W-:Y:S01]  /*3c50*/  F2FP.PACK_AB R5, R190, R191 ;  /* 0x000000bfbe05723e */ /* 0x004fe200000000ff */
[----:B------:R2:W3:Y:S01]  /*3c60*/  MUFU.EX2 R176, R8 ;  /* 0x0000000800b07308 */ /* 0x0004e20000000800 */
[----:B-1----:R-:W-:-:S07]  /*3c70*/  F2FP.PACK_AB R7, R189, R188 ;  /* 0x000000bcbd07723e */ /* 0x002fce00000000ff */
[----:B------:R-:W-:Y:S01]  /*3c80*/  HMMA.16816.F32 R140, R4, R24, R164 ;  /* 0x00000018048c723c */ /* 0x000fe200000018a4 */
[----:B--2---:R-:W-:-:S07]  /*3c90*/  FFMA.FTZ R8, R173, c[0x0][0x2d0], -R0 ;  /* 0x0000b400ad087a23 */ /* 0x004fce0000010800 */
[C---:B------:R-:W-:Y:S01]  /*3ca0*/  HMMA.16816.F32 R168, R4.reuse, R16, R128 ;  /* 0x0000001004a8723c */ /* 0x040fe20000001880 */
[----:B------:R1:W-:Y:S07]  /*3cb0*/  MUFU.EX2 R177, R8 ;  /* 0x0000000800b17308 */ /* 0x0003ee0000000800 */
[C---:B------:R-:W-:Y:S08]  /*3cc0*/  HMMA.16816.F32 R124, R4.reuse, R20, R124 ;  /* 0x00000014047c723c */ /* 0x040ff0000000187c */
[----:B------:R-:W-:Y:S01]  /*3cd0*/  HMMA.16816.F32 R112, R4, R28, R112 ;  /* 0x0000001c0470723c */ /* 0x000fe20000001870 */
[----:B-1----:R-:W-:-:S04]  /*3ce0*/  FFMA.FTZ R8, R174, c[0x0][0x2d0], -R0 ;  /* 0x0000b400ae087a23 */ /* 0x002fc80000010800 */
[----:B------:R1:W2:Y:S03]  /*3cf0*/  MUFU.EX2 R178, R8 ;  /* 0x0000000800b27308 */ /* 0x0002a60000000800 */
[C---:B------:R-:W-:Y:S08]  /*3d00*/  HMMA.16816.F32 R192, R4.reuse, R32, R108 ;  /* 0x0000002004c0723c */ /* 0x040ff0000000186c */
[----:B------:R-:W-:Y:S01]  /*3d10*/  HMMA.16816.F32 R200, R4, R36, R104 ;  /* 0x0000002404c8723c */ /* 0x000fe20000001868 */
[----:B------:R-:W-:Y:S01]  /*3d20*/  LDSM.16.MT88.4 R104, [R209+0x1d00] ;  /* 0x001d0000d168783b */ /* 0x000fe20000004200 */
[----:B-1----:R-:W-:-:S06]  /*3d30*/  FFMA.FTZ R8, R182, c[0x0][0x2d0], -R3 ;  /* 0x0000b400b6087a23 */ /* 0x002fcc0000010803 */
[C---:B------:R-:W-:Y:S01]  /*3d40*/  HMMA.16816.F32 R148, R4.reuse, R26, R148 ;  /* 0x0000001a0494723c */ /* 0x040fe20000001894 */
[----:B------:R1:W-:Y:S07]  /*3d50*/  MUFU.EX2 R138, R8 ;  /* 0x00000008008a7308 */ /* 0x0003ee0000000800 */
[C---:B------:R-:W-:Y:S08]  /*3d60*/  HMMA.16816.F32 R84, R4.reuse, R18, R84 ;  /* 0x000000120454723c */ /* 0x040ff00000001854 */
[----:B------:R-:W-:Y:S01]  /*3d70*/  HMMA.16816.F32 R100, R4, R22, R100 ;  /* 0x000000160464723c */ /* 0x000fe20000001864 */
[----:B-1----:R-:W-:-:S04]  /*3d80*/  FFMA.FTZ R8, R183, c[0x0][0x2d0], -R3 ;  /* 0x0000b400b7087a23 */ /* 0x002fc80000010803 */
[----:B------:R1:W4:Y:S03]  /*3d90*/  MUFU.EX2 R137, R8 ;  /* 0x0000000800897308 */ /* 0x0003260000000800 */
[C---:B------:R-:W-:Y:S01]  /*3da0*/  HMMA.16816.F32 R160, R4.reuse, R30, R96 ;  /* 0x0000001e04a0723c */ /* 0x040fe20000001860 */
[----:B------:R-:W-:Y:S07]  /*3db0*/  LDSM.16.MT88.4 R96, [R208+0x1d00] ;  /* 0x001d0000d060783b */ /* 0x000fee0000004200 */
[----:B------:R-:W-:Y:S01]  /*3dc0*/  HMMA.16816.F32 R116, R4, R34, R92 ;  /* 0x000000220474723c */ /* 0x000fe2000000185c */
[----:B-1----:R-:W-:-:S07]  /*3dd0*/  FFMA.FTZ R8, R180, c[0x0][0x2d0], -R3 ;  /* 0x0000b400b4087a23 */ /* 0x002fce0000010803 */
[----:B------:R-:W-:Y:S01]  /*3de0*/  HMMA.16816.F32 R144, R4, R38, R88 ;  /* 0x000000260490723c */ /* 0x000fe20000001858 */
[----:B------:R-:W-:Y:S01]  /*3df0*/  IMAD.MOV.U32 R95, RZ, RZ, R122 ;  /* 0x000000ffff5f7224 */ /* 0x000fe200078e007a */
[----:B------:R1:W-:Y:S01]  /*3e00*/  MUFU.EX2 R133, R8 ;  /* 0x0000000800857308 */ /* 0x0003e20000000800 */
[----:B------:R-:W-:Y:S02]  /*3e10*/  IMAD.MOV.U32 R94, RZ, RZ, R123 ;  /* 0x000000ffff5e7224 */ /* 0x000fe400078e007b */
[----:B------:R-:W-:Y:S02]  /*3e20*/  IMAD.MOV.U32 R93, RZ, RZ, R9 ;  /* 0x000000ffff5d7224 */ /* 0x000fe400078e0009 */
[----:B---3--:R-:W-:Y:S01]  /*3e30*/  F2FP.PACK_AB R4, R176, R179 ;  /* 0x000000b3b004723e */ /* 0x008fe200000000ff */
[----:B------:R-:W-:Y:S01]  /*3e40*/  IMAD.MOV.U32 R91, RZ, RZ, R187 ;  /* 0x000000ffff5b7224 */ /* 0x000fe200078e00bb */
[----:B--2---:R-:W-:Y:S01]  /*3e50*/  F2FP.PACK_AB R6, R178, R177 ;  /* 0x000000b1b206723e */ /* 0x004fe200000000ff */
[----:B------:R-:W-:Y:S01]  /*3e60*/  IMAD.MOV.U32 R90, RZ, RZ, R186 ;  /* 0x000000ffff5a7224 */ /* 0x000fe200078e00ba */
[----:B----4-:R-:W-:Y:S01]  /*3e70*/  F2FP.PACK_AB R5, R137, R138 ;  /* 0x0000008a8905723e */ /* 0x010fe200000000ff */
[----:B------:R-:W-:Y:S01]  /*3e80*/  IMAD.MOV.U32 R89, RZ, RZ, R185 ;  /* 0x000000ffff597224 */ /* 0x000fe200078e00b9 */
[----:B------:R-:W-:Y:S01]  /*3e90*/  LDSM.16.MT88.4 R120, [R208+0x2d00] ;  /* 0x002d0000d078783b */ /* 0x000fe20000004200 */
[----:B------:R-:W-:-:S02]  /*3ea0*/  IMAD.MOV.U32 R88, RZ, RZ, R184 ;  /* 0x000000ffff587224 */ /* 0x000fc400078e00b8 */
[----:B------:R-:W-:Y:S02]  /*3eb0*/  IMAD.MOV.U32 R92, RZ, RZ, R10 ;  /* 0x000000ffff5c7224 */ /* 0x000fe400078e000a */
[----:B-1----:R-:W-:-:S04]  /*3ec0*/  FFMA.FTZ R8, R181, c[0x0][0x2d0], -R3 ;  /* 0x0000b400b5087a23 */ /* 0x002fc80000010803 */
[----:B------:R-:W1:Y:S02]  /*3ed0*/  MUFU.EX2 R132, R8 ;  /* 0x0000000800847308 */ /* 0x000e640000000800 */
[----:B-1----:R-:W-:Y:S01]  /*3ee0*/  F2FP.PACK_AB R7, R132, R133 ;  /* 0x000000858407723e */ /* 0x002fe200000000ff */
[----:B------:R-:W-:Y:S02]  /*3ef0*/  FFMA.FTZ R8, R220, c[0x0][0x2d0], -R13 ;  /* 0x0000b400dc087a23 */ /* 0x000fe4000001080d */
[----:B------:R-:W-:-:S04]  /*3f00*/  IMAD.MOV.U32 R220, RZ, RZ, R91 ;  /* 0x000000ffffdc7224 */ /* 0x000fc800078e005b */
[C---:B------:R-:W-:Y:S01]  /*3f10*/  HMMA.16816.F32 R108, R4.reuse, R18, R52 ;  /* 0x00000012046c723c */ /* 0x040fe20000001834 */
[----:B------:R1:W-:Y:S06]  /*3f20*/  MUFU.EX2 R52, R8 ;  /* 0x0000000800347308 */ /* 0x0003ec0000000800 */
[----:B------:R-:W-:Y:S01]  /*3f30*/  IMAD.MOV.U32 R53, RZ, RZ, R90 ;  /* 0x000000ffff357224 */ /* 0x000fe200078e005a */
[----:B------:R-:W-:Y:S01]  /*3f40*/  HMMA.16816.F32 R180, R4, R26, R60 ;  /* 0x0000001a04b4723c */ /* 0x000fe2000000183c */
[----:B------:R-:W-:Y:S02]  /*3f50*/  IMAD.MOV.U32 R54, RZ, RZ, R89 ;  /* 0x000000ffff367224 */ /* 0x000fe400078e0059 */
[----:B------:R-:W-:-:S05]  /*3f60*/  IMAD.MOV.U32 R55, RZ, RZ, R88 ;  /* 0x000000ffff377224 */ /* 0x000fca00078e0058 */
[C---:B------:R-:W-:Y:S01]  /*3f70*/  HMMA.16816.F32 R184, R4.reuse, R24, R80 ;  /* 0x0000001804b8723c */ /* 0x040fe20000001850 */
[--C-:B-1----:R-:W-:Y:S01]  /*3f80*/  FFMA.FTZ R8, R221, c[0x0][0x2d0], -R13.reuse ;  /* 0x0000b400dd087a23 */ /* 0x102fe2000001080d */
[----:B------:R-:W1:Y:S01]  /*3f90*/  LDSM.16.MT88.4 R80, [R209+0xd00] ;  /* 0x000d0000d150783b */ /* 0x000e620000004200 */
[----:B------:R-:W-:Y:S02]  /*3fa0*/  IMAD.MOV.U32 R221, RZ, RZ, R92 ;  /* 0x000000ffffdd7224 */ /* 0x000fe400078e005c */
[----:B------:R2:W3:Y:S03]  /*3fb0*/  MUFU.EX2 R27, R8 ;  /* 0x00000008001b7308 */ /* 0x0004e60000000800 */
[C---:B------:R-:W-:Y:S08]  /*3fc0*/  HMMA.16816.F32 R48, R4.reuse, R22, R48 ;  /* 0x000000160430723c */ /* 0x040ff00000001830 */
[----:B------:R-:W-:Y:S01]  /*3fd0*/  HMMA.16816.F32 R60, R4, R20, R72 ;  /* 0x00000014043c723c */ /* 0x000fe20000001848 */
[----:B--2---:R-:W-:Y:S01]  /*3fe0*/  FFMA.FTZ R8, R223, c[0x0][0x2d0], -R13 ;  /* 0x0000b400df087a23 */ /* 0x004fe2000001080d */
[----:B---3--:R-:W-:Y:S01]  /*3ff0*/  F2FP.PACK_AB R128, R27, R52 ;  /* 0x000000341b80723e */ /* 0x008fe200000000ff */
[----:B------:R-:W-:-:S05]  /*4000*/  IMAD.MOV.U32 R223, RZ, RZ, R93 ;  /* 0x000000ffffdf7224 */ /* 0x000fca00078e005d */
[C---:B------:R-:W-:Y:S01]  /*4010*/  HMMA.16816.F32 R172, R4.reuse, R16, R76 ;  /* 0x0000001004ac723c */ /* 0x040fe2000000184c */
[----:B------:R2:W-:Y:S06]  /*4020*/  MUFU.EX2 R26, R8 ;  /* 0x00000008001a7308 */ /* 0x0005ec0000000800 */
[----:B------:R-:W-:Y:S01]  /*4030*/  IMAD.MOV.U32 R79, RZ, RZ, R11 ;  /* 0x000000ffff4f7224 */ /* 0x000fe200078e000b */
[C---:B------:R-:W-:Y:S07]  /*4040*/  HMMA.16816.F32 R156, R4.reuse, R28, R68 ;  /* 0x0000001c049c723c */ /* 0x040fee0000001844 */
[----:B------:R-:W-:Y:S01]  /*4050*/  IMAD.MOV.U32 R29, RZ, RZ, R94 ;  /* 0x000000ffff1d7224 */ /* 0x000fe200078e005e */
[----:B------:R-:W-:Y:S01]  /*4060*/  HMMA.16816.F32 R44, R4, R30, R44 ;  /* 0x0000001e042c723c */ /* 0x000fe2000000182c */
[----:B--2---:R-:W-:-:S02]  /*4070*/  FFMA.FTZ R8, R217, c[0x0][0x2d0], -R13 ;  /* 0x0000b400d9087a23 */ /* 0x004fc4000001080d */
[----:B------:R-:W-:Y:S02]  /*4080*/  IMAD.MOV.U32 R28, RZ, RZ, R95 ;  /* 0x000000ffff1c7224 */ /* 0x000fe400078e005f */
[----:B------:R2:W3:Y:S01]  /*4090*/  MUFU.EX2 R25, R8 ;  /* 0x0000000800197308 */ /* 0x0004e20000000800 */
[----:B------:R-:W-:Y:S02]  /*40a0*/  IMAD.MOV.U32 R217, RZ, RZ, R15 ;  /* 0x000000ffffd97224 */ /* 0x000fe400078e000f */
[----:B------:R-:W-:Y:S01]  /*40b0*/  HMMA.16816.F32 R64, R4, R32, R64 ;  /* 0x000000200440723c */ /* 0x000fe20000001840 */
[----:B------:R-:W-:-:S07]  /*40c0*/  IMAD.MOV.U32 R31, RZ, RZ, R14 ;  /* 0x000000ffff1f7224 */ /* 0x000fce00078e000e */
[----:B------:R-:W-:Y:S01]  /*40d0*/  HMMA.16816.F32 R56, R4, R34, R56 ;  /* 0x000000220438723c */ /* 0x000fe20000001838 */
[----:B--2---:R-:W-:Y:S01]  /*40e0*/  FFMA.FTZ R8, R233, c[0x0][0x2d0], -R12 ;  /* 0x0000b400e9087a23 */ /* 0x004fe2000001080c */
[----:B---3--:R-:W-:-:S06]  /*40f0*/  F2FP.PACK_AB R130, R25, R26 ;  /* 0x0000001a1982723e */ /* 0x008fcc00000000ff */
[C---:B------:R-:W-:Y:S01]  /*4100*/  HMMA.16816.F32 R164, R4.reuse, R36, R196 ;  /* 0x0000002404a4723c */ /* 0x040fe200000018c4 */
[----:B------:R2:W-:Y:S07]  /*4110*/  MUFU.EX2 R24, R8 ;  /* 0x0000000800187308 */ /* 0x0005ee0000000800 */
[----:B------:R-:W-:Y:S07]  /*4120*/  HMMA.16816.F32 R40, R4, R38, R40 ;  /* 0x000000260428723c */ /* 0x000fee0000001828 */
[----:B------:R-:W-:-:S02]  /*4130*/  FFMA.FTZ R4, R227, c[0x0][0x2d0], -R0 ;  /* 0x0000b400e3047a23 */ /* 0x000fc40000010800 */
[----:B--2---:R-:W-:Y:S02]  /*4140*/  FFMA.FTZ R8, R222, c[0x0][0x2d0], -R12 ;  /* 0x0000b400de087a23 */ /* 0x004fe4000001080c */
[----:B------:R2:W-:Y:S01]  /*4150*/  MUFU.EX2 R18, R4 ;  /* 0x0000000400127308 */ /* 0x0005e20000000800 */
[----:B------:R-:W-:-:S07]  /*4160*/  FADD.FTZ R5, R238, R237 ;  /* 0x000000edee057221 */ /* 0x000fce0000010000 */
[----:B------:R3:W4:Y:S01]  /*4170*/  MUFU.EX2 R23, R8 ;  /* 0x0000000800177308 */ /* 0x0007220000000800 */
[----:B--2---:R-:W-:-:S04]  /*4180*/  FADD.FTZ R4, R217, R31 ;  /* 0x0000001fd9047221 */ /* 0x004fc80000010000 */
[----:B------:R-:W-:Y:S02]  /*4190*/  FADD.FTZ R7, R223, R4 ;  /* 0x00000004df077221 */ /* 0x000fe40000010000 */
[----:B---3--:R-:W-:Y:S01]  /*41a0*/  FFMA.FTZ R8, R214, c[0x0][0x2d0], -R12 ;  /* 0x0000b400d6087a23 */ /* 0x008fe2000001080c */
[----:B----4-:R-:W-:-:S03]  /*41b0*/  F2FP.PACK_AB R129, R23, R24 ;  /* 0x000000181781723e */ /* 0x010fc600000000ff */
[----:B------:R2:W-:Y:S02]  /*41c0*/  MUFU.EX2 R21, R8 ;  /* 0x0000000800157308 */ /* 0x0005e40000000800 */
[----:B--2---:R-:W-:Y:S02]  /*41d0*/  FFMA.FTZ R8, R219, c[0x0][0x2d0], -R12 ;  /* 0x0000b400db087a23 */ /* 0x004fe4000001080c */
[----:B------:R-:W-:-:S04]  /*41e0*/  FADD.FTZ R12, R240, R5 ;  /* 0x00000005f00c7221 */ /* 0x000fc80000010000 */
[----:B------:R2:W3:Y:S01]  /*41f0*/  MUFU.EX2 R22, R8 ;  /* 0x0000000800167308 */ /* 0x0004e20000000800 */
[----:B------:R-:W-:-:S04]  /*4200*/  FADD.FTZ R4, R249, R12 ;  /* 0x0000000cf9047221 */ /* 0x000fc80000010000 */
[----:B------:R-:W-:-:S04]  /*4210*/  FADD.FTZ R4, R216, R4 ;  /* 0x00000004d8047221 */ /* 0x000fc80000010000 */
[----:B------:R-:W-:-:S04]  /*4220*/  FADD.FTZ R246, R246, R4 ;  /* 0x00000004f6f67221 */ /* 0x000fc80000010000 */
[----:B------:R-:W-:Y:S02]  /*4230*/  FADD.FTZ R246, R215, R246 ;  /* 0x000000f6d7f67221 */ /* 0x000fe40000010000 */
[----:B--2---:R-:W-:Y:S01]  /*4240*/  FFMA.FTZ R8, R241, c[0x0][0x2d0], -R0 ;  /* 0x0000b400f1087a23 */ /* 0x004fe20000010800 */
[----:B---3--:R-:W-:Y:S01]  /*4250*/  F2FP.PACK_AB R131, R22, R21 ;  /* 0x000000151683723e */ /* 0x008fe200000000ff */
[----:B------:R-:W-:Y:S02]  /*4260*/  FADD.FTZ R246, R213, R246 ;  /* 0x000000f6d5f67221 */ /* 0x000fe40000010000 */
[----:B------:R2:W-:Y:S02]  /*4270*/  MUFU.EX2 R20, R8 ;  /* 0x0000000800147308 */ /* 0x0005e40000000800 */
[----:B------:R-:W-:Y:S02]  /*4280*/  FADD.FTZ R246, R138, R246 ;  /* 0x000000f68af67221 */ /* 0x000fe40000010000 */
[----:B-1----:R-:W-:Y:S02]  /*4290*/  HMMA.16816.F32 R72, R128, R80, R168 ;  /* 0x000000508048723c */ /* 0x002fe400000018a8 */
[----:B------:R-:W-:-:S04]  /*42a0*/  FADD.FTZ R246, R137, R246 ;  /* 0x000000f689f67221 */ /* 0x000fc80000010000 */
[----:B------:R-:W-:Y:S02]  /*42b0*/  FADD.FTZ R246, R133, R246 ;  /* 0x000000f685f67221 */ /* 0x000fe40000010000 */
[C---:B------:R-:W-:Y:S02]  /*42c0*/  HMMA.16816.F32 R92, R128.reuse, R98, R100 ;  /* 0x00000062805c723c */ /* 0x040fe40000001864 */
[----:B------:R-:W-:Y:S02]  /*42d0*/  FADD.FTZ R246, R132, R246 ;  /* 0x000000f684f67221 */ /* 0x000fe40000010000 */
[--C-:B--2---:R-:W-:Y:S02]  /*42e0*/  FFMA.FTZ R8, R218, c[0x0][0x2d0], -R0.reuse ;  /* 0x0000b400da087a23 */ /* 0x104fe40000010800 */
[----:B------:R-:W-:Y:S02]  /*42f0*/  FFMA.FTZ R0, R229, c[0x0][0x2d0], -R0 ;  /* 0x0000b400e5007a23 */ /* 0x000fe40000010800 */
[----:B------:R1:W2:Y:S01]  /*4300*/  MUFU.EX2 R19, R8 ;  /* 0x0000000800137308 */ /* 0x0002a20000000800 */
[C---:B------:R-:W-:Y:S07]  /*4310*/  HMMA.16816.F32 R88, R128.reuse, R96, R124 ;  /* 0x000000608058723c */ /* 0x040fee000000187c */
[----:B------:R3:W4:Y:S01]  /*4320*/  MUFU.EX2 R17, R0 ;  /* 0x0000000000117308 */ /* 0x0007220000000800 */
[----:B------:R-:W-:Y:S01]  /*4330*/  HMMA.16816.F32 R100, R128, R104, R112 ;  /* 0x000000688064723c */ /* 0x000fe20000001870 */
[----:B-1----:R-:W1:Y:S01]  /*4340*/  LDSM.16.MT88.4 R8, [R209+0x2d00] ;  /* 0x002d0000d108783b */ /* 0x002e620000004200 */
[----:B--2---:R-:W-:-:S06]  /*4350*/  F2FP.PACK_AB R168, R19, R20 ;  /* 0x0000001413a8723e */ /* 0x004fcc00000000ff */
[----:B------:R-:W-:Y:S01]  /*4360*/  HMMA.16816.F32 R140, R128, R152, R140 ;  /* 0x00000098808c723c */ /* 0x000fe2000000188c */
[----:B---3--:R-:W-:Y:S01]  /*4370*/  FFMA.FTZ R0, R79, c[0x0][0x2d0], -R3 ;  /* 0x0000b4004f007a23 */ /* 0x008fe20000010803 */
[----:B----4-:R-:W-:-:S06]  /*4380*/  F2FP.PACK_AB R170, R17, R18 ;  /* 0x0000001211aa723e */ /* 0x010fcc00000000ff */
[C---:B------:R-:W-:Y:S01]  /*4390*/  HMMA.16816.F32 R148, R128.reuse, R154, R148 ;  /* 0x0000009a8094723c */ /* 0x040fe20000001894 */
[----:B------:R2:W3:Y:S07]  /*43a0*/  MUFU.EX2 R13, R0 ;  /* 0x00000000000d7308 */ /* 0x0004ee0000000800 */
[C---:B------:R-:W-:Y:S08]  /*43b0*/  HMMA.16816.F32 R76, R128.reuse, R82, R84 ;  /* 0x00000052804c723c */ /* 0x040ff00000001854 */
[----:B------:R-:W-:Y:S01]  /*43c0*/  HMMA.16816.F32 R160, R128, R106, R160 ;  /* 0x0000006a80a0723c */ /* 0x000fe200000018a0 */
[----:B--2---:R-:W-:-:S02]  /*43d0*/  FFMA.FTZ R0, R231, c[0x0][0x2d0], -R3 ;  /* 0x0000b400e7007a23 */ /* 0x004fc40000010803 */
[----:B---3--:R-:W-:Y:S02]  /*43e0*/  FADD.FTZ R246, R13, R246 ;  /* 0x000000f60df67221 */ /* 0x008fe40000010000 */
[----:B------:R2:W3:Y:S03]  /*43f0*/  MUFU.EX2 R14, R0 ;  /* 0x00000000000e7308 */ /* 0x0004e60000000800 */
[C---:B------:R-:W-:Y:S08]  /*4400*/  HMMA.16816.F32 R112, R128.reuse, R120, R192 ;  /* 0x000000788070723c */ /* 0x040ff000000018c0 */
[----:B------:R-:W-:Y:S01]  /*4410*/  HMMA.16816.F32 R116, R128, R122, R116 ;  /* 0x0000007a8074723c */ /* 0x000fe20000001874 */
[--C-:B--2---:R-:W-:Y:S01]  /*4420*/  FFMA.FTZ R0, R230, c[0x0][0x2d0], -R3.reuse ;  /* 0x0000b400e6007a23 */ /* 0x104fe20000010803 */
[----:B---3--:R-:W-:Y:S01]  /*4430*/  F2FP.PACK_AB R169, R14, R13 ;  /* 0x0000000d0ea9723e */ /* 0x008fe200000000ff */
[----:B------:R-:W-:-:S05]  /*4440*/  FFMA.FTZ R3, R232, c[0x0][0x2d0], -R3 ;  /* 0x0000b400e8037a23 */ /* 0x000fca0000010803 */
[----:B-1----:R-:W-:Y:S01]  /*4450*/  HMMA.16816.F32 R124, R128, R8, R200 ;  /* 0x00000008807c723c */ /* 0x002fe200000018c8 */
[----:B------:R1:W2:Y:S01]  /*4460*/  MUFU.EX2 R15, R0 ;  /* 0x00000000000f7308 */ /* 0x0002a20000000800 */
[----:B------:R-:W-:-:S06]  /*4470*/  FADD.FTZ R246, R14, R246 ;  /* 0x000000f60ef67221 */ /* 0x000fcc0000010000 */
[----:B------:R-:W-:Y:S01]  /*4480*/  HMMA.16816.F32 R128, R128, R10, R144 ;  /* 0x0000000a8080723c */ /* 0x000fe20000001890 */
[----:B------:R3:W4:Y:S01]  /*4490*/  MUFU.EX2 R16, R3 ;  /* 0x0000000300107308 */ /* 0x0007220000000800 */
[----:B-1----:R-:W-:Y:S02]  /*44a0*/  FADD.FTZ R0, R250, R242 ;  /* 0x000000f2fa007221 */ /* 0x002fe40000010000 */
[----:B--2---:R-:W-:Y:S02]  /*44b0*/  FADD.FTZ R246, R15, R246 ;  /* 0x000000f60ff67221 */ /* 0x004fe40000010000 */
[----:B------:R-:W-:Y:S02]  /*44c0*/  FADD.FTZ R0, R251, R0 ;  /* 0x00000000fb007221 */ /* 0x000fe40000010000 */
[----:B---3--:R-:W-:Y:S01]  /*44d0*/  FADD.FTZ R3, R29, R28 ;  /* 0x0000001c1d037221 */ /* 0x008fe20000010000 */
[----:B----4-:R-:W-:Y:S01]  /*44e0*/  F2FP.PACK_AB R171, R16, R15 ;  /* 0x0000000f10ab723e */ /* 0x010fe200000000ff */
        /* <DEDUP_REMOVED lines=27> */
[----:B------:R-:W-:Y:S02]  /*46a0*/  IMAD.MOV.U32 R220, RZ, RZ, R54 ;  /* 0x000000ffffdc7224 */ /* 0x000fe400078e0036 */
[----:B------:R-:W-:Y:S01]  /*46b0*/  FADD.FTZ R245, R177, R245 ;  /* 0x000000f5b1f57221 */ /* 0x000fe20000010000 */
[----:B------:R-:W-:Y:S01]  /*46c0*/  HMMA.16816.F32 R108, R168, R120, R64 ;  /* 0x00000078a86c723c */ /* 0x000fe20000001840 */
[----:B------:R-:W-:Y:S01]  /*46d0*/  FADD.FTZ R247, R205, R247 ;  /* 0x000000f7cdf77221 */ /* 0x000fe20000010000 */
[----:B------:R-:W-:Y:S01]  /*46e0*/  ISETP.GE.AND P0, PT, R220, R55, PT ;  /* 0x00000037dc00720c */ /* 0x000fe20003f06270 */
        /* <DEDUP_REMOVED lines=20> */
[----:B------:R-:W-:-:S05]  /*4830*/  FADD.FTZ R248, R22, R248 ;  /* 0x000000f816f87221 */ /* 0x000fca0000010000 */
[C---:B------:R-:W-:Y:S08]  /*4840*/  HMMA.16816.F32 R164, R168.reuse, R8, R164 ;  /* 0x00000008a8a4723c */ /* 0x040ff000000018a4 */
[----:B------:R-:W-:Y:S01]  /*4850*/  HMMA.16816.F32 R168, R168, R10, R40 ;  /* 0x0000000aa8a8723c */ /* 0x000fe20000001828 */
[----:B------:R-:W-:Y:S07]  /*4860*/  @!P0 BRA `(.L_x_1434) ;  /* 0x000032d000008947 */ /* 0x000fee0003800000 */
[----:B------:R-:W2:Y:S04]  /*4870*/  LDL.64 R30, [R1+0x18] ;  /* 0x00001800011e7983 */ /* 0x000ea80000100a00 */
[----:B------:R-:W3:Y:S04]  /*4880*/  LDL R53, [R1+0x2c] ;  /* 0x00002c0001357983 */ /* 0x000ee80000100800 */
[----:B------:R-:W4:Y:S04]  /*4890*/  LDL.64 R28, [R1+0x20] ;  /* 0x00002000011c7983 */ /* 0x000f280000100a00 */
[----:B------:R-:W5:Y:S01]  /*48a0*/  LDL.64 R54, [R1+0x10] ;  /* 0x0000100001367983 */ /* 0x000f620000100a00 */
        /* <DEDUP_REMOVED lines=16> */
[C---:B--2---:R-:W-:Y:S02]  /*49b0*/  IADD3 R4, P3, R30.reuse, 0x20, RZ ;  /* 0x000000201e047810 */ /* 0x044fe40007f7e0ff */
[----:B------:R-:W-:-:S03]  /*49c0*/  IADD3 R2, P2, R30, 0x40, RZ ;  /* 0x000000401e027810 */ /* 0x000fc60007f5e0ff */
[----:B------:R3:W-:Y:S04]  /*49d0*/  STL [R1+0xc], R4 ;  /* 0x00000c0401007387 */ /* 0x0007e80000100800 */
[----:B------:R1:W-:Y:S01]  /*49e0*/  STL [R1+0x4], R2 ;  /* 0x0000040201007387 */ /* 0x0003e20000100800 */
[--C-:B---3--:R-:W-:Y:S02]  /*49f0*/  IMAD.X R4, RZ, RZ, R53.reuse, P3 ;  /* 0x000000ffff047224 */ /* 0x108fe400018e0635 */
[----:B-1----:R-:W-:-:S03]  /*4a00*/  IMAD.X R2, RZ, RZ, R53, P2 ;  /* 0x000000ffff027224 */ /* 0x002fc600010e0635 */
[----:B------:R1:W-:Y:S04]  /*4a10*/  STL [R1+0x8], R4 ;  /* 0x0000080401007387 */ /* 0x0003e80000100800 */
[----:B------:R1:W-:Y:S01]  /*4a20*/  STL [R1], R2 ;  /* 0x0000000201007387 */ /* 0x0003e20000100800 */
[C---:B----4-:R-:W-:Y:S02]  /*4a30*/  IADD3 R252, P1, R28.reuse, 0x20, RZ ;  /* 0x000000201cfc7810 */ /* 0x050fe40007f3e0ff */
[----:B------:R-:W-:-:S03]  /*4a40*/  IADD3 R250, P0, R28, 0x40, RZ ;  /* 0x000000401cfa7810 */ /* 0x000fc60007f1e0ff */
[--C-:B-----5:R-:W-:Y:S02]  /*4a50*/  IMAD.X R251, RZ, RZ, R55.reuse, P1 ;  /* 0x000000fffffb7224 */ /* 0x120fe400008e0637 */
[----:B------:R-:W-:Y:S02]  /*4a60*/  IMAD.X R249, RZ, RZ, R55, P0 ;  /* 0x000000fffff97224 */ /* 0x000fe400000e0637 */
.L_x_1435:
[----:B------:R-:W2:Y:S01]  /*4a70*/  LDL.64 R196, [R1+0x18] ;  /* 0x0000180001c47983 */ /* 0x000ea20000100a00 */
[----:B------:R-:W-:Y:S04]  /*4a80*/  DEPBAR.LE SB0, 0x0 ;  /* 0x000080000000791a */ /* 0x000fe80000000000 */
[----:B-1----:R-:W-:Y:S01]  /*4a90*/  SHF.R.S32.HI R2, RZ, 0x1f, R225 ;  /* 0x0000001fff027819 */ /* 0x002fe200000114e1 */
[----:B------:R-:W3:Y:S01]  /*4aa0*/  LDL R192, [R1+0x2c] ;  /* 0x00002c0001c07983 */ /* 0x000ee20000100800 */
[C---:B------:R-:W-:Y:S01]  /*4ab0*/  IMAD.WIDE.U32 R54, R225.reuse, c[0x0][0x208], RZ ;  /* 0x00008200e1367a25 */ /* 0x040fe200078e00ff */
[----:B------:R-:W-:Y:S02]  /*4ac0*/  MOV R194, c[0x0][0x208] ;  /* 0x0000820000c27a02 */ /* 0x000fe40000000f00 */
[----:B------:R-:W4:Y:S01]  /*4ad0*/  LDL R189, [R1+0xc] ;  /* 0x00000c0001bd7983 */ /* 0x000f220000100800 */
[----:B------:R-:W-:Y:S01]  /*4ae0*/  IMAD R2, R2, c[0x0][0x208], RZ ;  /* 0x0000820002027a24 */ /* 0x000fe200078e02ff */
[C---:B------:R-:W-:Y:S02]  /*4af0*/  SHF.L.U32 R136, R54.reuse, 0x6, RZ ;  /* 0x0000000636887819 */ /* 0x040fe400000006ff */
[----:B------:R-:W5:Y:S01]  /*4b00*/  LDL R193, [R1+0x4] ;  /* 0x0000040001c17983 */ /* 0x000f620000100800 */
[----:B------:R-:W-:Y:S01]  /*4b10*/  IMAD R2, R225, c[0x0][0x20c], R2 ;  /* 0x00008300e1027a24 */ /* 0x000fe200078e0202 */
[----:B------:R-:W-:Y:S02]  /*4b20*/  MOV R195, c[0x0][0x20c] ;  /* 0x0000830000c37a02 */ /* 0x000fe40000000f00 */
[----:B------:R-:W5:Y:S02]  /*4b30*/  LDL R190, [R1+0x8] ;  /* 0x0000080001be7983 */ /* 0x000f640000100800 */
[----:B------:R-:W-:Y:S02]  /*4b40*/  IADD3 R2, R55, R2, RZ ;  /* 0x0000000237027210 */ /* 0x000fe40007ffe0ff */
[----:B------:R-:W5:Y:S02]  /*4b50*/  LDL R191, [R1] ;  /* 0x0000000001bf7983 */ /* 0x000f640000100800 */
[----:B------:R-:W-:Y:S02]  /*4b60*/  SHF.L.U64.HI R2, R54, 0x6, R2 ;  /* 0x0000000636027819 */ /* 0x000fe40000010202 */
[----:B------:R-:W5:Y:S04]  /*4b70*/  LDL R226, [R1+0x28] ;  /* 0x0000280001e27983 */ /* 0x000f680000100800 */
[----:B------:R-:W-:Y:S08]  /*4b80*/  BAR.SYNC.DEFER_BLOCKING 0x0 ;  /* 0x0000000000007b1d */ /* 0x000ff00000010000 */
[----:B------:R-:W-:Y:S08]  /*4b90*/  LDSM.16.M88.4 R64, [R210+0x6100] ;  /* 0x00610000d240783b */ /* 0x000ff00000000200 */
[----:B------:R-:W1:Y:S08]  /*4ba0*/  LDSM.16.M88.4 R16, [R139+0x3100] ;  /* 0x003100008b10783b */ /* 0x000e700000000200 */
[----:B------:R-:W1:Y:S08]  /*4bb0*/  LDSM.16.M88.4 R60, [R210+0x7100] ;  /* 0x00710000d23c783b */ /* 0x000e700000000200 */
[----:B------:R-:W1:Y:S08]  /*4bc0*/  LDSM.16.M88.4 R32, [R139+0x3500] ;  /* 0x003500008b20783b */ /* 0x000e700000000200 */
[----:B------:R-:W5:Y:S04]  /*4bd0*/  LDL R227, [R1+0x34] ;  /* 0x0000340001e37983 */ /* 0x000f680000100800 */
[----:B------:R-:W1:Y:S08]  /*4be0*/  LDSM.16.M88.4 R48, [R139+0x3900] ;  /* 0x003900008b30783b */ /* 0x000e700000000200 */
[----:B------:R-:W5:Y:S01]  /*4bf0*/  LDL.64 R230, [R1+0x20] ;  /* 0x0000200001e67983 */ /* 0x000f620000100a00 */
[-C--:B-1----:R-:W-:Y:S05]  /*4c00*/  HMMA.16816.F32 R4, R64, R16.reuse, RZ ;  /* 0x000000104004723c */ /* 0x082fea00000018ff */
[----:B------:R-:W1:Y:S03]  /*4c10*/  LDSM.16.M88.4 R132, [R139+0x3d00] ;  /* 0x003d00008b84783b */ /* 0x000e660000000200 */
[C---:B------:R-:W-:Y:S05]  /*4c20*/  HMMA.16816.F32 R8, R60.reuse, R16, RZ ;  /* 0x000000103c08723c */ /* 0x040fea00000018ff */
[----:B------:R-:W5:Y:S03]  /*4c30*/  LDL.64 R228, [R1+0x10] ;  /* 0x0000100001e47983 */ /* 0x000f660000100a00 */
[-C--:B------:R-:W-:Y:S03]  /*4c40*/  HMMA.16816.F32 R12, R60, R18.reuse, RZ ;  /* 0x000000123c0c723c */ /* 0x080fe600000018ff */
[----:B------:R-:W-:Y:S05]  /*4c50*/  LDSM.16.M88.4 R172, [R211+0x6100] ;  /* 0x00610000d3ac783b */ /* 0x000fea0000000200 */
[C---:B------:R-:W-:Y:S03]  /*4c60*/  HMMA.16816.F32 R16, R64.reuse, R18, RZ ;  /* 0x000000124010723c */ /* 0x040fe600000018ff */
[----:B------:R-:W1:Y:S05]  /*4c70*/  LDSM.16.M88.4 R176, [R212] ;  /* 0x00000000d4b0783b */ /* 0x000e6a0000000200 */
[-C--:B------:R-:W-:Y:S03]  /*4c80*/  HMMA.16816.F32 R20, R64, R32.reuse, RZ ;  /* 0x000000204014723c */ /* 0x080fe600000018ff */
[----:B------:R-:W1:Y:S05]  /*4c90*/  LDSM.16.M88.4 R180, [R211+0x7100] ;  /* 0x00710000d3b4783b */ /* 0x000e6a0000000200 */
[C---:B------:R-:W-:Y:S03]  /*4ca0*/  HMMA.16816.F32 R24, R60.reuse, R32, RZ ;  /* 0x000000203c18723c */ /* 0x040fe600000018ff */
[----:B------:R-:W1:Y:S05]  /*4cb0*/  LDSM.16.M88.4 R184, [R223] ;  /* 0x00000000dfb8783b */ /* 0x000e6a0000000200 */
[-C--:B------:R-:W-:Y:S08]  /*4cc0*/  HMMA.16816.F32 R28, R60, R34.reuse, RZ ;  /* 0x000000223c1c723c */ /* 0x080ff000000018ff */
[C---:B------:R-:W-:Y:S08]  /*4cd0*/  HMMA.16816.F32 R32, R64.reuse, R34, RZ ;  /* 0x000000224020723c */ /* 0x040ff000000018ff */
[-C--:B------:R-:W-:Y:S08]  /*4ce0*/  HMMA.16816.F32 R36, R64, R48.reuse, RZ ;  /* 0x000000304024723c */ /* 0x080ff000000018ff */
[C---:B------:R-:W-:Y:S08]  /*4cf0*/  HMMA.16816.F32 R40, R60.reuse, R48, RZ ;  /* 0x000000303c28723c */ /* 0x040ff000000018ff */
[-C--:B------:R-:W-:Y:S08]  /*4d00*/  HMMA.16816.F32 R44, R60, R50.reuse, RZ ;  /* 0x000000323c2c723c */ /* 0x080ff000000018ff */
[C---:B------:R-:W-:Y:S04]  /*4d10*/  HMMA.16816.F32 R48, R64.reuse, R50, RZ ;  /* 0x000000324030723c */ /* 0x040fe800000018ff */
[----:B--2---:R-:W-:Y:S04]  /*4d20*/  IADD3 R52, P1, R136, R196, RZ ;  /* 0x000000c488347210 */ /* 0x004fe80007f3e0ff */
[----:B------:R-:W-:Y:S04]  /*4d30*/  LEA R200, P0, R52, c[0x0][0x1f8], 0x1 ;  /* 0x00007e0034c87a11 */ /* 0x000fe800078008ff */
[----:B---3--:R-:W-:Y:S04]  /*4d40*/  IADD3.X R53, R2, R192, RZ, P1, !PT ;  /* 0x000000c002357210 */ /* 0x008fe80000ffe4ff */
[----:B------:R-:W-:Y:S02]  /*4d50*/  LEA.HI.X R201, R52, c[0x0][0x1fc], R53, 0x1, P0 ;  /* 0x00007f0034c97a11 */ /* 0x000fe400000f0c35 */
[-C--:B-1----:R-:W-:Y:S01]  /*4d60*/  HMMA.16816.F32 R52, R64, R132.reuse, RZ ;  /* 0x000000844034723c */ /* 0x082fe200000018ff */
[C---:B----4-:R-:W-:Y:S02]  /*4d70*/  IADD3 R57, P3, R136.reuse, R189, RZ ;  /* 0x000000bd88397210 */ /* 0x050fe40007f7e0ff */
[----:B-----5:R-:W-:Y:S02]  /*4d80*/  IADD3 R56, P2, R136, R193, RZ ;  /* 0x000000c188387210 */ /* 0x020fe40007f5e0ff */
[C---:B------:R-:W-:Y:S02]  /*4d90*/  LEA R204, P1, R57.reuse, c[0x0][0x1f8], 0x1 ;  /* 0x00007e0039cc7a11 */ /* 0x040fe400078208ff */
[----:B------:R-:W-:Y:S02]  /*4da0*/  LEA R202, P0, R56, c[0x0][0x1f8], 0x1 ;  /* 0x00007e0038ca7a11 */ /* 0x000fe400078008ff */
[C---:B------:R-:W-:Y:S03]  /*4db0*/  IADD3.X R58, R2.reuse, R190, RZ, P3, !PT ;  /* 0x000000be023a7210 */ /* 0x040fe60001ffe4ff */
[----:B------:R-:W-:Y:S02]  /*4dc0*/  IADD3.X R59, R2, R191, RZ, P2, !PT ;  /* 0x000000bf023b7210 */ /* 0x000fe400017fe4ff */
[----:B------:R-:W-:Y:S02]  /*4dd0*/  LEA.HI.X R205, R57, c[0x0][0x1fc], R58, 0x1, P1 ;  /* 0x00007f0039cd7a11 */ /* 0x000fe400008f0c3a */
[----:B------:R-:W-:Y:S02]  /*4de0*/  LEA.HI.X R203, R56, c[0x0][0x1fc], R59, 0x1, P0 ;  /* 0x00007f0038cb7a11 */ /* 0x000fe400000f0c3b */
[C---:B------:R-:W-:Y:S02]  /*4df0*/  HMMA.16816.F32 R56, R60.reuse, R132, RZ ;  /* 0x000000843c38723c */ /* 0x040fe400000018ff */
[----:B------:R-:W-:Y:S04]  /*4e00*/  LEA R136, P3, R194, R136, 0x5 ;  /* 0x00000088c2887211 */ /* 0x000fe800078628ff */
[C---:B------:R-:W-:Y:S02]  /*4e10*/  IADD3 R188, P0, R136.reuse, R196, RZ ;  /* 0x000000c488bc7210 */ /* 0x040fe40007f1e0ff */
[-C--:B------:R-:W-:Y:S01]  /*4e20*/  HMMA.16816.F32 R60, R60, R134.reuse, RZ ;  /* 0x000000863c3c723c */ /* 0x080fe200000018ff */
[----:B------:R-:W-:Y:S03]  /*4e30*/  IADD3 R189, P2, R136, R189, RZ ;  /* 0x000000bd88bd7210 */ /* 0x000fe60007f5e0ff */
[----:B------:R-:W-:Y:S02]  /*4e40*/  LEA R132, P4, R188, c[0x0][0x1f8], 0x1 ;  /* 0x00007e00bc847a11 */ /* 0x000fe400078808ff */
[----:B------:R-:W-:Y:S02]  /*4e50*/  LEA.HI.X R2, R194, R2, R195, 0x5, P3 ;  /* 0x00000002c2027211 */ /* 0x000fe400018f2cc3 */
[----:B------:R-:W-:Y:S04]  /*4e60*/  HMMA.16816.F32 R64, R64, R134, RZ ;  /* 0x000000864040723c */ /* 0x000fe800000018ff */
[C---:B------:R-:W-:Y:S02]  /*4e70*/  LEA R198, P1, R189.reuse, c[0x0][0x1f8], 0x1 ;  /* 0x00007e00bdc67a11 */ /* 0x040fe400078208ff */
[----:B------:R-:W-:Y:S02]  /*4e80*/  IADD3 R136, P3, R136, R193, RZ ;  /* 0x000000c188887210 */ /* 0x000fe40007f7e0ff */
[-C--:B------:R-:W-:Y:S05]  /*4e90*/  HMMA.16816.F32 R4, R172, R176.reuse, R4 ;  /* 0x000000b0ac04723c */ /* 0x080fea0000001804 */
[C---:B------:R-:W-:Y:S02]  /*4ea0*/  IADD3.X R133, R2.reuse, R192, RZ, P0, !PT ;  /* 0x000000c002857210 */ /* 0x040fe400007fe4ff */
[----:B------:R-:W-:Y:S01]  /*4eb0*/  IADD3.X R190, R2, R190, RZ, P2, !PT ;  /* 0x000000be02be7210 */ /* 0x000fe200017fe4ff */
[C---:B------:R-:W-:Y:S01]  /*4ec0*/  HMMA.16816.F32 R8, R180.reuse, R176, R8 ;  /* 0x000000b0b408723c */ /* 0x040fe20000001808 */
[----:B------:R-:W-:Y:S03]  /*4ed0*/  LDSM.16.M88.4 R192, [R221] ;  /* 0x00000000ddc0783b */ /* 0x000fe60000000200 */
[----:B------:R-:W-:Y:S02]  /*4ee0*/  LEA.HI.X R133, R188, c[0x0][0x1fc], R133, 0x1, P4 ;  /* 0x00007f00bc857a11 */ /* 0x000fe400020f0c85 */
[----:B------:R-:W-:Y:S02]  /*4ef0*/  IADD3.X R2, R2, R191, RZ, P3, !PT ;  /* 0x000000bf02027210 */ /* 0x000fe40001ffe4ff */
[-C--:B------:R-:W-:Y:S03]  /*4f00*/  HMMA.16816.F32 R12, R180, R178.reuse, R12 ;  /* 0x000000b2b40c723c */ /* 0x080fe6000000180c */
[----:B------:R-:W-:Y:S02]  /*4f10*/  ISETP.NE.AND P2, PT, R226, RZ, PT ;  /* 0x000000ffe200720c */ /* 0x000fe40003f45270 */
[----:B------:R-:W-:Y:S02]  /*4f20*/  LEA.HI.X R199, R189, c[0x0][0x1fc], R190, 0x1, P1 ;  /* 0x00007f00bdc77a11 */ /* 0x000fe400008f0cbe */
[----:B------:R-:W1:Y:S01]  /*4f30*/  LDSM.16.M88.4 R188, [R222] ;  /* 0x00000000debc783b */ /* 0x000e620000000200 */
[C---:B------:R-:W-:Y:S04]  /*4f40*/  HMMA.16816.F32 R16, R172.reuse, R178, R16 ;  /* 0x000000b2ac10723c */ /* 0x040fe80000001810 */
[C---:B------:R-:W-:Y:S03]  /*4f50*/  LEA R196, P0, R136.reuse, c[0x0][0x1f8], 0x1 ;  /* 0x00007e0088c47a11 */ /* 0x040fe600078008ff */
[----:B------:R-:W-:Y:S01]  /*4f60*/  @!PT LDS RZ, [RZ] ;  /* 0x00000000fffff984 */ /* 0x000fe20000000800 */
[----:B------:R-:W-:Y:S01]  /*4f70*/  @!PT LDS RZ, [RZ] ;  /* 0x00000000fffff984 */ /* 0x000fe20000000800 */
[----:B------:R-:W-:Y:S01]  /*4f80*/  @!PT LDS RZ, [RZ] ;  /* 0x00000000fffff984 */ /* 0x000fe20000000800 */
[----:B------:R2:W-:Y:S01]  /*4f90*/  LDGSTS.E.BYPASS.LTC128B.128 [R224+0x100], [R200.64], !P5 ;  /* 0x00100000c8e07fae */ /* 0x0005e2000e901d46 */
[-C--:B------:R-:W-:Y:S04]  /*4fa0*/  HMMA.16816.F32 R20, R172, R184.reuse, R20 ;  /* 0x000000b8ac14723c */ /* 0x080fe80000001814 */
[----:B------:R-:W-:Y:S02]  /*4fb0*/  LEA.HI.X R197, R136, c[0x0][0x1fc], R2, 0x1, P0 ;  /* 0x00007f0088c57a11 */ /* 0x000fe400000f0c02 */
[C---:B------:R-:W-:Y:S01]  /*4fc0*/  ISETP.GT.AND P0, PT, R225.reuse, R227, PT ;  /* 0x000000e3e100720c */ /* 0x040fe20003f04270 */
[----:B------:R3:W-:Y:S01]  /*4fd0*/  LDGSTS.E.BYPASS.LTC128B.128 [R224+0x1100], [R204.64], !P2 ;  /* 0x01100000cce07fae */ /* 0x0007e2000d101d46 */
[C---:B------:R-:W-:Y:S01]  /*4fe0*/  HMMA.16816.F32 R24, R180.reuse, R184, R24 ;  /* 0x000000b8b418723c */ /* 0x040fe20000001818 */
[----:B------:R-:W-:Y:S03]  /*4ff0*/  MOV R227, c[0x0][0x1e0] ;  /* 0x0000780000e37a02 */ /* 0x000fe60000000f00 */
[----:B------:R-:W-:Y:S02]  /*5000*/  IADD3 R225, R225, -0x1, RZ ;  /* 0xffffffffe1e17810 */ /* 0x000fe40007ffe0ff */
[----:B------:R-:W-:Y:S01]  /*5010*/  SHF.L.U32 R227, R227, 0x5, RZ ;  /* 0x00000005e3e37819 */ /* 0x000fe200000006ff */
[----:B------:R2:W-:Y:S01]  /*5020*/  LDGSTS.E.BYPASS.LTC128B.128 [R224+0x2100], [R202.64], !P6 ;  /* 0x02100000cae07fae */ /* 0x0005e2000f101d46 */
[-C--:B------:R-:W-:Y:S07]  /*5030*/  HMMA.16816.F32 R28, R180, R186.reuse, R28 ;  /* 0x000000bab41c723c */ /* 0x080fee000000181c */
[----:B------:R4:W-:Y:S01]  /*5040*/  LDGSTS.E.BYPASS.LTC128B.128 [R224+0x900], [R132.64], !P5 ;  /* 0x0090000084e07fae */ /* 0x0009e2000e901d46 */
[C---:B------:R-:W-:Y:S07]  /*5050*/  HMMA.16816.F32 R32, R172.reuse, R186, R32 ;  /* 0x000000baac20723c */ /* 0x040fee0000001820 */
[----:B------:R5:W-:Y:S01]  /*5060*/  LDGSTS.E.BYPASS.LTC128B.128 [R224+0x1900], [R198.64], !P2 ;  /* 0x01900000c6e07fae */ /* 0x000be2000d101d46 */
[-C--:B-1----:R-:W-:Y:S07]  /*5070*/  HMMA.16816.F32 R36, R172, R188.reuse, R36 ;  /* 0x000000bcac24723c */ /* 0x082fee0000001824 */
[----:B------:R5:W-:Y:S01]  /*5080*/  LDGSTS.E.BYPASS.LTC128B.128 [R224+0x2900], [R196.64], !P6 ;  /* 0x02900000c4e07fae */ /* 0x000be2000f101d46 */
[C---:B------:R-:W-:Y:S07]  /*5090*/  HMMA.16816.F32 R40, R180.reuse, R188, R40 ;  /* 0x000000bcb428723c */ /* 0x040fee0000001828 */
[----:B--2---:R-:W-:Y:S01]  /*50a0*/  LDSM.16.M88.4 R200, [R210+0x9100] ;  /* 0x00910000d2c8783b */ /* 0x004fe20000000200 */
[-C--:B------:R-:W-:Y:S07]  /*50b0*/  HMMA.16816.F32 R44, R180, R190.reuse, R44 ;  /* 0x000000beb42c723c */ /* 0x080fee000000182c */
[----:B------:R-:W0:Y:S01]  /*50c0*/  LDGDEPBAR ;  /* 0x00000000000079af */ /* 0x000e220000000000 */
[C---:B------:R-:W-:Y:S07]  /*50d0*/  HMMA.16816.F32 R48, R172.reuse, R190, R48 ;  /* 0x000000beac30723c */ /* 0x040fee0000001830 */
[----:B----4-:R-:W-:Y:S01]  /*50e0*/  LDSM.16.M88.4 R132, [R210+0x8100] ;  /* 0x00810000d284783b */ /* 0x010fe20000000200 */
[-C--:B------:R-:W-:Y:S07]  /*50f0*/  HMMA.16816.F32 R52, R172, R192.reuse, R52 ;  /* 0x000000c0ac34723c */ /* 0x080fee0000001834 */
[----:B-----5:R-:W1:Y:S01]  /*5100*/  LDSM.16.M88.4 R196, [R139+0x4100] ;  /* 0x004100008bc4783b */ /* 0x020e620000000200 */
[C---:B------:R-:W-:Y:S07]  /*5110*/  HMMA.16816.F32 R56, R180.reuse, R192, R56 ;  /* 0x000000c0b438723c */ /* 0x040fee0000001838 */
[----:B---3--:R-:W2:Y:S01]  /*5120*/  LDSM.16.M88.4 R204, [R139+0x4500] ;  /* 0x004500008bcc783b */ /* 0x008ea20000000200 */
[-C--:B------:R-:W-:Y:S07]  /*5130*/  HMMA.16816.F32 R60, R180, R194.reuse, R60 ;  /* 0x000000c2b43c723c */ /* 0x080fee000000183c */
[----:B------:R-:W3:Y:S01]  /*5140*/  LDSM.16.M88.4 R176, [R139+0x4900] ;  /* 0x004900008bb0783b */ /* 0x000ee20000000200 */
[----:B------:R-:W-:Y:S07]  /*5150*/  HMMA.16816.F32 R64, R172, R194, R64 ;  /* 0x000000c2ac40723c */ /* 0x000fee0000001840 */
[----:B------:R-:W4:Y:S08]  /*5160*/  LDSM.16.M88.4 R172, [R139+0x4d00] ;  /* 0x004d00008bac783b */ /* 0x000f300000000200 */
[----:B------:R-:W-:Y:S01]  /*5170*/  LDSM.16.M88.4 R180, [R211+0x8100] ;  /* 0x00810000d3b4783b */ /* 0x000fe20000000200 */
[-C--:B-1----:R-:W-:Y:S07]  /*5180*/  HMMA.16816.F32 R4, R132, R196.reuse, R4 ;  /* 0x000000c48404723c */ /* 0x082fee0000001804 */
[----:B------:R-:W1:Y:S01]  /*5190*/  LDSM.16.M88.4 R184, [R220] ;  /* 0x00000000dcb8783b */ /* 0x000e620000000200 */
[C---:B------:R-:W-:Y:S07]  /*51a0*/  HMMA.16816.F32 R8, R200.reuse, R196, R8 ;  /* 0x000000c4c808723c */ /* 0x040fee0000001808 */
[----:B------:R-:W5:Y:S01]  /*51b0*/  LDSM.16.M88.4 R188, [R211+0x9100] ;  /* 0x00910000d3bc783b */ /* 0x000f620000000200 */
[-C--:B------:R-:W-:Y:S07]  /*51c0*/  HMMA.16816.F32 R12, R200, R198.reuse, R12 ;  /* 0x000000c6c80c723c */ /* 0x080fee000000180c */
[----:B------:R-:W1:Y:S01]  /*51d0*/  LDSM.16.M88.4 R192, [R219] ;  /* 0x00000000dbc0783b */ /* 0x000e620000000200 */
[C---:B------:R-:W-:Y:S07]  /*51e0*/  HMMA.16816.F32 R16, R132.reuse, R198, R16 ;  /* 0x000000c68410723c */ /* 0x040fee0000001810 */
[----:B------:R-:W-:Y:S01]  /*51f0*/  LDSM.16.M88.4 R196, [R217] ;  /* 0x00000000d9c4783b */ /* 0x000fe20000000200 */
[-C--:B--2---:R-:W-:Y:S08]  /*5200*/  HMMA.16816.F32 R20, R132, R204.reuse, R20 ;  /* 0x000000cc8414723c */ /* 0x084ff00000001814 */
[C---:B------:R-:W-:Y:S08]  /*5210*/  HMMA.16816.F32 R24, R200.reuse, R204, R24 ;  /* 0x000000ccc818723c */ /* 0x040ff00000001818 */
[-C--:B------:R-:W-:Y:S08]  /*5220*/  HMMA.16816.F32 R28, R200, R206.reuse, R28 ;  /* 0x000000cec81c723c */ /* 0x080ff0000000181c */
[C---:B------:R-:W-:Y:S01]  /*5230*/  HMMA.16816.F32 R32, R132.reuse, R206, R32 ;  /* 0x000000ce8420723c */ /* 0x040fe20000001820 */
[----:B------:R-:W-:Y:S07]  /*5240*/  LDSM.16.M88.4 R204, [R139+0x5500] ;  /* 0x005500008bcc783b */ /* 0x000fee0000000200 */
[-C--:B---3--:R-:W-:Y:S08]  /*5250*/  HMMA.16816.F32 R36, R132, R176.reuse, R36 ;  /* 0x000000b08424723c */ /* 0x088ff00000001824 */
[C---:B------:R-:W-:Y:S08]  /*5260*/  HMMA.16816.F32 R40, R200.reuse, R176, R40 ;  /* 0x000000b0c828723c */ /* 0x040ff00000001828 */
[-C--:B------:R-:W-:Y:S08]  /*5270*/  HMMA.16816.F32 R44, R200, R178.reuse, R44 ;  /* 0x000000b2c82c723c */ /* 0x080ff0000000182c */
[C---:B------:R-:W-:Y:S01]  /*5280*/  HMMA.16816.F32 R48, R132.reuse, R178, R48 ;  /* 0x000000b28430723c */ /* 0x040fe20000001830 */
[----:B------:R-:W2:Y:S07]  /*5290*/  LDSM.16.M88.4 R176, [R218] ;  /* 0x00000000dab0783b */ /* 0x000eae0000000200 */
[-C--:B----4-:R-:W-:Y:S08]  /*52a0*/  HMMA.16816.F32 R52, R132, R172.reuse, R52 ;  /* 0x000000ac8434723c */ /* 0x090ff00000001834 */
[C---:B------:R-:W-:Y:S08]  /*52b0*/  HMMA.16816.F32 R56, R200.reuse, R172, R56 ;  /* 0x000000acc838723c */ /* 0x040ff00000001838 */
[-C--:B------:R-:W-:Y:S01]  /*52c0*/  HMMA.16816.F32 R60, R200, R174.reuse, R60 ;  /* 0x000000aec83c723c */ /* 0x080fe2000000183c */
[----:B------:R-:W-:Y:S07]  /*52d0*/  LDSM.16.M88.4 R200, [R210+0xb100] ;  /* 0x00b10000d2c8783b */ /* 0x000fee0000000200 */
[----:B------:R-:W-:Y:S01]  /*52e0*/  HMMA.16816.F32 R64, R132, R174, R64 ;  /* 0x000000ae8440723c */ /* 0x000fe20000001840 */
[----:B------:R-:W-:Y:S07]  /*52f0*/  LDSM.16.M88.4 R132, [R210+0xa100] ;  /* 0x00a10000d284783b */ /* 0x000fee0000000200 */
[-C--:B-1----:R-:W-:Y:S01]  /*5300*/  HMMA.16816.F32 R4, R180, R184.reuse, R4 ;  /* 0x000000b8b404723c */ /* 0x082fe20000001804 */
[----:B------:R-:W1:Y:S07]  /*5310*/  LDSM.16.M88.4 R172, [R139+0x5100] ;  /* 0x005100008bac783b */ /* 0x000e6e0000000200 */
[C---:B-----5:R-:W-:Y:S08]  /*5320*/  HMMA.16816.F32 R8, R188.reuse, R184, R8 ;  /* 0x000000b8bc08723c */ /* 0x060ff00000001808 */
[-C--:B------:R-:W-:Y:S08]  /*5330*/  HMMA.16816.F32 R12, R188, R186.reuse, R12 ;  /* 0x000000babc0c723c */ /* 0x080ff0000000180c */
[C---:B------:R-:W-:Y:S01]  /*5340*/  HMMA.16816.F32 R16, R180.reuse, R186, R16 ;  /* 0x000000bab410723c */ /* 0x040fe20000001810 */
[----:B------:R-:W-:Y:S07]  /*5350*/  LDSM.16.M88.4 R184, [R216] ;  /* 0x00000000d8b8783b */ /* 0x000fee0000000200 */
[-C--:B------:R-:W-:Y:S08]  /*5360*/  HMMA.16816.F32 R20, R180, R192.reuse, R20 ;  /* 0x000000c0b414723c */ /* 0x080ff00000001814 */
[C---:B------:R-:W-:Y:S08]  /*5370*/  HMMA.16816.F32 R24, R188.reuse, R192, R24 ;  /* 0x000000c0bc18723c */ /* 0x040ff00000001818 */
[-C--:B------:R-:W-:Y:S08]  /*5380*/  HMMA.16816.F32 R28, R188, R194.reuse, R28 ;  /* 0x000000c2bc1c723c */ /* 0x080ff0000000181c */
[C---:B------:R-:W-:Y:S01]  /*5390*/  HMMA.16816.F32 R32, R180.reuse, R194, R32 ;  /* 0x000000c2b420723c */ /* 0x040fe20000001820 */
[----:B------:R-:W-:Y:S07]  /*53a0*/  LDSM.16.M88.4 R192, [R215] ;  /* 0x00000000d7c0783b */ /* 0x000fee0000000200 */
[-C--:B--2---:R-:W-:Y:S08]  /*53b0*/  HMMA.16816.F32 R36, R180, R176.reuse, R36 ;  /* 0x000000b0b424723c */ /* 0x084ff00000001824 */
[C---:B------:R-:W-:Y:S08]  /*53c0*/  HMMA.16816.F32 R40, R188.reuse, R176, R40 ;  /* 0x000000b0bc28723c */ /* 0x040ff00000001828 */
[-C--:B------:R-:W-:Y:S08]  /*53d0*/  HMMA.16816.F32 R44, R188, R178.reuse, R44 ;  /* 0x000000b2bc2c723c */ /* 0x080ff0000000182c */
[C---:B------:R-:W-:Y:S01]  /*53e0*/  HMMA.16816.F32 R48, R180.reuse, R178, R48 ;  /* 0x000000b2b430723c */ /* 0x040fe20000001830 */
[----:B------:R-:W2:Y:S07]  /*53f0*/  LDSM.16.M88.4 R176, [R139+0x5900] ;  /* 0x005900008bb0783b */ /* 0x000eae0000000200 */
[-C--:B------:R-:W-:Y:S08]  /*5400*/  HMMA.16816.F32 R52, R180, R196.reuse, R52 ;  /* 0x000000c4b434723c */ /* 0x080ff00000001834 */
[C---:B------:R-:W-:Y:S08]  /*5410*/  HMMA.16816.F32 R56, R188.reuse, R196, R56 ;  /* 0x000000c4bc38723c */ /* 0x040ff00000001838 */
[-C--:B------:R-:W-:Y:S01]  /*5420*/  HMMA.16816.F32 R60, R188, R198.reuse, R60 ;  /* 0x000000c6bc3c723c */ /* 0x080fe2000000183c */
[----:B------:R-:W-:Y:S07]  /*5430*/  LDSM.16.M88.4 R188, [R211+0xb100] ;  /* 0x00b10000d3bc783b */ /* 0x000fee0000000200 */
[----:B------:R-:W-:Y:S01]  /*5440*/  HMMA.16816.F32 R64, R180, R198, R64 ;  /* 0x000000c6b440723c */ /* 0x000fe20000001840 */
[----:B------:R-:W-:Y:S07]  /*5450*/  LDSM.16.M88.4 R180, [R211+0xa100] ;  /* 0x00a10000d3b4783b */ /* 0x000fee0000000200 */
[-C--:B-1----:R-:W-:Y:S01]  /*5460*/  HMMA.16816.F32 R4, R132, R172.reuse, R4 ;  /* 0x000000ac8404723c */ /* 0x082fe20000001804 */
[----:B------:R-:W-:Y:S07]  /*5470*/  LDSM.16.M88.4 R196, [R213] ;  /* 0x00000000d5c4783b */ /* 0x000fee0000000200 */
[C---:B------:R-:W-:Y:S08]  /*5480*/  HMMA.16816.F32 R8, R200.reuse, R172, R8 ;  /* 0x000000acc808723c */ /* 0x040ff00000001808 */
        /* <DEDUP_REMOVED lines=10> */
[C---:B------:R-:W-:Y:S01]  /*5530*/  HMMA.16816.F32 R48, R132.reuse, R178, R48 ;  /* 0x000000b28430723c */ /* 0x040fe20000001830 */
[----:B------:R-:W2:Y:S01]  /*5540*/  LDSM.16.M88.4 R176, [R214] ;  /* 0x00000000d6b0783b */ /* 0x000ea20000000200 */
[----:B------:R-:W-:Y:S06]  /*5550*/  DEPBAR.LE SB0, 0x0 ;  /* 0x000080000000791a */ /* 0x000fec0000000000 */
[-C--:B-1----:R-:W-:Y:S01]  /*5560*/  HMMA.16816.F32 R52, R132, R172.reuse, R52 ;  /* 0x000000ac8434723c */ /* 0x082fe20000001834 */
[----:B------:R-:W-:Y:S07]  /*5570*/  BAR.SYNC.DEFER_BLOCKING 0x0 ;  /* 0x0000000000007b1d */ /* 0x000fee0000010000 */
[C---:B------:R-:W-:Y:S08]  /*5580*/  HMMA.16816.F32 R56, R200.reuse, R172, R56 ;  /* 0x000000acc838723c */ /* 0x040ff00000001838 */
[-C--:B------:R-:W-:Y:S08]  /*5590*/  HMMA.16816.F32 R60, R200, R174.reuse, R60 ;  /* 0x000000aec83c723c */ /* 0x080ff0000000183c */
[----:B------:R-:W-:Y:S07]  /*55a0*/  HMMA.16816.F32 R64, R132, R174, R64 ;  /* 0x000000ae8440723c */ /* 0x000fee0000001840 */
[----:B------:R-:W-:Y:S01]  /*55b0*/  MOV R175, 0x5 ;  /* 0x0000000500af7802 */ /* 0x000fe20000000f00 */
[-C--:B------:R-:W-:Y:S01]  /*55c0*/  HMMA.16816.F32 R4, R180, R184.reuse, R4 ;  /* 0x000000b8b404723c */ /* 0x080fe20000001804 */
[----:B------:R-:W-:Y:S04]  /*55d0*/  MOV R174, c[0x0][0x1e0] ;  /* 0x0000780000ae7a02 */ /* 0x000fe80000000f00 */
[----:B------:R-:W-:Y:S03]  /*55e0*/  SHF.L.U64.HI R174, R174, R175, c[0x0][0x1e4] ;  /* 0x00007900aeae7619 */ /* 0x000fe600000102af */
[C---:B------:R-:W-:Y:S08]  /*55f0*/  HMMA.16816.F32 R8, R188.reuse, R184, R8 ;  /* 0x000000b8bc08723c */ /* 0x040ff00000001808 */
[-C--:B------:R-:W-:Y:S08]  /*5600*/  HMMA.16816.F32 R12, R188, R186.reuse, R12 ;  /* 0x000000babc0c723c */ /* 0x080ff0000000180c */
[C---:B------:R-:W-:Y:S04]  /*5610*/  HMMA.16816.F32 R16, R180.reuse, R186, R16 ;  /* 0x000000bab410723c */ /* 0x040fe80000001810 */
[----:B------:R-:W-:Y:S02]  /*5620*/  FMNMX.FTZ R2, R4, R0, !PT ;  /* 0x0000000004027209 */ /* 0x000fe40007810000 */
[----:B------:R-:W-:Y:S02]  /*5630*/  FMNMX.FTZ R132, R6, R3, !PT ;  /* 0x0000000306847209 */ /* 0x000fe40007810000 */
[-C--:B------:R-:W-:Y:S04]  /*5640*/  HMMA.16816.F32 R20, R180, R192.reuse, R20 ;  /* 0x000000c0b414723c */ /* 0x080fe80000001814 */
[----:B------:R-:W-:Y:S02]  /*5650*/  FMNMX.FTZ R133, R8, R137, !PT ;  /* 0x0000008908857209 */ /* 0x000fe40007810000 */
[----:B------:R-:W-:Y:S02]  /*5660*/  FMNMX.FTZ R2, R5, R2, !PT ;  /* 0x0000000205027209 */ /* 0x000fe40007810000 */
        /* <DEDUP_REMOVED lines=9> */
[-C--:B--2---:R-:W-:Y:S04]  /*5700*/  HMMA.16816.F32 R36, R180, R176.reuse, R36 ;  /* 0x000000b0b424723c */ /* 0x084fe80000001824 */
        /* <DEDUP_REMOVED lines=20> */
[----:B------:R-:W-:Y:S04]  /*5850*/  HMMA.16816.F32 R64, R180, R198, R64 ;  /* 0x000000c6b440723c */ /* 0x000fe80000001840 */
[----:B------:R-:W-:Y:S02]  /*5860*/  FMNMX.FTZ R2, R38, R2, !PT ;  /* 0x0000000226027209 */ /* 0x000fe40007810000 */
[----:B------:R-:W-:Y:S02]  /*5870*/  FMNMX.FTZ R136, R49, R136, !PT ;  /* 0x0000008831887209 */ /* 0x000fe40007810000 */
[----:B------:R-:W-:Y:S04]  /*5880*/  FMNMX.FTZ R2, R39, R2, !PT ;  /* 0x0000000227027209 */ /* 0x000fe80007810000 */
        /* <DEDUP_REMOVED lines=25> */
[----:B-1----:R-:W-:Y:S02]  /*5a20*/  FMNMX.FTZ R136, R136, R135, !PT ;  /* 0x0000008788887209 */ /* 0x002fe40007810000 */
[----:B------:R-:W-:Y:S02]  /*5a30*/  FMNMX.FTZ R132, R56, R132, !PT ;  /* 0x0000008438847209 */ /* 0x000fe40007810000 */
[----:B------:R-:W-:Y:S01]  /*5a40*/  FMNMX.FTZ R133, R30, R133, !PT ;  /* 0x000000851e857209 */ /* 0x000fe20007810000 */
[----:B------:R-:W1:Y:S01]  /*5a50*/  SHFL.BFLY PT, R173, R136, 0x1, 0x1f ;  /* 0x0c201f0088ad7f89 */ /* 0x000e6200000e0000 */
[----:B------:R-:W-:Y:S02]  /*5a60*/  FMNMX.FTZ R132, R57, R132, !PT ;  /* 0x0000008439847209 */ /* 0x000fe40007810000 */
[----:B--2---:R-:W-:Y:S02]  /*5a70*/  FMNMX.FTZ R2, R2, R134, !PT ;  /* 0x0000008602027209 */ /* 0x004fe40007810000 */
[----:B------:R-:W-:Y:S02]  /*5a80*/  FMNMX.FTZ R132, R60, R132, !PT ;  /* 0x000000843c847209 */ /* 0x000fe40007810000 */
[----:B------:R-:W-:Y:S01]  /*5a90*/  FMNMX.FTZ R133, R31, R133, !PT ;  /* 0x000000851f857209 */ /* 0x000fe20007810000 */
[----:B------:R-:W2:Y:S01]  /*5aa0*/  SHFL.BFLY PT, R135, R2, 0x1, 0x1f ;  /* 0x0c201f0002877f89 */ /* 0x000ea200000e0000 */
[----:B------:R-:W-:Y:S02]  /*5ab0*/  FMNMX.FTZ R132, R61, R132, !PT ;  /* 0x000000843d847209 */ /* 0x000fe40007810000 */
[----:B------:R-:W-:Y:S04]  /*5ac0*/  FMNMX.FTZ R133, R42, R133, !PT ;  /* 0x000000852a857209 */ /* 0x000fe80007810000 */
[----:B------:R-:W-:Y:S01]  /*5ad0*/  FMNMX.FTZ R133, R43, R133, !PT ;  /* 0x000000852b857209 */ /* 0x000fe20007810000 */
[----:B------:R-:W3:Y:S03]  /*5ae0*/  SHFL.BFLY PT, R172, R132, 0x2, 0x1f ;  /* 0x0c401f0084ac7f89 */ /* 0x000ee600000e0000 */
[----:B------:R-:W-:Y:S02]  /*5af0*/  FMNMX.FTZ R133, R46, R133, !PT ;  /* 0x000000852e857209 */ /* 0x000fe40007810000 */
[----:B-1----:R-:W-:Y:S05]  /*5b00*/  FMNMX.FTZ R136, R136, R173, !PT ;  /* 0x000000ad88887209 */ /* 0x002fea0007810000 */
[C---:B------:R-:W-:Y:S02]  /*5b10*/  FADD.FTZ R0, -R136.reuse, R0 ;  /* 0x0000000088007221 */ /* 0x040fe40000010100 */
[----:B------:R-:W-:Y:S01]  /*5b20*/  FMUL.FTZ R180, R136, c[0x0][0x2d0] ;  /* 0x0000b40088b47a20 */ /* 0x000fe20000410000 */
[----:B--2---:R-:W-:Y:S01]  /*5b30*/  FMNMX.FTZ R135, R2, R135, !PT ;  /* 0x0000008702877209 */ /* 0x004fe20007810000 */
[----:B------:R-:W-:Y:S01]  /*5b40*/  FMUL.FTZ R0, R0, c[0x0][0x2d0] ;  /* 0x0000b40000007a20 */ /* 0x000fe20000410000 */
[----:B------:R-:W-:Y:S01]  /*5b50*/  FMNMX.FTZ R2, R47, R133, !PT ;  /* 0x000000852f027209 */ /* 0x000fe20007810000 */
[--C-:B------:R-:W-:Y:S02]  /*5b60*/  FFMA.FTZ R4, R4, c[0x0][0x2d0], -R180.reuse ;  /* 0x0000b40004047a23 */ /* 0x100fe400000108b4 */
[----:B------:R1:W2:Y:S01]  /*5b70*/  MUFU.EX2 R133, R0 ;  /* 0x0000000000857308 */ /* 0x0002a20000000800 */
[----:B------:R-:W-:Y:S01]  /*5b80*/  FMNMX.FTZ R2, R58, R2, !PT ;  /* 0x000000023a027209 */ /* 0x000fe20007810000 */
[----:B------:R-:W-:Y:S01]  /*5b90*/  FMUL.FTZ R181, R135, c[0x0][0x2d0] ;  /* 0x0000b40087b57a20 */ /* 0x000fe20000410000 */
[----:B---3--:R-:W-:Y:S01]  /*5ba0*/  FMNMX.FTZ R132, R132, R172, !PT ;  /* 0x000000ac84847209 */ /* 0x008fe20007810000 */
[--C-:B------:R-:W-:Y:S01]  /*5bb0*/  FFMA.FTZ R5, R5, c[0x0][0x2d0], -R180.reuse ;  /* 0x0000b40005057a23 */ /* 0x100fe200000108b4 */
[----:B------:R-:W-:Y:S01]  /*5bc0*/  FMNMX.FTZ R2, R59, R2, !PT ;  /* 0x000000023b027209 */ /* 0x000fe20007810000 */
[--C-:B------:R-:W-:Y:S02]  /*5bd0*/  FFMA.FTZ R19, R19, c[0x0][0x2d0], -R181.reuse ;  /* 0x0000b40013137a23 */ /* 0x100fe400000108b5 */
[----:B------:R-:W3:Y:S01]  /*5be0*/  SHFL.BFLY PT, R134, R132, 0x1, 0x1f ;  /* 0x0c201f0084867f89 */ /* 0x000ee200000e0000 */
[--C-:B------:R-:W-:Y:S01]  /*5bf0*/  FFMA.FTZ R6, R6, c[0x0][0x2d0], -R181.reuse ;  /* 0x0000b40006067a23 */ /* 0x100fe200000108b5 */
[----:B------:R4:W-:Y:S01]  /*5c00*/  MUFU.EX2 R241, R4 ;  /* 0x0000000400f17308 */ /* 0x0009e20000000800 */
[--C-:B------:R-:W-:Y:S02]  /*5c10*/  FFMA.FTZ R7, R7, c[0x0][0x2d0], -R181.reuse ;  /* 0x0000b40007077a23 */ /* 0x100fe400000108b5 */
[--C-:B------:R-:W-:Y:S02]  /*5c20*/  FFMA.FTZ R17, R17, c[0x0][0x2d0], -R180.reuse ;  /* 0x0000b40011117a23 */ /* 0x100fe400000108b4 */
[--C-:B------:R-:W-:Y:S02]  /*5c30*/  FFMA.FTZ R16, R16, c[0x0][0x2d0], -R180.reuse ;  /* 0x0000b40010107a23 */ /* 0x100fe400000108b4 */
[--C-:B------:R-:W-:Y:S02]  /*5c40*/  FFMA.FTZ R18, R18, c[0x0][0x2d0], -R181.reuse ;  /* 0x0000b40012127a23 */ /* 0x100fe400000108b5 */
[--C-:B------:R-:W-:Y:S01]  /*5c50*/  FFMA.FTZ R36, R36, c[0x0][0x2d0], -R180.reuse ;  /* 0x0000b40024247a23 */ /* 0x100fe200000108b4 */
[----:B------:R5:W-:Y:S01]  /*5c60*/  MUFU.EX2 R238, R19 ;  /* 0x0000001300ee7308 */ /* 0x000be20000000800 */
[--C-:B------:R-:W-:Y:S02]  /*5c70*/  FFMA.FTZ R37, R37, c[0x0][0x2d0], -R180.reuse ;  /* 0x0000b40025257a23 */ /* 0x100fe400000108b4 */
[----:B------:R-:W-:Y:S02]  /*5c80*/  FFMA.FTZ R38, R38, c[0x0][0x2d0], -R181 ;  /* 0x0000b40026267a23 */ /* 0x000fe400000108b5 */
[----:B-1----:R-:W-:Y:S02]  /*5c90*/  FADD.FTZ R0, -R135, R3 ;  /* 0x0000000387007221 */ /* 0x002fe40000010100 */
[----:B------:R-:W-:Y:S02]  /*5ca0*/  FFMA.FTZ R39, R39, c[0x0][0x2d0], -R181 ;  /* 0x0000b40027277a23 */ /* 0x000fe400000108b5 */
[----:B------:R-:W-:Y:S01]  /*5cb0*/  FMUL.FTZ R3, R0, c[0x0][0x2d0] ;  /* 0x0000b40000037a20 */ /* 0x000fe20000410000 */
[----:B------:R-:W-:Y:S01]  /*5cc0*/  FMNMX.FTZ R0, R62, R2, !PT ;  /* 0x000000023e007209 */ /* 0x000fe20007810000 */
[----:B------:R-:W-:Y:S01]  /*5cd0*/  MUFU.EX2 R237, R6 ;  /* 0x0000000600ed7308 */ /* 0x000fe20000000800 */
[----:B---3--:R-:W-:Y:S01]  /*5ce0*/  FMNMX.FTZ R134, R132, R134, !PT ;  /* 0x0000008684867209 */ /* 0x008fe20007810000 */
[--C-:B------:R-:W-:Y:S01]  /*5cf0*/  FFMA.FTZ R48, R48, c[0x0][0x2d0], -R180.reuse ;  /* 0x0000b40030307a23 */ /* 0x100fe200000108b4 */
[----:B------:R-:W-:Y:S01]  /*5d00*/  FMNMX.FTZ R0, R63, R0, !PT ;  /* 0x000000003f007209 */ /* 0x000fe20007810000 */
[----:B------:R-:W-:Y:S01]  /*5d10*/  FFMA.FTZ R49, R49, c[0x0][0x2d0], -R180 ;  /* 0x0000b40031317a23 */ /* 0x000fe200000108b4 */
[----:B----4-:R-:W-:Y:S01]  /*5d20*/  @P0 SHF.R.S32.HI R4, RZ, 0x1f, R225 ;  /* 0x0000001fff040819 */ /* 0x010fe200000114e1 */
[C---:B------:R-:W-:Y:S02]  /*5d30*/  FADD.FTZ R2, -R134.reuse, R137 ;  /* 0x0000008986027221 */ /* 0x040fe40000010100 */
[----:B------:R-:W-:Y:S02]  /*5d40*/  FMUL.FTZ R182, R134, c[0x0][0x2d0] ;  /* 0x0000b40086b67a20 */ /* 0x000fe40000410000 */
[----:B------:R1:W3:Y:S01]  /*5d50*/  MUFU.EX2 R132, R3 ;  /* 0x0000000300847308 */ /* 0x0002e20000000800 */
[----:B------:R-:W-:Y:S02]  /*5d60*/  @P0 IMAD R4, R4, c[0x0][0x1e0], RZ ;  /* 0x0000780004040a24 */ /* 0x000fe400078e02ff */
[----:B-----5:R-:W-:Y:S02]  /*5d70*/  FFMA.FTZ R19, R8, c[0x0][0x2d0], -R182 ;  /* 0x0000b40008137a23 */ /* 0x020fe400000108b6 */
[----:B------:R-:W-:Y:S02]  /*5d80*/  @P0 IMAD R4, R225, c[0x0][0x1e4], R4 ;  /* 0x00007900e1040a24 */ /* 0x000fe400078e0204 */
[--C-:B------:R-:W-:Y:S02]  /*5d90*/  FFMA.FTZ R12, R12, c[0x0][0x2d0], -R182.reuse ;  /* 0x0000b4000c0c7a23 */ /* 0x100fe400000108b6 */
[--C-:B------:R-:W-:Y:S01]  /*5da0*/  FFMA.FTZ R13, R13, c[0x0][0x2d0], -R182.reuse ;  /* 0x0000b4000d0d7a23 */ /* 0x100fe200000108b6 */
[----:B------:R4:W-:Y:S01]  /*5db0*/  MUFU.EX2 R239, R7 ;  /* 0x0000000700ef7308 */ /* 0x0009e20000000800 */
[--C-:B------:R-:W-:Y:S02]  /*5dc0*/  FFMA.FTZ R50, R50, c[0x0][0x2d0], -R181.reuse ;  /* 0x0000b40032327a23 */ /* 0x100fe400000108b5 */
[--C-:B------:R-:W-:Y:S02]  /*5dd0*/  FFMA.FTZ R51, R51, c[0x0][0x2d0], -R181.reuse ;  /* 0x0000b40033337a23 */ /* 0x100fe400000108b5 */
[--C-:B------:R-:W-:Y:S02]  /*5de0*/  FFMA.FTZ R44, R44, c[0x0][0x2d0], -R182.reuse ;  /* 0x0000b4002c2c7a23 */ /* 0x100fe400000108b6 */
[----:B------:R-:W-:Y:S02]  /*5df0*/  FFMA.FTZ R45, R45, c[0x0][0x2d0], -R182 ;  /* 0x0000b4002d2d7a23 */ /* 0x000fe400000108b6 */
[--C-:B------:R-:W-:Y:S01]  /*5e00*/  FFMA.FTZ R52, R52, c[0x0][0x2d0], -R180.reuse ;  /* 0x0000b40034347a23 */ /* 0x100fe200000108b4 */
[----:B------:R5:W-:Y:S01]  /*5e10*/  MUFU.EX2 R242, R5 ;  /* 0x0000000500f27308 */ /* 0x000be20000000800 */
[----:B------:R-:W-:Y:S02]  /*5e20*/  FFMA.FTZ R53, R53, c[0x0][0x2d0], -R180 ;  /* 0x0000b40035357a23 */ /* 0x000fe400000108b4 */
[--C-:B------:R-:W-:Y:S02]  /*5e30*/  FFMA.FTZ R54, R54, c[0x0][0x2d0], -R181.reuse ;  /* 0x0000b40036367a23 */ /* 0x100fe400000108b5 */
[----:B-1----:R-:W-:Y:S02]  /*5e40*/  FMUL.FTZ R3, R2, c[0x0][0x2d0] ;  /* 0x0000b40002037a20 */ /* 0x002fe40000410000 */
[----:B------:R-:W1:Y:S01]  /*5e50*/  SHFL.BFLY PT, R2, R0, 0x2, 0x1f ;  /* 0x0c401f0000027f89 */ /* 0x000e6200000e0000 */
[--C-:B------:R-:W-:Y:S02]  /*5e60*/  FFMA.FTZ R55, R55, c[0x0][0x2d0], -R181.reuse ;  /* 0x0000b40037377a23 */ /* 0x100fe400000108b5 */
[----:B------:R-:W-:Y:S01]  /*5e70*/  MUFU.EX2 R244, R16 ;  /* 0x0000001000f47308 */ /* 0x000fe20000000800 */
[--C-:B------:R-:W-:Y:S02]  /*5e80*/  FFMA.FTZ R56, R56, c[0x0][0x2d0], -R182.reuse ;  /* 0x0000b40038387a23 */ /* 0x100fe400000108b6 */
[----:B------:R-:W-:Y:S02]  /*5e90*/  FFMA.FTZ R57, R57, c[0x0][0x2d0], -R182 ;  /* 0x0000b40039397a23 */ /* 0x000fe400000108b6 */
[----:B----4-:R-:W-:Y:S04]  /*5ea0*/  @P0 IMAD.WIDE.U32 R6, R225, c[0x0][0x1e0], RZ ;  /* 0x00007800e1060a25 */ /* 0x010fe800078e00ff */
[----:B------:R-:W-:Y:S01]  /*5eb0*/  FFMA.FTZ R32, R32, c[0x0][0x2d0], -R180 ;  /* 0x0000b40020207a23 */ /* 0x000fe200000108b4 */
[----:B------:R4:W-:Y:S01]  /*5ec0*/  MUFU.EX2 R240, R18 ;  /* 0x0000001200f07308 */ /* 0x0009e20000000800 */
[----:B------:R-:W-:Y:S01]  /*5ed0*/  @P0 IADD3 R4, R7, R4, RZ ;  /* 0x0000000407040210 */ /* 0x000fe20007ffe0ff */
[C---:B--2---:R-:W-:Y:S01]  /*5ee0*/  FMUL.FTZ R84, R133.reuse, R84 ;  /* 0x0000005485547220 */ /* 0x044fe20000410000 */
[C---:B-----5:R-:W-:Y:S01]  /*5ef0*/  @P0 SHF.L.U32 R5, R6.reuse, 0x6, RZ ;  /* 0x0000000606050819 */ /* 0x060fe200000006ff */
[----:B------:R-:W-:Y:S01]  /*5f00*/  FMUL.FTZ R85, R133, R85 ;  /* 0x0000005585557220 */ /* 0x000fe20000410000 */
[----:B------:R-:W-:Y:S01]  /*5f10*/  @P0 SHF.L.U64.HI R4, R6, 0x6, R4 ;  /* 0x0000000606040819 */ /* 0x000fe20000010204 */
[C---:B---3--:R-:W-:Y:S01]  /*5f20*/  FMUL.FTZ R86, R132.reuse, R86 ;  /* 0x0000005684567220 */ /* 0x048fe20000410000 */
[----:B------:R-:W-:Y:S01]  /*5f30*/  @P0 IADD3 R7, P2, R5, R230, RZ ;  /* 0x000000e605070210 */ /* 0x000fe20007f5e0ff */
[----:B------:R-:W-:Y:S02]  /*5f40*/  FMUL.FTZ R87, R132, R87 ;  /* 0x0000005784577220 */ /* 0x000fe40000410000 */
[----:B------:R2:W-:Y:S01]  /*5f50*/  MUFU.EX2 R243, R17 ;  /* 0x0000001100f37308 */ /* 0x0005e20000000800 */
[----:B-1----:R-:W-:Y:S01]  /*5f60*/  FMNMX.FTZ R0, R0, R2, !PT ;  /* 0x0000000200007209 */ /* 0x002fe20007810000 */
[--C-:B------:R-:W-:Y:S01]  /*5f70*/  FFMA.FTZ R20, R20, c[0x0][0x2d0], -R180.reuse ;  /* 0x0000b40014147a23 */ /* 0x100fe200000108b4 */
[----:B------:R-:W-:Y:S01]  /*5f80*/  @P0 LEA R172, P1, R7, c[0x0][0x1c8], 0x1 ;  /* 0x0000720007ac0a11 */ /* 0x000fe200078208ff */
[----:B------:R-:W-:Y:S01]  /*5f90*/  FFMA.FTZ R21, R21, c[0x0][0x2d0], -R180 ;  /* 0x0000b40015157a23 */ /* 0x000fe200000108b4 */
[----:B------:R-:W-:Y:S01]  /*5fa0*/  @P0 IADD3.X R6, R4, R229, RZ, P2, !PT ;  /* 0x000000e504060210 */ /* 0x000fe200017fe4ff */
[----:B------:R-:W1:Y:S01]  /*5fb0*/  SHFL.BFLY PT, R2, R0, 0x1, 0x1f ;  /* 0x0c201f0000027f89 */ /* 0x000e6200000e0000 */
[----:B------:R-:W-:Y:S02]  /*5fc0*/  FFMA.FTZ R22, R22, c[0x0][0x2d0], -R181 ;  /* 0x0000b40016167a23 */ /* 0x000fe400000108b5 */
[----:B------:R-:W-:Y:S01]  /*5fd0*/  @P0 LEA.HI.X R173, R7, c[0x0][0x1cc], R6, 0x1, P1 ;  /* 0x0000730007ad0a11 */ /* 0x000fe200008f0c06 */
[----:B------:R3:W-:Y:S01]  /*5fe0*/  MUFU.EX2 R236, R19 ;  /* 0x0000001300ec7308 */ /* 0x0007e20000000800 */
[----:B------:R-:W-:Y:S01]  /*5ff0*/  @P0 IADD3 R6, P2, R5, R252, RZ ;  /* 0x000000fc05060210 */ /* 0x000fe20007f5e0ff */
[----:B------:R-:W-:Y:S01]  /*6000*/  FFMA.FTZ R33, R33, c[0x0][0x2d0], -R180 ;  /* 0x0000b40021217a23 */ /* 0x000fe200000108b4 */
[----:B------:R-:W-:Y:S01]  /*6010*/  @P0 IADD3 R7, P1, R5, R250, RZ ;  /* 0x000000fa05070210 */ /* 0x000fe20007f3e0ff */
[----:B------:R5:W-:Y:S01]  /*6020*/  @P0 LDGSTS.E.BYPASS.LTC128B.128 [R224+0x3100], [R172.64], !P5 ;  /* 0x03100000ace00fae */ /* 0x000be2000e901d46 */
[----:B------:R-:W-:Y:S01]  /*6030*/  @P0 IADD3 R5, P3, R227, R5, RZ ;  /* 0x00000005e3050210 */ /* 0x000fe20007f7e0ff */
[C---:B------:R-:W-:Y:S01]  /*6040*/  FMUL.FTZ R96, R133.reuse, R96 ;  /* 0x0000006085607220 */ /* 0x040fe20000410000 */
[----:B------:R-:W-:Y:S01]  /*6050*/  @P0 IADD3.X R8, R4, R249, RZ, P1, !PT ;  /* 0x000000f904080210 */ /* 0x000fe20000ffe4ff */
[----:B------:R-:W-:Y:S01]  /*6060*/  FMUL.FTZ R97, R133, R97 ;  /* 0x0000006185617220 */ /* 0x000fe20000410000 */
[----:B----4-:R-:W-:Y:S01]  /*6070*/  @P0 LEA R18, P1, R7, c[0x0][0x1c8], 0x1 ;  /* 0x0000720007120a11 */ /* 0x010fe200078208ff */
[----:B------:R-:W4:Y:S01]  /*6080*/  MUFU.EX2 R3, R3 ;  /* 0x0000000300037308 */ /* 0x000f220000000800 */
[C---:B------:R-:W-:Y:S02]  /*6090*/  FMUL.FTZ R98, R132.reuse, R98 ;  /* 0x0000006284627220 */ /* 0x040fe40000410000 */
[----:B------:R-:W-:Y:S01]  /*60a0*/  FMUL.FTZ R99, R132, R99 ;  /* 0x0000006384637220 */ /* 0x000fe20000410000 */
[----:B--2---:R-:W-:Y:S01]  /*60b0*/  @P0 IADD3.X R17, R4, R251, RZ, P2, !PT ;  /* 0x000000fb04110210 */ /* 0x004fe200017fe4ff */
[C---:B------:R-:W-:Y:S01]  /*60c0*/  FMUL.FTZ R104, R133.reuse, R104 ;  /* 0x0000006885687220 */ /* 0x040fe20000410000 */
[----:B------:R-:W-:Y:S01]  /*60d0*/  @P0 LEA R16, P2, R6, c[0x0][0x1c8], 0x1 ;  /* 0x0000720006100a11 */ /* 0x000fe200078408ff */
[----:B------:R-:W-:Y:S01]  /*60e0*/  FMUL.FTZ R105, R133, R105 ;  /* 0x0000006985697220 */ /* 0x000fe20000410000 */
[----:B------:R-:W-:Y:S01]  /*60f0*/  @P0 IADD3.X R4, R174, R4, RZ, P3, !PT ;  /* 0x00000004ae040210 */ /* 0x000fe20001ffe4ff */
[----:B------:R-:W-:Y:S01]  /*6100*/  FMUL.FTZ R106, R132, R106 ;  /* 0x0000006a846a7220 */ /* 0x000fe20000410000 */
[----:B-1----:R-:W-:Y:S01]  /*6110*/  FMNMX.FTZ R2, R0, R2, !PT ;  /* 0x0000000200027209 */ /* 0x002fe20007810000 */
[----:B------:R1:W-:Y:S01]  /*6120*/  MUFU.EX2 R234, R12 ;  /* 0x0000000c00ea7308 */ /* 0x0003e20000000800 */
[----:B------:R-:W-:Y:S01]  /*6130*/  @P0 LEA.HI.X R17, R6, c[0x0][0x1cc], R17, 0x1, P2 ;  /* 0x0000730006110a11 */ /* 0x000fe200010f0c11 */
[----:B------:R-:W-:Y:S01]  /*6140*/  FFMA.FTZ R6, R9, c[0x0][0x2d0], -R182 ;  /* 0x0000b40009067a23 */ /* 0x000fe200000108b6 */
[----:B---3--:R-:W-:Y:S01]  /*6150*/  @P0 LEA.HI.X R19, R7, c[0x0][0x1cc], R8, 0x1, P1 ;  /* 0x0000730007130a11 */ /* 0x008fe200008f0c08 */
[----:B------:R-:W-:Y:S01]  /*6160*/  FADD.FTZ R0, -R2, R138 ;  /* 0x0000008a02007221 */ /* 0x000fe20000010100 */
[C---:B------:R-:W-:Y:S01]  /*6170*/  @P0 IADD3 R137, P2, R5.reuse, R230, RZ ;  /* 0x000000e605890210 */ /* 0x040fe20007f5e0ff */
[----:B------:R-:W-:Y:S01]  /*6180*/  FMUL.FTZ R107, R132, R107 ;  /* 0x0000006b846b7220 */ /* 0x000fe20000410000 */
[C---:B------:R-:W-:Y:S01]  /*6190*/  @P0 IADD3 R7, P1, R5.reuse, R252, RZ ;  /* 0x000000fc05070210 */ /* 0x040fe20007f3e0ff */
[----:B------:R-:W-:Y:S01]  /*61a0*/  FMUL.FTZ R0, R0, c[0x0][0x2d0] ;  /* 0x0000b40000007a20 */ /* 0x000fe20000410000 */
[----:B------:R-:W-:Y:S01]  /*61b0*/  @P0 IADD3 R5, P3, R5, R250, RZ ;  /* 0x000000fa05050210 */ /* 0x000fe20007f7e0ff */
[----:B------:R2:W-:Y:S01]  /*61c0*/  MUFU.EX2 R235, R6 ;  /* 0x0000000600eb7308 */ /* 0x0005e20000000800 */
[----:B------:R-:W-:Y:S01]  /*61d0*/  @P0 LEA R8, P4, R137, c[0x0][0x1c8], 0x1 ;  /* 0x0000720089080a11 */ /* 0x000fe200078808ff */
[----:B------:R-:W-:Y:S01]  /*61e0*/  FMUL.FTZ R108, R133, R108 ;  /* 0x0000006c856c7220 */ /* 0x000fe20000410000 */
[----:B------:R-:W-:Y:S01]  /*61f0*/  @P0 IADD3.X R138, R4, R249, RZ, P3, !PT ;  /* 0x000000f9048a0210 */ /* 0x000fe20001ffe4ff */
[C---:B----4-:R-:W-:Y:S01]  /*6200*/  FMUL.FTZ R88, R3.reuse, R88 ;  /* 0x0000005803587220 */ /* 0x050fe20000410000 */
[----:B------:R-:W-:Y:S01]  /*6210*/  ISETP.NE.AND P3, PT, R226, RZ, PT ;  /* 0x000000ffe200720c */ /* 0x000fe20003f65270 */
[C---:B------:R-:W-:Y:S01]  /*6220*/  FMUL.FTZ R89, R3.reuse, R89 ;  /* 0x0000005903597220 */ /* 0x040fe20000410000 */
[C---:B------:R-:W-:Y:S01]  /*6230*/  @P0 IADD3.X R9, R4.reuse, R229, RZ, P2, !PT ;  /* 0x000000e504090210 */ /* 0x040fe200017fe4ff */
[----:B------:R-:W-:Y:S01]  /*6240*/  FMUL.FTZ R92, R3, R92 ;  /* 0x0000005c035c7220 */ /* 0x000fe20000410000 */
[----:B------:R-:W-:Y:S01]  /*6250*/  @P0 IADD3.X R174, R4, R251, RZ, P1, !PT ;  /* 0x000000fb04ae0210 */ /* 0x000fe20000ffe4ff */
[----:B------:R-:W3:Y:S01]  /*6260*/  MUFU.EX2 R0, R0 ;  /* 0x0000000000007308 */ /* 0x000ee20000000800 */
[----:B------:R-:W-:Y:S01]  /*6270*/  @P0 LEA.HI.X R9, R137, c[0x0][0x1cc], R9, 0x1, P4 ;  /* 0x0000730089090a11 */ /* 0x000fe200020f0c09 */
[----:B------:R-:W-:Y:S01]  /*6280*/  FMUL.FTZ R137, R2, c[0x0][0x2d0] ;  /* 0x0000b40002897a20 */ /* 0x000fe20000410000 */
[----:B------:R-:W-:Y:S01]  /*6290*/  @P0 LEA R4, P1, R5, c[0x0][0x1c8], 0x1 ;  /* 0x0000720005040a11 */ /* 0x000fe200078208ff */
[----:B-1----:R-:W-:Y:S02]  /*62a0*/  FMUL.FTZ R12, R3, R148 ;  /* 0x00000094030c7220 */ /* 0x002fe40000410000 */
[--C-:B------:R-:W-:Y:S01]  /*62b0*/  FFMA.FTZ R14, R14, c[0x0][0x2d0], -R137.reuse ;  /* 0x0000b4000e0e7a23 */ /* 0x100fe20000010889 */
[----:B------:R-:W-:Y:S01]  /*62c0*/  @P0 LEA.HI.X R5, R5, c[0x0][0x1cc], R138, 0x1, P1 ;  /* 0x0000730005050a11 */ /* 0x000fe200008f0c8a */
[----:B------:R1:W-:Y:S01]  /*62d0*/  @P0 LDGSTS.E.BYPASS.LTC128B.128 [R224+0x4100], [R16.64], !P3 ;  /* 0x0410000010e00fae */ /* 0x0003e2000d901d46 */
[--C-:B------:R-:W-:Y:S01]  /*62e0*/  FFMA.FTZ R15, R15, c[0x0][0x2d0], -R137.reuse ;  /* 0x0000b4000f0f7a23 */ /* 0x100fe20000010889 */
[----:B------:R4:W1:Y:S01]  /*62f0*/  MUFU.EX2 R233, R13 ;  /* 0x0000000d00e97308 */ /* 0x0008620000000800 */
[--C-:B------:R-:W-:Y:S02]  /*6300*/  FFMA.FTZ R10, R10, c[0x0][0x2d0], -R137.reuse ;  /* 0x0000b4000a0a7a23 */ /* 0x100fe40000010889 */
[--C-:B------:R-:W-:Y:S01]  /*6310*/  FFMA.FTZ R11, R11, c[0x0][0x2d0], -R137.reuse ;  /* 0x0000b4000b0b7a23 */ /* 0x100fe20000010889 */
[----:B--2---:R-:W-:Y:S01]  /*6320*/  @P0 LEA R6, P2, R7, c[0x0][0x1c8], 0x1 ;  /* 0x0000720007060a11 */ /* 0x004fe200078408ff */
[--C-:B------:R-:W-:Y:S01]  /*6330*/  FFMA.FTZ R46, R46, c[0x0][0x2d0], -R137.reuse ;  /* 0x0000b4002e2e7a23 */ /* 0x100fe20000010889 */
[----:B------:R2:W-:Y:S01]  /*6340*/  @P0 LDGSTS.E.BYPASS.LTC128B.128 [R224+0x5100], [R18.64], !P6 ;  /* 0x0510000012e00fae */ /* 0x0005e2000f101d46 */
[--C-:B------:R-:W-:Y:S01]  /*6350*/  FFMA.FTZ R47, R47, c[0x0][0x2d0], -R137.reuse ;  /* 0x0000b4002f2f7a23 */ /* 0x100fe20000010889 */
[----:B------:R-:W-:Y:S01]  /*6360*/  @P0 LEA.HI.X R7, R7, c[0x0][0x1cc], R174, 0x1, P2 ;  /* 0x0000730007070a11 */ /* 0x000fe200010f0cae */
[--C-:B------:R-:W-:Y:S01]  /*6370*/  FFMA.FTZ R58, R58, c[0x0][0x2d0], -R137.reuse ;  /* 0x0000b4003a3a7a23 */ /* 0x100fe20000010889 */
[----:B------:R2:W-:Y:S01]  /*6380*/  MUFU.EX2 R185, R14 ;  /* 0x0000000e00b97308 */ /* 0x0005e20000000800 */
[----:B------:R-:W-:Y:S02]  /*6390*/  FFMA.FTZ R59, R59, c[0x0][0x2d0], -R137 ;  /* 0x0000b4003b3b7a23 */ /* 0x000fe40000010889 */
[C---:B------:R-:W-:Y:S01]  /*63a0*/  FMUL.FTZ R93, R3.reuse, R93 ;  /* 0x0000005d035d7220 */ /* 0x040fe20000410000 */
[----:B------:R5:W-:Y:S01]  /*63b0*/  @P0 LDGSTS.E.BYPASS.LTC128B.128 [R224+0x3900], [R8.64], !P5 ;  /* 0x0390000008e00fae */ /* 0x000be2000e901d46 */
[C---:B---3--:R-:W-:Y:S02]  /*63c0*/  FMUL.FTZ R90, R0.reuse, R90 ;  /* 0x0000005a005a7220 */ /* 0x048fe40000410000 */
[C---:B------:R-:W-:Y:S02]  /*63d0*/  FMUL.FTZ R91, R0.reuse, R91 ;  /* 0x0000005b005b7220 */ /* 0x040fe40000410000 */
[C---:B------:R-:W-:Y:S01]  /*63e0*/  FMUL.FTZ R94, R0.reuse, R94 ;  /* 0x0000005e005e7220 */ /* 0x040fe20000410000 */
[----:B------:R3:W-:Y:S01]  /*63f0*/  MUFU.EX2 R186, R15 ;  /* 0x0000000f00ba7308 */ /* 0x0007e20000000800 */
[C---:B------:R-:W-:Y:S01]  /*6400*/  FMUL.FTZ R95, R0.reuse, R95 ;  /* 0x0000005f005f7220 */ /* 0x040fe20000410000 */
[----:B------:R3:W-:Y:S01]  /*6410*/  @P0 LDGSTS.E.BYPASS.LTC128B.128 [R224+0x4900], [R6.64], !P3 ;  /* 0x0490000006e00fae */ /* 0x0007e2000d901d46 */
[C---:B------:R-:W-:Y:S02]  /*6420*/  FMUL.FTZ R100, R3.reuse, R100 ;  /* 0x0000006403647220 */ /* 0x040fe40000410000 */
[----:B----4-:R-:W-:Y:S02]  /*6430*/  FMUL.FTZ R13, R3, R149 ;  /* 0x00000095030d7220 */ /* 0x010fe40000410000 */
[C---:B-1----:R-:W-:Y:S02]  /*6440*/  FMUL.FTZ R16, R133.reuse, R152 ;  /* 0x0000009885107220 */ /* 0x042fe40000410000 */
[----:B------:R-:W-:Y:S01]  /*6450*/  FMUL.FTZ R17, R133, R153 ;  /* 0x0000009985117220 */ /* 0x000fe20000410000 */
[----:B------:R1:W-:Y:S01]  /*6460*/  @P0 LDGSTS.E.BYPASS.LTC128B.128 [R224+0x5900], [R4.64], !P6 ;  /* 0x0590000004e00fae */ /* 0x0003e2000f101d46 */
[----:B------:R4:W-:Y:S01]  /*6470*/  MUFU.EX2 R184, R10 ;  /* 0x0000000a00b87308 */ /* 0x0009e20000000800 */
[C---:B------:R-:W-:Y:S02]  /*6480*/  FMUL.FTZ R101, R3.reuse, R101 ;  /* 0x0000006503657220 */ /* 0x040fe40000410000 */
[----:B--2---:R-:W-:Y:S02]  /*6490*/  FMUL.FTZ R14, R0, R150 ;  /* 0x00000096000e7220 */ /* 0x004fe40000410000 */
[C---:B------:R-:W-:Y:S02]  /*64a0*/  FMUL.FTZ R18, R132.reuse, R154 ;  /* 0x0000009a84127220 */ /* 0x040fe40000410000 */
[----:B-----5:R-:W2:Y:S01]  /*64b0*/  LDSM.16.MT88.4 R172, [R208+0x100] ;  /* 0x00010000d0ac783b */ /* 0x020ea20000004200 */
[----:B------:R-:W-:Y:S02]  /*64c0*/  FMUL.FTZ R19, R132, R155 ;  /* 0x0000009b84137220 */ /* 0x000fe40000410000 */
[----:B------:R-:W5:Y:S01]  /*64d0*/  MUFU.EX2 R183, R11 ;  /* 0x0000000b00b77308 */ /* 0x000f620000000800 */
[----:B------:R-:W-:Y:S01]  /*64e0*/  FMUL.FTZ R8, R3, R140 ;  /* 0x0000008c03087220 */ /* 0x000fe20000410000 */
[----:B------:R-:W-:Y:S01]  /*64f0*/  F2FP.PACK_AB R140, R235, R236 ;  /* 0x000000eceb8c723e */ /* 0x000fe200000000ff */
[----:B------:R-:W-:Y:S02]  /*6500*/  FMUL.FTZ R9, R3, R141 ;  /* 0x0000008d03097220 */ /* 0x000fe40000410000 */
[----:B------:R-:W2:Y:S01]  /*6510*/  LDSM.16.MT88.4 R176, [R209+0x100] ;  /* 0x00010000d1b0783b */ /* 0x000ea20000004200 */
[----:B---3--:R-:W-:Y:S02]  /*6520*/  FMUL.FTZ R15, R0, R151 ;  /* 0x00000097000f7220 */ /* 0x008fe40000410000 */
[C---:B------:R-:W-:Y:S01]  /*6530*/  FMUL.FTZ R6, R132.reuse, R146 ;  /* 0x0000009284067220 */ /* 0x040fe20000410000 */
[----:B------:R-:W-:Y:S01]  /*6540*/  F2FP.PACK_AB R146, R243, R244 ;  /* 0x000000f4f392723e */ /* 0x000fe200000000ff */
[----:B------:R-:W-:Y:S01]  /*6550*/  FMUL.FTZ R7, R132, R147 ;  /* 0x0000009384077220 */ /* 0x000fe20000410000 */
[----:B------:R-:W-:Y:S01]  /*6560*/  F2FP.PACK_AB R147, R238, R240 ;  /* 0x000000f0ee93723e */ /* 0x000fe200000000ff */
[----:B------:R-:W-:Y:S01]  /*6570*/  MUFU.EX2 R202, R36 ;  /* 0x0000002400ca7308 */ /* 0x000fe20000000800 */
[----:B------:R-:W3:Y:S01]  /*6580*/  LDSM.16.MT88.4 R148, [R208+0x1100] ;  /* 0x00110000d094783b */ /* 0x000ee20000004200 */
[----:B----4-:R-:W-:Y:S01]  /*6590*/  FMUL.FTZ R10, R0, R142 ;  /* 0x0000008e000a7220 */ /* 0x010fe20000410000 */
[----:B------:R-:W-:Y:S01]  /*65a0*/  F2FP.PACK_AB R142, R233, R234 ;  /* 0x000000eae98e723e */ /* 0x000fe200000000ff */
[C---:B-1----:R-:W-:Y:S01]  /*65b0*/  FMUL.FTZ R4, R133.reuse, R144 ;  /* 0x0000009085047220 */ /* 0x042fe20000410000 */
[----:B------:R-:W-:Y:S01]  /*65c0*/  F2FP.PACK_AB R144, R242, R241 ;  /* 0x000000f1f290723e */ /* 0x000fe200000000ff */
[----:B------:R-:W-:Y:S01]  /*65d0*/  FMUL.FTZ R5, R133, R145 ;  /* 0x0000009185057220 */ /* 0x000fe20000410000 */
[----:B------:R-:W-:Y:S01]  /*65e0*/  F2FP.PACK_AB R145, R239, R237 ;  /* 0x000000edef91723e */ /* 0x000fe200000000ff */
[C---:B------:R-:W-:Y:S01]  /*65f0*/  FMUL.FTZ R102, R0.reuse, R102 ;  /* 0x0000006600667220 */ /* 0x040fe20000410000 */
[----:B------:R-:W1:Y:S01]  /*6600*/  LDSM.16.MT88.4 R152, [R209+0x1100] ;  /* 0x00110000d198783b */ /* 0x000e620000004200 */
[----:B------:R-:W-:Y:S01]  /*6610*/  MUFU.EX2 R201, R37 ;  /* 0x0000002500c97308 */ /* 0x000fe20000000800 */
[C---:B------:R-:W-:Y:S01]  /*6620*/  FMUL.FTZ R103, R0.reuse, R103 ;  /* 0x0000006700677220 */ /* 0x040fe20000410000 */
[----:B-----5:R-:W-:Y:S01]  /*6630*/  F2FP.PACK_AB R141, R183, R184 ;  /* 0x000000b8b78d723e */ /* 0x020fe200000000ff */
[--C-:B------:R-:W-:Y:S02]  /*6640*/  FFMA.FTZ R138, R35, c[0x0][0x2d0], -R181.reuse ;  /* 0x0000b400238a7a23 */ /* 0x100fe400000108b5 */
[----:B------:R-:W-:Y:S02]  /*6650*/  FMUL.FTZ R35, R0, R163 ;  /* 0x000000a300237220 */ /* 0x000fe40000410000 */
[----:B------:R-:W0:Y:S01]  /*6660*/  LDGDEPBAR ;  /* 0x00000000000079af */ /* 0x000e220000000000 */
[----:B------:R-:W-:Y:S02]  /*6670*/  FMUL.FTZ R109, R133, R109 ;  /* 0x0000006d856d7220 */ /* 0x000fe40000410000 */
[----:B------:R-:W-:Y:S01]  /*6680*/  MUFU.EX2 R198, R38 ;  /* 0x0000002600c67308 */ /* 0x000fe20000000800 */
[C---:B------:R-:W-:Y:S02]  /*6690*/  FMUL.FTZ R110, R132.reuse, R110 ;  /* 0x0000006e846e7220 */ /* 0x040fe40000410000 */
[----:B------:R-:W-:Y:S01]  /*66a0*/  FMUL.FTZ R111, R132, R111 ;  /* 0x0000006f846f7220 */ /* 0x000fe20000410000 */
[-C--:B--2---:R-:W-:Y:S05]  /*66b0*/  HMMA.16816.F32 R4, R144, R172.reuse, R4 ;  /* 0x000000ac9004723c */ /* 0x084fea0000001804 */
[----:B------:R-:W-:Y:S01]  /*66c0*/  FMUL.FTZ R11, R0, R143 ;  /* 0x0000008f000b7220 */ /* 0x000fe20000410000 */
[----:B------:R-:W-:Y:S01]  /*66d0*/  F2FP.PACK_AB R143, R186, R185 ;  /* 0x000000b9ba8f723e */ /* 0x000fe200000000ff */
[----:B------:R2:W-:Y:S01]  /*66e0*/  MUFU.EX2 R196, R39 ;  /* 0x0000002700c47308 */ /* 0x0005e20000000800 */
[C---:B------:R-:W-:Y:S04]  /*66f0*/  FMUL.FTZ R112, R3.reuse, R112 ;  /* 0x0000007003707220 */ /* 0x040fe80000410000 */
[C---:B------:R-:W-:Y:S01]  /*6700*/  FMUL.FTZ R113, R3.reuse, R113 ;  /* 0x0000007103717220 */ /* 0x040fe20000410000 */
[C---:B------:R-:W-:Y:S04]  /*6710*/  HMMA.16816.F32 R8, R140.reuse, R172, R8 ;  /* 0x000000ac8c08723c */ /* 0x040fe80000001808 */
[----:B------:R-:W-:Y:S01]  /*6720*/  MUFU.EX2 R200, R48 ;  /* 0x0000003000c87308 */ /* 0x000fe20000000800 */
[C---:B------:R-:W-:Y:S02]  /*6730*/  FMUL.FTZ R114, R0.reuse, R114 ;  /* 0x0000007200727220 */ /* 0x040fe40000410000 */
[----:B------:R-:W-:Y:S01]  /*6740*/  FMUL.FTZ R115, R0, R115 ;  /* 0x0000007300737220 */ /* 0x000fe20000410000 */
[-C--:B------:R-:W-:Y:S04]  /*6750*/  HMMA.16816.F32 R12, R140, R174.reuse, R12 ;  /* 0x000000ae8c0c723c */ /* 0x080fe8000000180c */
[C---:B------:R-:W-:Y:S02]  /*6760*/  FMUL.FTZ R116, R3.reuse, R116 ;  /* 0x0000007403747220 */ /* 0x040fe40000410000 */
[----:B------:R-:W-:Y:S01]  /*6770*/  MUFU.EX2 R199, R49 ;  /* 0x0000003100c77308 */ /* 0x000fe20000000800 */
[----:B------:R-:W-:Y:S01]  /*6780*/  FMUL.FTZ R117, R3, R117 ;  /* 0x0000007503757220 */ /* 0x000fe20000410000 */
[C---:B------:R-:W-:Y:S01]  /*6790*/  HMMA.16816.F32 R16, R144.reuse, R174, R16 ;  /* 0x000000ae9010723c */ /* 0x040fe20000001810 */
[----:B--2---:R-:W-:Y:S03]  /*67a0*/  LDSM.16.MT88.4 R36, [R209+0x2500] ;  /* 0x00250000d124783b */ /* 0x004fe60000004200 */
[C---:B------:R-:W-:Y:S02]  /*67b0*/  FMUL.FTZ R68, R133.reuse, R68 ;  /* 0x0000004485447220 */ /* 0x040fe40000410000 */
[C---:B------:R-:W-:Y:S02]  /*67c0*/  FMUL.FTZ R69, R133.reuse, R69 ;  /* 0x0000004585457220 */ /* 0x040fe40000410000 */
[C---:B------:R-:W-:Y:S01]  /*67d0*/  FMUL.FTZ R70, R132.reuse, R70 ;  /* 0x0000004684467220 */ /* 0x040fe20000410000 */
[----:B------:R-:W-:Y:S03]  /*67e0*/  MUFU.EX2 R195, R50 ;  /* 0x0000003200c37308 */ /* 0x000fe60000000800 */
[----:B------:R-:W-:Y:S02]  /*67f0*/  FMUL.FTZ R71, R132, R71 ;  /* 0x0000004784477220 */ /* 0x000fe40000410000 */
[C---:B------:R-:W-:Y:S02]  /*6800*/  FMUL.FTZ R118, R0.reuse, R118 ;  /* 0x0000007600767220 */ /* 0x040fe40000410000 */
[C---:B------:R-:W-:Y:S02]  /*6810*/  FMUL.FTZ R119, R0.reuse, R119 ;  /* 0x0000007700777220 */ /* 0x040fe40000410000 */
[----:B------:R-:W-:Y:S01]  /*6820*/  FMUL.FTZ R120, R133, R120 ;  /* 0x0000007885787220 */ /* 0x000fe20000410000 */
[-C--:B------:R-:W-:Y:S01]  /*6830*/  HMMA.16816.F32 R68, R144, R176.reuse, R68 ;  /* 0x000000b09044723c */ /* 0x080fe20000001844 */
[----:B------:R2:W-:Y:S02]  /*6840*/  MUFU.EX2 R230, R32 ;  /* 0x0000002000e67308 */ /* 0x0005e40000000800 */
[C---:B------:R-:W-:Y:S02]  /*6850*/  FMUL.FTZ R72, R3.reuse, R72 ;  /* 0x0000004803487220 */ /* 0x040fe40000410000 */
[----:B------:R-:W-:Y:S02]  /*6860*/  FMUL.FTZ R73, R3, R73 ;  /* 0x0000004903497220 */ /* 0x000fe40000410000 */
[C---:B------:R-:W-:Y:S02]  /*6870*/  FMUL.FTZ R74, R0.reuse, R74 ;  /* 0x0000004a004a7220 */ /* 0x040fe40000410000 */
[----:B------:R-:W-:Y:S02]  /*6880*/  FMUL.FTZ R75, R0, R75 ;  /* 0x0000004b004b7220 */ /* 0x000fe40000410000 */
[----:B------:R4:W-:Y:S01]  /*6890*/  MUFU.EX2 R197, R51 ;  /* 0x0000003300c57308 */ /* 0x0009e20000000800 */
[----:B------:R-:W-:Y:S02]  /*68a0*/  FMUL.FTZ R121, R133, R121 ;  /* 0x0000007985797220 */ /* 0x000fe40000410000 */
[----:B------:R-:W-:Y:S02]  /*68b0*/  FMUL.FTZ R122, R132, R122 ;  /* 0x0000007a847a7220 */ /* 0x000fe40000410000 */
[C---:B------:R-:W-:Y:S04]  /*68c0*/  HMMA.16816.F32 R72, R140.reuse, R176, R72 ;  /* 0x000000b08c48723c */ /* 0x040fe80000001848 */
[C---:B------:R-:W-:Y:S01]  /*68d0*/  FMUL.FTZ R76, R3.reuse, R76 ;  /* 0x0000004c034c7220 */ /* 0x040fe20000410000 */
[----:B------:R5:W-:Y:S01]  /*68e0*/  MUFU.EX2 R232, R20 ;  /* 0x0000001400e87308 */ /* 0x000be20000000800 */
[----:B------:R-:W-:Y:S02]  /*68f0*/  FMUL.FTZ R77, R3, R77 ;  /* 0x0000004d034d7220 */ /* 0x000fe40000410000 */
[C---:B------:R-:W-:Y:S04]  /*6900*/  FMUL.FTZ R78, R0.reuse, R78 ;  /* 0x0000004e004e7220 */ /* 0x040fe80000410000 */
[----:B------:R-:W-:Y:S02]  /*6910*/  FMUL.FTZ R79, R0, R79 ;  /* 0x0000004f004f7220 */ /* 0x000fe40000410000 */
[--C-:B--2---:R-:W-:Y:S01]  /*6920*/  FFMA.FTZ R32, R23, c[0x0][0x2d0], -R181.reuse ;  /* 0x0000b40017207a23 */ /* 0x104fe200000108b5 */
[----:B------:R-:W-:Y:S01]  /*6930*/  MUFU.EX2 R191, R44 ;  /* 0x0000002c00bf7308 */ /* 0x000fe20000000800 */
[C---:B------:R-:W-:Y:S02]  /*6940*/  FMUL.FTZ R23, R132.reuse, R159 ;  /* 0x0000009f84177220 */ /* 0x040fe40000410000 */
[C---:B------:R-:W-:Y:S01]  /*6950*/  FMUL.FTZ R123, R132.reuse, R123 ;  /* 0x0000007b847b7220 */ /* 0x040fe20000410000 */
[-C--:B------:R-:W-:Y:S01]  /*6960*/  HMMA.16816.F32 R76, R140, R178.reuse, R76 ;  /* 0x000000b28c4c723c */ /* 0x080fe2000000184c */
[----:B----4-:R-:W-:Y:S02]  /*6970*/  LDSM.16.MT88.4 R48, [R208+0x900] ;  /* 0x00090000d030783b */ /* 0x010fe40000004200 */
[C---:B------:R-:W-:Y:S02]  /*6980*/  FMUL.FTZ R80, R133.reuse, R80 ;  /* 0x0000005085507220 */ /* 0x040fe40000410000 */
[C---:B------:R-:W-:Y:S01]  /*6990*/  FMUL.FTZ R81, R133.reuse, R81 ;  /* 0x0000005185517220 */ /* 0x040fe20000410000 */
[----:B------:R2:W4:Y:S01]  /*69a0*/  MUFU.EX2 R231, R21 ;  /* 0x0000001500e77308 */ /* 0x0005220000000800 */
[C---:B------:R-:W-:Y:S02]  /*69b0*/  FMUL.FTZ R82, R132.reuse, R82 ;  /* 0x0000005284527220 */ /* 0x040fe40000410000 */
[----:B------:R-:W-:Y:S03]  /*69c0*/  FMUL.FTZ R83, R132, R83 ;  /* 0x0000005384537220 */ /* 0x000fe60000410000 */
[----:B-----5:R-:W-:Y:S02]  /*69d0*/  FMUL.FTZ R20, R133, R156 ;  /* 0x0000009c85147220 */ /* 0x020fe40000410000 */
[C---:B------:R-:W-:Y:S02]  /*69e0*/  FMUL.FTZ R124, R3.reuse, R124 ;  /* 0x0000007c037c7220 */ /* 0x040fe40000410000 */
[C---:B------:R-:W-:Y:S01]  /*69f0*/  HMMA.16816.F32 R80, R144.reuse, R178, R80 ;  /* 0x000000b29050723c */ /* 0x040fe20000001850 */
[----:B------:R-:W-:Y:S03]  /*6a00*/  MUFU.EX2 R192, R45 ;  /* 0x0000002d00c07308 */ /* 0x000fe60000000800 */
[----:B------:R-:W-:Y:S02]  /*6a10*/  FMUL.FTZ R125, R3, R125 ;  /* 0x0000007d037d7220 */ /* 0x000fe40000410000 */
[C---:B------:R-:W-:Y:S02]  /*6a20*/  FMUL.FTZ R126, R0.reuse, R126 ;  /* 0x0000007e007e7220 */ /* 0x040fe40000410000 */
[-C--:B---3--:R-:W-:Y:S03]  /*6a30*/  HMMA.16816.F32 R84, R144, R148.reuse, R84 ;  /* 0x000000949054723c */ /* 0x088fe60000001854 */
[----:B------:R3:W-:Y:S01]  /*6a40*/  MUFU.EX2 R228, R22 ;  /* 0x0000001600e47308 */ /* 0x0007e20000000800 */
[----:B------:R-:W-:Y:S02]  /*6a50*/  FMUL.FTZ R127, R0, R127 ;  /* 0x0000007f007f7220 */ /* 0x000fe40000410000 */
[----:B--2---:R-:W-:Y:S02]  /*6a60*/  FMUL.FTZ R21, R133, R157 ;  /* 0x0000009d85157220 */ /* 0x004fe40000410000 */
[C---:B------:R-:W-:Y:S04]  /*6a70*/  HMMA.16816.F32 R88, R140.reuse, R148, R88 ;  /* 0x000000948c58723c */ /* 0x040fe80000001858 */
[----:B------:R-:W-:Y:S01]  /*6a80*/  FFMA.FTZ R34, R34, c[0x0][0x2d0], -R181 ;  /* 0x0000b40022227a23 */ /* 0x000fe200000108b5 */
[----:B------:R-:W-:Y:S01]  /*6a90*/  MUFU.EX2 R172, R46 ;  /* 0x0000002e00ac7308 */ /* 0x000fe20000000800 */
[C---:B------:R-:W-:Y:S02]  /*6aa0*/  FMUL.FTZ R128, R3.reuse, R128 ;  /* 0x0000008003807220 */ /* 0x040fe40000410000 */
[-C--:B------:R-:W-:Y:S04]  /*6ab0*/  HMMA.16816.F32 R92, R140, R150.reuse, R92 ;  /* 0x000000968c5c723c */ /* 0x080fe8000000185c */
[----:B------:R-:W-:Y:S02]  /*6ac0*/  FMUL.FTZ R129, R3, R129 ;  /* 0x0000008103817220 */ /* 0x000fe40000410000 */
[----:B------:R-:W-:Y:S01]  /*6ad0*/  FMUL.FTZ R130, R0, R130 ;  /* 0x0000008200827220 */ /* 0x000fe20000410000 */
[----:B------:R2:W5:Y:S01]  /*6ae0*/  MUFU.EX2 R229, R33 ;  /* 0x0000002100e57308 */ /* 0x0005620000000800 */
[C---:B------:R-:W-:Y:S01]  /*6af0*/  HMMA.16816.F32 R96, R144.reuse, R150, R96 ;  /* 0x000000969060723c */ /* 0x040fe20000001860 */
[----:B------:R-:W4:Y:S03]  /*6b00*/  LDSM.16.MT88.4 R148, [R208+0x2100] ;  /* 0x00210000d094783b */ /* 0x000f260000004200 */
[----:B---3--:R-:W-:Y:S02]  /*6b10*/  FMUL.FTZ R22, R132, R158 ;  /* 0x0000009e84167220 */ /* 0x008fe40000410000 */
[----:B------:R-:W-:Y:S02]  /*6b20*/  FMUL.FTZ R131, R0, R131 ;  /* 0x0000008300837220 */ /* 0x000fe40000410000 */
[--C-:B------:R-:W-:Y:S01]  /*6b30*/  FFMA.FTZ R40, R40, c[0x0][0x2d0], -R182.reuse ;  /* 0x0000b40028287a23 */ /* 0x100fe200000108b6 */
[----:B------:R3:W3:Y:S01]  /*6b40*/  MUFU.EX2 R227, R32 ;  /* 0x0000002000e37308 */ /* 0x0006e20000000800 */
[----:B------:R-:W-:Y:S01]  /*6b50*/  LDSM.16.MT88.4 R156, [R209+0x500] ;  /* 0x00050000d19c783b */ /* 0x000fe20000004200 */
[-C--:B-1----:R-:W-:Y:S03]  /*6b60*/  HMMA.16816.F32 R20, R144, R152.reuse, R20 ;  /* 0x000000989014723c */ /* 0x082fe60000001814 */
[--C-:B------:R-:W-:Y:S02]  /*6b70*/  FFMA.FTZ R41, R41, c[0x0][0x2d0], -R182.reuse ;  /* 0x0000b40029297a23 */ /* 0x100fe400000108b6 */
[--C-:B------:R-:W-:Y:S02]  /*6b80*/  FFMA.FTZ R42, R42, c[0x0][0x2d0], -R137.reuse ;  /* 0x0000b4002a2a7a23 */ /* 0x100fe40000010889 */
[--C-:B------:R-:W-:Y:S01]  /*6b90*/  FFMA.FTZ R43, R43, c[0x0][0x2d0], -R137.reuse ;  /* 0x0000b4002b2b7a23 */ /* 0x100fe20000010889 */
[C---:B------:R-:W-:Y:S01]  /*6ba0*/  HMMA.16816.F32 R100, R140.reuse, R152, R100 ;  /* 0x000000988c64723c */ /* 0x040fe20000001864 */
[----:B------:R1:W-:Y:S03]  /*6bb0*/  MUFU.EX2 R226, R34 ;  /* 0x0000002200e27308 */ /* 0x0003e60000000800 */
[----:B--2---:R-:W-:Y:S02]  /*6bc0*/  FMUL.FTZ R33, R3, R161 ;  /* 0x000000a103217220 */ /* 0x004fe40000410000 */
[--C-:B------:R-:W-:Y:S02]  /*6bd0*/  FFMA.FTZ R28, R28, c[0x0][0x2d0], -R182.reuse ;  /* 0x0000b4001c1c7a23 */ /* 0x100fe400000108b6 */
[--C-:B------:R-:W-:Y:S03]  /*6be0*/  FFMA.FTZ R24, R24, c[0x0][0x2d0], -R182.reuse ;  /* 0x0000b40018187a23 */ /* 0x100fe600000108b6 */
[----:B------:R2:W-:Y:S01]  /*6bf0*/  MUFU.EX2 R204, R28 ;  /* 0x0000001c00cc7308 */ /* 0x0005e20000000800 */
[----:B------:R-:W-:Y:S02]  /*6c00*/  FFMA.FTZ R25, R25, c[0x0][0x2d0], -R182 ;  /* 0x0000b40019197a23 */ /* 0x000fe400000108b6 */
[----:B---3--:R-:W-:Y:S02]  /*6c10*/  FMUL.FTZ R32, R3, R160 ;  /* 0x000000a003207220 */ /* 0x008fe40000410000 */
[----:B------:R-:W-:Y:S02]  /*6c20*/  FFMA.FTZ R26, R26, c[0x0][0x2d0], -R137 ;  /* 0x0000b4001a1a7a23 */ /* 0x000fe40000010889 */
[--C-:B------:R-:W-:Y:S02]  /*6c30*/  FFMA.FTZ R64, R64, c[0x0][0x2d0], -R180.reuse ;  /* 0x0000b40040407a23 */ /* 0x100fe400000108b4 */
[----:B------:R-:W-:Y:S01]  /*6c40*/  FFMA.FTZ R65, R65, c[0x0][0x2d0], -R180 ;  /* 0x0000b40041417a23 */ /* 0x000fe200000108b4 */
[----:B------:R3:W-:Y:S01]  /*6c50*/  MUFU.EX2 R206, R24 ;  /* 0x0000001800ce7308 */ /* 0x0007e20000000800 */
[--C-:B------:R-:W-:Y:S02]  /*6c60*/  FFMA.FTZ R66, R66, c[0x0][0x2d0], -R181.reuse ;  /* 0x0000b40042427a23 */ /* 0x100fe400000108b5 */
[----:B------:R-:W-:Y:S02]  /*6c70*/  FFMA.FTZ R67, R67, c[0x0][0x2d0], -R181 ;  /* 0x0000b40043437a23 */ /* 0x000fe400000108b5 */
[----:B-1----:R-:W-:Y:S02]  /*6c80*/  FMUL.FTZ R34, R0, R162 ;  /* 0x000000a200227220 */ /* 0x002fe40000410000 */
[--C-:B------:R-:W-:Y:S02]  /*6c90*/  FFMA.FTZ R60, R60, c[0x0][0x2d0], -R182.reuse ;  /* 0x0000b4003c3c7a23 */ /* 0x100fe400000108b6 */
[--C-:B------:R-:W-:Y:S01]  /*6ca0*/  FFMA.FTZ R61, R61, c[0x0][0x2d0], -R182.reuse ;  /* 0x0000b4003d3d7a23 */ /* 0x100fe200000108b6 */
[----:B------:R-:W-:Y:S01]  /*6cb0*/  MUFU.EX2 R189, R52 ;  /* 0x0000003400bd7308 */ /* 0x000fe20000000800 */
[----:B------:R-:W-:Y:S01]  /*6cc0*/  FFMA.FTZ R29, R29, c[0x0][0x2d0], -R182 ;  /* 0x0000b4001d1d7a23 */ /* 0x000fe200000108b6 */
[-C--:B------:R-:W-:Y:S03]  /*6cd0*/  HMMA.16816.F32 R32, R140, R154.reuse, R32 ;  /* 0x0000009a8c20723c */ /* 0x080fe60000001820 */
[--C-:B--2---:R-:W-:Y:S02]  /*6ce0*/  FFMA.FTZ R28, R27, c[0x0][0x2d0], -R137.reuse ;  /* 0x0000b4001b1c7a23 */ /* 0x104fe40000010889 */
[----:B------:R-:W-:Y:S02]  /*6cf0*/  FMUL.FTZ R27, R132, R167 ;  /* 0x000000a7841b7220 */ /* 0x000fe40000410000 */
[--C-:B------:R-:W-:Y:S01]  /*6d00*/  FFMA.FTZ R30, R30, c[0x0][0x2d0], -R137.reuse ;  /* 0x0000b4001e1e7a23 */ /* 0x100fe20000010889 */
[C---:B------:R-:W-:Y:S01]  /*6d10*/  HMMA.16816.F32 R104, R144.reuse, R154, R104 ;  /* 0x0000009a9068723c */ /* 0x040fe20000001868 */
[----:B------:R-:W1:Y:S01]  /*6d20*/  LDSM.16.MT88.4 R152, [R209+0x2100] ;  /* 0x00210000d198783b */ /* 0x000e620000004200 */
[----:B------:R2:W-:Y:S02]  /*6d30*/  MUFU.EX2 R205, R25 ;  /* 0x0000001900cd7308 */ /* 0x0005e40000000800 */
[----:B---3--:R-:W-:Y:S02]  /*6d40*/  FMUL.FTZ R24, R133, R164 ;  /* 0x000000a485187220 */ /* 0x008fe40000410000 */
[--C-:B------:R-:W-:Y:S02]  /*6d50*/  FFMA.FTZ R31, R31, c[0x0][0x2d0], -R137.reuse ;  /* 0x0000b4001f1f7a23 */ /* 0x100fe40000010889 */
[-C--:B----4-:R-:W-:Y:S04]  /*6d60*/  HMMA.16816.F32 R108, R144, R148.reuse, R108 ;  /* 0x00000094906c723c */ /* 0x090fe8000000186c */
[----:B------:R3:W-:Y:S01]  /*6d70*/  MUFU.EX2 R176, R26 ;  /* 0x0000001a00b07308 */ /* 0x0007e20000000800 */
[--C-:B------:R-:W-:Y:S02]  /*6d80*/  FFMA.FTZ R62, R62, c[0x0][0x2d0], -R137.reuse ;  /* 0x0000b4003e3e7a23 */ /* 0x100fe40000010889 */
[----:B------:R-:W-:Y:S01]  /*6d90*/  FFMA.FTZ R137, R63, c[0x0][0x2d0], -R137 ;  /* 0x0000b4003f897a23 */ /* 0x000fe20000010889 */
[C---:B------:R-:W-:Y:S04]  /*6da0*/  HMMA.16816.F32 R112, R140.reuse, R148, R112 ;  /* 0x000000948c70723c */ /* 0x040fe80000001870 */
[----:B------:R-:W-:Y:S02]  /*6db0*/  FFMA.FTZ R3, R3, R247, R236 ;  /* 0x000000f703037223 */ /* 0x000fe400000100ec */
[----:B------:R-:W4:Y:S01]  /*6dc0*/  MUFU.EX2 R190, R53 ;  /* 0x0000003500be7308 */ /* 0x000f220000000800 */
[----:B------:R-:W-:Y:S01]  /*6dd0*/  FFMA.FTZ R0, R0, R248, R184 ;  /* 0x000000f800007223 */ /* 0x000fe200000100b8 */
[-C--:B------:R-:W-:Y:S04]  /*6de0*/  HMMA.16816.F32 R116, R140, R150.reuse, R116 ;  /* 0x000000968c74723c */ /* 0x080fe80000001874 */
[----:B--2---:R-:W-:Y:S02]  /*6df0*/  FMUL.FTZ R25, R133, R165 ;  /* 0x000000a585197220 */ /* 0x004fe40000410000 */
[----:B------:R-:W-:Y:S02]  /*6e00*/  FADD.FTZ R3, R235, R3 ;  /* 0x00000003eb037221 */ /* 0x000fe40000010000 */
[C---:B------:R-:W-:Y:S01]  /*6e10*/  HMMA.16816.F32 R120, R144.reuse, R150, R120 ;  /* 0x000000969078723c */ /* 0x040fe20000001878 */
[----:B------:R-:W2:Y:S01]  /*6e20*/  LDSM.16.MT88.4 R148, [R208+0x500] ;  /* 0x00050000d094783b */ /* 0x000ea20000004200 */
[----:B------:R4:W-:Y:S02]  /*6e30*/  MUFU.EX2 R203, R29 ;  /* 0x0000001d00cb7308 */ /* 0x0009e40000000800 */
[----:B---3--:R-:W-:Y:S02]  /*6e40*/  FMUL.FTZ R26, R132, R166 ;  /* 0x000000a6841a7220 */ /* 0x008fe40000410000 */
[----:B------:R-:W-:Y:S05]  /*6e50*/  FADD.FTZ R0, R183, R0 ;  /* 0x00000000b7007221 */ /* 0x000fea0000010000 */
[-C--:B-1----:R-:W-:Y:S01]  /*6e60*/  HMMA.16816.F32 R24, R144, R152.reuse, R24 ;  /* 0x000000989018723c */ /* 0x082fe20000001818 */
[----:B------:R1:W-:Y:S07]  /*6e70*/  MUFU.EX2 R165, R28 ;  /* 0x0000001c00a57308 */ /* 0x0003ee0000000800 */
[C---:B------:R-:W-:Y:S03]  /*6e80*/  HMMA.16816.F32 R124, R140.reuse, R152, R124 ;  /* 0x000000988c7c723c */ /* 0x040fe6000000187c */
[----:B------:R3:W-:Y:S01]  /*6e90*/  MUFU.EX2 R164, R30 ;  /* 0x0000001e00a47308 */ /* 0x0007e20000000800 */
[----:B----4-:R-:W-:Y:S04]  /*6ea0*/  FMUL.FTZ R29, R133, R169 ;  /* 0x000000a9851d7220 */ /* 0x010fe80000410000 */
[-C--:B------:R-:W-:Y:S05]  /*6eb0*/  HMMA.16816.F32 R128, R140, R154.reuse, R128 ;  /* 0x0000009a8c80723c */ /* 0x080fea0000001880 */
[----:B------:R4:W-:Y:S02]  /*6ec0*/  MUFU.EX2 R175, R31 ;  /* 0x0000001f00af7308 */ /* 0x0009e40000000800 */
[----:B------:R-:W-:Y:S01]  /*6ed0*/  F2FP.PACK_AB R140, R231, R232 ;  /* 0x000000e8e78c723e */ /* 0x000fe200000000ff */
[----:B-1----:R-:W-:Y:S01]  /*6ee0*/  FMUL.FTZ R28, R133, R168 ;  /* 0x000000a8851c7220 */ /* 0x002fe20000410000 */
[----:B-----5:R-:W-:Y:S03]  /*6ef0*/  F2FP.PACK_AB R142, R229, R230 ;  /* 0x000000e6e58e723e */ /* 0x020fe600000000ff */
[----:B------:R-:W-:Y:S01]  /*6f00*/  FFMA.FTZ R133, R133, R245, R241 ;  /* 0x000000f585857223 */ /* 0x000fe200000100f1 */
[----:B------:R-:W-:Y:S02]  /*6f10*/  F2FP.PACK_AB R141, R227, R228 ;  /* 0x000000e4e38d723e */ /* 0x000fe400000000ff */
[----:B------:R-:W1:Y:S01]  /*6f20*/  MUFU.EX2 R207, R138 ;  /* 0x0000008a00cf7308 */ /* 0x000e620000000800 */
[----:B------:R-:W-:Y:S01]  /*6f30*/  F2FP.PACK_AB R168, R190, R189 ;  /* 0x000000bdbea8723e */ /* 0x000fe200000000ff */
[C---:B---3--:R-:W-:Y:S08]  /*6f40*/  FMUL.FTZ R30, R132.reuse, R170 ;  /* 0x000000aa841e7220 */ /* 0x048ff00000410000 */
[----:B------:R3:W-:Y:S01]  /*6f50*/  MUFU.EX2 R138, R47 ;  /* 0x0000002f008a7308 */ /* 0x0007e20000000800 */
[C---:B----4-:R-:W-:Y:S02]  /*6f60*/  FMUL.FTZ R31, R132.reuse, R171 ;  /* 0x000000ab841f7220 */ /* 0x050fe40000410000 */
[----:B------:R-:W-:Y:S07]  /*6f70*/  FFMA.FTZ R132, R132, R246, R237 ;  /* 0x000000f684847223 */ /* 0x000fee00000100ed */
[----:B------:R-:W-:Y:S01]  /*6f80*/  MUFU.EX2 R180, R54 ;  /* 0x0000003600b47308 */ /* 0x000fe20000000800 */
[----:B------:R-:W-:Y:S01]  /*6f90*/  HMMA.16816.F32 R28, R144, R154, R28 ;  /* 0x0000009a901c723c */ /* 0x000fe2000000181c */
[----:B------:R-:W4:Y:S03]  /*6fa0*/  LDSM.16.MT88.4 R152, [R208+0x1500] ;  /* 0x00150000d098783b */ /* 0x000f260000004200 */
[----:B-1----:R-:W-:Y:S03]  /*6fb0*/  F2FP.PACK_AB R143, R207, R226 ;  /* 0x000000e2cf8f723e */ /* 0x002fe600000000ff */
[----:B------:R-:W-:Y:S02]  /*6fc0*/  F2FP.PACK_AB R144, R205, R206 ;  /* 0x000000cecd90723e */ /* 0x000fe400000000ff */
[----:B------:R1:W5:Y:S02]  /*6fd0*/  MUFU.EX2 R179, R55 ;  /* 0x0000003700b37308 */ /* 0x0003640000000800 */
[-C--:B--2---:R-:W-:Y:S01]  /*6fe0*/  HMMA.16816.F32 R4, R140, R148.reuse, R4 ;  /* 0x000000948c04723c */ /* 0x084fe20000001804 */
[----:B---3--:R-:W-:Y:S04]  /*6ff0*/  LDSM.16.MT88.4 R44, [R209+0x900] ;  /* 0x00090000d12c783b */ /* 0x008fe80000004200 */
[----:B------:R-:W-:Y:S02]  /*7000*/  F2FP.PACK_AB R146, R203, R204 ;  /* 0x000000cccb92723e */ /* 0x000fe400000000ff */
[----:B------:R-:W-:Y:S01]  /*7010*/  F2FP.PACK_AB R145, R165, R176 ;  /* 0x000000b0a591723e */ /* 0x000fe200000000ff */
[----:B------:R-:W-:Y:S01]  /*7020*/  MUFU.EX2 R193, R40 ;  /* 0x0000002800c17308 */ /* 0x000fe20000000800 */
[----:B------:R-:W-:Y:S07]  /*7030*/  F2FP.PACK_AB R147, R175, R164 ;  /* 0x000000a4af93723e */ /* 0x000fee00000000ff */
[C---:B------:R-:W-:Y:S02]  /*7040*/  HMMA.16816.F32 R8, R144.reuse, R148, R8 ;  /* 0x000000949008723c */ /* 0x040fe40000001808 */
[----:B------:R-:W2:Y:S01]  /*7050*/  MUFU.EX2 R194, R41 ;  /* 0x0000002900c27308 */ /* 0x000ea20000000800 */
[----:B-1----:R-:W-:Y:S01]  /*7060*/  LDSM.16.MT88.4 R52, [R209+0x2900] ;  /* 0x00290000d134783b */ /* 0x002fe20000004200 */
[----:B-----5:R-:W-:Y:S04]  /*7070*/  F2FP.PACK_AB R169, R179, R180 ;  /* 0x000000b4b3a9723e */ /* 0x020fe800000000ff */
[-C--:B------:R-:W-:Y:S04]  /*7080*/  HMMA.16816.F32 R12, R144, R150.reuse, R12 ;  /* 0x00000096900c723c */ /* 0x080fe8000000180c */
[----:B------:R1:W-:Y:S04]  /*7090*/  MUFU.EX2 R173, R42 ;  /* 0x0000002a00ad7308 */ /* 0x0003e80000000800 */
[C---:B------:R-:W-:Y:S01]  /*70a0*/  HMMA.16816.F32 R16, R140.reuse, R150, R16 ;  /* 0x000000968c10723c */ /* 0x040fe20000001810 */
[----:B------:R-:W3:Y:S05]  /*70b0*/  LDSM.16.MT88.4 R148, [R209+0x1500] ;  /* 0x00150000d194783b */ /* 0x000eea0000004200 */
[----:B------:R-:W5:Y:S02]  /*70c0*/  MUFU.EX2 R174, R43 ;  /* 0x0000002b00ae7308 */ /* 0x000f640000000800 */
[-C--:B------:R-:W-:Y:S04]  /*70d0*/  HMMA.16816.F32 R68, R140, R156.reuse, R68 ;  /* 0x0000009c8c44723c */ /* 0x080fe80000001844 */
[----:B--2---:R-:W-:Y:S04]  /*70e0*/  F2FP.PACK_AB R40, R194, R193 ;  /* 0x000000c1c228723e */ /* 0x004fe800000000ff */
[C---:B------:R-:W-:Y:S01]  /*70f0*/  HMMA.16816.F32 R72, R144.reuse, R156, R72 ;  /* 0x0000009c9048723c */ /* 0x040fe20000001848 */
[----:B------:R-:W-:Y:S03]  /*7100*/  MUFU.EX2 R178, R66 ;  /* 0x0000004200b27308 */ /* 0x000fe60000000800 */
[----:B-1----:R-:W-:Y:S04]  /*7110*/  F2FP.PACK_AB R42, R192, R191 ;  /* 0x000000bfc02a723e */ /* 0x002fe800000000ff */
[-C--:B------:R-:W-:Y:S03]  /*7120*/  HMMA.16816.F32 R76, R144, R158.reuse, R76 ;  /* 0x0000009e904c723c */ /* 0x080fe6000000184c */
[----:B------:R-:W-:Y:S01]  /*7130*/  MUFU.EX2 R66, R57 ;  /* 0x0000003900427308 */ /* 0x000fe20000000800 */
[----:B-----5:R-:W-:Y:S04]  /*7140*/  F2FP.PACK_AB R41, R174, R173 ;  /* 0x000000adae29723e */ /* 0x020fe800000000ff */
[C---:B------:R-:W-:Y:S01]  /*7150*/  HMMA.16816.F32 R80, R140.reuse, R158, R80 ;  /* 0x0000009e8c50723c */ /* 0x040fe20000001850 */
[----:B------:R-:W1:Y:S03]  /*7160*/  LDSM.16.MT88.4 R156, [R208+0x2500] ;  /* 0x00250000d09c783b */ /* 0x000e660000004200 */
[----:B------:R-:W-:Y:S01]  /*7170*/  F2FP.PACK_AB R43, R138, R172 ;  /* 0x000000ac8a2b723e */ /* 0x000fe200000000ff */
[----:B------:R-:W2:Y:S03]  /*7180*/  MUFU.EX2 R177, R67 ;  /* 0x0000004300b17308 */ /* 0x000ea60000000800 */
[-C--:B----4-:R-:W-:Y:S07]  /*7190*/  HMMA.16816.F32 R84, R140, R152.reuse, R84 ;  /* 0x000000988c54723c */ /* 0x090fee0000001854 */
[----:B------:R-:W-:Y:S01]  /*71a0*/  MUFU.EX2 R67, R56 ;  /* 0x0000003800437308 */ /* 0x000fe20000000800 */
[C---:B------:R-:W-:Y:S08]  /*71b0*/  HMMA.16816.F32 R88, R144.reuse, R152, R88 ;  /* 0x000000989058723c */ /* 0x040ff00000001858 */
[-C--:B------:R-:W-:Y:S01]  /*71c0*/  HMMA.16816.F32 R92, R144, R154.reuse, R92 ;  /* 0x0000009a905c723c */ /* 0x080fe2000000185c */
[----:B------:R-:W-:Y:S03]  /*71d0*/  MUFU.EX2 R188, R64 ;  /* 0x0000004000bc7308 */ /* 0x000fe60000000800 */
[----:B--2---:R-:W-:Y:S04]  /*71e0*/  F2FP.PACK_AB R171, R177, R178 ;  /* 0x000000b2b1ab723e */ /* 0x004fe800000000ff */
[C---:B------:R-:W-:Y:S01]  /*71f0*/  HMMA.16816.F32 R96, R140.reuse, R154, R96 ;  /* 0x0000009a8c60723c */ /* 0x040fe20000001860 */
[----:B------:R-:W-:Y:S02]  /*7200*/  LDSM.16.MT88.4 R152, [R208+0xd00] ;  /* 0x000d0000d098783b */ /* 0x000fe40000004200 */
[----:B------:R-:W-:Y:S05]  /*7210*/  MUFU.EX2 R64, R61 ;  /* 0x0000003d00407308 */ /* 0x000fea0000000800 */
[-C--:B---3--:R-:W-:Y:S05]  /*7220*/  HMMA.16816.F32 R20, R140, R148.reuse, R20 ;  /* 0x000000948c14723c */ /* 0x088fea0000001814 */
[----:B------:R-:W-:Y:S03]  /*7230*/  MUFU.EX2 R61, R58 ;  /* 0x0000003a003d7308 */ /* 0x000fe60000000800 */
[C---:B------:R-:W-:Y:S07]  /*7240*/  HMMA.16816.F32 R100, R144.reuse, R148, R100 ;  /* 0x000000949064723c */ /* 0x040fee0000001864 */
[----:B------:R-:W2:Y:S01]  /*7250*/  MUFU.EX2 R187, R65 ;  /* 0x0000004100bb7308 */ /* 0x000ea20000000800 */
[-C--:B------:R-:W-:Y:S08]  /*7260*/  HMMA.16816.F32 R32, R144, R150.reuse, R32 ;  /* 0x000000969020723c */ /* 0x080ff00000001820 */
[C---:B------:R-:W-:Y:S01]  /*7270*/  HMMA.16816.F32 R104, R140.reuse, R150, R104 ;  /* 0x000000968c68723c */ /* 0x040fe20000001868 */
[----:B------:R-:W3:Y:S07]  /*7280*/  MUFU.EX2 R65, R60 ;  /* 0x0000003c00417308 */ /* 0x000eee0000000800 */
[-C--:B-1----:R-:W-:Y:S03]  /*7290*/  HMMA.16816.F32 R108, R140, R156.reuse, R108 ;  /* 0x0000009c8c6c723c */ /* 0x082fe6000000186c */
[----:B------:R1:W4:Y:S01]  /*72a0*/  MUFU.EX2 R60, R59 ;  /* 0x0000003b003c7308 */ /* 0x0003220000000800 */
[----:B--2---:R-:W-:Y:S04]  /*72b0*/  F2FP.PACK_AB R170, R187, R188 ;  /* 0x000000bcbbaa723e */ /* 0x004fe800000000ff */
[C---:B------:R-:W-:Y:S05]  /*72c0*/  HMMA.16816.F32 R112, R144.reuse, R156, R112 ;  /* 0x0000009c9070723c */ /* 0x040fea0000001870 */
[----:B------:R-:W-:Y:S03]  /*72d0*/  MUFU.EX2 R62, R62 ;  /* 0x0000003e003e7308 */ /* 0x000fe60000000800 */
[-C--:B------:R-:W-:Y:S07]  /*72e0*/  HMMA.16816.F32 R116, R144, R158.reuse, R116 ;  /* 0x0000009e9074723c */ /* 0x080fee0000001874 */
[----:B------:R-:W2:Y:S01]  /*72f0*/  MUFU.EX2 R137, R137 ;  /* 0x0000008900897308 */ /* 0x000ea20000000800 */
[C---:B------:R-:W-:Y:S01]  /*7300*/  HMMA.16816.F32 R120, R140.reuse, R158, R120 ;  /* 0x0000009e8c78723c */ /* 0x040fe20000001878 */
[----:B-1----:R-:W-:Y:S07]  /*7310*/  LDSM.16.MT88.4 R56, [R209+0x1d00] ;  /* 0x001d0000d138783b */ /* 0x002fee0000004200 */
[-C--:B------:R-:W-:Y:S08]  /*7320*/  HMMA.16816.F32 R24, R140, R36.reuse, R24 ;  /* 0x000000248c18723c */ /* 0x080ff00000001818 */
[C---:B------:R-:W-:Y:S07]  /*7330*/  HMMA.16816.F32 R124, R144.reuse, R36, R124 ;  /* 0x00000024907c723c */ /* 0x040fee000000187c */
[----:B------:R-:W-:Y:S01]  /*7340*/  F2FP.PACK_AB R36, R201, R202 ;  /* 0x000000cac924723e */ /* 0x000fe200000000ff */
[-C--:B------:R-:W-:Y:S04]  /*7350*/  HMMA.16816.F32 R128, R144, R38.reuse, R128 ;  /* 0x000000269080723c */ /* 0x080fe80000001880 */
[----:B------:R-:W-:Y:S04]  /*7360*/  F2FP.PACK_AB R37, R196, R198 ;  /* 0x000000c6c425723e */ /* 0x000fe800000000ff */
[----:B------:R-:W-:Y:S01]  /*7370*/  HMMA.16816.F32 R28, R140, R38, R28 ;  /* 0x000000268c1c723c */ /* 0x000fe2000000181c */
[----:B------:R-:W1:Y:S06]  /*7380*/  LDSM.16.MT88.4 R140, [R208+0x1900] ;  /* 0x00190000d08c783b */ /* 0x000e6c0000004200 */
[----:B------:R-:W-:Y:S02]  /*7390*/  F2FP.PACK_AB R38, R199, R200 ;  /* 0x000000c8c726723e */ /* 0x000fe400000000ff */
[----:B------:R-:W-:Y:S07]  /*73a0*/  F2FP.PACK_AB R39, R197, R195 ;  /* 0x000000c3c527723e */ /* 0x000fee00000000ff */
[-C--:B------:R-:W-:Y:S08]  /*73b0*/  HMMA.16816.F32 R4, R36, R48.reuse, R4 ;  /* 0x000000302404723c */ /* 0x080ff00000001804 */
[C---:B------:R-:W-:Y:S08]  /*73c0*/  HMMA.16816.F32 R8, R40.reuse, R48, R8 ;  /* 0x000000302808723c */ /* 0x040ff00000001808 */
[-C--:B------:R-:W-:Y:S08]  /*73d0*/  HMMA.16816.F32 R12, R40, R50.reuse, R12 ;  /* 0x00000032280c723c */ /* 0x080ff0000000180c */
[C---:B------:R-:W-:Y:S01]  /*73e0*/  HMMA.16816.F32 R16, R36.reuse, R50, R16 ;  /* 0x000000322410723c */ /* 0x040fe20000001810 */
[----:B------:R-:W5:Y:S07]  /*73f0*/  LDSM.16.MT88.4 R48, [R209+0x1900] ;  /* 0x00190000d130783b */ /* 0x000f6e0000004200 */
        /* <DEDUP_REMOVED lines=9> */
[-C--:B-----5:R-:W-:Y:S08]  /*7490*/  HMMA.16816.F32 R20, R36, R48.reuse, R20 ;  /* 0x000000302414723c */ /* 0x0a0ff00000001814 */
[C---:B------:R-:W-:Y:S08]  /*74a0*/  HMMA.16816.F32 R100, R40.reuse, R48, R100 ;  /* 0x000000302864723c */ /* 0x040ff00000001864 */
[-C--:B------:R-:W-:Y:S08]  /*74b0*/  HMMA.16816.F32 R32, R40, R50.reuse, R32 ;  /* 0x000000322820723c */ /* 0x080ff00000001820 */
[C---:B------:R-:W-:Y:S01]  /*74c0*/  HMMA.16816.F32 R104, R36.reuse, R50, R104 ;  /* 0x000000322468723c */ /* 0x040fe20000001868 */
[----:B------:R-:W-:Y:S07]  /*74d0*/  LDSM.16.MT88.4 R48, [R208+0x1d00] ;  /* 0x001d0000d030783b */ /* 0x000fee0000004200 */
[-C--:B--2---:R-:W-:Y:S08]  /*74e0*/  HMMA.16816.F32 R108, R36, R44.reuse, R108 ;  /* 0x0000002c246c723c */ /* 0x084ff0000000186c */
[C---:B------:R-:W-:Y:S08]  /*74f0*/  HMMA.16816.F32 R112, R40.reuse, R44, R112 ;  /* 0x0000002c2870723c */ /* 0x040ff00000001870 */
[-C--:B------:R-:W-:Y:S08]  /*7500*/  HMMA.16816.F32 R116, R40, R46.reuse, R116 ;  /* 0x0000002e2874723c */ /* 0x080ff00000001874 */
[C---:B------:R-:W-:Y:S01]  /*7510*/  HMMA.16816.F32 R120, R36.reuse, R46, R120 ;  /* 0x0000002e2478723c */ /* 0x040fe20000001878 */
[----:B------:R-:W1:Y:S07]  /*7520*/  LDSM.16.MT88.4 R44, [R209+0xd00] ;  /* 0x000d0000d12c783b */ /* 0x000e6e0000004200 */
[-C--:B------:R-:W-:Y:S08]  /*7530*/  HMMA.16816.F32 R24, R36, R52.reuse, R24 ;  /* 0x000000342418723c */ /* 0x080ff00000001818 */
[C---:B------:R-:W-:Y:S08]  /*7540*/  HMMA.16816.F32 R124, R40.reuse, R52, R124 ;  /* 0x00000034287c723c */ /* 0x040ff0000000187c */
[-C--:B------:R-:W-:Y:S01]  /*7550*/  HMMA.16816.F32 R128, R40, R54.reuse, R128 ;  /* 0x000000362880723c */ /* 0x080fe20000001880 */
[----:B------:R-:W2:Y:S07]  /*7560*/  LDSM.16.MT88.4 R40, [R208+0x2d00] ;  /* 0x002d0000d028783b */ /* 0x000eae0000004200 */
[----:B------:R-:W-:Y:S07]  /*7570*/  HMMA.16816.F32 R28, R36, R54, R28 ;  /* 0x00000036241c723c */ /* 0x000fee000000181c */
[----:B------:R-:W-:Y:S01]  /*7580*/  F2FP.PACK_AB R36, R66, R67 ;  /* 0x000000434224723e */ /* 0x000fe200000000ff */
[-C--:B------:R-:W-:Y:S01]  /*7590*/  HMMA.16816.F32 R144, R168, R152.reuse, R4 ;  /* 0x00000098a890723c */ /* 0x080fe20000001804 */
[----:B------:R-:W5:Y:S04]  /*75a0*/  LDSM.16.MT88.4 R4, [R209+0x2d00] ;  /* 0x002d0000d104783b */ /* 0x000f680000004200 */
[----:B---3--:R-:W-:Y:S02]  /*75b0*/  F2FP.PACK_AB R38, R64, R65 ;  /* 0x000000414026723e */ /* 0x008fe400000000ff */
[----:B----4-:R-:W-:Y:S02]  /*75c0*/  F2FP.PACK_AB R37, R60, R61 ;  /* 0x0000003d3c25723e */ /* 0x010fe400000000ff */
[----:B------:R-:W-:Y:S07]  /*75d0*/  F2FP.PACK_AB R39, R137, R62 ;  /* 0x0000003e8927723e */ /* 0x000fee00000000ff */
        /* <DEDUP_REMOVED lines=8> */
[-C--:B-1----:R-:W-:Y:S04]  /*7660*/  HMMA.16816.F32 R68, R168, R44.reuse, R68 ;  /* 0x0000002ca844723c */ /* 0x082fe80000001844 */
        /* <DEDUP_REMOVED lines=44> */
[----:B------:R-:W-:Y:S03]  /*7930*/  FADD.FTZ R9, R199, R0 ;  /* 0x00000000c7097221 */ /* 0x000fe60000010000 */
[C---:B------:R-:W-:Y:S04]  /*7940*/  HMMA.16816.F32 R120, R168.reuse, R42, R120 ;  /* 0x0000002aa878723c */ /* 0x040fe80000001878 */
[----:B------:R-:W-:Y:S04]  /*7950*/  FADD.FTZ R9, R189, R9 ;  /* 0x00000009bd097221 */ /* 0x000fe80000010000 */
[-C--:B-----5:R-:W-:Y:S08]  /*7960*/  HMMA.16816.F32 R164, R168, R4.reuse, R24 ;  /* 0x00000004a8a4723c */ /* 0x0a0ff00000001818 */
        /* <DEDUP_REMOVED lines=26> */
[----:B------:R-:W-:Y:S02]  /*7b10*/  MOV R0, R136 ;  /* 0x0000008800007202 */ /* 0x000fe40000000f00 */
[----:B------:R-:W-:Y:S01]  /*7b20*/  MOV R137, R134 ;  /* 0x0000008600897202 */ /* 0x000fe20000000f00 */
[----:B------:R-:W-:-:S05]  /*7b30*/  @P0 BRA `(.L_x_1435) ;  /* 0xffffcf3000000947 */ /* 0x000fca000383ffff */
.L_x_1434:
[----:B------:R-:W1:Y:S01]  /*7b40*/  SHFL.BFLY PT, R11, R245, 0x2, 0x1f ;  /* 0x0c401f00f50b7f89 */ /* 0x000e6200000e0000 */
[----:B------:R-:W-:-:S02]  /*7b50*/  MOV R18, 0xff800000 ;  /* 0xff80000000127802 */ /* 0x000fc40000000f00 */
[----:B------:R-:W-:Y:S01]  /*7b60*/  MOV R19, 0xff800000 ;  /* 0xff80000000137802 */ /* 0x000fe20000000f00 */
[----:B------:R-:W2:Y:S01]  /*7b70*/  SHFL.BFLY PT, R7, R247, 0x2, 0x1f ;  /* 0x0c401f00f7077f89 */ /* 0x000ea200000e0000 */
[----:B------:R-:W-:Y:S02]  /*7b80*/  MOV R20, 0xff800000 ;  /* 0xff80000000147802 */ /* 0x000fe40000000f00 */
[----:B------:R-:W-:Y:S01]  /*7b90*/  MOV R21, 0xff800000 ;  /* 0xff80000000157802 */ /* 0x000fe20000000f00 */
[----:B------:R-:W3:Y:S01]  /*7ba0*/  SHFL.BFLY PT, R9, R246, 0x2, 0x1f ;  /* 0x0c401f00f6097f89 */ /* 0x000ee200000e0000 */
[----:B------:R-:W-:-:S03]  /*7bb0*/  PLOP3.LUT P4, PT, PT, PT, PT, 0x8, 0x0 ;  /* 0x000000000000781c */ /* 0x000fc60003f8e170 */
[----:B------:R-:W4:Y:S01]  /*7bc0*/  SHFL.BFLY PT, R6, R248, 0x2, 0x1f ;  /* 0x0c401f00f8067f89 */ /* 0x000f2200000e0000 */
[----:B-1----:R-:W-:Y:S02]  /*7bd0*/  FADD.FTZ R11, R11, R245 ;  /* 0x000000f50b0b7221 */ /* 0x002fe40000010000 */
        /* <DEDUP_REMOVED lines=139> */
.L_x_1427:
        /* <DEDUP_REMOVED lines=43> */
[----:B------:R-:W-:-:S04]  /*8740*/  IMAD.WIDE.U32 R2, R14, c[0x0][0x438], RZ ;  /* 0x00010e000e027a25 */ /* 0x000fc800078e00ff */
        /* <DEDUP_REMOVED lines=49> */
[----:B------:R-:W-:Y:S01]  /*8a60*/  SHFL.IDX PT, R4, R6, RZ, 0x1c1f ;  /* 0x001c1fff06047589 */ /* 0x000fe200000e0000 */
[----:B------:R-:W-:-:S02]  /*8a70*/  LOP3.LUT P0, RZ, R16, 0x3, RZ, 0xc0, !PT ;  /* 0x0000000310ff7812 */ /* 0x000fc4000780c0ff */
[C---:B------:R-:W-:Y:S01]  /*8a80*/  IMAD R15, R13.reuse, c[0x0][0x42c], R7 ;  /* 0x00010b000d0f7a24 */ /* 0x040fe200078e0207 */
[----:B------:R-:W1:Y:S01]  /*8a90*/  SHFL.IDX PT, R5, R0, RZ, 0x1c1f ;  /* 0x001c1fff00057589 */ /* 0x000e6200000e0000 */
[----:B------:R-:W-:Y:S01]  /*8aa0*/  IMAD.WIDE.U32 R2, R13, c[0x0][0x428], R2 ;  /* 0x00010a000d027a25 */ /* 0x000fe200078e0002 */
[C---:B------:R-:W-:Y:S02]  /*8ab0*/  IADD3 R14, R12.reuse, 0x40, RZ ;  /* 0x000000400c0e7810 */ /* 0x040fe40007ffe0ff */
[----:B------:R-:W-:Y:S01]  /*8ac0*/  SHFL.IDX PT, R10, R6, 0x1, 0x1c1f ;  /* 0x003c1f00060a7f89 */ /* 0x000fe200000e0000 */
[C---:B------:R-:W-:Y:S02]  /*8ad0*/  IADD3 R13, R12.reuse, 0x48, RZ ;  /* 0x000000480c0d7810 */ /* 0x040fe40007ffe0ff */
[-C--:B------:R-:W-:Y:S01]  /*8ae0*/  ISETP.GE.OR P4, PT, R12, R24.reuse, P0 ;  /* 0x000000180c00720c */ /* 0x080fe20000786670 */
[----:B------:R-:W2:Y:S01]  /*8af0*/  SHFL.IDX PT, R11, R0, 0x1, 0x1c1f ;  /* 0x003c1f00000b7f89 */ /* 0x000ea200000e0000 */
[----:B------:R-:W-:-:S02]  /*8b00*/  ISETP.GE.OR P2, PT, R14, R24, P0 ;  /* 0x000000180e00720c */ /* 0x000fc40000746670 */
[----:B------:R-:W-:Y:S01]  /*8b10*/  IADD3 R3, R3, R15, RZ ;  /* 0x0000000f03037210 */ /* 0x000fe20007ffe0ff */
[----:B------:R-:W3:Y:S01]  /*8b20*/  SHFL.IDX PT, R9, R0, 0x2, 0x1c1f ;  /* 0x005c1f0000097f89 */ /* 0x000ee200000e0000 */
[----:B------:R-:W-:Y:S02]  /*8b30*/  LEA R23, P1, R2, c[0x0][0x400], 0x2 ;  /* 0x0001000002177a11 */ /* 0x000fe400078210ff */
[-C--:B------:R-:W-:Y:S01]  /*8b40*/  ISETP.GE.AND P6, PT, R14, R24.reuse, PT ;  /* 0x000000180e00720c */ /* 0x080fe20003fc6270 */
[----:B------:R-:W-:Y:S01]  /*8b50*/  SHFL.IDX PT, R6, R6, 0x3, 0x1c1f ;  /* 0x007c1f0006067f89 */ /* 0x000fe200000e0000 */
[----:B------:R-:W-:Y:S02]  /*8b60*/  LEA.HI.X R22, R2, c[0x0][0x404], R3, 0x2, P1 ;  /* 0x0001010002167a11 */ /* 0x000fe400008f1403 */
[----:B------:R-:W-:Y:S01]  /*8b70*/  ISETP.GE.AND P1, PT, R13, R24, PT ;  /* 0x000000180d00720c */ /* 0x000fe20003f26270 */
        /* <DEDUP_REMOVED lines=9> */
[----:B------:R-:W-:Y:S01]  /*8c10*/  IMAD.IADD R0, R16, 0x1, -R0 ;  /* 0x0000000110007824 */ /* 0x000fe200078e0a00 */
[----:B------:R-:W-:Y:S01]  /*8c20*/  P2R R16, PR, RZ, 0x2 ;  /* 0x00000002ff107803 */ /* 0x000fe20000000000 */
        /* <DEDUP_REMOVED lines=75> */
.L_x_1438:
[----:B-1----:R-:W-:Y:S05]  /*90e0*/  BSYNC B0 ;  /* 0x0000000000007941 */ /* 0x002fea0003800000 */
.L_x_1437:
        /* <DEDUP_REMOVED lines=73> */
.L_x_1440:
[----:B------:R-:W-:Y:S05]  /*9580*/  BSYNC B0 ;  /* 0x0000000000007941 */ /* 0x000fea0003800000 */
.L_x_1439:
        /* <DEDUP_REMOVED lines=73> */
.L_x_1442:
[----:B------:R-:W-:Y:S05]  /*9a20*/  BSYNC B0 ;  /* 0x0000000000007941 */ /* 0x000fea0003800000 */
.L_x_1441:
[----:B------:R-:W-:Y:S01]  /*9a30*/  ISETP.NE.AND P0, PT, R16, RZ, PT ;  /* 0x000000ff1000720c */ /* 0x000fe20003f05270 */
[----:B---3--:R3:W1:Y:S04]  /*9a40*/  SHFL.IDX PT, R3, R22, 0x3, 0x1c1f ;  /* 0x007c1f0016037f89 */ /* 0x00866800000e0000 */
[----:B----4-:R3:W4:Y:S08]  /*9a50*/  SHFL.IDX PT, R2, R23, 0x3, 0x1c1f ;  /* 0x007c1f0017027f89 */ /* 0x01073000000e0000 */
        /* <DEDUP_REMOVED lines=72> */
.L_x_1436:
        /* <DEDUP_REMOVED lines=47> */
.L_x_1443:
        /* <DEDUP_REMOVED lines=11> */
.L_x_2883:


//--------------------- .text._ZN7cutlass13device_kernelIN5flash19enable_sm80_to_sm89INS1_16FlashAttnFwdSm80INS1_25CollectiveMainloopFwdSm80ILi4ELi1ELb0EN4cute5tupleIJNS5_1CILi128EEENS7_ILi48EEENS7_ILi96EEEEEELi96ENS_6half_tEfNS_4arch4Sm80ELb0ELb0ELb0ELb1ELb0ELb0ELb1ELb1EEENS1_21CollectiveEpilogueFwdINS6_IJS8_SA_S9_EEENS6_IJNS7_ILi1EEESI_SI_EEESC_SE_Li128ELb1ELb1ELb1ELb0EEENS1_36VarlenDynamicPersistentTileSchedulerILi128ELi48ELi128ELi128ELb1ELb1ELb0ELb0ELb1ELb1EEEEEEEEEvNT_6ParamsE --------------------------
	.section	.text._ZN7cutlass13device_kernelIN5flash19enable_sm80_to_sm89INS1_16FlashAttnFwdSm80INS1_25CollectiveMainloopFwdSm80ILi4ELi1ELb0EN4cute5tupleIJNS5_1CILi128EEENS7_ILi48EEENS7_ILi96EEEEEELi96ENS_6half_tEfNS_4arch4Sm80ELb0ELb0ELb0ELb1ELb0ELb0ELb1ELb1EEENS1_21CollectiveEpilogueFwdINS6_IJS8_SA_S9_EEENS6_IJNS7_ILi1EEESI_SI_EEESC_SE_Li128ELb1ELb1ELb1ELb0EEENS1_36VarlenDynamicPersistentTileSchedulerILi128ELi48ELi128ELi128ELb1ELb1ELb0ELb0ELb1ELb1EEEEEEEEEvNT_6ParamsE,"ax",@progbits
	.sectioninfo	@"SHI_REGISTERS=255"
	.align	128
.text._ZN7cutlass13device_kernelIN5flash19enable_sm80_to_sm89INS1_16FlashAttnFwdSm80INS1_25CollectiveMainloopFwdSm80ILi4ELi1ELb0EN4cute5tupleIJNS5_1CILi128EEENS7_ILi48EEENS7_ILi96EEEEEELi96ENS_6half_tEfNS_4arch4Sm80ELb0ELb0ELb0ELb1ELb0ELb0ELb1ELb1EEENS1_21CollectiveEpilogueFwdINS6_IJS8_SA_S9_EEENS6_IJNS7_ILi1EEESI_SI_EEESC_SE_Li128ELb1ELb1ELb1ELb0EEENS1_36VarlenDynamicPersistentTileSchedulerILi128ELi48ELi128ELi128ELb1ELb1ELb0ELb0ELb1ELb1EEEEEEEEEvNT_6ParamsE:
        .type           _ZN7cutlass13device_kernelIN5flash19enable_sm80_to_sm89INS1_16FlashAttnFwdSm80INS1_25CollectiveMainloopFwdSm80ILi4ELi1ELb0EN4cute5tupleIJNS5_1CILi128EEENS7_ILi48EEENS7_ILi96EEEEEELi96ENS_6half_tEfNS_4arch4Sm80ELb0ELb0ELb0ELb1ELb0ELb0ELb1ELb1EEENS1_21CollectiveEpilogueFwdINS6_IJS8_SA_S9_EEENS6_IJNS7_ILi1EEESI_SI_EEESC_SE_Li128ELb1ELb1ELb1ELb0EEENS1_36VarlenDynamicPersistentTileSchedulerILi128ELi48ELi128ELi128ELb1ELb1ELb0ELb0ELb1ELb1EEEEEEEEEvNT_6ParamsE,@function
        .size           _ZN7cutlass13device_kernelIN5flash19enable_sm80_to_sm89INS1_16FlashAttnFwdSm80INS1_25CollectiveMainloopFwdSm80ILi4ELi1ELb0EN4cute5tupleIJNS5_1CILi128EEENS7_ILi48EEENS7_ILi96EEEEEELi96ENS_6half_tEfNS_4arch4Sm80ELb0ELb0ELb0ELb1ELb0ELb0ELb1ELb1EEENS1_21CollectiveEpilogueFwdINS6_IJS8_SA_S9_EEENS6_IJNS7_ILi1EEESI_SI_EEESC_SE_Li128ELb1ELb1ELb1ELb0EEENS1_36VarlenDynamicPersistentTileSchedulerILi128ELi48ELi128ELi128ELb1ELb1ELb0ELb0ELb1ELb1EEEEEEEEEvNT_6ParamsE,(.L_x_2884 - _ZN7cutlass13device_kernelIN5flash19enable_sm80_to_sm89INS1_16FlashAttnFwdSm80INS1_25CollectiveMainloopFwdSm80ILi4ELi1ELb0EN4cute5tupleIJNS5_1CILi128EEENS7_ILi48EEENS7_ILi96EEEEEELi96ENS_6half_tEfNS_4arch4Sm80ELb0ELb0ELb0ELb1ELb0ELb0ELb1ELb1EEENS1_21CollectiveEpilogueFwdINS6_IJS8_SA_S9_EEENS6_IJNS7_ILi1EEESI_SI_EEESC_SE_Li128ELb1ELb1ELb1ELb0EEENS1_36VarlenDynamicPersistentTileSchedulerILi128ELi48ELi128ELi128ELb1ELb1ELb0ELb0ELb1ELb1EEEEEEEEEvNT_6ParamsE)
        .other          _ZN7cutlass13device_kernelIN5flash19enable_sm80_to_sm89INS1_16FlashAttnFwdSm80INS1_25CollectiveMainloopFwdSm80ILi4ELi1ELb0EN4cute5tupleIJNS5_1CILi128EEENS7_ILi48EEENS7_ILi96EEEEEELi96ENS_6half_tEfNS_4arch4Sm80ELb0ELb0ELb0ELb1ELb0ELb0ELb1ELb1EEENS1_21CollectiveEpilogueFwdINS6_IJS8_SA_S9_EEENS6_IJNS7_ILi1EEESI_SI_EEESC_SE_Li128ELb1ELb1ELb1ELb0EEENS1_36VarlenDynamicPersistentTileSchedulerILi128ELi48ELi128ELi128ELb1ELb1ELb0ELb0ELb1ELb1EEEEEEEEEvNT_6ParamsE,@"STO_CUDA_ENTRY STV_DEFAULT"
_ZN7cutlass13device_kernelIN5flash19enable_sm80_to_sm89INS1_16FlashAttnFwdSm80INS1_25CollectiveMainloopFwdSm80ILi4ELi1ELb0EN4cute5tupleIJNS5_1CILi128EEENS7_ILi48EEENS7_ILi96EEEEEELi96ENS_6half_tEfNS_4arch4Sm80ELb0ELb0ELb0ELb1ELb0ELb0ELb1ELb1EEENS1_21CollectiveEpilogueFwdINS6_IJS8_SA_S9_EEENS6_IJNS7_ILi1EEESI_SI_EEESC_SE_Li128ELb1ELb1ELb1ELb0EEENS1_36VarlenDynamicPersistentTileSchedulerILi128ELi48ELi128ELi128ELb1ELb1ELb0ELb0ELb1ELb1EEEEEEEEEvNT_6ParamsE:
[----:B------:R-:W-:-:S03]  /*0000*/  MOV R1, c[0x0][0x28] ;  /* 0x00000a0000017a02 */ /* 0x000fc60000000f00 */
[----:B------:R-:W1:Y:S01]  /*0010*/  S2R R2, SR_TID.X ;  /* 0x0000000000027919 */ /* 0x000e620000002100 */
[----:B------:R-:W-:Y:S01]  /*0020*/  IADD3 R1, R1, -0x80, RZ ;  /* 0xffffff8001017810 */ /* 0x000fe20007ffe0ff */
[----:B------:R-:W-:Y:S01]  /*0030*/  ULDC.64 UR6, c[0x0][0x118] ;  /* 0x0000460000067ab9 */ /* 0x000fe20000000a00 */
[----:B-1----:R-:W-:-:S05]  /*0040*/  SHF.R.U32.HI R0, RZ, 0x5, R2 ;  /* 0x00000005ff007819 */ /* 0x002fca0000011602 */
[----:B------:R-:W1:Y:S02]  /*0050*/  SHFL.IDX PT, R3, R0, RZ, 0x1f ;  /* 0x00001fff00037589 */ /* 0x000e6400000e0000 */
[----:B-1----:R-:W-:Y:S02]  /*0060*/  ISETP.NE.AND P0, PT, R3, RZ, PT ;  /* 0x000000ff0300720c */ /* 0x002fe40003f05270 */
[----:B------:R1:W-:Y:S11]  /*0070*/  STL [R1+0x74], R3 ;  /* 0x0000740301007387 */ /* 0x0003f60000100800 */
[----:B------:R-:W-:Y:S06]  /*0080*/  @P0 BAR.SYNC.DEFER_BLOCKING 0x5, 0x80 ;  /* 0x0142000000000b1d */ /* 0x000fec0000010000 */
[----:B------:R-:W2:Y:S04]  /*0090*/  @P0 LDS.128 R232, [0xc080] ;  /* 0x00c08000ffe80984 */ /* 0x000ea80000000c00 */
[----:B------:R-:W-:Y:S06]  /*00a0*/  @P0 BAR.ARV 0x4, 0x80 ;  /* 0x0102000000000b1d */ /* 0x000fec0000002000 */
[----:B------:R-:W-:Y:S05]  /*00b0*/  @P0 BRA `(.L_x_1444) ;  /* 0x00000a7000000947 */ /* 0x000fea0003800000 */
[----:B-1----:R-:W-:Y:S01]  /*00c0*/  LOP3.LUT R13, R2, 0x1f, RZ, 0xc0, !PT ;  /* 0x0000001f020d7812 */ /* 0x002fe200078ec0ff */
[----:B------:R-:W-:Y:S01]  /*00d0*/  CS2R R8, SRZ ;  /* 0x0000000000087805 */ /* 0x000fe2000001ff00 */
[----:B------:R-:W-:-:S02]  /*00e0*/  IMAD.MOV.U32 R7, RZ, RZ, RZ ;  /* 0x000000ffff077224 */ /* 0x000fc400078e00ff */
[----:B------:R-:W-:-:S04]  /*00f0*/  ISETP.NE.AND P6, PT, R13, 0x1f, PT ;  /* 0x0000001f0d00780c */ /* 0x000fc80003fc5270 */
[----:B------:R-:W-:-:S13]  /*0100*/  ISETP.GE.OR P0, PT, R13, c[0x0][0x53c], !P6 ;  /* 0x00014f000d007a0c */ /* 0x000fda0007706670 */
[----:B------:R-:W-:Y:S02]  /*0110*/  @!P0 IMAD.MOV.U32 R4, RZ, RZ, 0x4 ;  /* 0x00000004ff048424 */ /* 0x000fe400078e00ff */
[----:B------:R-:W-:Y:S02]  /*0120*/  @!P0 IMAD.MOV.U32 R2, RZ, RZ, 0x4 ;  /* 0x00000004ff028424 */ /* 0x000fe400078e00ff */
[----:B------:R-:W-:-:S04]  /*0130*/  @!P0 IMAD.WIDE.U32 R4, R13, R4, c[0x0][0x580] ;  /* 0x000160000d048625 */ /* 0x000fc800078e0004 */
[C---:B------:R-:W-:Y:S01]  /*0140*/  @!P0 IMAD.WIDE.U32 R2, R13.reuse, R2, c[0x0][0x578] ;  /* 0x00015e000d028625 */ /* 0x040fe200078e0002 */
[----:B------:R-:W3:Y:S04]  /*0150*/  @!P0 LDG.E R8, [R4.64] ;  /* 0x0000000604088981 */ /* 0x000ee8000c1e1900 */
[----:B------:R-:W3:Y:S01]  /*0160*/  @!P0 LDG.E R7, [R2.64] ;  /* 0x0000000602078981 */ /* 0x000ee2000c1e1900 */
[C---:B------:R-:W-:Y:S01]  /*0170*/  ISETP.NE.AND P5, PT, R13.reuse, RZ, PT ;  /* 0x000000ff0d00720c */ /* 0x040fe20003fa5270 */
[----:B------:R-:W1:Y:S01]  /*0180*/  S2UR UR4, SR_CTAID.X ;  /* 0x00000000000479c3 */ /* 0x000e620000002500 */
[C---:B------:R-:W-:Y:S02]  /*0190*/  ISETP.GE.U32.AND P4, PT, R13.reuse, 0x2, PT ;  /* 0x000000020d00780c */ /* 0x040fe40003f86070 */
[----:B------:R-:W-:-:S02]  /*01a0*/  ISETP.GE.U32.AND P3, PT, R13, 0x4, PT ;  /* 0x000000040d00780c */ /* 0x000fc40003f66070 */
[C---:B------:R-:W-:Y:S02]  /*01b0*/  ISETP.GE.U32.AND P2, PT, R13.reuse, 0x8, PT ;  /* 0x000000080d00780c */ /* 0x040fe40003f46070 */
[----:B------:R-:W-:Y:S01]  /*01c0*/  ISETP.GE.U32.AND P1, PT, R13, 0x10, PT ;  /* 0x000000100d00780c */ /* 0x000fe20003f26070 */
[----:B---3--:R-:W-:-:S05]  /*01d0*/  IMAD R4, R8, R7, RZ ;  /* 0x0000000708047224 */ /* 0x008fca00078e02ff */
[----:B------:R-:W3:Y:S02]  /*01e0*/  SHFL.UP PT, R0, R4, 0x1, RZ ;  /* 0x0420000004007989 */ /* 0x000ee400000e00ff */
[----:B---3--:R-:W-:-:S05]  /*01f0*/  SEL R0, R0, RZ, P5 ;  /* 0x000000ff00007207 */ /* 0x008fca0002800000 */
[----:B------:R-:W-:-:S05]  /*0200*/  IMAD.IADD R4, R4, 0x1, R0 ;  /* 0x0000000104047824 */ /* 0x000fca00078e0200 */
        /* <DEDUP_REMOVED lines=12> */
[----:B------:R-:W3:Y:S02]  /*02d0*/  SHFL.IDX PT, R6, R4, 0x1f, 0x1f ;  /* 0x03e01f0004067f89 */ /* 0x000ee400000e0000 */
[----:B---3--:R-:W-:-:S04]  /*02e0*/  IMAD R6, R6, c[0x0][0x538], RZ ;  /* 0x00014e0006067a24 */ /* 0x008fc800078e02ff */
[----:B------:R-:W-:Y:S01]  /*02f0*/  IMAD.MOV.U32 R0, RZ, RZ, R6 ;  /* 0x000000ffff007224 */ /* 0x000fe200078e0006 */
[----:B-1----:R-:W-:-:S13]  /*0300*/  ISETP.GT.AND P0, PT, R6, UR4, PT ;  /* 0x0000000406007c0c */ /* 0x002fda000bf04270 */
[----:B------:R-:W-:Y:S05]  /*0310*/  @P0 BRA `(.L_x_1445) ;  /* 0x0000027000000947 */ /* 0x000fea0003800000 */
[----:B------:R-:W-:Y:S02]  /*0320*/  MOV R6, R0 ;  /* 0x0000000000067202 */ /* 0x000fe40000000f00 */
[----:B------:R-:W-:-:S04]  /*0330*/  MOV R9, RZ ;  /* 0x000000ff00097202 */ /* 0x000fc80000000f00 */
.L_x_1449:
        /* <DEDUP_REMOVED lines=12> */
[----:B------:R-:W3:Y:S04]  /*0400*/  @!P0 LDG.E R8, [R4.64] ;  /* 0x0000000604088981 */ /* 0x000ee8000c1e1900 */
[----:B------:R-:W3:Y:S02]  /*0410*/  @!P0 LDG.E R7, [R2.64] ;  /* 0x0000000602078981 */ /* 0x000ee4000c1e1900 */
[----:B---3--:R-:W-:Y:S01]  /*0420*/  IMAD R5, R8, R7, RZ ;  /* 0x0000000708057224 */ /* 0x008fe200078e02ff */
[----:B------:R-:W-:Y:S05]  /*0430*/  BRA.DIV ~URZ, `(.L_x_1447) ;  /* 0x0000c7227f007947 */ /* 0x000fea000b800000 */
[----:B------:R1:W3:Y:S02]  /*0440*/  SHFL.UP PT, R0, R5, 0x1, RZ ;  /* 0x0420000005007989 */ /* 0x0002e400000e00ff */
.L_x_1546:
        /* <DEDUP_REMOVED lines=16> */
.L_x_1547:
[----:B---3--:R-:W-:-:S05]  /*0550*/  IMAD R0, R0, c[0x0][0x538], RZ ;  /* 0x00014e0000007a24 */ /* 0x008fca00078e02ff */
[----:B------:R-:W-:-:S04]  /*0560*/  IADD3 R6, R0, R6, RZ ;  /* 0x0000000600067210 */ /* 0x000fc80007ffe0ff */
[----:B------:R-:W-:-:S13]  /*0570*/  ISETP.GT.AND P0, PT, R6, UR4, PT ;  /* 0x0000000406007c0c */ /* 0x000fda000bf04270 */
[----:B-12---:R-:W-:Y:S05]  /*0580*/  @!P0 BRA `(.L_x_1449) ;  /* 0xfffffdb000008947 */ /* 0x006fea000383ffff */
.L_x_1445:
[----:B------:R-:W-:-:S05]  /*0590*/  IADD3 R12, -R0, R6, RZ ;  /* 0x00000006000c7210 */ /* 0x000fca0007ffe1ff */
[----:B------:R-:W-:-:S05]  /*05a0*/  IMAD R0, R4, c[0x0][0x538], R12 ;  /* 0x00014e0004007a24 */ /* 0x000fca00078e020c */
[----:B------:R-:W-:Y:S01]  /*05b0*/  ISETP.GT.AND P0, PT, R0, UR4, PT ;  /* 0x0000000400007c0c */ /* 0x000fe2000bf04270 */
[----:B------:R-:W-:-:S12]  /*05c0*/  BRA.DIV ~URZ, `(.L_x_1450) ;  /* 0x0000c7a27f007947 */ /* 0x000fd8000b800000 */
[----:B------:R-:W-:-:S04]  /*05d0*/  VOTE.ANY R6, PT, !P0 ;  /* 0x0000000000067806 */ /* 0x000fc800040e0100 */
.L_x_1548:
[----:B--2---:R1:W2:Y:S01]  /*05e0*/  POPC R235, R6 ;  /* 0x0000000600eb7309 */ /* 0x0042a20000000000 */
[----:B------:R-:W-:Y:S05]  /*05f0*/  BRA.DIV ~URZ, `(.L_x_1451) ;  /* 0x0000c7c27f007947 */ /* 0x000fea000b800000 */
[----:B--2---:R2:W3:Y:S01]  /*0600*/  SHFL.IDX PT, R11, R8, R235, 0x1f ;  /* 0x00001feb080b7589 */ /* 0x0044e200000e0000 */
[----:B------:R-:W-:-:S03]  /*0610*/  MOV R232, RZ ;  /* 0x000000ff00e87202 */ /* 0x000fc60000000f00 */
[----:B------:R2:W4:Y:S04]  /*0620*/  SHFL.IDX PT, R10, R7, R235, 0x1f ;  /* 0x00001feb070a7589 */ /* 0x00052800000e0000 */
.L_x_1549:
[----:B------:R-:W-:Y:S01]  /*0630*/  ISETP.NE.AND P0, PT, R6, RZ, PT ;  /* 0x000000ff0600720c */ /* 0x000fe20003f05270 */
[----:B------:R-:W-:-:S12]  /*0640*/  BSSY B0, `(.L_x_1452) ;  /* 0x0000005000007945 */ /* 0x000fd80003800000 */
[----:B------:R-:W-:Y:S05]  /*0650*/  @!P0 BRA `(.L_x_1453) ;  /* 0x0000003000008947 */ /* 0x000fea0003800000 */
[----:B------:R-:W-:Y:S01]  /*0660*/  IADD3 R3, R235, -0x1, RZ ;  /* 0xffffffffeb037810 */ /* 0x000fe20007ffe0ff */
[----:B------:R-:W-:Y:S05]  /*0670*/  BRA.DIV ~URZ, `(.L_x_1454) ;  /* 0x0000c8227f007947 */ /* 0x000fea000b800000 */
[----:B------:R1:W2:Y:S02]  /*0680*/  SHFL.IDX PT, R232, R4, R3, 0x1f ;  /* 0x00001f0304e87589 */ /* 0x0002a400000e0000 */
.L_x_1453:
[----:B------:R-:W-:Y:S05]  /*0690*/  BSYNC B0 ;  /* 0x0000000000007941 */ /* 0x000fea0003800000 */
.L_x_1452:
[----:B---3--:R-:W-:Y:S01]  /*06a0*/  IABS R0, R11 ;  /* 0x0000000b00007213 */ /* 0x008fe20000000000 */
[----:B--2---:R-:W-:Y:S02]  /*06b0*/  IMAD R232, R232, c[0x0][0x538], R12 ;  /* 0x00014e00e8e87a24 */ /* 0x004fe400078e020c */
[----:B------:R-:W-:Y:S02]  /*06c0*/  IMAD.IADD R235, R235, 0x1, R9 ;  /* 0x00000001ebeb7824 */ /* 0x000fe400078e0209 */
[----:B------:R-:W-:Y:S01]  /*06d0*/  IMAD.MOV.U32 R5, RZ, RZ, R0 ;  /* 0x000000ffff057224 */ /* 0x000fe200078e0000 */
[----:B----4-:R-:W-:Y:S02]  /*06e0*/  IABS R0, R10 ;  /* 0x0000000a00007213 */ /* 0x010fe40000000000 */
[----:B------:R-:W-:Y:S01]  /*06f0*/  IADD3 R233, -R232, UR4, RZ ;  /* 0x00000004e8e97c10 */ /* 0x000fe2000fffe1ff */
[----:B------:R-:W2:Y:S02]  /*0700*/  I2F.RP R2, R5 ;  /* 0x0000000500027306 */ /* 0x000ea40000209400 */
[----:B------:R-:W-:Y:S01]  /*0710*/  IMAD.MOV.U32 R7, RZ, RZ, R0 ;  /* 0x000000ffff077224 */ /* 0x000fe200078e0000 */
[----:B-1----:R-:W-:-:S02]  /*0720*/  IABS R6, R233 ;  /* 0x000000e900067213 */ /* 0x002fc40000000000 */
[----:B------:R-:W-:-:S03]  /*0730*/  IABS R0, R11 ;  /* 0x0000000b00007213 */ /* 0x000fc60000000000 */
[----:B------:R-:W-:Y:S01]  /*0740*/  I2F.RP R8, R7 ;  /* 0x0000000700087306 */ /* 0x000fe20000209400 */
[----:B------:R-:W-:-:S07]  /*0750*/  IADD3 R0, RZ, -R0, RZ ;  /* 0x80000000ff007210 */ /* 0x000fce0007ffe0ff */
[----:B--2---:R-:W1:Y:S02]  /*0760*/  MUFU.RCP R2, R2 ;  /* 0x0000000200027308 */ /* 0x004e640000001000 */
[----:B-1----:R-:W-:-:S06]  /*0770*/  IADD3 R2, R2, 0xffffffe, RZ ;  /* 0x0ffffffe02027810 */ /* 0x002fcc0007ffe0ff */
[----:B------:R-:W1:Y:S02]  /*0780*/  F2I.FTZ.U32.TRUNC.NTZ R3, R2 ;  /* 0x0000000200037305 */ /* 0x000e64000021f000 */
[----:B-1----:R-:W-:-:S04]  /*0790*/  IMAD.MOV R2, RZ, RZ, -R3 ;  /* 0x000000ffff027224 */ /* 0x002fc800078e0a03 */
[----:B------:R-:W-:Y:S02]  /*07a0*/  IMAD R4, R2, R5, RZ ;  /* 0x0000000502047224 */ /* 0x000fe400078e02ff */
        /* <DEDUP_REMOVED lines=45> */
[----:B------:R-:W-:-:S04]  /*0a80*/  IMAD R2, R10, R2, R4 ;  /* 0x000000020a027224 */ /* 0x000fc800078e0204 */
[----:B------:R-:W-:Y:S01]  /*0a90*/  IMAD R234, R2, 0x10000, R0 ;  /* 0x0001000002ea7824 */ /* 0x000fe200078e0200 */
[----:B------:R-:W-:Y:S05]  /*0aa0*/  BRA `(.L_x_1455) ;  /* 0x0000004000007947 */ /* 0x000fea0003800000 */
.L_x_1446:
[----:B--2---:R-:W-:Y:S01]  /*0ab0*/  IMAD.MOV.U32 R233, RZ, RZ, RZ ;  /* 0x000000ffffe97224 */ /* 0x004fe200078e00ff */
[----:B------:R-:W-:Y:S01]  /*0ac0*/  MOV R234, RZ ;  /* 0x000000ff00ea7202 */ /* 0x000fe20000000f00 */
[----:B------:R-:W-:Y:S01]  /*0ad0*/  IMAD.U32 R232, RZ, RZ, UR4 ;  /* 0x00000004ffe87e24 */ /* 0x000fe2000f8e00ff */
[----:B------:R-:W-:Y:S02]  /*0ae0*/  MOV R235, c[0x0][0x53c] ;  /* 0x00014f0000eb7a02 */ /* 0x000fe40000000f00 */
.L_x_1455:
[----:B------:R-:W-:Y:S01]  /*0af0*/  ISETP.NE.AND P0, PT, R13, RZ, PT ;  /* 0x000000ff0d00720c */ /* 0x000fe20003f05270 */
[----:B------:R-:W-:-:S12]  /*0b00*/  WARPSYNC 0xffffffff ;  /* 0xffffffff00007948 */ /* 0x000fd80003800000 */
[----:B------:R1:W-:Y:S04]  /*0b10*/  @!P0 STS.128 [0xc080], R232 ;  /* 0x00c080e8ff008388 */ /* 0x0003e80000000c00 */
[----:B------:R-:W-:Y:S06]  /*0b20*/  BAR.ARV 0x5, 0x80 ;  /* 0x0142000000007b1d */ /* 0x000fec0000002000 */
.L_x_1444:
[----:B-12---:R-:W-:-:S13]  /*0b30*/  ISETP.GE.AND P0, PT, R235, c[0x0][0x53c], PT ;  /* 0x00014f00eb007a0c */ /* 0x006fda0003f06270 */
[----:B------:R-:W-:Y:S05]  /*0b40*/  @P0 EXIT ;  /* 0x000000000000094d */ /* 0x000fea0003800000 */
[----:B------:R-:W1:Y:S02]  /*0b50*/  S2R R12, SR_TID.X ;  /* 0x00000000000c7919 */ /* 0x000e640000002100 */
[----:B-1----:R-:W-:-:S04]  /*0b60*/  SHF.R.S32.HI R9, RZ, 0x1f, R12 ;  /* 0x0000001fff097819 */ /* 0x002fc8000001140c */
[CC--:B------:R-:W-:Y:S02]  /*0b70*/  LEA.HI R17, R9.reuse, R12.reuse, RZ, 0x3 ;  /* 0x0000000c09117211 */ /* 0x0c0fe400078f18ff */
[----:B------:R-:W-:Y:S02]  /*0b80*/  LEA.HI R3, R9, R12, RZ, 0x4 ;  /* 0x0000000c09037211 */ /* 0x000fe400078f20ff */
[----:B------:R-:W-:Y:S02]  /*0b90*/  LOP3.LUT R2, R17, 0xfffffff8, RZ, 0xc0, !PT ;  /* 0xfffffff811027812 */ /* 0x000fe400078ec0ff */
[----:B------:R-:W-:Y:S02]  /*0ba0*/  SHF.R.S32.HI R5, RZ, 0x4, R3 ;  /* 0x00000004ff057819 */ /* 0x000fe40000011403 */
        /* <DEDUP_REMOVED lines=54> */
[----:B------:R2:W-:Y:S01]  /*0f10*/  STL [R1+0x78], R18 ;  /* 0x0000781201007387 */ /* 0x0005e20000100800 */
[----:B------:R-:W-:Y:S02]  /*0f20*/  SHF.R.S32.HI R10, RZ, 0x1f, R10 ;  /* 0x0000001fff0a7819 */ /* 0x000fe4000001140a */
[----:B------:R-:W-:Y:S02]  /*0f30*/  LOP3.LUT R9, R5, 0x3fffffe, RZ, 0xc0, !PT ;  /* 0x03fffffe05097812 */ /* 0x000fe400078ec0ff */
[----:B------:R-:W-:Y:S02]  /*0f40*/  LOP3.LUT P2, RZ, R2, 0x2, RZ, 0xc0, !PT ;  /* 0x0000000202ff7812 */ /* 0x000fe4000784c0ff */
[C---:B------:R-:W-:Y:S01]  /*0f50*/  IADD3 R225, R226.reuse, 0x20, RZ ;  /* 0x00000020e2e17810 */ /* 0x040fe20007ffe0ff */
[----:B------:R-:W-:Y:S01]  /*0f60*/  IMAD.IADD R9, R3, 0x1, -R9 ;  /* 0x0000000103097824 */ /* 0x000fe200078e0a09 */
[----:B------:R-:W-:-:S02]  /*0f70*/  IADD3 R228, R226, 0x40, RZ ;  /* 0x00000040e2e47810 */ /* 0x000fc40007ffe0ff */
[----:B------:R-:W-:Y:S02]  /*0f80*/  SHF.R.S32.HI R227, RZ, 0x1f, R226 ;  /* 0x0000001fffe37819 */ /* 0x000fe400000114e2 */
        /* <DEDUP_REMOVED lines=17> */
[----:B------:R-:W-:Y:S01]  /*10a0*/  LOP3.LUT P0, RZ, R0, 0x2, RZ, 0xc0, !PT ;  /* 0x0000000200ff7812 */ /* 0x000fe2000780c0ff */
[----:B------:R-:W-:Y:S01]  /*10b0*/  IMAD.SHL.U32 R2, R2, 0x40, RZ ;  /* 0x0000004002027824 */ /* 0x000fe200078e00ff */
[----:B------:R-:W-:Y:S01]  /*10c0*/  LOP3.LUT R4, R0, 0x1, RZ, 0xc0, !PT ;  /* 0x0000000100047812 */ /* 0x000fe200078ec0ff */
        /* <DEDUP_REMOVED lines=8> */
[----:B------:R-:W-:Y:S01]  /*1150*/  SHF.R.U32.HI R5, RZ, 0x3, R2 ;  /* 0x00000003ff057819 */ /* 0x000fe20000011602 */
[----:B------:R-:W-:Y:S01]  /*1160*/  IMAD.IADD R3, R3, 0x1, R6 ;  /* 0x0000000103037824 */ /* 0x000fe200078e0206 */
[----:B------:R-:W-:Y:S01]  /*1170*/  LOP3.LUT R6, R2, 0x8, R7, 0xf8, !PT ;  /* 0x0000000802067812 */ /* 0x000fe200078ef807 */
[----:B------:R-:W-:Y:S01]  /*1180*/  IMAD R2, R13, 0x20, R4 ;  /* 0x000000200d027824 */ /* 0x000fe200078e0204 */
[----:B------:R-:W-:Y:S01]  /*1190*/  LOP3.LUT R4, R12, 0x7ffffffc, RZ, 0xc0, !PT ;  /* 0x7ffffffc0c047812 */ /* 0x000fe200078ec0ff */
[----:B------:R-:W-:Y:S01]  /*11a0*/  IMAD.SHL.U32 R239, R3, 0x2, RZ ;  /* 0x0000000203ef7824 */ /* 0x000fe200078e00ff */
[----:B------:R-:W-:Y:S01]  /*11b0*/  LOP3.LUT R3, R6, R5, RZ, 0x3c, !PT ;  /* 0x0000000506037212 */ /* 0x000fe200078e3cff */
[----:B------:R-:W-:Y:S01]  /*11c0*/  IMAD R7, R13, 0x20, R0 ;  /* 0x000000200d077824 */ /* 0x000fe200078e0200 */
[----:B------:R-:W-:Y:S01]  /*11d0*/  SHF.R.S32.HI R8, RZ, 0x1f, R228 ;  /* 0x0000001fff087819 */ /* 0x000fe200000114e4 */
[----:B------:R-:W-:Y:S01]  /*11e0*/  IMAD.IADD R4, R19, 0x1, -R4 ;  /* 0x0000000113047824 */ /* 0x000fe200078e0a04 */
[----:B------:R-:W-:Y:S01]  /*11f0*/  IADD3 R5, R239, 0x80, RZ ;  /* 0x00000080ef057810 */ /* 0x000fe20007ffe0ff */
[----:B------:R-:W-:Y:S01]  /*1200*/  IMAD.IADD R2, R3, 0x1, R2 ;  /* 0x0000000103027824 */ /* 0x000fe200078e0202 */
[----:B------:R-:W-:Y:S01]  /*1210*/  IADD3 R252, R239, 0x70, RZ ;  /* 0x00000070effc7810 */ /* 0x000fe20007ffe0ff */
[----:B------:R-:W-:Y:S01]  /*1220*/  IMAD.SHL.U32 R4, R4, 0x2, RZ ;  /* 0x0000000204047824 */ /* 0x000fe200078e00ff */
[----:B------:R-:W-:Y:S01]  /*1230*/  @P1 IADD3 R252, R5, 0x10, RZ ;  /* 0x0000001005fc1810 */ /* 0x000fe20007ffe0ff */
[----:B------:R-:W-:Y:S01]  /*1240*/  IMAD.IADD R3, R3, 0x1, R7 ;  /* 0x0000000103037824 */ /* 0x000fe200078e0207 */
[----:B------:R-:W-:Y:S01]  /*1250*/  SHF.R.S32.HI R5, RZ, 0x1f, R225 ;  /* 0x0000001fff057819 */ /* 0x000fe200000114e1 */
[----:B------:R-:W-:Y:S01]  /*1260*/  IMAD.IADD R7, R18, 0x1, R14 ;  /* 0x0000000112077824 */ /* 0x000fe200078e020e */
[C---:B--2---:R-:W-:Y:S01]  /*1270*/  IADD3 R18, R4.reuse, 0x8, RZ ;  /* 0x0000000804127810 */ /* 0x044fe20007ffe0ff */
[----:B------:R-:W-:Y:S01]  /*1280*/  IMAD.U32 R0, R9, 0x20, R10 ;  /* 0x0000002009007824 */ /* 0x000fe200078e000a */
[C---:B------:R-:W-:Y:S01]  /*1290*/  IADD3 R17, R4.reuse, 0x10, RZ ;  /* 0x0000001004117810 */ /* 0x040fe20007ffe0ff */
[----:B------:R1:W-:Y:S01]  /*12a0*/  STL [R1+0x38], R5 ;  /* 0x0000380501007387 */ /* 0x0003e20000100800 */
[C---:B------:R-:W-:Y:S01]  /*12b0*/  IADD3 R16, R4.reuse, 0x18, RZ ;  /* 0x0000001804107810 */ /* 0x040fe20007ffe0ff */
[----:B------:R-:W-:Y:S01]  /*12c0*/  IMAD.MOV.U32 R6, RZ, RZ, 0x20 ;  /* 0x00000020ff067424 */ /* 0x000fe200078e00ff */
[C---:B------:R-:W-:Y:S01]  /*12d0*/  IADD3 R15, R4.reuse, 0x20, RZ ;  /* 0x00000020040f7810 */ /* 0x040fe20007ffe0ff */
[----:B------:R2:W-:Y:S01]  /*12e0*/  STL [R1+0x34], R8 ;  /* 0x0000340801007387 */ /* 0x0005e20000100800 */
[----:B------:R-:W-:-:S02]  /*12f0*/  IADD3 R13, R4, 0x28, RZ ;  /* 0x00000028040d7810 */ /* 0x000fc40007ffe0ff */
[C---:B------:R-:W-:Y:S01]  /*1300*/  IADD3 R12, R4.reuse, 0x30, RZ ;  /* 0x00000030040c7810 */ /* 0x040fe20007ffe0ff */
[----:B------:R-:W-:Y:S01]  /*1310*/  STL [R1+0x3c], R4 ;  /* 0x00003c0401007387 */ /* 0x000fe20000100800 */
[C---:B------:R-:W-:Y:S02]  /*1320*/  IADD3 R11, R4.reuse, 0x38, RZ ;  /* 0x00000038040b7810 */ /* 0x040fe40007ffe0ff */
[C---:B------:R-:W-:Y:S01]  /*1330*/  IADD3 R10, R4.reuse, 0x40, RZ ;  /* 0x00000040040a7810 */ /* 0x040fe20007ffe0ff */
[----:B------:R3:W-:Y:S01]  /*1340*/  STL [R1+0x7c], R7 ;  /* 0x00007c0701007387 */ /* 0x0007e20000100800 */
[----:B------:R-:W-:Y:S02]  /*1350*/  IADD3 R9, R4, 0x48, RZ ;  /* 0x0000004804097810 */ /* 0x000fe40007ffe0ff */
[----:B------:R-:W-:Y:S01]  /*1360*/  SHF.R.S32.HI R14, RZ, 0x1f, R18 ;  /* 0x0000001fff0e7819 */ /* 0x000fe20000011412 */
[----:B------:R-:W-:Y:S01]  /*1370*/  STL [R1+0x28], R18 ;  /* 0x0000281201007387 */ /* 0x000fe20000100800 */
[----:B------:R-:W-:-:S02]  /*1380*/  LEA R123, R0, 0x3c80, 0x1 ;  /* 0x00003c80007b7811 */ /* 0x000fc400078e08ff */
[----:B------:R-:W-:Y:S01]  /*1390*/  SHF.R.S32.HI R0, RZ, 0x1f, R10 ;  /* 0x0000001fff007819 */ /* 0x000fe2000001140a */
[----:B------:R-:W-:Y:S01]  /*13a0*/  STL [R1+0x24], R17 ;  /* 0x0000241101007387 */ /* 0x000fe20000100800 */
[----:B------:R-:W-:Y:S02]  /*13b0*/  IADD3 R184, R123, 0x20, RZ ;  /* 0x000000207bb87810 */ /* 0x000fe40007ffe0ff */
[----:B------:R-:W-:Y:S01]  /*13c0*/  LEA R182, R2, 0x6080, 0x1 ;  /* 0x0000608002b67811 */ /* 0x000fe200078e08ff */
[----:B------:R4:W-:Y:S01]  /*13d0*/  STL [R1+0x20], R16 ;  /* 0x0000201001007387 */ /* 0x0009e20000100800 */
[----:B-1----:R-:W-:Y:S02]  /*13e0*/  SEL R5, R6, 0xffffffe0, !P0 ;  /* 0xffffffe006057807 */ /* 0x002fe40004000000 */
[----:B------:R-:W-:Y:S01]  /*13f0*/  LEA R180, R3, 0x1880, 0x1 ;  /* 0x0000188003b47811 */ /* 0x000fe200078e08ff */
[----:B------:R-:W-:Y:S01]  /*1400*/  STL [R1+0x1c], R15 ;  /* 0x00001c0f01007387 */ /* 0x000fe20000100800 */
[----:B--2---:R-:W-:-:S02]  /*1410*/  IADD3 R8, R4, 0x50, RZ ;  /* 0x0000005004087810 */ /* 0x004fc40007ffe0ff */
[----:B------:R-:W-:Y:S01]  /*1420*/  @P2 IADD3 R184, R123, -0x20, RZ ;  /* 0xffffffe07bb82810 */ /* 0x000fe20007ffe0ff */
[----:B------:R-:W-:Y:S03]  /*1430*/  STL [R1+0x18], R13 ;  /* 0x0000180d01007387 */ /* 0x000fe60000100800 */
[----:B------:R-:W-:Y:S01]  /*1440*/  IADD3 R192, R184, 0x400, RZ ;  /* 0x00000400b8c07810 */ /* 0x000fe20007ffe0ff */
[----:B------:R1:W-:Y:S01]  /*1450*/  STL [R1+0x14], R12 ;  /* 0x0000140c01007387 */ /* 0x0003e20000100800 */
[----:B---3--:R-:W-:Y:S02]  /*1460*/  IADD3 R7, R4, 0x58, RZ ;  /* 0x0000005804077810 */ /* 0x008fe40007ffe0ff */
[----:B------:R-:W-:Y:S01]  /*1470*/  SEL R4, R6, 0xffffffe0, !P3 ;  /* 0xffffffe006047807 */ /* 0x000fe20005800000 */
[----:B------:R-:W-:Y:S01]  /*1480*/  STL [R1+0x10], R11 ;  /* 0x0000100b01007387 */ /* 0x000fe20000100800 */
[----:B------:R-:W-:-:S02]  /*1490*/  SHF.R.S32.HI R6, RZ, 0x1f, R17 ;  /* 0x0000001fff067819 */ /* 0x000fc40000011411 */
[C---:B------:R-:W-:Y:S01]  /*14a0*/  IADD3 R191, R184.reuse, 0x800, RZ ;  /* 0x00000800b8bf7810 */ /* 0x040fe20007ffe0ff */
[----:B------:R-:W-:Y:S01]  /*14b0*/  STL [R1+0xc], R10 ;  /* 0x00000c0a01007387 */ /* 0x000fe20000100800 */
[----:B------:R-:W-:Y:S01]  /*14c0*/  IADD3 R190, R184, 0xc00, RZ ;  /* 0x00000c00b8be7810 */ /* 0x000fe20007ffe0ff */
[----:B------:R-:W-:Y:S01]  /*14d0*/  IMAD.IADD R183, R182, 0x1, R4 ;  /* 0x00000001b6b77824 */ /* 0x000fe200078e0204 */
[----:B------:R-:W-:Y:S01]  /*14e0*/  IADD3 R189, R184, 0x1000, RZ ;  /* 0x00001000b8bd7810 */ /* 0x000fe20007ffe0ff */
[----:B------:R2:W-:Y:S01]  /*14f0*/  STL [R1+0x8], R9 ;  /* 0x0000080901007387 */ /* 0x0005e20000100800 */
[----:B----4-:R-:W-:Y:S01]  /*1500*/  SHF.R.S32.HI R16, RZ, 0x1f, R16 ;  /* 0x0000001fff107819 */ /* 0x010fe20000011410 */
[----:B------:R-:W-:Y:S01]  /*1510*/  IMAD.IADD R181, R4, 0x1, R180 ;  /* 0x0000000104b57824 */ /* 0x000fe200078e02b4 */
[C---:B------:R-:W-:Y:S01]  /*1520*/  IADD3 R188, R184.reuse, 0x1400, RZ ;  /* 0x00001400b8bc7810 */ /* 0x040fe20007ffe0ff */
[----:B------:R-:W-:Y:S01]  /*1530*/  STL [R1+0x4], R8 ;  /* 0x0000040801007387 */ /* 0x000fe20000100800 */
[----:B------:R-:W-:-:S02]  /*1540*/  IADD3 R187, R184, 0x1800, RZ ;  /* 0x00001800b8bb7810 */ /* 0x000fc40007ffe0ff */
[C---:B------:R-:W-:Y:S01]  /*1550*/  IADD3 R186, R184.reuse, 0x1c00, RZ ;  /* 0x00001c00b8ba7810 */ /* 0x040fe20007ffe0ff */
[----:B------:R3:W-:Y:S01]  /*1560*/  STL [R1+0x70], R14 ;  /* 0x0000700e01007387 */ /* 0x0007e20000100800 */
[----:B------:R-:W-:-:S03]  /*1570*/  IADD3 R185, R184, 0x2000, RZ ;  /* 0x00002000b8b97810 */ /* 0x000fc60007ffe0ff */
[----:B------:R-:W-:Y:S01]  /*1580*/  STL [R1], R7 ;  /* 0x0000000701007387 */ /* 0x000fe20000100800 */
[----:B-1----:R-:W-:-:S03]  /*1590*/  SHF.R.S32.HI R12, RZ, 0x1f, R12 ;  /* 0x0000001fff0c7819 */ /* 0x002fc6000001140c */
[----:B------:R1:W-:Y:S04]  /*15a0*/  STL [R1+0x6c], R6 ;  /* 0x00006c0601007387 */ /* 0x0003e80000100800 */
[----:B------:R-:W-:Y:S01]  /*15b0*/  STL [R1+0x68], R16 ;  /* 0x0000681001007387 */ /* 0x000fe20000100800 */
[----:B--2---:R-:W-:Y:S02]  /*15c0*/  SHF.R.S32.HI R9, RZ, 0x1f, R9 ;  /* 0x0000001fff097819 */ /* 0x004fe40000011409 */
[----:B---3--:R-:W-:-:S05]  /*15d0*/  SHF.R.S32.HI R14, RZ, 0x1f, R15 ;  /* 0x0000001fff0e7819 */ /* 0x008fca000001140f */
[----:B------:R-:W-:Y:S01]  /*15e0*/  STL [R1+0x64], R14 ;  /* 0x0000640e01007387 */ /* 0x000fe20000100800 */
[----:B-1----:R-:W-:-:S05]  /*15f0*/  SHF.R.S32.HI R6, RZ, 0x1f, R13 ;  /* 0x0000001fff067819 */ /* 0x002fca000001140d */
        /* <DEDUP_REMOVED lines=14> */
.L_x_1545:
[----:B------:R-:W-:-:S04]  /*16e0*/  IMAD.MOV.U32 R11, RZ, RZ, 0x4 ;  /* 0x00000004ff0b7424 */ /* 0x000fc800078e00ff */
[----:B------:R-:W-:-:S05]  /*16f0*/  IMAD.WIDE R2, R235, R11, c[0x0][0x588] ;  /* 0x00016200eb027625 */ /* 0x000fca00078e020b */
[----:B------:R-:W2:Y:S01]  /*1700*/  LDG.E R230, [R2.64] ;  /* 0x0000000602e67981 */ /* 0x000ea2000c1e1900 */
[----:B------:R-:W-:Y:S01]  /*1710*/  ISETP.NE.U32.AND P0, PT, RZ, c[0x0][0x370], PT ;  /* 0x0000dc00ff007a0c */ /* 0x000fe20003f05070 */
[----:B------:R-:W-:Y:S01]  /*1720*/  CS2R R8, SRZ ;  /* 0x0000000000087805 */ /* 0x000fe2000001ff00 */
[----:B------:R-:W-:Y:S02]  /*1730*/  ISETP.NE.U32.AND P3, PT, RZ, c[0x0][0x360], PT ;  /* 0x0000d800ff007a0c */ /* 0x000fe40003f65070 */
[----:B------:R-:W-:Y:S02]  /*1740*/  ISETP.NE.AND.EX P1, PT, RZ, c[0x0][0x374], PT, P0 ;  /* 0x0000dd00ff007a0c */ /* 0x000fe40003f25300 */
[----:B------:R-:W-:Y:S02]  /*1750*/  ISETP.NE.AND.EX P3, PT, RZ, c[0x0][0x364], PT, P3 ;  /* 0x0000d900ff007a0c */ /* 0x000fe40003f65330 */
[----:B------:R-:W-:Y:S02]  /*1760*/  ISETP.NE.U32.AND P4, PT, RZ, c[0x0][0x348], PT ;  /* 0x0000d200ff007a0c */ /* 0x000fe40003f85070 */
[----:B------:R-:W-:-:S02]  /*1770*/  ISETP.NE.U32.AND P2, PT, RZ, c[0x0][0x350], PT ;  /* 0x0000d400ff007a0c */ /* 0x000fc40003f45070 */
[----:B------:R-:W-:Y:S02]  /*1780*/  ISETP.NE.AND.EX P4, PT, RZ, c[0x0][0x34c], PT, P4 ;  /* 0x0000d300ff007a0c */ /* 0x000fe40003f85340 */
[----:B------:R-:W-:Y:S01]  /*1790*/  ISETP.NE.AND.EX P5, PT, RZ, c[0x0][0x354], PT, P2 ;  /* 0x0000d500ff007a0c */ /* 0x000fe20003fa5320 */
[----:B------:R-:W-:Y:S01]  /*17a0*/  IMAD.MOV.U32 R12, RZ, RZ, RZ ;  /* 0x000000ffff0c7224 */ /* 0x000fe200078e00ff */
[----:B--2---:R-:W-:Y:S02]  /*17b0*/  SHF.R.S32.HI R238, RZ, 0x1f, R230 ;  /* 0x0000001fffee7819 */ /* 0x004fe400000114e6 */
[----:B------:R-:W-:-:S04]  /*17c0*/  @P1 LEA R2, P0, R230, c[0x0][0x370], 0x2 ;  /* 0x0000dc00e6021a11 */ /* 0x000fc800078010ff */
[C-C-:B------:R-:W-:Y:S02]  /*17d0*/  @P1 LEA.HI.X R3, R230.reuse, c[0x0][0x374], R238.reuse, 0x2, P0 ;  /* 0x0000dd00e6031a11 */ /* 0x140fe400000f14ee */
[C---:B------:R-:W-:Y:S02]  /*17e0*/  @P3 LEA R6, P0, R230.reuse, c[0x0][0x360], 0x2 ;  /* 0x0000d800e6063a11 */ /* 0x040fe400078010ff */
[C---:B------:R-:W-:Y:S01]  /*17f0*/  LEA R4, P2, R230.reuse, c[0x0][0x348], 0x2 ;  /* 0x0000d200e6047a11 */ /* 0x040fe200078410ff */
[----:B------:R2:W5:Y:S01]  /*1800*/  @P1 LDG.E R8, [R2.64] ;  /* 0x0000000602081981 */ /* 0x000562000c1e1900 */
[C-C-:B------:R-:W-:Y:S02]  /*1810*/  @P3 LEA.HI.X R7, R230.reuse, c[0x0][0x364], R238.reuse, 0x2, P0 ;  /* 0x0000d900e6073a11 */ /* 0x140fe400000f14ee */
[C---:B------:R-:W-:Y:S01]  /*1820*/  LEA.HI.X R5, R230.reuse, c[0x0][0x34c], R238, 0x2, P2 ;  /* 0x0000d300e6057a11 */ /* 0x040fe200010f14ee */
[----:B------:R-:W-:Y:S01]  /*1830*/  YIELD ;  /* 0x0000000000007946 */ /* 0x000fe20003800000 */
[----:B------:R-:W-:Y:S01]  /*1840*/  P2R R13, PR, RZ, 0x20 ;  /* 0x00000020ff0d7803 */ /* 0x000fe20000000000 */
[----:B------:R3:W5:Y:S04]  /*1850*/  @P3 LDG.E R18, [R6.64] ;  /* 0x0000000606123981 */ /* 0x000768000c1e1900 */
[----:B------:R3:W5:Y:S01]  /*1860*/  @P4 LDG.E R12, [R4.64] ;  /* 0x00000006040c4981 */ /* 0x000762000c1e1900 */
[----:B--2---:R-:W-:-:S04]  /*1870*/  LEA R2, P1, R230, c[0x0][0x350], 0x2 ;  /* 0x0000d400e6027a11 */ /* 0x004fc800078210ff */
[----:B------:R-:W-:-:S05]  /*1880*/  LEA.HI.X R3, R230, c[0x0][0x354], R238, 0x2, P1 ;  /* 0x0000d500e6037a11 */ /* 0x000fca00008f14ee */
[----:B------:R3:W5:Y:S01]  /*1890*/  @P5 LDG.E R9, [R2.64] ;  /* 0x0000000602095981 */ /* 0x000762000c1e1900 */
[----:B------:R-:W-:Y:S01]  /*18a0*/  LOP3.LUT R236, R234, 0xffff, RZ, 0xc0, !PT ;  /* 0x0000ffffeaec7812 */ /* 0x000fe200078ec0ff */
[----:B------:R-:W-:Y:S05]  /*18b0*/  @P3 BRA `(.L_x_1456) ;  /* 0x0000005000003947 */ /* 0x000fea0003800000 */
[----:B-----5:R-:W-:Y:S01]  /*18c0*/  MOV R18, c[0x0][0x168] ;  /* 0x00005a0000127a02 */ /* 0x020fe20000000f00 */
[----:B------:R-:W-:Y:S05]  /*18d0*/  @!P4 BRA `(.L_x_1456) ;  /* 0x000000300000c947 */ /* 0x000fea0003800000 */
[----:B---3--:R-:W2:Y:S04]  /*18e0*/  LDG.E R6, [R4.64] ;  /* 0x0000000604067981 */ /* 0x008ea8000c1e1900 */
[----:B-1----:R-:W2:Y:S02]  /*18f0*/  LDG.E R0, [R4.64+0x4] ;  /* 0x0000040604007981 */ /* 0x002ea4000c1e1900 */
[----:B--2---:R-:W-:Y:S02]  /*1900*/  IADD3 R18, -R6, R0, RZ ;  /* 0x0000000006127210 */ /* 0x004fe40007ffe1ff */
.L_x_1456:
[----:B------:R-:W-:-:S04]  /*1910*/  ISETP.NE.U32.AND P0, PT, RZ, c[0x0][0x368], PT ;  /* 0x0000da00ff007a0c */ /* 0x000fc80003f05070 */
[----:B------:R-:W-:-:S13]  /*1920*/  ISETP.NE.AND.EX P0, PT, RZ, c[0x0][0x36c], PT, P0 ;  /* 0x0000db00ff007a0c */ /* 0x000fda0003f05300 */
[----:B------:R-:W-:Y:S05]  /*1930*/  @!P0 BRA `(.L_x_1457) ;  /* 0x0000004000008947 */ /* 0x000fea0003800000 */
[----:B---3--:R-:W-:-:S04]  /*1940*/  LEA R2, P0, R230, c[0x0][0x368], 0x2 ;  /* 0x0000da00e6027a11 */ /* 0x008fc800078010ff */
[----:B------:R-:W-:-:S05]  /*1950*/  LEA.HI.X R3, R230, c[0x0][0x36c], R238, 0x2, P0 ;  /* 0x0000db00e6037a11 */ /* 0x000fca00000f14ee */
[----:B-1----:R1:W5:Y:S01]  /*1960*/  LDG.E R0, [R2.64] ;  /* 0x0000000602007981 */ /* 0x002362000c1e1900 */
[----:B------:R-:W-:Y:S05]  /*1970*/  BRA `(.L_x_1458) ;  /* 0x0000005000007947 */ /* 0x000fea0003800000 */
.L_x_1457:
[----:B-1----:R-:W-:Y:S01]  /*1980*/  MOV R0, c[0x0][0x1d0] ;  /* 0x0000740000007a02 */ /* 0x002fe20000000f00 */
[----:B------:R-:W-:Y:S05]  /*1990*/  @!P5 BRA `(.L_x_1458) ;  /* 0x000000300000d947 */ /* 0x000fea0003800000 */
[----:B---3--:R-:W2:Y:S04]  /*19a0*/  LDG.E R4, [R2.64] ;  /* 0x0000000602047981 */ /* 0x008ea8000c1e1900 */
[----:B------:R-:W2:Y:S02]  /*19b0*/  LDG.E R0, [R2.64+0x4] ;  /* 0x0000040602007981 */ /* 0x000ea4000c1e1900 */
[----:B--2---:R-:W-:-:S04]  /*19c0*/  IADD3 R0, -R4, R0, RZ ;  /* 0x0000000004007210 */ /* 0x004fc80007ffe1ff */
.L_x_1458:
[----:B-1-3--:R-:W-:Y:S01]  /*19d0*/  LOP3.LUT R2, R234, 0xff000000, RZ, 0xc0, !PT ;  /* 0xff000000ea027812 */ /* 0x00afe200078ec0ff */
        /* <DEDUP_REMOVED lines=14> */
[----:B------:R-:W-:-:S02]  /*1ac0*/  IMAD.MOV.U32 R2, RZ, RZ, RZ ;  /* 0x000000ffff027224 */ /* 0x000fc400078e00ff */
        /* <DEDUP_REMOVED lines=31> */
.L_x_1460:
[----:B------:R-:W-:Y:S05]  /*1cc0*/  BSYNC B0 ;  /* 0x0000000000007941 */ /* 0x000fea0003800000 */
.L_x_1459:
        /* <DEDUP_REMOVED lines=56> */
[----:B------:R-:W-:Y:S01]  /*2050*/  ISETP.NE.U32.AND P1, PT, RZ, c[0x0][0x340], PT ;  /* 0x0000d000ff007a0c */ /* 0x000fe20003f25070 */
[----:B------:R-:W2:Y:S03]  /*2060*/  S2R R5, SR_TID.X ;  /* 0x0000000000057919 */ /* 0x000ea60000002100 */
[----:B------:R-:W-:-:S13]  /*2070*/  ISETP.NE.AND.EX P1, PT, RZ, c[0x0][0x344], PT, P1 ;  /* 0x0000d100ff007a0c */ /* 0x000fda0003f25310 */
[----:B------:R-:W-:-:S05]  /*2080*/  @P1 IMAD.WIDE R2, R230, R11, c[0x0][0x340] ;  /* 0x0000d000e6021625 */ /* 0x000fca00078e020b */
[----:B------:R3:W4:Y:S01]  /*2090*/  @P1 LDG.E R16, [R2.64] ;  /* 0x0000000602101981 */ /* 0x000722000c1e1900 */
[----:B------:R-:W-:Y:S02]  /*20a0*/  ISETP.GE.AND P2, PT, R226, c[0x0][0x1d4], PT ;  /* 0x00007500e2007a0c */ /* 0x000fe40003f46270 */
[----:B--2---:R-:W-:Y:S02]  /*20b0*/  SHF.R.S32.HI R4, RZ, 0x1f, R5 ;  /* 0x0000001fff047819 */ /* 0x004fe40000011405 */
[----:B------:R-:W-:Y:S02]  /*20c0*/  SHF.R.S32.HI R0, RZ, 0x1f, R12 ;  /* 0x0000001fff007819 */ /* 0x000fe4000001140c */
[----:B------:R-:W-:Y:S02]  /*20d0*/  LEA.HI R4, R4, R5, RZ, 0x2 ;  /* 0x0000000504047211 */ /* 0x000fe400078f10ff */
[----:B------:R-:W-:Y:S01]  /*20e0*/  ISETP.GE.AND P6, PT, R225, c[0x0][0x1d4], PT ;  /* 0x00007500e1007a0c */ /* 0x000fe20003fc6270 */
[----:B------:R-:W-:Y:S01]  /*20f0*/  IMAD R0, R0, c[0x0][0x178], RZ ;  /* 0x00005e0000007a24 */ /* 0x000fe200078e02ff */
[----:B------:R-:W-:-:S02]  /*2100*/  LOP3.LUT R4, R4, 0xfffffffc, RZ, 0xc0, !PT ;  /* 0xfffffffc04047812 */ /* 0x000fc400078ec0ff */
[----:B------:R-:W-:Y:S02]  /*2110*/  LOP3.LUT R237, R237, 0xfffffffe, RZ, 0xc0, !PT ;  /* 0xfffffffeeded7812 */ /* 0x000fe400078ec0ff */
[----:B------:R-:W-:Y:S01]  /*2120*/  SEL R8, RZ, 0x1, P2 ;  /* 0x00000001ff087807 */ /* 0x000fe20001000000 */
[----:B------:R-:W-:Y:S01]  /*2130*/  IMAD.IADD R4, R5, 0x1, -R4 ;  /* 0x0000000105047824 */ /* 0x000fe200078e0a04 */
[----:B------:R-:W-:Y:S02]  /*2140*/  SEL R5, RZ, 0xffffffff, P6 ;  /* 0xffffffffff057807 */ /* 0x000fe40003000000 */
[----:B------:R-:W-:Y:S02]  /*2150*/  @P2 LOP3.LUT R237, R237, 0x1, RZ, 0xfc, !PT ;  /* 0x00000001eded2812 */ /* 0x000fe400078efcff */
[----:B------:R-:W-:Y:S01]  /*2160*/  ISETP.NE.AND P2, PT, R13, RZ, PT ;  /* 0x000000ff0d00720c */ /* 0x000fe20003f45270 */
[----:B------:R-:W-:Y:S01]  /*2170*/  IMAD.SHL.U32 R6, R5, 0x2, RZ ;  /* 0x0000000205067824 */ /* 0x000fe200078e00ff */
[----:B------:R-:W-:-:S02]  /*2180*/  ISETP.GE.AND P5, PT, R228, c[0x0][0x1d4], PT ;  /* 0x00007500e4007a0c */ /* 0x000fc40003fa6270 */
[----:B---3--:R-:W-:Y:S02]  /*2190*/  MOV R2, c[0x0][0x2c4] ;  /* 0x0000b10000027a02 */ /* 0x008fe40000000f00 */
[----:B------:R-:W-:Y:S02]  /*21a0*/  LOP3.LUT R13, R6, 0x2, R8, 0xe2, !PT ;  /* 0x00000002060d7812 */ /* 0x000fe400078ee208 */
[----:B------:R-:W-:Y:S01]  /*21b0*/  ISETP.NE.AND P0, PT, R2, 0x1, PT ;  /* 0x000000010200780c */ /* 0x000fe20003f05270 */
[----:B------:R-:W-:Y:S01]  /*21c0*/  IMAD R2, R4, 0x20, R229 ;  /* 0x0000002004027824 */ /* 0x000fe200078e02e5 */
[----:B------:R-:W-:Y:S01]  /*21d0*/  SHF.R.S32.HI R6, RZ, 0x1f, R14 ;  /* 0x0000001fff067819 */ /* 0x000fe2000001140e */
[----:B------:R-:W-:Y:S01]  /*21e0*/  IMAD R4, R12, c[0x0][0x17c], R0 ;  /* 0x00005f000c047a24 */ /* 0x000fe200078e0200 */
[----:B------:R-:W-:Y:S02]  /*21f0*/  SEL R10, R230, RZ, !P4 ;  /* 0x000000ffe60a7207 */ /* 0x000fe40006000000 */
[----:B------:R-:W-:Y:S01]  /*2200*/  LEA R11, R233, R2, 0x7 ;  /* 0x00000002e90b7211 */ /* 0x000fe200078e38ff */
[----:B------:R-:W-:Y:S01]  /*2210*/  IMAD.WIDE.U32 R2, R12, c[0x0][0x178], RZ ;  /* 0x00005e000c027a25 */ /* 0x000fe200078e00ff */
[----:B------:R-:W-:-:S02]  /*2220*/  SEL R12, RZ, 0x4, P5 ;  /* 0x00000004ff0c7807 */ /* 0x000fc40002800000 */
[----:B------:R-:W-:Y:S01]  /*2230*/  MOV R0, R11 ;  /* 0x0000000b00007202 */ /* 0x000fe20000000f00 */
[----:B------:R-:W-:Y:S01]  /*2240*/  IMAD.IADD R5, R3, 0x1, R4 ;  /* 0x0000000103057824 */ /* 0x000fe200078e0204 */
[----:B------:R-:W-:Y:S01]  /*2250*/  MOV R4, R2 ;  /* 0x0000000200047202 */ /* 0x000fe20000000f00 */
[----:B------:R-:W-:Y:S01]  /*2260*/  @P0 IMAD.HI.U32 R7, R11, c[0x0][0x2c8], RZ ;  /* 0x0000b2000b070a27 */ /* 0x000fe200078e00ff */
[----:B------:R-:W-:Y:S02]  /*2270*/  SEL R3, R238, RZ, !P4 ;  /* 0x000000ffee037207 */ /* 0x000fe40006000000 */
[----:B------:R-:W-:Y:S01]  /*2280*/  LOP3.LUT R48, R13, R12, RZ, 0xfc, !PT ;  /* 0x0000000c0d307212 */ /* 0x000fe200078efcff */
[C---:B------:R-:W-:Y:S01]  /*2290*/  IMAD.WIDE.U32 R4, R236.reuse, c[0x0][0x1b8], R4 ;  /* 0x00006e00ec047a25 */ /* 0x040fe200078e0004 */
[----:B------:R-:W-:Y:S02]  /*22a0*/  @P0 SHF.R.U32.HI R0, RZ, c[0x0][0x2cc], R7 ;  /* 0x0000b300ff000a19 */ /* 0x000fe40000011607 */
[----:B------:R-:W-:Y:S01]  /*22b0*/  IADD3 R2, P0, R229, R14, RZ ;  /* 0x0000000ee5027210 */ /* 0x000fe20007f1e0ff */
[----:B------:R-:W-:Y:S01]  /*22c0*/  IMAD R17, R3, c[0x0][0x1c0], RZ ;  /* 0x0000700003117a24 */ /* 0x000fe200078e02ff */
[----:B------:R-:W-:Y:S01]  /*22d0*/  ISETP.GE.AND P3, PT, R225, c[0x0][0x198], PT ;  /* 0x00006600e1007a0c */ /* 0x000fe20003f66270 */
[----:B------:R-:W-:Y:S01]  /*22e0*/  IMAD R3, R236, c[0x0][0x1bc], R5 ;  /* 0x00006f00ec037a24 */ /* 0x000fe200078e0205 */
[----:B------:R-:W-:Y:S01]  /*22f0*/  LEA.HI.X.SX32 R8, R229, R6, 0x1, P0 ;  /* 0x00000006e5087211 */ /* 0x000fe200000f0eff */
[----:B------:R-:W-:Y:S01]  /*2300*/  IMAD.WIDE.U32 R6, R2, c[0x0][0x1e0], R226 ;  /* 0x0000780002067a25 */ /* 0x000fe200078e00e2 */
[----:B------:R-:W-:-:S02]  /*2310*/  ISETP.GE.AND P4, PT, R228, c[0x0][0x198], PT ;  /* 0x00006600e4007a0c */ /* 0x000fc40003f86270 */
[----:B------:R-:W-:Y:S01]  /*2320*/  IADD3 R72, R217, -0x1, RZ ;  /* 0xffffffffd9487810 */ /* 0x000fe20007ffe0ff */
[C---:B-1----:R-:W-:Y:S02]  /*2330*/  IMAD R15, R8.reuse, c[0x0][0x1e0], RZ ;  /* 0x00007800080f7a24 */ /* 0x042fe400078e02ff */
[----:B------:R-:W-:Y:S02]  /*2340*/  IMAD R14, R8, c[0x0][0x208], RZ ;  /* 0x00008200080e7a24 */ /* 0x000fe400078e02ff */
[----:B------:R-:W-:-:S04]  /*2350*/  IMAD.WIDE.U32 R8, R2, c[0x0][0x208], R226 ;  /* 0x0000820002087a25 */ /* 0x000fc800078e00e2 */
[C---:B------:R-:W-:Y:S02]  /*2360*/  IMAD R15, R2.reuse, c[0x0][0x1e4], R15 ;  /* 0x00007900020f7a24 */ /* 0x040fe400078e020f */
[----:B------:R-:W-:Y:S02]  /*2370*/  IMAD R5, R2, c[0x0][0x20c], R14 ;  /* 0x0000830002057a24 */ /* 0x000fe400078e020e */
[----:B------:R-:W-:Y:S01]  /*2380*/  IMAD.MOV.U32 R2, RZ, RZ, R4 ;  /* 0x000000ffff027224 */ /* 0x000fe200078e0004 */
[----:B------:R-:W-:Y:S01]  /*2390*/  IADD3 R4, -R0, RZ, RZ ;  /* 0x000000ff00047210 */ /* 0x000fe20007ffe1ff */
[C---:B------:R-:W-:Y:S01]  /*23a0*/  IMAD R12, R10.reuse, c[0x0][0x1c4], R17 ;  /* 0x000071000a0c7a24 */ /* 0x040fe200078e0211 */
[----:B------:R-:W-:Y:S01]  /*23b0*/  IADD3 R5, R9, R5, RZ ;  /* 0x0000000509057210 */ /* 0x000fe20007ffe0ff */
[----:B------:R-:W-:Y:S01]  /*23c0*/  IMAD.WIDE.U32 R2, R10, c[0x0][0x1c0], R2 ;  /* 0x000070000a027a25 */ /* 0x000fe200078e0002 */
[----:B------:R-:W-:-:S03]  /*23d0*/  SHF.R.S32.HI R10, RZ, 0x1f, R0 ;  /* 0x0000001fff0a7819 */ /* 0x000fc60000011400 */
[----:B------:R-:W-:Y:S01]  /*23e0*/  IMAD R9, R4, c[0x0][0x2c4], R11 ;  /* 0x0000b10004097a24 */ /* 0x000fe200078e020b */
[----:B------:R-:W-:Y:S01]  /*23f0*/  MOV R4, R8 ;  /* 0x0000000800047202 */ /* 0x000fe20000000f00 */
[----:B------:R-:W-:Y:S02]  /*2400*/  IMAD.IADD R3, R3, 0x1, R12 ;  /* 0x0000000103037824 */ /* 0x000fe400078e020c */
[----:B------:R-:W-:Y:S01]  /*2410*/  IMAD R8, R10, c[0x0][0x1b0], RZ ;  /* 0x00006c000a087a24 */ /* 0x000fe200078e02ff */
[----:B------:R-:W-:Y:S01]  /*2420*/  SHF.R.S32.HI R10, RZ, 0x1f, R9 ;  /* 0x0000001fff0a7819 */ /* 0x000fe20000011409 */
[----:B------:R-:W-:-:S04]  /*2430*/  IMAD.WIDE.U32 R2, R0, c[0x0][0x1b0], R2 ;  /* 0x00006c0000027a25 */ /* 0x000fc800078e0002 */
[----:B------:R-:W-:Y:S02]  /*2440*/  IMAD R8, R0, c[0x0][0x1b4], R8 ;  /* 0x00006d0000087a24 */ /* 0x000fe400078e0208 */
[----:B------:R-:W-:Y:S02]  /*2450*/  IMAD.IADD R7, R7, 0x1, R15 ;  /* 0x0000000107077824 */ /* 0x000fe400078e020f */
[----:B------:R-:W-:Y:S02]  /*2460*/  IMAD.IADD R3, R3, 0x1, R8 ;  /* 0x0000000103037824 */ /* 0x000fe400078e0208 */
[----:B------:R-:W-:Y:S02]  /*2470*/  IMAD R10, R10, c[0x0][0x1a8], RZ ;  /* 0x00006a000a0a7a24 */ /* 0x000fe400078e02ff */
[----:B------:R-:W-:-:S04]  /*2480*/  IMAD.WIDE.U32 R6, R236, c[0x0][0x1e8], R6 ;  /* 0x00007a00ec067a25 */ /* 0x000fc800078e0006 */
[----:B------:R-:W-:-:S04]  /*2490*/  IMAD.WIDE.U32 R4, R236, c[0x0][0x210], R4 ;  /* 0x00008400ec047a25 */ /* 0x000fc800078e0004 */
[C---:B------:R-:W-:Y:S02]  /*24a0*/  IMAD R10, R9.reuse, c[0x0][0x1ac], R10 ;  /* 0x00006b00090a7a24 */ /* 0x040fe400078e020a */
[----:B------:R-:W-:-:S04]  /*24b0*/  IMAD.WIDE.U32 R2, R9, c[0x0][0x1a8], R2 ;  /* 0x00006a0009027a25 */ /* 0x000fc800078e0002 */
[C---:B------:R-:W-:Y:S01]  /*24c0*/  IMAD R7, R236.reuse, c[0x0][0x1ec], R7 ;  /* 0x00007b00ec077a24 */ /* 0x040fe200078e0207 */
[----:B------:R-:W-:Y:S01]  /*24d0*/  IADD3 R3, R3, R10, RZ ;  /* 0x0000000a03037210 */ /* 0x000fe20007ffe0ff */
[----:B------:R-:W-:Y:S01]  /*24e0*/  IMAD R5, R236, c[0x0][0x214], R5 ;  /* 0x00008500ec057a24 */ /* 0x000fe200078e0205 */
[----:B------:R-:W-:-:S04]  /*24f0*/  LEA R12, P0, R2, c[0x0][0x160], 0x1 ;  /* 0x00005800020c7a11 */ /* 0x000fc800078008ff */
[----:B------:R-:W-:Y:S02]  /*2500*/  LEA.HI.X R10, R2, c[0x0][0x164], R3, 0x1, P0 ;  /* 0x00005900020a7a11 */ /* 0x000fe400000f0c03 */
[----:B----4-:R-:W-:Y:S01]  /*2510*/  @P1 SHF.R.S32.HI R0, RZ, 0x1f, R16 ;  /* 0x0000001fff001819 */ /* 0x010fe20000011410 */
[----:B------:R-:W-:Y:S01]  /*2520*/  @!P1 IMAD.MOV.U32 R16, RZ, RZ, R230 ;  /* 0x000000ffff109224 */ /* 0x000fe200078e00e6 */
[----:B------:R-:W-:Y:S02]  /*2530*/  @!P1 MOV R0, R238 ;  /* 0x000000ee00009202 */ /* 0x000fe40000000f00 */
[----:B------:R-:W-:Y:S02]  /*2540*/  ISETP.GE.AND P1, PT, R226, c[0x0][0x198], PT ;  /* 0x00006600e2007a0c */ /* 0x000fe40003f26270 */
[----:B------:R-:W-:Y:S02]  /*2550*/  SEL R8, R0, RZ, !P2 ;  /* 0x000000ff00087207 */ /* 0x000fe40005000000 */
[----:B------:R-:W-:-:S03]  /*2560*/  SEL R0, R16, RZ, !P2 ;  /* 0x000000ff10007207 */ /* 0x000fc60005000000 */
[C---:B------:R-:W-:Y:S02]  /*2570*/  IMAD R9, R8.reuse, c[0x0][0x1f0], RZ ;  /* 0x00007c0008097a24 */ /* 0x040fe400078e02ff */
[----:B------:R-:W-:Y:S02]  /*2580*/  IMAD R8, R8, c[0x0][0x218], RZ ;  /* 0x0000860008087a24 */ /* 0x000fe400078e02ff */
[C---:B------:R-:W-:Y:S02]  /*2590*/  IMAD R11, R0.reuse, c[0x0][0x1f4], R9 ;  /* 0x00007d00000b7a24 */ /* 0x040fe400078e0209 */
[----:B------:R-:W-:-:S04]  /*25a0*/  IMAD.WIDE.U32 R220, R0, c[0x0][0x1f0], R6 ;  /* 0x00007c0000dc7a25 */ /* 0x000fc800078e0006 */
[C---:B------:R-:W-:Y:S01]  /*25b0*/  IMAD R8, R0.reuse, c[0x0][0x21c], R8 ;  /* 0x0000870000087a24 */ /* 0x040fe200078e0208 */
[----:B------:R-:W-:Y:S01]  /*25c0*/  IADD3 R219, R221, R11, RZ ;  /* 0x0000000bdddb7210 */ /* 0x000fe20007ffe0ff */
[----:B------:R-:W-:-:S04]  /*25d0*/  IMAD.WIDE.U32 R222, R0, c[0x0][0x218], R4 ;  /* 0x0000860000de7a25 */ /* 0x000fc800078e0004 */
[----:B------:R-:W-:Y:S02]  /*25e0*/  IMAD R9, R233, 0x80, R229 ;  /* 0x00000080e9097824 */ /* 0x000fe400078e02e5 */
[----:B------:R-:W-:Y:S01]  /*25f0*/  IMAD.IADD R224, R223, 0x1, R8 ;  /* 0x00000001dfe07824 */ /* 0x000fe200078e0208 */
[----:B------:R-:W-:Y:S05]  /*2600*/  BRA.DIV ~URZ, `(.L_x_1462) ;  /* 0x0000a8f27f007947 */ /* 0x000fea000b800000 */
[----:B------:R1:W2:Y:S02]  /*2610*/  SHFL.IDX PT, R8, R10, RZ, 0x1c1f ;  /* 0x001c1fff0a087589 */ /* 0x0002a400000e0000 */
.L_x_1550:
[----:B------:R-:W-:Y:S05]  /*2620*/  BRA.DIV ~URZ, `(.L_x_1463) ;  /* 0x0000a9427f007947 */ /* 0x000fea000b800000 */
[----:B------:R3:W4:Y:S02]  /*2630*/  SHFL.IDX PT, R0, R12, RZ, 0x1c1f ;  /* 0x001c1fff0c007589 */ /* 0x00072400000e0000 */
.L_x_1551:
[----:B------:R-:W-:Y:S01]  /*2640*/  IMAD R11, R18, c[0x0][0x2c4], RZ ;  /* 0x0000b100120b7a24 */ /* 0x000fe200078e02ff */
[----:B------:R-:W-:Y:S04]  /*2650*/  BSSY B0, `(.L_x_1464) ;  /* 0x0000013000007945 */ /* 0x000fe80003800000 */
[----:B------:R-:W-:-:S13]  /*2660*/  ISETP.GE.AND P0, PT, R9, R11, PT ;  /* 0x0000000b0900720c */ /* 0x000fda0003f06270 */
[----:B------:R-:W-:Y:S05]  /*2670*/  @P0 BRA `(.L_x_1465) ;  /* 0x0000010000000947 */ /* 0x000fea0003800000 */
[----:B------:R-:W5:Y:S04]  /*2680*/  LDL R2, [R1+0x38] ;  /* 0x0000380001027983 */ /* 0x000f680000100800 */
[----:B---3--:R-:W3:Y:S04]  /*2690*/  LDL R13, [R1+0x44] ;  /* 0x00004400010d7983 */ /* 0x008ee80000100800 */
[----:B----4-:R-:W4:Y:S01]  /*26a0*/  LDL R14, [R1+0x34] ;  /* 0x00003400010e7983 */ /* 0x010f220000100800 */
[----:B------:R-:W-:-:S04]  /*26b0*/  LEA R6, P0, R226, R0, 0x1 ;  /* 0x00000000e2067211 */ /* 0x000fc800078008ff */
[----:B--2---:R-:W-:Y:S02]  /*26c0*/  LEA.HI.X R7, R226, R8, R227, 0x1, P0 ;  /* 0x00000008e2077211 */ /* 0x004fe400000f0ce3 */
[----:B------:R-:W-:-:S04]  /*26d0*/  LEA R4, P0, R225, R0, 0x1 ;  /* 0x00000000e1047211 */ /* 0x000fc800078008ff */
[----:B-----5:R-:W-:Y:S02]  /*26e0*/  LEA.HI.X R5, R225, R8, R2, 0x1, P0 ;  /* 0x00000008e1057211 */ /* 0x020fe400000f0c02 */
[----:B------:R-:W-:Y:S01]  /*26f0*/  LEA R2, P0, R228, R0, 0x1 ;  /* 0x00000000e4027211 */ /* 0x000fe200078008ff */
        /* <DEDUP_REMOVED lines=8> */
.L_x_1465:
[----:B------:R-:W-:Y:S05]  /*2780*/  BSYNC B0 ;  /* 0x0000000000007941 */ /* 0x000fea0003800000 */
.L_x_1464:
[----:B------:R-:W-:Y:S05]  /*2790*/  BRA.DIV ~URZ, `(.L_x_1466) ;  /* 0x0000a8327f007947 */ /* 0x000fea000b800000 */
[----:B--2---:R2:W1:Y:S04]  /*27a0*/  SHFL.IDX PT, R8, R10, 0x1, 0x1c1f ;  /* 0x003c1f000a087f89 */ /* 0x00446800000e0000 */
[----:B----4-:R2:W4:Y:S02]  /*27b0*/  SHFL.IDX PT, R0, R12, 0x1, 0x1c1f ;  /* 0x003c1f000c007f89 */ /* 0x01052400000e0000 */
.L_x_1552:
[----:B------:R-:W-:Y:S01]  /*27c0*/  IADD3 R2, R9, 0x20, RZ ;  /* 0x0000002009027810 */ /* 0x000fe20007ffe0ff */
[----:B------:R-:W-:Y:S03]  /*27d0*/  BSSY B0, `(.L_x_1467) ;  /* 0x0000013000007945 */ /* 0x000fe60003800000 */
[----:B------:R-:W-:-:S13]  /*27e0*/  ISETP.GE.AND P0, PT, R2, R11, PT ;  /* 0x0000000b0200720c */ /* 0x000fda0003f06270 */
[----:B------:R-:W-:Y:S05]  /*27f0*/  @P0 BRA `(.L_x_1468) ;  /* 0x0000010000000947 */ /* 0x000fea0003800000 */
[----:B------:R-:W5:Y:S04]  /*2800*/  LDL R3, [R1+0x38] ;  /* 0x0000380001037983 */ /* 0x000f680000100800 */
[----:B--2---:R-:W2:Y:S04]  /*2810*/  LDL R13, [R1+0x44] ;  /* 0x00004400010d7983 */ /* 0x004ea80000100800 */
[----:B---3--:R-:W3:Y:S01]  /*2820*/  LDL R14, [R1+0x34] ;  /* 0x00003400010e7983 */ /* 0x008ee20000100800 */
[----:B----4-:R-:W-:-:S04]  /*2830*/  LEA R6, P0, R226, R0, 0x1 ;  /* 0x00000000e2067211 */ /* 0x010fc800078008ff */
[----:B-1----:R-:W-:Y:S02]  /*2840*/  LEA.HI.X R7, R226, R8, R227, 0x1, P0 ;  /* 0x00000008e2077211 */ /* 0x002fe400000f0ce3 */
[----:B------:R-:W-:-:S04]  /*2850*/  LEA R4, P0, R225, R0, 0x1 ;  /* 0x00000000e1047211 */ /* 0x000fc800078008ff */
[----:B-----5:R-:W-:Y:S02]  /*2860*/  LEA.HI.X R5, R225, R8, R3, 0x1, P0 ;  /* 0x00000008e1057211 */ /* 0x020fe400000f0c03 */
[----:B------:R-:W-:Y:S01]  /*2870*/  LEA R2, P0, R228, R0, 0x1 ;  /* 0x00000000e4027211 */ /* 0x000fe200078008ff */
[----:B--2---:R-:W-:-:S03]  /*2880*/  IMAD.SHL.U32 R0, R13, 0x2, RZ ;  /* 0x000000020d007824 */ /* 0x004fc600078e00ff */
[----:B---3--:R-:W-:Y:S02]  /*2890*/  LEA.HI.X R3, R228, R8, R14, 0x1, P0 ;  /* 0x00000008e4037211 */ /* 0x008fe400000f0c0e */
[----:B------:R-:W-:Y:S01]  /*28a0*/  @!PT LDS RZ, [RZ] ;  /* 0x00000000fffff984 */ /* 0x000fe20000000800 */
[----:B------:R-:W-:Y:S01]  /*28b0*/  @!PT LDS RZ, [RZ] ;  /* 0x00000000fffff984 */ /* 0x000fe20000000800 */
[----:B------:R-:W-:Y:S01]  /*28c0*/  @!PT LDS RZ, [RZ] ;  /* 0x00000000fffff984 */ /* 0x000fe20000000800 */
[----:B------:R1:W-:Y:S04]  /*28d0*/  LDGSTS.E.BYPASS.LTC128B.128 [R0+0x6880], [R6.64], !P1 ;  /* 0x0688000006007fae */ /* 0x0003e8000c901d46 */
[----:B------:R1:W-:Y:S04]  /*28e0*/  LDGSTS.E.BYPASS.LTC128B.128 [R0+0x8880], [R4.64], !P3 ;  /* 0x0888000004007fae */ /* 0x0003e8000d901d46 */
[----:B------:R1:W-:Y:S02]  /*28f0*/  LDGSTS.E.BYPASS.LTC128B.128 [R0+0xa880], [R2.64], !P4 ;  /* 0x0a88000002007fae */ /* 0x0003e4000e101d46 */
.L_x_1468:
[----:B------:R-:W-:Y:S05]  /*2900*/  BSYNC B0 ;  /* 0x0000000000007941 */ /* 0x000fea0003800000 */
.L_x_1467:
[----:B------:R-:W-:Y:S05]  /*2910*/  BRA.DIV ~URZ, `(.L_x_1469) ;  /* 0x0000a7727f007947 */ /* 0x000fea000b800000 */
[----:B-1----:R1:W2:Y:S02]  /*2920*/  SHFL.IDX PT, R8, R10, 0x2, 0x1c1f ;  /* 0x005c1f000a087f89 */ /* 0x0022a400000e0000 */
.L_x_1553:
[----:B------:R-:W-:Y:S05]  /*2930*/  BRA.DIV ~URZ, `(.L_x_1470) ;  /* 0x0000a7c27f007947 */ /* 0x000fea000b800000 */
[----:B----4-:R4:W1:Y:S02]  /*2940*/  SHFL.IDX PT, R0, R12, 0x2, 0x1c1f ;  /* 0x005c1f000c007f89 */ /* 0x01086400000e0000 */
.L_x_1554:
[----:B------:R-:W-:Y:S01]  /*2950*/  IADD3 R2, R9, 0x40, RZ ;  /* 0x0000004009027810 */ /* 0x000fe20007ffe0ff */
[----:B------:R-:W-:Y:S03]  /*2960*/  BSSY B0, `(.L_x_1471) ;  /* 0x0000013000007945 */ /* 0x000fe60003800000 */
[----:B------:R-:W-:-:S13]  /*2970*/  ISETP.GE.AND P0, PT, R2, R11, PT ;  /* 0x0000000b0200720c */ /* 0x000fda0003f06270 */
[----:B------:R-:W-:Y:S05]  /*2980*/  @P0 BRA `(.L_x_1472) ;  /* 0x0000010000000947 */ /* 0x000fea0003800000 */
[----:B------:R-:W5:Y:S04]  /*2990*/  LDL R3, [R1+0x38] ;  /* 0x0000380001037983 */ /* 0x000f680000100800 */
[----:B---3--:R-:W3:Y:S04]  /*29a0*/  LDL R13, [R1+0x44] ;  /* 0x00004400010d7983 */ /* 0x008ee80000100800 */
[----:B----4-:R-:W4:Y:S01]  /*29b0*/  LDL R14, [R1+0x34] ;  /* 0x00003400010e7983 */ /* 0x010f220000100800 */
[----:B-1----:R-:W-:-:S04]  /*29c0*/  LEA R6, P0, R226, R0, 0x1 ;  /* 0x00000000e2067211 */ /* 0x002fc800078008ff */
        /* <DEDUP_REMOVED lines=12> */
.L_x_1472:
[----:B------:R-:W-:Y:S05]  /*2a90*/  BSYNC B0 ;  /* 0x0000000000007941 */ /* 0x000fea0003800000 */
.L_x_1471:
[----:B------:R-:W-:Y:S05]  /*2aa0*/  BRA.DIV ~URZ, `(.L_x_1473) ;  /* 0x0000a6b27f007947 */ /* 0x000fea000b800000 */
[----:B--2---:R2:W3:Y:S04]  /*2ab0*/  SHFL.IDX PT, R8, R10, 0x3, 0x1c1f ;  /* 0x007c1f000a087f89 */ /* 0x0044e800000e0000 */
[----:B-1----:R2:W1:Y:S02]  /*2ac0*/  SHFL.IDX PT, R0, R12, 0x3, 0x1c1f ;  /* 0x007c1f000c007f89 */ /* 0x00246400000e0000 */
.L_x_1555:
[----:B------:R-:W5:Y:S04]  /*2ad0*/  LDL R5, [R1+0x44] ;  /* 0x0000440001057983 */ /* 0x000f680000100800 */
[----:B--2---:R-:W2:Y:S04]  /*2ae0*/  LDL R4, [R1+0x38] ;  /* 0x0000380001047983 */ /* 0x004ea80000100800 */
[----:B----4-:R-:W4:Y:S01]  /*2af0*/  LDL R13, [R1+0x34] ;  /* 0x00003400010d7983 */ /* 0x010f220000100800 */
[----:B------:R-:W-:Y:S01]  /*2b00*/  IADD3 R2, R9, 0x60, RZ ;  /* 0x0000006009027810 */ /* 0x000fe20007ffe0ff */
[----:B---3--:R-:W-:-:S02]  /*2b10*/  IMAD.MOV.U32 R12, RZ, RZ, 0x30 ;  /* 0x00000030ff0c7424 */ /* 0x008fc400078e00ff */
[----:B------:R-:W-:Y:S01]  /*2b20*/  IMAD.MOV.U32 R74, RZ, RZ, R220 ;  /* 0x000000ffff4a7224 */ /* 0x000fe200078e00dc */
[----:B------:R-:W-:Y:S01]  /*2b30*/  ISETP.GE.AND P2, PT, R2, R11, PT ;  /* 0x0000000b0200720c */ /* 0x000fe20003f46270 */
[----:B------:R-:W-:Y:S01]  /*2b40*/  IMAD R12, R217, -0x30, R12 ;  /* 0xffffffd0d90c7824 */ /* 0x000fe200078e020c */
[----:B------:R-:W-:Y:S01]  /*2b50*/  SHF.R.S32.HI R11, RZ, 0x1f, R72 ;  /* 0x0000001fff0b7819 */ /* 0x000fe20000011448 */
[----:B------:R-:W-:Y:S02]  /*2b60*/  IMAD.MOV.U32 R75, RZ, RZ, R219 ;  /* 0x000000ffff4b7224 */ /* 0x000fe400078e00db */
[----:B------:R-:W-:-:S05]  /*2b70*/  IMAD.IADD R73, R19, 0x1, R12 ;  /* 0x0000000113497824 */ /* 0x000fca00078e020c */
[----:B------:R-:W-:-:S03]  /*2b80*/  IMNMX R10, R73, 0x30, PT ;  /* 0x00000030490a7817 */ /* 0x000fc60003800200 */
[----:B-1----:R-:W-:-:S04]  /*2b90*/  @!P2 LEA R2, P0, R226, R0, 0x1 ;  /* 0x00000000e202a211 */ /* 0x002fc800078008ff */
[----:B------:R-:W-:Y:S02]  /*2ba0*/  @!P2 LEA.HI.X R3, R226, R8, R227, 0x1, P0 ;  /* 0x00000008e203a211 */ /* 0x000fe400000f0ce3 */
[----:B------:R-:W-:Y:S01]  /*2bb0*/  @!P2 LEA R6, P0, R225, R0, 0x1 ;  /* 0x00000000e106a211 */ /* 0x000fe200078008ff */
[----:B-----5:R-:W-:Y:S02]  /*2bc0*/  IMAD.SHL.U32 R193, R5, 0x2, RZ ;  /* 0x0000000205c17824 */ /* 0x020fe400078e00ff */
[----:B------:R-:W-:Y:S01]  /*2bd0*/  IMAD R5, R11, c[0x0][0x1e0], RZ ;  /* 0x000078000b057a24 */ /* 0x000fe200078e02ff */
[----:B--2---:R-:W-:Y:S02]  /*2be0*/  @!P2 LEA.HI.X R7, R225, R8, R4, 0x1, P0 ;  /* 0x00000008e107a211 */ /* 0x004fe400000f0c04 */
[----:B------:R-:W-:Y:S01]  /*2bf0*/  @!PT LDS RZ, [RZ] ;  /* 0x00000000fffff984 */ /* 0x000fe20000000800 */
[----:B------:R-:W-:Y:S01]  /*2c00*/  @!PT LDS RZ, [RZ] ;  /* 0x00000000fffff984 */ /* 0x000fe20000000800 */
[----:B------:R-:W-:Y:S01]  /*2c10*/  @!PT LDS RZ, [RZ] ;  /* 0x00000000fffff984 */ /* 0x000fe20000000800 */
[----:B------:R1:W-:Y:S01]  /*2c20*/  @!P2 LDGSTS.E.BYPASS.LTC128B.128 [R193+0x7880], [R2.64], !P1 ;  /* 0x0788000002c1afae */ /* 0x0003e2000c901d46 */
[----:B------:R-:W-:Y:S01]  /*2c30*/  @!P2 LEA R4, P0, R228, R0, 0x1 ;  /* 0x00000000e404a211 */ /* 0x000fe200078008ff */
[----:B------:R-:W-:-:S02]  /*2c40*/  IMAD.IADD R0, R10, 0x1, -R229 ;  /* 0x000000010a007824 */ /* 0x000fc400078e0ae5 */
[----:B------:R-:W-:Y:S01]  /*2c50*/  IMAD R9, R72, c[0x0][0x1e4], R5 ;  /* 0x0000790048097a24 */ /* 0x000fe200078e0205 */
[----:B----4-:R-:W-:Y:S01]  /*2c60*/  @!P2 LEA.HI.X R5, R228, R8, R13, 0x1, P0 ;  /* 0x00000008e405a211 */ /* 0x010fe200000f0c0d */
[----:B------:R2:W-:Y:S01]  /*2c70*/  @!P2 LDGSTS.E.BYPASS.LTC128B.128 [R193+0x9880], [R6.64], !P3 ;  /* 0x0988000006c1afae */ /* 0x0005e2000d901d46 */
[C---:B------:R-:W-:Y:S01]  /*2c80*/  ISETP.GE.AND P0, PT, R0.reuse, 0x21, PT ;  /* 0x000000210000780c */ /* 0x040fe20003f06270 */
[----:B------:R-:W-:Y:S01]  /*2c90*/  IMAD.MOV.U32 R8, RZ, RZ, 0x20 ;  /* 0x00000020ff087424 */ /* 0x000fe200078e00ff */
[----:B------:R-:W-:Y:S01]  /*2ca0*/  ISETP.GE.AND P1, PT, R0, 0x1, PT ;  /* 0x000000010000780c */ /* 0x000fe20003f26270 */
[----:B------:R3:W-:Y:S04]  /*2cb0*/  @!P2 LDGSTS.E.BYPASS.LTC128B.128 [R193+0xb880], [R4.64], !P4 ;  /* 0x0b88000004c1afae */ /* 0x0007e8000e101d46 */
[----:B------:R-:W0:Y:S01]  /*2cc0*/  LDGDEPBAR ;  /* 0x00000000000079af */ /* 0x000e220000000000 */
[----:B------:R-:W-:Y:S01]  /*2cd0*/  WARPSYNC 0xffffffff ;  /* 0xffffffff00007948 */ /* 0x000fe20003800000 */
[----:B------:R-:W-:Y:S02]  /*2ce0*/  BSSY B0, `(.L_x_1474) ;  /* 0x00000cf000007945 */ /* 0x000fe40003800000 */
[----:B------:R-:W-:Y:S06]  /*2cf0*/  BAR.SYNC.DEFER_BLOCKING 0x0 ;  /* 0x0000000000007b1d */ /* 0x000fec0000010000 */
[----:B------:R-:W4:Y:S01]  /*2d00*/  S2R R13, SR_TID.X ;  /* 0x00000000000d7919 */ /* 0x000f220000002100 */
[----:B-1----:R-:W-:-:S04]  /*2d10*/  IMAD.WIDE.U32 R2, R72, c[0x0][0x1e0], RZ ;  /* 0x0000780048027a25 */ /* 0x002fc800078e00ff */
[----:B------:R-:W-:Y:S02]  /*2d20*/  IMAD.IADD R0, R3, 0x1, R9 ;  /* 0x0000000103007824 */ /* 0x000fe400078e0209 */
[----:B------:R-:W-:-:S04]  /*2d30*/  IMAD.WIDE.U32 R2, R2, 0x30, R74 ;  /* 0x0000003002027825 */ /* 0x000fc800078e004a */
[----:B------:R-:W-:Y:S01]  /*2d40*/  IMAD R0, R0, 0x30, RZ ;  /* 0x0000003000007824 */ /* 0x000fe200078e02ff */
[----:B---3--:R-:W-:Y:S01]  /*2d50*/  @P1 LEA R4, P3, R2, c[0x0][0x1c8], 0x1 ;  /* 0x0000720002041a11 */ /* 0x008fe200078608ff */
[----:B--2---:R-:W-:-:S04]  /*2d60*/  IMAD.WIDE.U32 R6, R8, c[0x0][0x1e0], RZ ;  /* 0x0000780008067a25 */ /* 0x004fc800078e00ff */
[----:B------:R-:W-:Y:S02]  /*2d70*/  IMAD R5, R8, c[0x0][0x1e4], RZ ;  /* 0x0000790008057a24 */ /* 0x000fe400078e02ff */
[----:B------:R-:W-:Y:S01]  /*2d80*/  IMAD.IADD R0, R3, 0x1, R0 ;  /* 0x0000000103007824 */ /* 0x000fe200078e0200 */
[----:B------:R-:W-:Y:S02]  /*2d90*/  @P0 IADD3 R3, P2, R2, R6, RZ ;  /* 0x0000000602030210 */ /* 0x000fe40007f5e0ff */
[----:B----4-:R-:W-:Y:S02]  /*2da0*/  ISETP.GT.AND P4, PT, R13, 0x3f, PT ;  /* 0x0000003f0d00780c */ /* 0x010fe40003f84270 */
[----:B------:R-:W-:Y:S02]  /*2db0*/  @P0 IADD3.X R6, R0, R7, R5, P2, !PT ;  /* 0x0000000700060210 */ /* 0x000fe400017fe405 */
[----:B------:R-:W-:Y:S01]  /*2dc0*/  @P1 LEA.HI.X R5, R2, c[0x0][0x1cc], R0, 0x1, P3 ;  /* 0x0000730002051a11 */ /* 0x000fe200018f0c00 */
[----:B------:R-:W-:Y:S01]  /*2dd0*/  IMAD R0, R11, c[0x0][0x208], RZ ;  /* 0x000082000b007a24 */ /* 0x000fe200078e02ff */
[----:B------:R-:W-:-:S02]  /*2de0*/  LOP3.LUT P3, RZ, R237, 0x1, RZ, 0xc0, !PT ;  /* 0x00000001edff7812 */ /* 0x000fc4000786c0ff */
[----:B------:R-:W-:Y:S01]  /*2df0*/  @P0 LEA R2, P2, R3, c[0x0][0x1c8], 0x1 ;  /* 0x0000720003020a11 */ /* 0x000fe200078408ff */
[----:B------:R-:W-:-:S03]  /*2e00*/  IMAD R0, R72, c[0x0][0x20c], R0 ;  /* 0x0000830048007a24 */ /* 0x000fc600078e0200 */
[----:B------:R-:W-:Y:S01]  /*2e10*/  @P0 LEA.HI.X R3, R3, c[0x0][0x1cc], R6, 0x1, P2 ;  /* 0x0000730003030a11 */ /* 0x000fe200010f0c06 */
[----:B------:R-:W-:Y:S01]  /*2e20*/  IMAD.WIDE.U32 R6, R72, c[0x0][0x208], RZ ;  /* 0x0000820048067a25 */ /* 0x000fe200078e00ff */
[----:B------:R-:W-:-:S03]  /*2e30*/  LOP3.LUT P2, RZ, R48, 0x2, RZ, 0xc0, !PT ;  /* 0x0000000230ff7812 */ /* 0x000fc6000784c0ff */
[----:B------:R-:W-:Y:S02]  /*2e40*/  IMAD.IADD R0, R7, 0x1, R0 ;  /* 0x0000000107007824 */ /* 0x000fe400078e0200 */
[----:B------:R-:W-:Y:S01]  /*2e50*/  @!PT LDS RZ, [RZ] ;  /* 0x00000000fffff984 */ /* 0x000fe20000000800 */
[----:B------:R-:W-:Y:S01]  /*2e60*/  @!PT LDS RZ, [RZ] ;  /* 0x00000000fffff984 */ /* 0x000fe20000000800 */
[----:B------:R-:W-:Y:S01]  /*2e70*/  @!PT LDS RZ, [RZ] ;  /* 0x00000000fffff984 */ /* 0x000fe20000000800 */
[----:B------:R1:W-:Y:S02]  /*2e80*/  @P1 LDGSTS.E.BYPASS.LTC128B.128 [R193+0x3c80], [R4.64], !P3 ;  /* 0x03c8000004c11fae */ /* 0x0003e4000d901d46 */
[----:B------:R-:W-:Y:S02]  /*2e90*/  IMAD R0, R0, 0x30, RZ ;  /* 0x0000003000007824 */ /* 0x000fe400078e02ff */
[----:B------:R1:W-:Y:S04]  /*2ea0*/  @P1 LDGSTS.E.BYPASS.LTC128B.128 [R193+0x4880], [R4.64+0x40], !P6 ;  /* 0x0488004004c11fae */ /* 0x0003e8000f101d46 */
[----:B------:R1:W-:Y:S04]  /*2eb0*/  @P1 LDGSTS.E.BYPASS.LTC128B.128 [R193+0x5480], [R4.64+0x80], !P5 ;  /* 0x0548008004c11fae */ /* 0x0003e8000e901d46 */
[----:B------:R2:W-:Y:S01]  /*2ec0*/  @P0 LDGSTS.E.BYPASS.LTC128B.128 [R193+0x4480], [R2.64], !P3 ;  /* 0x0448000002c10fae */ /* 0x0005e2000d901d46 */
[----:B------:R-:W-:-:S03]  /*2ed0*/  LOP3.LUT P3, RZ, R48, 0x1, RZ, 0xc0, !PT ;  /* 0x0000000130ff7812 */ /* 0x000fc6000786c0ff */
[----:B------:R2:W-:Y:S04]  /*2ee0*/  @P0 LDGSTS.E.BYPASS.LTC128B.128 [R193+0x5080], [R2.64+0x40], !P6 ;  /* 0x0508004002c10fae */ /* 0x0005e8000f101d46 */
[----:B------:R2:W-:Y:S04]  /*2ef0*/  @P0 LDGSTS.E.BYPASS.LTC128B.128 [R193+0x5c80], [R2.64+0x80], !P5 ;  /* 0x05c8008002c10fae */ /* 0x0005e8000e901d46 */
[----:B------:R-:W0:Y:S01]  /*2f00*/  LDGDEPBAR ;  /* 0x00000000000079af */ /* 0x000e220000000000 */
[----:B--2---:R-:W-:Y:S01]  /*2f10*/  IMAD.MOV.U32 R2, RZ, RZ, R222 ;  /* 0x000000ffff027224 */ /* 0x004fe200078e00de */
[----:B------:R-:W-:-:S04]  /*2f20*/  DEPBAR.LE SB0, 0x1 ;  /* 0x000080400000791a */ /* 0x000fc80000000000 */
[----:B------:R-:W-:-:S04]  /*2f30*/  DEPBAR.LE SB0, 0x0 ;  /* 0x000080000000791a */ /* 0x000fc80000000000 */
[----:B------:R-:W-:Y:S01]  /*2f40*/  BAR.SYNC.DEFER_BLOCKING 0x0 ;  /* 0x0000000000007b1d */ /* 0x000fe20000010000 */
[----:B------:R-:W-:-:S04]  /*2f50*/  IMAD.MOV.U32 R3, RZ, RZ, R224 ;  /* 0x000000ffff037224 */ /* 0x000fc800078e00e0 */
[----:B-1----:R-:W-:-:S04]  /*2f60*/  IMAD.WIDE.U32 R4, R6, 0x30, R2 ;  /* 0x0000003006047825 */ /* 0x002fc800078e0002 */
[----:B------:R-:W-:Y:S01]  /*2f70*/  IMAD.IADD R0, R5, 0x1, R0 ;  /* 0x0000000105007824 */ /* 0x000fe200078e0200 */
[----:B------:R-:W-:Y:S01]  /*2f80*/  LEA R2, P0, R4, c[0x0][0x1f8], 0x1 ;  /* 0x00007e0004027a11 */ /* 0x000fe200078008ff */
[----:B------:R-:W-:-:S03]  /*2f90*/  @!P4 IMAD.MOV.U32 R5, RZ, RZ, c[0x0][0x208] ;  /* 0x00008200ff05c624 */ /* 0x000fc600078e00ff */
[----:B------:R-:W-:Y:S01]  /*2fa0*/  LEA.HI.X R3, R4, c[0x0][0x1fc], R0, 0x1, P0 ;  /* 0x00007f0004037a11 */ /* 0x000fe200000f0c00 */
[----:B------:R-:W-:Y:S01]  /*2fb0*/  @!P4 IMAD.MOV.U32 R4, RZ, RZ, c[0x0][0x20c] ;  /* 0x00008300ff04c624 */ /* 0x000fe200078e00ff */
[C---:B------:R-:W-:Y:S02]  /*2fc0*/  @!P4 LEA R16, P0, R5.reuse, R2, 0x6 ;  /* 0x000000020510c211 */ /* 0x040fe400078030ff */
[----:B------:R-:W-:Y:S02]  /*2fd0*/  IADD3 R0, R12, R19, -R229 ;  /* 0x000000130c007210 */ /* 0x000fe40007ffe8e5 */
[----:B------:R-:W-:Y:S02]  /*2fe0*/  @!P4 LEA.HI.X R17, R5, R3, R4, 0x6, P0 ;  /* 0x000000030511c211 */ /* 0x000fe400000f3404 */
[C---:B------:R-:W-:Y:S01]  /*2ff0*/  ISETP.LT.OR P0, PT, R0.reuse, 0x1, !P3 ;  /* 0x000000010000780c */ /* 0x040fe20005f01670 */
[----:B------:R-:W-:Y:S01]  /*3000*/  LDSM.16.M88.4 R8, [R182+0x1000] ;  /* 0x00100000b608783b */ /* 0x000fe20000000200 */
[----:B------:R-:W-:-:S03]  /*3010*/  @!P4 ISETP.LT.OR P3, PT, R0, 0x21, !P3 ;  /* 0x000000210000c80c */ /* 0x000fc60005f61670 */
[----:B------:R-:W1:Y:S04]  /*3020*/  LDSM.16.M88.4 R32, [R123] ;  /* 0x000000007b20783b */ /* 0x000e680000000200 */
[----:B------:R-:W2:Y:S04]  /*3030*/  LDSM.16.M88.4 R28, [R123+0x400] ;  /* 0x000400007b1c783b */ /* 0x000ea80000000200 */
[----:B------:R-:W3:Y:S04]  /*3040*/  LDSM.16.M88.4 R20, [R123+0x800] ;  /* 0x000800007b14783b */ /* 0x000ee80000000200 */
[----:B------:R-:W4:Y:S04]  /*3050*/  LDSM.16.M88.4 R12, [R182] ;  /* 0x00000000b60c783b */ /* 0x000f280000000200 */
[----:B------:R-:W-:Y:S04]  /*3060*/  LDSM.16.M88.4 R24, [R183] ;  /* 0x00000000b718783b */ /* 0x000fe80000000200 */
[----:B------:R-:W-:Y:S04]  /*3070*/  LDSM.16.M88.4 R4, [R183+0x1000] ;  /* 0x00100000b704783b */ /* 0x000fe80000000200 */
[----:B------:R-:W5:Y:S04]  /*3080*/  LDSM.16.M88.4 R36, [R184] ;  /* 0x00000000b824783b */ /* 0x000f680000000200 */
[----:B------:R-:W4:Y:S04]  /*3090*/  LDSM.16.M88.4 R40, [R192] ;  /* 0x00000000c028783b */ /* 0x000f280000000200 */
[----:B------:R-:W4:Y:S04]  /*30a0*/  LDSM.16.M88.4 R44, [R191] ;  /* 0x00000000bf2c783b */ /* 0x000f280000000200 */
[----:B------:R-:W-:Y:S01]  /*30b0*/  @!PT LDS RZ, [RZ] ;  /* 0x00000000fffff984 */ /* 0x000fe20000000800 */
[----:B------:R-:W-:Y:S01]  /*30c0*/  @!PT LDS RZ, [RZ] ;  /* 0x00000000fffff984 */ /* 0x000fe20000000800 */
[----:B------:R-:W-:Y:S01]  /*30d0*/  @!PT LDS RZ, [RZ] ;  /* 0x00000000fffff984 */ /* 0x000fe20000000800 */
[----:B------:R4:W-:Y:S01]  /*30e0*/  LDGSTS.E.BYPASS.LTC128B.128 [R193+0x1880], [R2.64], !P0 ;  /* 0x0188000002c17fae */ /* 0x0009e2000c101d46 */
[----:B------:R-:W-:Y:S01]  /*30f0*/  ISETP.LT.OR P0, PT, R0, 0x1, !P2 ;  /* 0x000000010000780c */ /* 0x000fe20005701670 */
[C---:B-1----:R-:W-:Y:S08]  /*3100*/  HMMA.16816.F32 R64, R8.reuse, R32, RZ ;  /* 0x000000200840723c */ /* 0x042ff000000018ff */
[----:B--2---:R-:W-:Y:S04]  /*3110*/  HMMA.16816.F32 R56, R8, R28, RZ ;  /* 0x0000001c0838723c */ /* 0x004fe800000018ff */
[----:B------:R1:W-:Y:S01]  /*3120*/  LDGSTS.E.BYPASS.LTC128B.128 [R193+0x2480], [R2.64+0x40], !P0 ;  /* 0x0248004002c17fae */ /* 0x0003e2000c101d46 */
[----:B------:R-:W-:-:S04]  /*3130*/  LOP3.LUT P0, RZ, R48, 0x4, RZ, 0xc0, !PT ;  /* 0x0000000430ff7812 */ /* 0x000fc8000780c0ff */
[C---:B------:R-:W-:Y:S01]  /*3140*/  ISETP.LT.OR P1, PT, R0.reuse, 0x1, !P0 ;  /* 0x000000010000780c */ /* 0x040fe20004721670 */
[----:B---3--:R-:W-:Y:S01]  /*3150*/  HMMA.16816.F32 R48, R8, R20, RZ ;  /* 0x000000140830723c */ /* 0x008fe200000018ff */
[----:B------:R-:W-:-:S07]  /*3160*/  @!P4 ISETP.LT.OR P0, PT, R0, 0x21, !P0 ;  /* 0x000000210000c80c */ /* 0x000fce0004701670 */
[----:B------:R-:W-:Y:S04]  /*3170*/  HMMA.16816.F32 R60, R8, R34, RZ ;  /* 0x00000022083c723c */ /* 0x000fe800000018ff */
[----:B------:R1:W-:Y:S01]  /*3180*/  LDGSTS.E.BYPASS.LTC128B.128 [R193+0x3080], [R2.64+0x80], !P1 ;  /* 0x0308008002c17fae */ /* 0x0003e2000c901d46 */
[----:B------:R-:W-:-:S03]  /*3190*/  @!P4 ISETP.LT.OR P1, PT, R0, 0x21, !P2 ;  /* 0x000000210000c80c */ /* 0x000fc60005721670 */
[C---:B------:R-:W-:Y:S01]  /*31a0*/  HMMA.16816.F32 R52, R8.reuse, R30, RZ ;  /* 0x0000001e0834723c */ /* 0x040fe200000018ff */
[----:B------:R2:W-:Y:S07]  /*31b0*/  @!P4 LDGSTS.E.BYPASS.LTC128B.128 [R193+0x2080], [R16.64], !P3 ;  /* 0x0208000010c1cfae */ /* 0x0005ee000d901d46 */
[----:B------:R-:W-:Y:S02]  /*31c0*/  HMMA.16816.F32 R8, R8, R22, RZ ;  /* 0x000000160808723c */ /* 0x000fe400000018ff */
[----:B------:R2:W-:Y:S04]  /*31d0*/  @!P4 LDGSTS.E.BYPASS.LTC128B.128 [R193+0x2c80], [R16.64+0x40], !P1 ;  /* 0x02c8004010c1cfae */ /* 0x0005e8000c901d46 */
[----:B------:R2:W-:Y:S01]  /*31e0*/  @!P4 LDGSTS.E.BYPASS.LTC128B.128 [R193+0x3880], [R16.64+0x80], !P0 ;  /* 0x0388008010c1cfae */ /* 0x0005e2000c101d46 */
[----:B------:R-:W-:Y:S01]  /*31f0*/  ISETP.GT.AND P0, PT, R72, R231, PT ;  /* 0x000000e74800720c */ /* 0x000fe20003f04270 */
[C---:B----4-:R-:W-:Y:S02]  /*3200*/  HMMA.16816.F32 R68, R12.reuse, R32, RZ ;  /* 0x000000200c44723c */ /* 0x050fe400000018ff */
[----:B------:R-:W0:Y:S06]  /*3210*/  LDGDEPBAR ;  /* 0x00000000000079af */ /* 0x000e2c0000000000 */
[C---:B------:R-:W-:Y:S01]  /*3220*/  HMMA.16816.F32 R88, R12.reuse, R34, RZ ;  /* 0x000000220c58723c */ /* 0x040fe200000018ff */
[----:B------:R-:W-:Y:S07]  /*3230*/  LDSM.16.M88.4 R32, [R123+0xc00] ;  /* 0x000c00007b20783b */ /* 0x000fee0000000200 */
[C---:B------:R-:W-:Y:S08]  /*3240*/  HMMA.16816.F32 R76, R12.reuse, R28, RZ ;  /* 0x0000001c0c4c723c */ /* 0x040ff000000018ff */
[C---:B------:R-:W-:Y:S01]  /*3250*/  HMMA.16816.F32 R84, R12.reuse, R30, RZ ;  /* 0x0000001e0c54723c */ /* 0x040fe200000018ff */
[----:B------:R-:W-:Y:S07]  /*3260*/  LDSM.16.M88.4 R28, [R123+0x1000] ;  /* 0x001000007b1c783b */ /* 0x000fee0000000200 */
[C---:B------:R-:W-:Y:S08]  /*3270*/  HMMA.16816.F32 R80, R12.reuse, R20, RZ ;  /* 0x000000140c50723c */ /* 0x040ff000000018ff */
[----:B------:R-:W-:Y:S01]  /*3280*/  HMMA.16816.F32 R96, R12, R22, RZ ;  /* 0x000000160c60723c */ /* 0x000fe200000018ff */
[----:B------:R-:W-:Y:S04]  /*3290*/  LDSM.16.M88.4 R12, [R123+0x1400] ;  /* 0x001400007b0c783b */ /* 0x000fe80000000200 */
[----:B------:R-:W-:Y:S03]  /*32a0*/  LDSM.16.M88.4 R20, [R183+0x3000] ;  /* 0x00300000b714783b */ /* 0x000fe60000000200 */
[C---:B-----5:R-:W-:Y:S08]  /*32b0*/  HMMA.16816.F32 R112, R4.reuse, R36, R64 ;  /* 0x000000240470723c */ /* 0x060ff00000001840 */
[C---:B------:R-:W-:Y:S01]  /*32c0*/  HMMA.16816.F32 R108, R4.reuse, R40, R56 ;  /* 0x00000028046c723c */ /* 0x040fe20000001838 */
[----:B------:R-:W-:Y:S07]  /*32d0*/  LDSM.16.M88.4 R56, [R188] ;  /* 0x00000000bc38783b */ /* 0x000fee0000000200 */
[C---:B------:R-:W-:Y:S01]  /*32e0*/  HMMA.16816.F32 R104, R4.reuse, R44, R48 ;  /* 0x0000002c0468723c */ /* 0x040fe20000001830 */
[----:B------:R-:W-:Y:S07]  /*32f0*/  LDSM.16.M88.4 R48, [R189] ;  /* 0x00000000bd30783b */ /* 0x000fee0000000200 */
[C---:B------:R-:W-:Y:S08]  /*3300*/  HMMA.16816.F32 R100, R4.reuse, R38, R60 ;  /* 0x000000260464723c */ /* 0x040ff0000000183c */
[C---:B------:R-:W-:Y:S01]  /*3310*/  HMMA.16816.F32 R92, R4.reuse, R42, R52 ;  /* 0x0000002a045c723c */ /* 0x040fe20000001834 */
[----:B------:R-:W-:Y:S07]  /*3320*/  LDSM.16.M88.4 R52, [R190] ;  /* 0x00000000be34783b */ /* 0x000fee0000000200 */
[----:B------:R-:W-:Y:S01]  /*3330*/  HMMA.16816.F32 R64, R4, R46, R8 ;  /* 0x0000002e0440723c */ /* 0x000fe20000001808 */
[----:B------:R-:W3:Y:S04]  /*3340*/  LDSM.16.M88.4 R4, [R182+0x3000] ;  /* 0x00300000b604783b */ /* 0x000ee80000000200 */
[----:B------:R-:W4:Y:S03]  /*3350*/  LDSM.16.M88.4 R8, [R182+0x2000] ;  /* 0x00200000b608783b */ /* 0x000f260000000200 */
[C---:B------:R-:W-:Y:S08]  /*3360*/  HMMA.16816.F32 R68, R24.reuse, R36, R68 ;  /* 0x000000241844723c */ /* 0x040ff00000001844 */
[C---:B------:R-:W-:Y:S08]  /*3370*/  HMMA.16816.F32 R36, R24.reuse, R38, R88 ;  /* 0x000000261824723c */ /* 0x040ff00000001858 */
[C---:B--2---:R-:W-:Y:S08]  /*3380*/  HMMA.16816.F32 R16, R24.reuse, R40, R76 ;  /* 0x000000281810723c */ /* 0x044ff0000000184c */
[C---:B------:R-:W-:Y:S08]  /*3390*/  HMMA.16816.F32 R60, R24.reuse, R44, R80 ;  /* 0x0000002c183c723c */ /* 0x040ff00000001850 */
[C---:B------:R-:W-:Y:S08]  /*33a0*/  HMMA.16816.F32 R40, R24.reuse, R42, R84 ;  /* 0x0000002a1828723c */ /* 0x040ff00000001854 */
[----:B------:R-:W-:Y:S01]  /*33b0*/  HMMA.16816.F32 R44, R24, R46, R96 ;  /* 0x0000002e182c723c */ /* 0x000fe20000001860 */
[----:B------:R-:W2:Y:S07]  /*33c0*/  LDSM.16.M88.4 R24, [R183+0x2000] ;  /* 0x00200000b718783b */ /* 0x000eae0000000200 */
[C---:B---3--:R-:W-:Y:S08]  /*33d0*/  HMMA.16816.F32 R108, R4.reuse, R28, R108 ;  /* 0x0000001c046c723c */ /* 0x048ff0000000186c */
[----:B------:R-:W-:Y:S08]  /*33e0*/  HMMA.16816.F32 R100, R4, R34, R100 ;  /* 0x000000220464723c */ /* 0x000ff00000001864 */
[-C--:B----4-:R-:W-:Y:S08]  /*33f0*/  HMMA.16816.F32 R76, R8, R32.reuse, R68 ;  /* 0x00000020084c723c */ /* 0x090ff00000001844 */
[C---:B------:R-:W-:Y:S08]  /*3400*/  HMMA.16816.F32 R80, R4.reuse, R32, R112 ;  /* 0x000000200450723c */ /* 0x040ff00000001870 */
[C---:B------:R-:W-:Y:S08]  /*3410*/  HMMA.16816.F32 R104, R4.reuse, R12, R104 ;  /* 0x0000000c0468723c */ /* 0x040ff00000001868 */
[----:B------:R-:W-:Y:S08]  /*3420*/  HMMA.16816.F32 R92, R4, R30, R92 ;  /* 0x0000001e045c723c */ /* 0x000ff0000000185c */
[----:B------:R-:W-:Y:S01]  /*3430*/  HMMA.16816.F32 R68, R8, R34, R36 ;  /* 0x000000220844723c */ /* 0x000fe20000001824 */
[----:B------:R-:W-:Y:S07]  /*3440*/  LDSM.16.M88.4 R36, [R123+0x2000] ;  /* 0x002000007b24783b */ /* 0x000fee0000000200 */
[----:B------:R-:W-:Y:S08]  /*3450*/  HMMA.16816.F32 R84, R4, R14, R64 ;  /* 0x0000000e0454723c */ /* 0x000ff00000001840 */
[C---:B------:R-:W-:Y:S01]  /*3460*/  HMMA.16816.F32 R32, R8.reuse, R28, R16 ;  /* 0x0000001c0820723c */ /* 0x040fe20000001810 */
[----:B------:R-:W-:Y:S07]  /*3470*/  LDSM.16.M88.4 R16, [R182+0x4000] ;  /* 0x00400000b610783b */ /* 0x000fee0000000200 */
[C---:B------:R-:W-:Y:S01]  /*3480*/  HMMA.16816.F32 R28, R8.reuse, R30, R40 ;  /* 0x0000001e081c723c */ /* 0x040fe20000001828 */
[----:B------:R-:W-:Y:S07]  /*3490*/  LDSM.16.M88.4 R40, [R123+0x1c00] ;  /* 0x001c00007b28783b */ /* 0x000fee0000000200 */
[C---:B------:R-:W-:Y:S08]  /*34a0*/  HMMA.16816.F32 R4, R8.reuse, R12, R60 ;  /* 0x0000000c0804723c */ /* 0x040ff0000000183c */
[----:B------:R-:W-:Y:S01]  /*34b0*/  HMMA.16816.F32 R8, R8, R14, R44 ;  /* 0x0000000e0808723c */ /* 0x000fe2000000182c */
[----:B------:R-:W-:Y:S04]  /*34c0*/  LDSM.16.M88.4 R12, [R182+0x5000] ;  /* 0x00500000b60c783b */ /* 0x000fe80000000200 */
[----:B------:R-:W3:Y:S03]  /*34d0*/  LDSM.16.M88.4 R44, [R123+0x1800] ;  /* 0x001800007b2c783b */ /* 0x000ee60000000200 */
[C---:B------:R-:W-:Y:S08]  /*34e0*/  HMMA.16816.F32 R60, R20.reuse, R54, R100 ;  /* 0x00000036143c723c */ /* 0x040ff00000001864 */
[C---:B------:R-:W-:Y:S08]  /*34f0*/  HMMA.16816.F32 R112, R20.reuse, R48, R108 ;  /* 0x000000301470723c */ /* 0x040ff0000000186c */
[C---:B------:R-:W-:Y:S08]  /*3500*/  HMMA.16816.F32 R64, R20.reuse, R52, R80 ;  /* 0x000000341440723c */ /* 0x040ff00000001850 */
[C---:B------:R-:W-:Y:S08]  /*3510*/  HMMA.16816.F32 R108, R20.reuse, R50, R92 ;  /* 0x00000032146c723c */ /* 0x040ff0000000185c */
[----:B------:R-:W-:Y:S08]  /*3520*/  HMMA.16816.F32 R116, R20, R56, R104 ;  /* 0x000000381474723c */ /* 0x000ff00000001868 */
[----:B--2---:R-:W-:Y:S08]  /*3530*/  HMMA.16816.F32 R100, R24, R52, R76 ;  /* 0x000000341864723c */ /* 0x004ff0000000184c */
[----:B------:R-:W-:Y:S01]  /*3540*/  HMMA.16816.F32 R104, R20, R58, R84 ;  /* 0x0000003a1468723c */ /* 0x000fe20000001854 */
[----:B------:R-:W-:Y:S07]  /*3550*/  LDSM.16.M88.4 R20, [R185] ;  /* 0x00000000b914783b */ /* 0x000fee0000000200 */
[C---:B------:R-:W-:Y:S08]  /*3560*/  HMMA.16816.F32 R96, R24.reuse, R54, R68 ;  /* 0x000000361860723c */ /* 0x040ff00000001844 */
[C---:B------:R-:W-:Y:S01]  /*3570*/  HMMA.16816.F32 R92, R24.reuse, R48, R32 ;  /* 0x00000030185c723c */ /* 0x040fe20000001820 */
[----:B------:R-:W-:Y:S07]  /*3580*/  LDSM.16.M88.4 R32, [R187] ;  /* 0x00000000bb20783b */ /* 0x000fee0000000200 */
[C---:B------:R-:W-:Y:S01]  /*3590*/  HMMA.16816.F32 R88, R24.reuse, R50, R28 ;  /* 0x000000321858723c */ /* 0x040fe2000000181c */
[----:B------:R-:W-:Y:S07]  /*35a0*/  LDSM.16.M88.4 R28, [R186] ;  /* 0x00000000ba1c783b */ /* 0x000fee0000000200 */
[C---:B------:R-:W-:Y:S01]  /*35b0*/  HMMA.16816.F32 R84, R24.reuse, R56, R4 ;  /* 0x000000381854723c */ /* 0x040fe20000001804 */
[----:B------:R-:W2:Y:S07]  /*35c0*/  LDSM.16.M88.4 R4, [R183+0x5000] ;  /* 0x00500000b704783b */ /* 0x000eae0000000200 */
[----:B------:R-:W-:Y:S01]  /*35d0*/  HMMA.16816.F32 R80, R24, R58, R8 ;  /* 0x0000003a1850723c */ /* 0x000fe20000001808 */
[----:B------:R-:W4:Y:S01]  /*35e0*/  LDSM.16.M88.4 R8, [R183+0x4000] ;  /* 0x00400000b708783b */ /* 0x000f220000000200 */
[----:B------:R-:W-:-:S06]  /*35f0*/  DEPBAR.LE SB0, 0x0 ;  /* 0x000080000000791a */ /* 0x000fcc0000000000 */
[C---:B---3--:R-:W-:Y:S08]  /*3600*/  HMMA.16816.F32 R76, R12.reuse, R44, R64 ;  /* 0x0000002c0c4c723c */ /* 0x048ff00000001840 */
[----:B------:R-:W-:Y:S08]  /*3610*/  HMMA.16816.F32 R68, R12, R46, R60 ;  /* 0x0000002e0c44723c */ /* 0x000ff0000000183c */
[----:B------:R-:W-:Y:S08]  /*3620*/  HMMA.16816.F32 R48, R16, R44, R100 ;  /* 0x0000002c1030723c */ /* 0x000ff00000001864 */
        /* <DEDUP_REMOVED lines=8> */
[----:B------:R-:W-:Y:S08]  /*36b0*/  HMMA.16816.F32 R16, R16, R38, R80 ;  /* 0x000000261010723c */ /* 0x000ff00000001850 */
[C---:B--2---:R-:W-:Y:S08]  /*36c0*/  HMMA.16816.F32 R76, R4.reuse, R32, R76 ;  /* 0x00000020044c723c */ /* 0x044ff0000000184c */
[----:B------:R-:W-:Y:S08]  /*36d0*/  HMMA.16816.F32 R68, R4, R34, R68 ;  /* 0x000000220444723c */ /* 0x000ff00000001844 */
[C---:B----4-:R-:W-:Y:S08]  /*36e0*/  HMMA.16816.F32 R48, R8.reuse, R32, R48 ;  /* 0x000000200830723c */ /* 0x050ff00000001830 */
[----:B------:R-:W-:Y:S08]  /*36f0*/  HMMA.16816.F32 R44, R8, R34, R44 ;  /* 0x00000022082c723c */ /* 0x000ff0000000182c */
[C---:B------:R-:W-:Y:S08]  /*3700*/  HMMA.16816.F32 R64, R4.reuse, R28, R64 ;  /* 0x0000001c0440723c */ /* 0x040ff00000001840 */
[----:B------:R-:W-:Y:S08]  /*3710*/  HMMA.16816.F32 R60, R4, R30, R60 ;  /* 0x0000001e043c723c */ /* 0x000ff0000000183c */
[----:B------:R-:W-:Y:S08]  /*3720*/  HMMA.16816.F32 R32, R8, R28, R24 ;  /* 0x0000001c0820723c */ /* 0x000ff00000001818 */
[C---:B------:R-:W-:Y:S08]  /*3730*/  HMMA.16816.F32 R56, R4.reuse, R20, R56 ;  /* 0x000000140438723c */ /* 0x040ff00000001838 */
[----:B------:R-:W-:Y:S08]  /*3740*/  HMMA.16816.F32 R52, R4, R22, R52 ;  /* 0x000000160434723c */ /* 0x000ff00000001834 */
[C---:B------:R-:W-:Y:S08]  /*3750*/  HMMA.16816.F32 R28, R8.reuse, R30, R40 ;  /* 0x0000001e081c723c */ /* 0x040ff00000001828 */
[C---:B------:R-:W-:Y:S08]  /*3760*/  HMMA.16816.F32 R88, R8.reuse, R20, R12 ;  /* 0x000000140858723c */ /* 0x040ff0000000180c */
[----:B------:R-:W-:Y:S01]  /*3770*/  HMMA.16816.F32 R36, R8, R22, R16 ;  /* 0x000000160824723c */ /* 0x000fe20000001810 */
[----:B------:R-:W-:Y:S06]  /*3780*/  BAR.SYNC.DEFER_BLOCKING 0x0 ;  /* 0x0000000000007b1d */ /* 0x000fec0000010000 */
[----:B------:R-:W-:Y:S01]  /*3790*/  @!UPT UIADD3 URZ, URZ, URZ, URZ ;  /* 0x0000003f3f3ff290 */ /* 0x000fe2000fffe03f */
[----:B------:R-:W-:Y:S11]  /*37a0*/  @!P0 BRA `(.L_x_1475) ;  /* 0x0000022000008947 */ /* 0x000ff60003800000 */
[----:B-1----:R-:W-:Y:S02]  /*37b0*/  IADD3 R3, -R229, 0x30, RZ ;  /* 0x00000030e5037810 */ /* 0x002fe40007ffe1ff */
[----:B------:R-:W-:-:S02]  /*37c0*/  IADD3 R0, R217, -0x2, RZ ;  /* 0xfffffffed9007810 */ /* 0x000fc40007ffe0ff */
[C---:B------:R-:W-:Y:S02]  /*37d0*/  ISETP.GE.AND P0, PT, R3.reuse, 0x21, PT ;  /* 0x000000210300780c */ /* 0x040fe40003f06270 */
        /* <DEDUP_REMOVED lines=31> */
.L_x_1475:
[----:B-1----:R-:W-:Y:S05]  /*39d0*/  BSYNC B0 ;  /* 0x0000000000007941 */ /* 0x002fea0003800000 */
.L_x_1474:
[----:B------:R-:W2:Y:S04]  /*39e0*/  LDL R0, [R1+0x3c] ;  /* 0x00003c0001007983 */ /* 0x000ea80000100800 */
[----:B------:R-:W-:Y:S04]  /*39f0*/  LDSM.16.MT88.4 R80, [R181+0xc00] ;  /* 0x000c0000b550783b */ /* 0x000fe80000004200 */
[----:B------:R-:W-:Y:S04]  /*3a00*/  LDSM.16.MT88.4 R40, [R180] ;  /* 0x00000000b428783b */ /* 0x000fe80000004200 */
[----:B------:R-:W-:Y:S04]  /*3a10*/  LDSM.16.MT88.4 R84, [R180+0x1800] ;  /* 0x00180000b454783b */ /* 0x000fe80000004200 */
[----:B------:R-:W-:Y:S04]  /*3a20*/  LDSM.16.MT88.4 R92, [R181+0x1800] ;  /* 0x00180000b55c783b */ /* 0x000fe80000004200 */
[----:B------:R-:W0:Y:S01]  /*3a30*/  LDGDEPBAR ;  /* 0x00000000000079af */ /* 0x000e220000000000 */
[----:B--2---:R-:W-:-:S03]  /*3a40*/  IMAD.IADD R0, R73, 0x1, -R0 ;  /* 0x0000000149007824 */ /* 0x004fc600078e0a00 */
[----:B------:R-:W-:Y:S02]  /*3a50*/  LDSM.16.MT88.4 R72, [R180+0xc00] ;  /* 0x000c0000b448783b */ /* 0x000fe40000004200 */
[C---:B------:R-:W-:Y:S02]  /*3a60*/  ISETP.GT.AND P1, PT, R0.reuse, RZ, PT ;  /* 0x000000ff0000720c */ /* 0x040fe40003f24270 */
[----:B------:R-:W-:Y:S02]  /*3a70*/  ISETP.GT.AND P0, PT, R0, 0x1, PT ;  /* 0x000000010000780c */ /* 0x000fe40003f04270 */
[----:B------:R-:W-:Y:S02]  /*3a80*/  FSEL R4, R76, -INF , P1 ;  /* 0xff8000004c047808 */ /* 0x000fe40000800000 */
[----:B------:R-:W-:Y:S02]  /*3a90*/  FSEL R5, R77, -INF , P0 ;  /* 0xff8000004d057808 */ /* 0x000fe40000000000 */
[----:B------:R-:W-:-:S02]  /*3aa0*/  ISETP.GT.AND P2, PT, R0, 0x8, PT ;  /* 0x000000080000780c */ /* 0x000fc40003f44270 */
[----:B------:R-:W-:Y:S02]  /*3ab0*/  FSEL R9, R79, -INF , P0 ;  /* 0xff8000004f097808 */ /* 0x000fe40000000000 */
[----:B------:R-:W-:Y:S02]  /*3ac0*/  FSEL R127, R51, -INF , P0 ;  /* 0xff800000337f7808 */ /* 0x000fe40000000000 */
[----:B------:R-:W-:Y:S02]  /*3ad0*/  FSEL R23, R49, -INF , P0 ;  /* 0xff80000031177808 */ /* 0x000fe40000000000 */
[----:B------:R-:W-:Y:S02]  /*3ae0*/  ISETP.GT.AND P0, PT, R0, 0x9, PT ;  /* 0x000000090000780c */ /* 0x000fe40003f04270 */
[----:B------:R-:W-:Y:S02]  /*3af0*/  FSEL R6, R68, -INF , P2 ;  /* 0xff80000044067808 */ /* 0x000fe40001000000 */
[----:B------:R-:W-:-:S02]  /*3b00*/  FMNMX.FTZ R2, R4, R5, !PT ;  /* 0x0000000504027209 */ /* 0x000fc40007810000 */
[----:B------:R-:W-:Y:S02]  /*3b10*/  FSEL R7, R69, -INF , P0 ;  /* 0xff80000045077808 */ /* 0x000fe40000000000 */
[----:B------:R-:W-:Y:S02]  /*3b20*/  ISETP.GT.AND P4, PT, R0, 0x10, PT ;  /* 0x000000100000780c */ /* 0x000fe40003f84270 */
[----:B------:R-:W-:Y:S02]  /*3b30*/  FMNMX.FTZ R2, R6, R2, !PT ;  /* 0x0000000206027209 */ /* 0x000fe40007810000 */
[----:B------:R-:W-:Y:S02]  /*3b40*/  ISETP.GT.AND P3, PT, R0, 0x11, PT ;  /* 0x000000110000780c */ /* 0x000fe40003f64270 */
[----:B------:R-:W-:Y:S02]  /*3b50*/  FSEL R13, R64, -INF , P4 ;  /* 0xff800000400d7808 */ /* 0x000fe40002000000 */
[----:B------:R-:W-:-:S02]  /*3b60*/  FMNMX.FTZ R2, R7, R2, !PT ;  /* 0x0000000207027209 */ /* 0x000fc40007810000 */
[C---:B------:R-:W-:Y:S02]  /*3b70*/  ISETP.GT.AND P6, PT, R0.reuse, 0x18, PT ;  /* 0x000000180000780c */ /* 0x040fe40003fc4270 */
[----:B------:R-:W-:Y:S02]  /*3b80*/  FSEL R15, R65, -INF , P3 ;  /* 0xff800000410f7808 */ /* 0x000fe40001800000 */
[----:B------:R-:W-:Y:S02]  /*3b90*/  FMNMX.FTZ R2, R13, R2, !PT ;  /* 0x000000020d027209 */ /* 0x000fe40007810000 */
[----:B------:R-:W-:Y:S02]  /*3ba0*/  ISETP.GT.AND P5, PT, R0, 0x19, PT ;  /* 0x000000190000780c */ /* 0x000fe40003fa4270 */
[----:B------:R-:W-:Y:S02]  /*3bb0*/  FSEL R19, R60, -INF , P6 ;  /* 0xff8000003c137808 */ /* 0x000fe40003000000 */
[----:B------:R-:W-:-:S02]  /*3bc0*/  FMNMX.FTZ R2, R15, R2, !PT ;  /* 0x000000020f027209 */ /* 0x000fc40007810000 */
[----:B------:R-:W-:Y:S02]  /*3bd0*/  ISETP.GT.AND P3, PT, R0, 0x20, PT ;  /* 0x000000200000780c */ /* 0x000fe40003f64270 */
[----:B------:R-:W-:Y:S02]  /*3be0*/  FSEL R20, R61, -INF , P5 ;  /* 0xff8000003d147808 */ /* 0x000fe40002800000 */
[----:B------:R-:W-:Y:S02]  /*3bf0*/  FMNMX.FTZ R2, R19, R2, !PT ;  /* 0x0000000213027209 */ /* 0x000fe40007810000 */
[----:B------:R-:W-:Y:S02]  /*3c00*/  FSEL R8, R78, -INF , P1 ;  /* 0xff8000004e087808 */ /* 0x000fe40000800000 */
[----:B------:R-:W-:Y:S02]  /*3c10*/  FSEL R10, R70, -INF , P2 ;  /* 0xff800000460a7808 */ /* 0x000fe40001000000 */
[----:B------:R-:W-:-:S02]  /*3c20*/  FSEL R117, R46, -INF , P2 ;  /* 0xff8000002e757808 */ /* 0x000fc40001000000 */
[----:B------:R-:W-:Y:S02]  /*3c30*/  FSEL R78, R44, -INF , P2 ;  /* 0xff8000002c4e7808 */ /* 0x000fe40001000000 */
[----:B------:R-:W-:Y:S02]  /*3c40*/  ISETP.GT.AND P2, PT, R0, 0x21, PT ;  /* 0x000000210000780c */ /* 0x000fe40003f44270 */
[----:B------:R-:W-:Y:S02]  /*3c50*/  FSEL R146, R56, -INF , P3 ;  /* 0xff80000038927808 */ /* 0x000fe40001800000 */
[----:B------:R-:W-:Y:S02]  /*3c60*/  FMNMX.FTZ R2, R20, R2, !PT ;  /* 0x0000000214027209 */ /* 0x000fe40007810000 */
[----:B------:R-:W-:Y:S02]  /*3c70*/  FSEL R128, R50, -INF , P1 ;  /* 0xff80000032807808 */ /* 0x000fe40000800000 */
[----:B------:R-:W-:-:S02]  /*3c80*/  FSEL R22, R48, -INF , P1 ;  /* 0xff80000030167808 */ /* 0x000fc40000800000 */
[----:B------:R-:W-:Y:S01]  /*3c90*/  ISETP.GT.AND P1, PT, R0, 0x28, PT ;  /* 0x000000280000780c */ /* 0x000fe20003f24270 */
[----:B------:R-:W-:Y:S01]  /*3ca0*/  LDSM.16.MT88.4 R48, [R181+0x400] ;  /* 0x00040000b530783b */ /* 0x000fe20000004200 */
[----:B------:R-:W-:Y:S02]  /*3cb0*/  FSEL R148, R57, -INF , P2 ;  /* 0xff80000039947808 */ /* 0x000fe40001000000 */
[----:B------:R-:W-:Y:S02]  /*3cc0*/  FMNMX.FTZ R2, R146, R2, !PT ;  /* 0x0000000292027209 */ /* 0x000fe40007810000 */
[----:B------:R-:W-:Y:S02]  /*3cd0*/  FSEL R11, R71, -INF , P0 ;  /* 0xff800000470b7808 */ /* 0x000fe40000000000 */
[----:B------:R-:W-:Y:S01]  /*3ce0*/  FSEL R116, R47, -INF , P0 ;  /* 0xff8000002f747808 */ /* 0x000fe20000000000 */
[----:B------:R-:W-:Y:S01]  /*3cf0*/  LDSM.16.MT88.4 R68, [R180+0x1c00] ;  /* 0x001c0000b444783b */ /* 0x000fe20000004200 */
[----:B------:R-:W-:-:S02]  /*3d00*/  FSEL R77, R45, -INF , P0 ;  /* 0xff8000002d4d7808 */ /* 0x000fc40000000000 */
[----:B------:R-:W-:Y:S01]  /*3d10*/  ISETP.GT.AND P0, PT, R0, 0x29, PT ;  /* 0x000000290000780c */ /* 0x000fe20003f04270 */
[----:B------:R-:W-:Y:S01]  /*3d20*/  LDSM.16.MT88.4 R44, [R181] ;  /* 0x00000000b52c783b */ /* 0x000fe20000004200 */
[----:B------:R-:W-:Y:S02]  /*3d30*/  FSEL R147, R52, -INF , P1 ;  /* 0xff80000034937808 */ /* 0x000fe40000800000 */
[----:B------:R-:W-:Y:S02]  /*3d40*/  FMNMX.FTZ R2, R148, R2, !PT ;  /* 0x0000000294027209 */ /* 0x000fe40007810000 */
[----:B------:R-:W-:Y:S02]  /*3d50*/  FSEL R149, R53, -INF , P0 ;  /* 0xff80000035957808 */ /* 0x000fe40000000000 */
[----:B------:R-:W-:Y:S02]  /*3d60*/  FMNMX.FTZ R2, R147, R2, !PT ;  /* 0x0000000293027209 */ /* 0x000fe40007810000 */
[----:B------:R-:W-:-:S02]  /*3d70*/  FSEL R21, R66, -INF , P4 ;  /* 0xff80000042157808 */ /* 0x000fc40002000000 */
[----:B------:R-:W-:Y:S02]  /*3d80*/  FMNMX.FTZ R2, R149, R2, !PT ;  /* 0x0000000295027209 */ /* 0x000fe40007810000 */
[----:B------:R-:W-:Y:S02]  /*3d90*/  FSEL R105, R34, -INF , P4 ;  /* 0xff80000022697808 */ /* 0x000fe40002000000 */
[----:B------:R-:W-:Y:S01]  /*3da0*/  FSEL R76, R32, -INF , P4 ;  /* 0xff800000204c7808 */ /* 0x000fe20002000000 */
[----:B------:R-:W1:Y:S01]  /*3db0*/  SHFL.BFLY PT, R3, R2, 0x2, 0x1f ;  /* 0x0c401f0002037f89 */ /* 0x000e6200000e0000 */
[----:B------:R-:W-:Y:S02]  /*3dc0*/  FSEL R17, R62, -INF , P6 ;  /* 0xff8000003e117808 */ /* 0x000fe40003000000 */
[----:B------:R-:W-:Y:S02]  /*3dd0*/  FSEL R18, R63, -INF , P5 ;  /* 0xff8000003f127808 */ /* 0x000fe40002800000 */
[----:B------:R-:W-:Y:S01]  /*3de0*/  FSEL R140, R58, -INF , P3 ;  /* 0xff8000003a8c7808 */ /* 0x000fe20001800000 */
[----:B------:R-:W-:Y:S01]  /*3df0*/  LDSM.16.MT88.4 R60, [R180+0x1000] ;  /* 0x00100000b43c783b */ /* 0x000fe20000004200 */
[----:B------:R-:W-:-:S02]  /*3e00*/  FSEL R143, R59, -INF , P2 ;  /* 0xff8000003b8f7808 */ /* 0x000fc40001000000 */
[----:B------:R-:W-:Y:S01]  /*3e10*/  FSEL R142, R54, -INF , P1 ;  /* 0xff800000368e7808 */ /* 0x000fe20000800000 */
[----:B------:R-:W-:Y:S01]  /*3e20*/  LDSM.16.MT88.4 R56, [R181+0x1000] ;  /* 0x00100000b538783b */ /* 0x000fe20000004200 */
[----:B------:R-:W-:Y:S02]  /*3e30*/  FSEL R141, R55, -INF , P0 ;  /* 0xff800000378d7808 */ /* 0x000fe40000000000 */
[----:B------:R-:W-:Y:S01]  /*3e40*/  FSEL R26, R28, -INF , P6 ;  /* 0xff8000001c1a7808 */ /* 0x000fe20003000000 */
[----:B------:R-:W-:Y:S01]  /*3e50*/  LDSM.16.MT88.4 R52, [R180+0x400] ;  /* 0x00040000b434783b */ /* 0x000fe20000004200 */
[----:B------:R-:W-:Y:S02]  /*3e60*/  FSEL R24, R29, -INF , P5 ;  /* 0xff8000001d187808 */ /* 0x000fe40002800000 */
[----:B------:R-:W-:Y:S02]  /*3e70*/  FSEL R125, R88, -INF , P3 ;  /* 0xff800000587d7808 */ /* 0x000fe40001800000 */
[----:B------:R-:W-:-:S02]  /*3e80*/  FSEL R124, R89, -INF , P2 ;  /* 0xff800000597c7808 */ /* 0x000fc40001000000 */
[----:B------:R-:W-:Y:S02]  /*3e90*/  FSEL R118, R36, -INF , P1 ;  /* 0xff80000024767808 */ /* 0x000fe40000800000 */
[----:B------:R-:W-:Y:S02]  /*3ea0*/  FSEL R126, R37, -INF , P0 ;  /* 0xff800000257e7808 */ /* 0x000fe40000000000 */
[----:B-1----:R-:W-:Y:S02]  /*3eb0*/  FMNMX.FTZ R2, R2, R3, !PT ;  /* 0x0000000302027209 */ /* 0x002fe40007810000 */
[----:B------:R-:W-:Y:S02]  /*3ec0*/  FSEL R25, R31, -INF , P5 ;  /* 0xff8000001f197808 */ /* 0x000fe40002800000 */
[----:B------:R-:W-:Y:S01]  /*3ed0*/  FSEL R107, R90, -INF , P3 ;  /* 0xff8000005a6b7808 */ /* 0x000fe20001800000 */
[----:B------:R-:W1:Y:S01]  /*3ee0*/  SHFL.BFLY PT, R3, R2, 0x1, 0x1f ;  /* 0x0c201f0002037f89 */ /* 0x000e6200000e0000 */
        /* <DEDUP_REMOVED lines=35> */
[----:B------:R-:W-:Y:S01]  /*4120*/  MUFU.EX2 R204, R4 ;  /* 0x0000000400cc7308 */ /* 0x000fe20000000800 */
[----:B-1----:R-:W-:-:S07]  /*4130*/  FFMA.FTZ R2, R5, c[0x0][0x2d0], -R12 ;  /* 0x0000b40005027a23 */ /* 0x002fce000001080c */
[----:B------:R1:W2:Y:S08]  /*4140*/  MUFU.EX2 R205, R2 ;  /* 0x0000000200cd7308 */ /* 0x0002b00000000800 */
[----:B------:R3:W-:Y:S01]  /*4150*/  MUFU.EX2 R200, R8 ;  /* 0x0000000800c87308 */ /* 0x0007e20000000800 */
[----:B-1----:R-:W-:Y:S01]  /*4160*/  FFMA.FTZ R2, R6, c[0x0][0x2d0], -R12 ;  /* 0x0000b40006027a23 */ /* 0x002fe2000001080c */
[----:B--2---:R-:W-:-:S06]  /*4170*/  F2FP.PACK_AB R4, R205, R206 ;  /* 0x000000cecd04723e */ /* 0x004fcc00000000ff */
[----:B------:R1:W-:Y:S01]  /*4180*/  MUFU.EX2 R207, R2 ;  /* 0x0000000200cf7308 */ /* 0x0003e20000000800 */
[----:B---3--:R-:W-:Y:S01]  /*4190*/  FFMA.FTZ R8, R15, c[0x0][0x2d0], -R12 ;  /* 0x0000b4000f087a23 */ /* 0x008fe2000001080c */
[----:B------:R-:W-:-:S06]  /*41a0*/  FSEL R15, R30, -INF , P6 ;  /* 0xff8000001e0f7808 */ /* 0x000fcc0003000000 */
[----:B------:R-:W-:Y:S01]  /*41b0*/  MUFU.EX2 R199, R8 ;  /* 0x0000000800c77308 */ /* 0x000fe20000000800 */
[----:B-1----:R-:W-:-:S07]  /*41c0*/  FFMA.FTZ R2, R7, c[0x0][0x2d0], -R12 ;  /* 0x0000b40007027a23 */ /* 0x002fce000001080c */
        /* <DEDUP_REMOVED lines=49> */
[----:B------:R-:W-:Y:S01]  /*44e0*/  FFMA.FTZ R8, R21, c[0x0][0x2d0], -R3 ;  /* 0x0000b40015087a23 */ /* 0x000fe20000010803 */
[----:B---3--:R-:W-:-:S04]  /*44f0*/  F2FP.PACK_AB R10, R197, R198 ;  /* 0x000000c6c50a723e */ /* 0x008fc800000000ff */
[----:B------:R-:W-:Y:S01]  /*4500*/  HMMA.16816.F32 R88, R4, R42, RZ ;  /* 0x0000002a0458723c */ /* 0x000fe200000018ff */
[----:B------:R-:W-:Y:S01]  /*4510*/  FMNMX.FTZ R2, R104, R2, !PT ;  /* 0x0000000268027209 */ /* 0x000fe20007810000 */
[----:B------:R2:W-:Y:S01]  /*4520*/  MUFU.EX2 R194, R8 ;  /* 0x0000000800c27308 */ /* 0x0005e20000000800 */
[----:B-1----:R-:W-:-:S05]  /*4530*/  F2FP.PACK_AB R11, R196, R195 ;  /* 0x000000c3c40b723e */ /* 0x002fca00000000ff */
[C---:B------:R-:W-:Y:S08]  /*4540*/  HMMA.16816.F32 R36, R4.reuse, R46, RZ ;  /* 0x0000002e0424723c */ /* 0x040ff000000018ff */
[----:B------:R-:W-:Y:S01]  /*4550*/  HMMA.16816.F32 R32, R4, R74, RZ ;  /* 0x0000004a0420723c */ /* 0x000fe200000018ff */
[----:B--2---:R-:W-:Y:S01]  /*4560*/  FMNMX.FTZ R8, R79, R2, !PT ;  /* 0x000000024f087209 */ /* 0x004fe20007810000 */
[----:B------:R-:W-:-:S04]  /*4570*/  FFMA.FTZ R2, R16, c[0x0][0x2d0], -R3 ;  /* 0x0000b40010027a23 */ /* 0x000fc80000010803 */
[----:B------:R-:W1:Y:S01]  /*4580*/  SHFL.BFLY PT, R9, R8, 0x2, 0x1f ;  /* 0x0c401f0008097f89 */ /* 0x000e6200000e0000 */
[----:B------:R2:W3:Y:S01]  /*4590*/  MUFU.EX2 R218, R2 ;  /* 0x0000000200da7308 */ /* 0x0004e20000000800 */
[C---:B------:R-:W-:Y:S08]  /*45a0*/  HMMA.16816.F32 R28, R4.reuse, R82, RZ ;  /* 0x00000052041c723c */ /* 0x040ff000000018ff */
[----:B------:R-:W-:Y:S01]  /*45b0*/  HMMA.16816.F32 R16, R4, R94, RZ ;  /* 0x0000005e0410723c */ /* 0x000fe200000018ff */
[----:B--2---:R-:W-:-:S05]  /*45c0*/  FMUL.FTZ R2, R122, c[0x0][0x2d0] ;  /* 0x0000b4007a027a20 */ /* 0x004fca0000410000 */
[----:B------:R-:W-:-:S05]  /*45d0*/  FSEL R2, R2, RZ, P0 ;  /* 0x000000ff02027208 */ /* 0x000fca0000000000 */
[----:B------:R-:W-:-:S04]  /*45e0*/  FFMA.FTZ R0, R22, c[0x0][0x2d0], -R2 ;  /* 0x0000b40016007a23 */ /* 0x000fc80000010802 */
[----:B------:R1:W-:Y:S02]  /*45f0*/  MUFU.EX2 R167, R0 ;  /* 0x0000000000a77308 */ /* 0x0003e40000000800 */
[----:B-1----:R-:W-:Y:S01]  /*4600*/  FMNMX.FTZ R0, R8, R9, !PT ;  /* 0x0000000908007209 */ /* 0x002fe20007810000 */
[--C-:B------:R-:W-:Y:S01]  /*4610*/  FFMA.FTZ R8, R23, c[0x0][0x2d0], -R2.reuse ;  /* 0x0000b40017087a23 */ /* 0x100fe20000010802 */
[----:B---3--:R-:W-:Y:S01]  /*4620*/  F2FP.PACK_AB R9, R218, R194 ;  /* 0x000000c2da09723e */ /* 0x008fe200000000ff */
[----:B------:R-:W-:Y:S03]  /*4630*/  HMMA.16816.F32 R20, R4, R86, RZ ;  /* 0x000000560414723c */ /* 0x000fe600000018ff */
[----:B------:R1:W-:Y:S01]  /*4640*/  MUFU.EX2 R166, R8 ;  /* 0x0000000800a67308 */ /* 0x0003e20000000800 */
[----:B------:R-:W2:Y:S03]  /*4650*/  SHFL.BFLY PT, R13, R0, 0x1, 0x1f ;  /* 0x0c201f00000d7f89 */ /* 0x000ea600000e0000 */
[----:B------:R-:W-:-:S04]  /*4660*/  FFMA.FTZ R4, R78, c[0x0][0x2d0], -R2 ;  /* 0x0000b4004e047a23 */ /* 0x000fc80000010802 */
[----:B------:R3:W-:Y:S01]  /*4670*/  MUFU.EX2 R163, R4 ;  /* 0x0000000400a37308 */ /* 0x0007e20000000800 */
[----:B-1----:R-:W-:-:S07]  /*4680*/  F2FP.PACK_AB R8, R199, R200 ;  /* 0x000000c8c708723e */ /* 0x002fce00000000ff */
[C---:B------:R-:W-:Y:S01]  /*4690*/  HMMA.16816.F32 R152, R8.reuse, R48, R132 ;  /* 0x000000300898723c */ /* 0x040fe20000001884 */
[--C-:B---3--:R-:W-:Y:S01]  /*46a0*/  FFMA.FTZ R4, R77, c[0x0][0x2d0], -R2.reuse ;  /* 0x0000b4004d047a23 */ /* 0x108fe20000010802 */
[----:B--2---:R-:W-:Y:S01]  /*46b0*/  FMNMX.FTZ R121, R0, R13, !PT ;  /* 0x0000000d00797209 */ /* 0x004fe20007810000 */
[--C-:B------:R-:W-:Y:S02]  /*46c0*/  FFMA.FTZ R0, R27, c[0x0][0x2d0], -R2.reuse ;  /* 0x0000b4001b007a23 */ /* 0x100fe40000010802 */
[----:B------:R1:W-:Y:S01]  /*46d0*/  MUFU.EX2 R164, R4 ;  /* 0x0000000400a47308 */ /* 0x0003e20000000800 */
[----:B------:R-:W-:Y:S02]  /*46e0*/  FSETP.NEU.FTZ.AND P0, PT, R121, -INF , PT ;  /* 0xff8000007900780b */ /* 0x000fe40003f1d000 */
[C---:B------:R-:W-:Y:S05]  /*46f0*/  HMMA.16816.F32 R132, R8.reuse, R60, R112 ;  /* 0x0000003c0884723c */ /* 0x040fea0000001870 */
[----:B------:R2:W-:Y:S03]  /*4700*/  MUFU.EX2 R162, R0 ;  /* 0x0000000000a27308 */ /* 0x0005e60000000800 */
[----:B------:R-:W-:Y:S01]  /*4710*/  HMMA.16816.F32 R96, R8, R64, R96 ;  /* 0x000000400860723c */ /* 0x000fe20000001860 */
[----:B-1----:R-:W-:-:S07]  /*4720*/  FFMA.FTZ R4, R76, c[0x0][0x2d0], -R2 ;  /* 0x0000b4004c047a23 */ /* 0x002fce0000010802 */
[----:B------:R-:W-:Y:S01]  /*4730*/  HMMA.16816.F32 R212, R8, R52, R136 ;  /* 0x0000003408d4723c */ /* 0x000fe20000001888 */
[----:B------:R-:W-:Y:S01]  /*4740*/  IMAD.MOV.U32 R78, RZ, RZ, R154 ;  /* 0x000000ffff4e7224 */ /* 0x000fe200078e009a */
[----:B------:R1:W-:Y:S01]  /*4750*/  MUFU.EX2 R165, R4 ;  /* 0x0000000400a57308 */ /* 0x0003e20000000800 */
[----:B------:R-:W-:Y:S02]  /*4760*/  IMAD.MOV.U32 R77, RZ, RZ, R155 ;  /* 0x000000ffff4d7224 */ /* 0x000fe400078e009b */
[----:B--2---:R-:W-:-:S03]  /*4770*/  FMUL.FTZ R0, R121, c[0x0][0x2d0] ;  /* 0x0000b40079007a20 */ /* 0x004fc60000410000 */
[----:B------:R-:W-:Y:S01]  /*4780*/  IMAD.MOV.U32 R114, RZ, RZ, R132 ;  /* 0x000000ffff727224 */ /* 0x000fe200078e0084 */
[C---:B------:R-:W-:Y:S01]  /*4790*/  HMMA.16816.F32 R248, R8.reuse, R62, R32 ;  /* 0x0000003e08f8723c */ /* 0x040fe20000001820 */
[----:B------:R-:W-:Y:S01]  /*47a0*/  IMAD.MOV.U32 R113, RZ, RZ, R133 ;  /* 0x000000ffff717224 */ /* 0x000fe200078e0085 */
[----:B------:R-:W-:Y:S01]  /*47b0*/  FSEL R0, R0, RZ, P0 ;  /* 0x000000ff00007208 */ /* 0x000fe20000000000 */
[----:B------:R-:W-:Y:S02]  /*47c0*/  IMAD.MOV.U32 R112, RZ, RZ, R134 ;  /* 0x000000ffff707224 */ /* 0x000fe400078e0086 */
[----:B------:R-:W-:Y:S02]  /*47d0*/  IMAD.MOV.U32 R76, RZ, RZ, R135 ;  /* 0x000000ffff4c7224 */ /* 0x000fe400078e0087 */
[----:B------:R-:W-:Y:S01]  /*47e0*/  IMAD.MOV.U32 R139, RZ, RZ, R96 ;  /* 0x000000ffff8b7224 */ /* 0x000fe200078e0060 */
[----:B------:R-:W-:Y:S01]  /*47f0*/  HMMA.16816.F32 R132, R8, R56, R108 ;  /* 0x000000380884723c */ /* 0x000fe2000000186c */
[----:B-1----:R-:W-:-:S02]  /*4800*/  FFMA.FTZ R4, R26, c[0x0][0x2d0], -R2 ;  /* 0x0000b4001a047a23 */ /* 0x002fc40000010802 */
[----:B------:R-:W-:Y:S02]  /*4810*/  IMAD.MOV.U32 R138, RZ, RZ, R97 ;  /* 0x000000ffff8a7224 */ /* 0x000fe400078e0061 */
[----:B------:R1:W-:Y:S01]  /*4820*/  MUFU.EX2 R161, R4 ;  /* 0x0000000400a17308 */ /* 0x0003e20000000800 */
[----:B------:R-:W-:Y:S02]  /*4830*/  IMAD.MOV.U32 R115, RZ, RZ, R98 ;  /* 0x000000ffff737224 */ /* 0x000fe400078e0062 */
[----:B------:R-:W-:Y:S01]  /*4840*/  IMAD.MOV.U32 R111, RZ, RZ, R99 ;  /* 0x000000ffff6f7224 */ /* 0x000fe200078e0063 */
[----:B------:R-:W-:Y:S01]  /*4850*/  HMMA.16816.F32 R244, R8, R58, R28 ;  /* 0x0000003a08f4723c */ /* 0x000fe2000000181c */
[----:B------:R-:W-:Y:S02]  /*4860*/  IMAD.MOV.U32 R137, RZ, RZ, R152 ;  /* 0x000000ffff897224 */ /* 0x000fe400078e0098 */
[----:B------:R-:W-:-:S05]  /*4870*/  IMAD.MOV.U32 R136, RZ, RZ, R153 ;  /* 0x000000ffff887224 */ /* 0x000fca00078e0099 */
[----:B------:R-:W-:Y:S01]  /*4880*/  HMMA.16816.F32 R96, R8, R50, R36 ;  /* 0x000000320860723c */ /* 0x000fe20000001824 */
[----:B-1----:R-:W-:-:S06]  /*4890*/  FFMA.FTZ R4, R24, c[0x0][0x2d0], -R2 ;  /* 0x0000b40018047a23 */ /* 0x002fcc0000010802 */
[----:B------:R-:W-:Y:S01]  /*48a0*/  IMAD.MOV.U32 R110, RZ, RZ, R132 ;  /* 0x000000ffff6e7224 */ /* 0x000fe200078e0084 */
[----:B------:R1:W2:Y:S01]  /*48b0*/  MUFU.EX2 R160, R4 ;  /* 0x0000000400a07308 */ /* 0x0002a20000000800 */
[----:B------:R-:W-:Y:S01]  /*48c0*/  IMAD.MOV.U32 R109, RZ, RZ, R133 ;  /* 0x000000ffff6d7224 */ /* 0x000fe200078e0085 */
[----:B------:R-:W-:Y:S01]  /*48d0*/  HMMA.16816.F32 R240, R8, R70, R20 ;  /* 0x0000004608f0723c */ /* 0x000fe20000001814 */
[----:B------:R-:W-:Y:S02]  /*48e0*/  IMAD.MOV.U32 R108, RZ, RZ, R134 ;  /* 0x000000ffff6c7224 */ /* 0x000fe400078e0086 */
[----:B------:R-:W-:-:S05]  /*48f0*/  IMAD.MOV.U32 R13, RZ, RZ, R135 ;  /* 0x000000ffff0d7224 */ /* 0x000fca00078e0087 */
[----:B------:R-:W-:Y:S01]  /*4900*/  HMMA.16816.F32 R132, R8, R68, R100 ;  /* 0x000000440884723c */ /* 0x000fe20000001864 */
[----:B-1----:R-:W-:Y:S01]  /*4910*/  FFMA.FTZ R4, R128, c[0x0][0x2d0], -R0 ;  /* 0x0000b40080047a23 */ /* 0x002fe20000010800 */
[----:B--2---:R-:W-:-:S06]  /*4920*/  F2FP.PACK_AB R6, R160, R161 ;  /* 0x000000a1a006723e */ /* 0x004fcc00000000ff */
[C---:B------:R-:W-:Y:S01]  /*4930*/  HMMA.16816.F32 R208, R8.reuse, R66, R16 ;  /* 0x0000004208d0723c */ /* 0x040fe20000001810 */
[----:B------:R1:W-:Y:S11]  /*4940*/  MUFU.EX2 R145, R4 ;  /* 0x0000000400917308 */ /* 0x0003f60000000800 */
[----:B------:R-:W-:Y:S04]  /*4950*/  @!UPT UIADD3 URZ, URZ, URZ, URZ ;  /* 0x0000003f3f3ff290 */ /* 0x000fe8000fffe03f */
[----:B------:R-:W-:Y:S02]  /*4960*/  IMAD.MOV.U32 R103, RZ, RZ, R132 ;  /* 0x000000ffff677224 */ /* 0x000fe400078e0084 */
[----:B-1----:R-:W-:Y:S02]  /*4970*/  FFMA.FTZ R4, R127, c[0x0][0x2d0], -R0 ;  /* 0x0000b4007f047a23 */ /* 0x002fe40000010800 */
[----:B------:R-:W-:Y:S02]  /*4980*/  IMAD.MOV.U32 R102, RZ, RZ, R133 ;  /* 0x000000ffff667224 */ /* 0x000fe400078e0085 */
[----:B------:R1:W2:Y:S01]  /*4990*/  MUFU.EX2 R144, R4 ;  /* 0x0000000400907308 */ /* 0x0002a20000000800 */
[----:B------:R-:W-:Y:S02]  /*49a0*/  IMAD.MOV.U32 R101, RZ, RZ, R134 ;  /* 0x000000ffff657224 */ /* 0x000fe400078e0086 */
[----:B------:R-:W-:Y:S02]  /*49b0*/  IMAD.MOV.U32 R100, RZ, RZ, R135 ;  /* 0x000000ffff647224 */ /* 0x000fe400078e0087 */
        /* <DEDUP_REMOVED lines=9> */
[----:B--2---:R-:W-:Y:S01]  /*4a50*/  F2FP.PACK_AB R11, R157, R159 ;  /* 0x0000009f9d0b723e */ /* 0x004fe200000000ff */
[----:B------:R-:W-:-:S04]  /*4a60*/  IMAD.MOV.U32 R105, RZ, RZ, R109 ;  /* 0x000000ffff697224 */ /* 0x000fc800078e006d */
[----:B------:R1:W-:Y:S01]  /*4a70*/  MUFU.EX2 R158, R4 ;  /* 0x00000004009e7308 */ /* 0x0003e20000000800 */
[----:B------:R-:W-:Y:S01]  /*4a80*/  IMAD.MOV.U32 R109, RZ, RZ, R136 ;  /* 0x000000ffff6d7224 */ /* 0x000fe200078e0088 */
[C---:B------:R-:W-:Y:S08]  /*4a90*/  HMMA.16816.F32 R16, R8.reuse, R44, RZ ;  /* 0x0000002c0810723c */ /* 0x040ff000000018ff */
[----:B------:R-:W-:Y:S01]  /*4aa0*/  HMMA.16816.F32 R20, R8, R40, RZ ;  /* 0x000000280814723c */ /* 0x000fe200000018ff */
[----:B-1----:R-:W-:-:S04]  /*4ab0*/  FFMA.FTZ R4, R14, c[0x0][0x2d0], -R0 ;  /* 0x0000b4000e047a23 */ /* 0x002fc80000010800 */
[----:B------:R1:W2:Y:S03]  /*4ac0*/  MUFU.EX2 R116, R4 ;  /* 0x0000000400747308 */ /* 0x0002a60000000800 */
[C---:B------:R-:W-:Y:S07]  /*4ad0*/  HMMA.16816.F32 R28, R8.reuse, R84, RZ ;  /* 0x00000054081c723c */ /* 0x040fee00000018ff */
[----:B------:R-:W-:Y:S01]  /*4ae0*/  IMAD.MOV.U32 R84, RZ, RZ, R139 ;  /* 0x000000ffff547224 */ /* 0x000fe200078e008b */
[----:B------:R-:W-:Y:S01]  /*4af0*/  HMMA.16816.F32 R36, R8, R46, RZ ;  /* 0x0000002e0824723c */ /* 0x000fe200000018ff */
[----:B------:R-:W-:-:S02]  /*4b00*/  IMAD.MOV.U32 R85, RZ, RZ, R138 ;  /* 0x000000ffff557224 */ /* 0x000fc400078e008a */
[----:B-1----:R-:W-:Y:S01]  /*4b10*/  FFMA.FTZ R4, R15, c[0x0][0x2d0], -R0 ;  /* 0x0000b4000f047a23 */ /* 0x002fe20000010800 */
[----:B--2---:R-:W-:-:S04]  /*4b20*/  F2FP.PACK_AB R5, R116, R158 ;  /* 0x0000009e7405723e */ /* 0x004fc800000000ff */
[C---:B------:R-:W-:Y:S01]  /*4b30*/  HMMA.16816.F32 R40, R8.reuse, R42, RZ ;  /* 0x0000002a0828723c */ /* 0x040fe200000018ff */
[----:B------:R1:W-:Y:S07]  /*4b40*/  MUFU.EX2 R156, R4 ;  /* 0x00000004009c7308 */ /* 0x0003ee0000000800 */
[C---:B------:R-:W-:Y:S08]  /*4b50*/  HMMA.16816.F32 R32, R8.reuse, R82, RZ ;  /* 0x000000520820723c */ /* 0x040ff000000018ff */
[----:B------:R-:W-:Y:S01]  /*4b60*/  HMMA.16816.F32 R44, R8, R86, RZ ;  /* 0x00000056082c723c */ /* 0x000fe200000018ff */
[----:B-1----:R-:W-:-:S04]  /*4b70*/  FFMA.FTZ R4, R25, c[0x0][0x2d0], -R0 ;  /* 0x0000b40019047a23 */ /* 0x002fc80000010800 */
[----:B------:R1:W2:Y:S02]  /*4b80*/  MUFU.EX2 R117, R4 ;  /* 0x0000000400757308 */ /* 0x0002a40000000800 */
[----:B------:R-:W-:Y:S01]  /*4b90*/  IMAD.MOV.U32 R86, RZ, RZ, R115 ;  /* 0x000000ffff567224 */ /* 0x000fe200078e0073 */
[----:B------:R-:W-:Y:S01]  /*4ba0*/  HMMA.16816.F32 R24, R8, R92, RZ ;  /* 0x0000005c0818723c */ /* 0x000fe200000018ff */
[----:B------:R-:W-:Y:S02]  /*4bb0*/  IMAD.MOV.U32 R87, RZ, RZ, R111 ;  /* 0x000000ffff577224 */ /* 0x000fe400078e006f */
[----:B------:R-:W-:-:S04]  /*4bc0*/  IMAD.MOV.U32 R111, RZ, RZ, R77 ;  /* 0x000000ffff6f7224 */ /* 0x000fc800078e004d */
[----:B------:R-:W-:Y:S02]  /*4bd0*/  IMAD.MOV.U32 R92, RZ, RZ, R103 ;  /* 0x000000ffff5c7224 */ /* 0x000fe400078e0067 */
[----:B------:R-:W-:Y:S01]  /*4be0*/  IMAD.MOV.U32 R93, RZ, RZ, R102 ;  /* 0x000000ffff5d7224 */ /* 0x000fe200078e0066 */
[----:B-1----:R-:W-:Y:S02]  /*4bf0*/  F2FP.PACK_AB R4, R162, R165 ;  /* 0x000000a5a204723e */ /* 0x002fe400000000ff */
[----:B--2---:R-:W-:-:S07]  /*4c00*/  F2FP.PACK_AB R7, R117, R156 ;  /* 0x0000009c7507723e */ /* 0x004fce00000000ff */
[----:B------:R-:W-:Y:S08]  /*4c10*/  HMMA.16816.F32 R88, R4, R48, R16 ;  /* 0x000000300458723c */ /* 0x000ff00000001810 */
[----:B------:R-:W-:Y:S01]  /*4c20*/  HMMA.16816.F32 R16, R8, R80, RZ ;  /* 0x000000500810723c */ /* 0x000fe200000018ff */
[----:B------:R-:W-:Y:S07]  /*4c30*/  LDSM.16.MT88.4 R80, [R180+0x1400] ;  /* 0x00140000b450783b */ /* 0x000fee0000004200 */
[----:B------:R-:W-:Y:S08]  /*4c40*/  HMMA.16816.F32 R128, R4, R52, R20 ;  /* 0x000000340480723c */ /* 0x000ff00000001814 */
[----:B------:R-:W-:Y:S07]  /*4c50*/  HMMA.16816.F32 R20, R8, R72, RZ ;  /* 0x000000480814723c */ /* 0x000fee00000018ff */
[----:B------:R-:W-:Y:S01]  /*4c60*/  IMAD.MOV.U32 R72, RZ, RZ, R114 ;  /* 0x000000ffff487224 */ /* 0x000fe200078e0072 */
[----:B------:R-:W-:Y:S01]  /*4c70*/  HMMA.16816.F32 R176, R4, R56, R16 ;  /* 0x0000003804b0723c */ /* 0x000fe20000001810 */
[----:B------:R-:W-:-:S07]  /*4c80*/  IMAD.MOV.U32 R73, RZ, RZ, R113 ;  /* 0x000000ffff497224 */ /* 0x000fce00078e0071 */
[----:B------:R-:W-:Y:S07]  /*4c90*/  HMMA.16816.F32 R16, R8, R74, RZ ;  /* 0x0000004a0810723c */ /* 0x000fee00000018ff */
[----:B------:R-:W-:Y:S01]  /*4ca0*/  IMAD.MOV.U32 R74, RZ, RZ, R112 ;  /* 0x000000ffff4a7224 */ /* 0x000fe200078e0070 */
[----:B------:R-:W-:Y:S01]  /*4cb0*/  HMMA.16816.F32 R172, R4, R60, R20 ;  /* 0x0000003c04ac723c */ /* 0x000fe20000001814 */
[----:B------:R-:W-:-:S07]  /*4cc0*/  IMAD.MOV.U32 R75, RZ, RZ, R76 ;  /* 0x000000ffff4b7224 */ /* 0x000fce00078e004c */
[----:B------:R-:W-:Y:S07]  /*4cd0*/  HMMA.16816.F32 R20, R8, R94, RZ ;  /* 0x0000005e0814723c */ /* 0x000fee00000018ff */
[----:B------:R-:W-:Y:S01]  /*4ce0*/  FFMA.FTZ R8, R125, c[0x0][0x2d0], -R2 ;  /* 0x0000b4007d087a23 */ /* 0x000fe20000010802 */
[----:B------:R-:W-:Y:S01]  /*4cf0*/  HMMA.16816.F32 R168, R4, R64, R24 ;  /* 0x0000004004a8723c */ /* 0x000fe20000001818 */
[----:B------:R-:W-:Y:S02]  /*4d00*/  IMAD.MOV.U32 R94, RZ, RZ, R101 ;  /* 0x000000ffff5e7224 */ /* 0x000fe400078e0065 */
[----:B------:R1:W-:Y:S01]  /*4d10*/  MUFU.EX2 R26, R8 ;  /* 0x00000008001a7308 */ /* 0x0003e20000000800 */
[----:B------:R-:W-:-:S02]  /*4d20*/  IMAD.MOV.U32 R95, RZ, RZ, R100 ;  /* 0x000000ffff5f7224 */ /* 0x000fc400078e0064 */
[----:B------:R-:W-:Y:S02]  /*4d30*/  FADD.FTZ R9, R206, R205 ;  /* 0x000000cdce097221 */ /* 0x000fe40000010000 */
[----:B------:R-:W-:Y:S01]  /*4d40*/  HMMA.16816.F32 R100, R4, R68, R28 ;  /* 0x000000440464723c */ /* 0x000fe2000000181c */
[----:B------:R-:W-:-:S07]  /*4d50*/  FADD.FTZ R11, R204, R202 ;  /* 0x000000cacc0b7221 */ /* 0x000fce0000010000 */
[----:B------:R-:W-:Y:S01]  /*4d60*/  HMMA.16816.F32 R36, R4, R50, R36 ;  /* 0x000000320424723c */ /* 0x000fe20000001824 */
[----:B-1----:R-:W-:-:S04]  /*4d70*/  FFMA.FTZ R8, R124, c[0x0][0x2d0], -R2 ;  /* 0x0000b4007c087a23 */ /* 0x002fc80000010802 */
[----:B------:R1:W2:Y:S03]  /*4d80*/  MUFU.EX2 R28, R8 ;  /* 0x00000008001c7308 */ /* 0x0002a60000000800 */
[C---:B------:R-:W-:Y:S08]  /*4d90*/  HMMA.16816.F32 R48, R4.reuse, R62, R16 ;  /* 0x0000003e0430723c */ /* 0x040ff00000001810 */
[----:B------:R-:W-:Y:S01]  /*4da0*/  HMMA.16816.F32 R20, R4, R66, R20 ;  /* 0x000000420414723c */ /* 0x000fe20000001814 */
[----:B------:R-:W3:Y:S01]  /*4db0*/  LDSM.16.MT88.4 R64, [R181+0x800] ;  /* 0x00080000b540783b */ /* 0x000ee20000004200 */
[----:B-1----:R-:W-:-:S06]  /*4dc0*/  FFMA.FTZ R8, R118, c[0x0][0x2d0], -R2 ;  /* 0x0000b40076087a23 */ /* 0x002fcc0000010802 */
[C---:B------:R-:W-:Y:S01]  /*4dd0*/  HMMA.16816.F32 R40, R4.reuse, R54, R40 ;  /* 0x000000360428723c */ /* 0x040fe20000001828 */
[----:B------:R-:W-:Y:S01]  /*4de0*/  FFMA.FTZ R2, R126, c[0x0][0x2d0], -R2 ;  /* 0x0000b4007e027a23 */ /* 0x000fe20000010802 */
[----:B--2---:R-:W-:Y:S01]  /*4df0*/  F2FP.PACK_AB R152, R28, R26 ;  /* 0x0000001a1c98723e */ /* 0x004fe200000000ff */
[----:B------:R-:W-:Y:S05]  /*4e00*/  MUFU.EX2 R29, R8 ;  /* 0x00000008001d7308 */ /* 0x000fea0000000800 */
[C---:B------:R-:W-:Y:S03]  /*4e10*/  HMMA.16816.F32 R32, R4.reuse, R58, R32 ;  /* 0x0000003a0420723c */ /* 0x040fe60000001820 */
[----:B------:R1:W2:Y:S05]  /*4e20*/  MUFU.EX2 R27, R2 ;  /* 0x00000002001b7308 */ /* 0x0002aa0000000800 */
[----:B------:R-:W-:Y:S01]  /*4e30*/  HMMA.16816.F32 R44, R4, R70, R44 ;  /* 0x00000046042c723c */ /* 0x000fe2000000182c */
[----:B------:R-:W-:Y:S01]  /*4e40*/  LDSM.16.MT88.4 R4, [R181+0x2000] ;  /* 0x00200000b504783b */ /* 0x000fe20000004200 */
[----:B-1----:R-:W-:Y:S01]  /*4e50*/  FFMA.FTZ R2, R107, c[0x0][0x2d0], -R0 ;  /* 0x0000b4006b027a23 */ /* 0x002fe20000010800 */
[----:B--2---:R-:W-:Y:S01]  /*4e60*/  F2FP.PACK_AB R154, R27, R29 ;  /* 0x0000001d1b9a723e */ /* 0x004fe200000000ff */
[----:B------:R-:W-:-:S02]  /*4e70*/  IMAD.MOV.U32 R107, RZ, RZ, R13 ;  /* 0x000000ffff6b7224 */ /* 0x000fc400078e000d */
[----:B------:R1:W-:Y:S02]  /*4e80*/  MUFU.EX2 R18, R2 ;  /* 0x0000000200127308 */ /* 0x0003e40000000800 */
[----:B-1----:R-:W-:Y:S02]  /*4e90*/  FFMA.FTZ R2, R106, c[0x0][0x2d0], -R0 ;  /* 0x0000b4006a027a23 */ /* 0x002fe40000010800 */
[----:B------:R-:W-:-:S04]  /*4ea0*/  IMAD.MOV.U32 R106, RZ, RZ, R108 ;  /* 0x000000ffff6a7224 */ /* 0x000fc800078e006c */
[----:B------:R1:W2:Y:S01]  /*4eb0*/  MUFU.EX2 R24, R2 ;  /* 0x0000000200187308 */ /* 0x0002a20000000800 */
[----:B------:R-:W-:Y:S02]  /*4ec0*/  IMAD.MOV.U32 R108, RZ, RZ, R137 ;  /* 0x000000ffff6c7224 */ /* 0x000fe400078e0089 */
[----:B------:R-:W4:Y:S01]  /*4ed0*/  LDSM.16.MT88.4 R136, [R180+0x800] ;  /* 0x00080000b488783b */ /* 0x000f220000004200 */
[--C-:B-1----:R-:W-:Y:S01]  /*4ee0*/  FFMA.FTZ R2, R104, c[0x0][0x2d0], -R0.reuse ;  /* 0x0000b40068027a23 */ /* 0x102fe20000010800 */
[----:B--2---:R-:W-:Y:S01]  /*4ef0*/  F2FP.PACK_AB R153, R24, R18 ;  /* 0x000000121899723e */ /* 0x004fe200000000ff */
[----:B------:R-:W-:Y:S02]  /*4f00*/  FFMA.FTZ R0, R79, c[0x0][0x2d0], -R0 ;  /* 0x0000b4004f007a23 */ /* 0x000fe40000010800 */
[----:B------:R-:W-:Y:S01]  /*4f10*/  MUFU.EX2 R25, R2 ;  /* 0x0000000200197308 */ /* 0x000fe20000000800 */
[----:B------:R-:W-:Y:S02]  /*4f20*/  IMAD.MOV.U32 R104, RZ, RZ, R110 ;  /* 0x000000ffff687224 */ /* 0x000fe400078e006e */
[----:B------:R-:W-:-:S05]  /*4f30*/  IMAD.MOV.U32 R110, RZ, RZ, R78 ;  /* 0x000000ffff6e7224 */ /* 0x000fca00078e004e */
[----:B------:R1:W2:Y:S02]  /*4f40*/  MUFU.EX2 R19, R0 ;  /* 0x0000000000137308 */ /* 0x0002a40000000800 */
[----:B-1----:R-:W-:Y:S01]  /*4f50*/  FFMA.FTZ R0, R146, c[0x0][0x2d0], -R12 ;  /* 0x0000b40092007a23 */ /* 0x002fe2000001080c */
[----:B--2---:R-:W-:-:S05]  /*4f60*/  F2FP.PACK_AB R155, R19, R25 ;  /* 0x00000019139b723e */ /* 0x004fca00000000ff */
[----:B------:R1:W-:Y:S02]  /*4f70*/  MUFU.EX2 R17, R0 ;  /* 0x0000000000117308 */ /* 0x0003e40000000800 */
[C---:B---3--:R-:W-:Y:S08]  /*4f80*/  HMMA.16816.F32 R52, R152.reuse, R64, R88 ;  /* 0x000000409834723c */ /* 0x048ff00000001858 */
[----:B----4-:R-:W-:Y:S01]  /*4f90*/  HMMA.16816.F32 R128, R152, R136, R128 ;  /* 0x000000889880723c */ /* 0x010fe20000001880 */
[----:B-1----:R-:W-:-:S04]  /*4fa0*/  FFMA.FTZ R0, R148, c[0x0][0x2d0], -R12 ;  /* 0x0000b40094007a23 */ /* 0x002fc8000001080c */
[----:B------:R1:W2:Y:S03]  /*4fb0*/  MUFU.EX2 R16, R0 ;  /* 0x0000000000107308 */ /* 0x0002a60000000800 */
[----:B------:R-:W-:Y:S01]  /*4fc0*/  HMMA.16816.F32 R68, R152, R80, R172 ;  /* 0x000000509844723c */ /* 0x000fe200000018ac */
        /* <DEDUP_REMOVED lines=15> */
[----:B-1----:R-:W-:-:S04]  /*50c0*/  FADD.FTZ R0, R167, R166 ;  /* 0x000000a6a7007221 */ /* 0x002fc80000010000 */
[----:B------:R-:W-:Y:S02]  /*50d0*/  FADD.FTZ R10, R163, R0 ;  /* 0x00000000a30a7221 */ /* 0x000fe40000010000 */
[----:B------:R-:W-:Y:S01]  /*50e0*/  FADD.FTZ R0, R203, R11 ;  /* 0x0000000bcb007221 */ /* 0x000fe20000010000 */
[----:B--2---:R-:W-:Y:S01]  /*50f0*/  F2FP.PACK_AB R115, R13, R12 ;  /* 0x0000000c0d73723e */ /* 0x004fe200000000ff */
[----:B------:R-:W-:Y:S02]  /*5100*/  FADD.FTZ R3, R145, R144 ;  /* 0x0000009091037221 */ /* 0x000fe40000010000 */
[----:B------:R-:W-:Y:S01]  /*5110*/  HMMA.16816.F32 R144, R152, R4, R168 ;  /* 0x000000049890723c */ /* 0x000fe200000018a8 */
[----:B------:R-:W-:-:S07]  /*5120*/  FADD.FTZ R10, R164, R10 ;  /* 0x0000000aa40a7221 */ /* 0x000fce0000010000 */
[C---:B------:R-:W-:Y:S01]  /*5130*/  HMMA.16816.F32 R60, R112.reuse, R66, R96 ;  /* 0x00000042703c723c */ /* 0x040fe20000001860 */
[----:B------:R-:W1:Y:S07]  /*5140*/  LDSM.16.MT88.4 R96, [R181+0x1400] ;  /* 0x00140000b560783b */ /* 0x000e6e0000004200 */
[C---:B------:R-:W-:Y:S01]  /*5150*/  HMMA.16816.F32 R56, R112.reuse, R64, R108 ;  /* 0x000000407038723c */ /* 0x040fe2000000186c */
[----:B------:R-:W2:Y:S07]  /*5160*/  LDSM.16.MT88.4 R108, [R180+0x2000] ;  /* 0x00200000b46c783b */ /* 0x000eae0000004200 */
        /* <DEDUP_REMOVED lines=12> */
[----:B------:R-:W-:Y:S01]  /*5230*/  IADD3 R194, R217, -0x2, RZ ;  /* 0xfffffffed9c27810 */ /* 0x000fe20007ffe0ff */
[----:B------:R-:W-:Y:S01]  /*5240*/  FADD.FTZ R3, R116, R3 ;  /* 0x0000000374037221 */ /* 0x000fe20000010000 */
[C---:B-1----:R-:W-:Y:S01]  /*5250*/  HMMA.16816.F32 R88, R112.reuse, R96, R104 ;  /* 0x000000607058723c */ /* 0x042fe20000001868 */
[----:B------:R-:W-:Y:S01]  /*5260*/  FADD.FTZ R4, R199, R4 ;  /* 0x00000004c7047221 */ /* 0x000fe20000010000 */
[----:B------:R-:W-:Y:S01]  /*5270*/  ISETP.GE.AND P0, PT, R194, R231, PT ;  /* 0x000000e7c200720c */ /* 0x000fe20003f06270 */
[----:B------:R-:W-:Y:S02]  /*5280*/  FADD.FTZ R0, R162, R0 ;  /* 0x00000000a2007221 */ /* 0x000fe40000010000 */
[----:B------:R-:W-:Y:S02]  /*5290*/  FADD.FTZ R5, R218, R5 ;  /* 0x00000005da057221 */ /* 0x000fe40000010000 */
[----:B------:R-:W-:Y:S01]  /*52a0*/  FADD.FTZ R3, R156, R3 ;  /* 0x000000039c037221 */ /* 0x000fe20000010000 */
[----:B--2---:R-:W-:Y:S01]  /*52b0*/  HMMA.16816.F32 R104, R112, R108, R92 ;  /* 0x0000006c7068723c */ /* 0x004fe2000000185c */
        /* <DEDUP_REMOVED lines=27> */
[----:B------:R-:W-:-:S03]  /*5470*/  FADD.FTZ R215, R13, R4 ;  /* 0x000000040dd77221 */ /* 0x000fc60000010000 */
        /* <DEDUP_REMOVED lines=10> */
[----:B------:R-:W1:Y:S01]  /*5520*/  S2R R31, SR_TID.X ;  /* 0x00000000001f7919 */ /* 0x000e620000002100 */
[----:B------:R-:W-:Y:S01]  /*5530*/  ISETP.GE.AND P5, PT, R228, c[0x0][0x1d4], PT ;  /* 0x00007500e4007a0c */ /* 0x000fe20003fa6270 */
[----:B------:R-:W-:Y:S01]  /*5540*/  IMAD.MOV.U32 R240, RZ, RZ, c[0x0][0x208] ;  /* 0x00008200fff07624 */ /* 0x000fe200078e00ff */
[----:B------:R-:W-:Y:S01]  /*5550*/  ISETP.GE.AND P4, PT, R225, c[0x0][0x1d4], PT ;  /* 0x00007500e1007a0c */ /* 0x000fe20003f86270 */
[----:B------:R-:W-:Y:S01]  /*5560*/  IMAD.MOV.U32 R241, RZ, RZ, c[0x0][0x20c] ;  /* 0x00008300fff17624 */ /* 0x000fe200078e00ff */
[----:B------:R-:W-:-:S02]  /*5570*/  ISETP.GE.AND P3, PT, R226, c[0x0][0x1d4], PT ;  /* 0x00007500e2007a0c */ /* 0x000fc40003f66270 */
[----:B-1----:R-:W-:Y:S02]  /*5580*/  ISETP.GT.AND P0, PT, R31, 0x3f, PT ;  /* 0x0000003f1f00780c */ /* 0x002fe40003f04270 */
.L_x_1479:
[----:B------:R-:W-:Y:S04]  /*5590*/  DEPBAR.LE SB0, 0x0 ;  /* 0x000080000000791a */ /* 0x000fe80000000000 */
[----:B------:R-:W-:Y:S01]  /*55a0*/  WARPSYNC 0xffffffff ;  /* 0xffffffff00007948 */ /* 0x000fe20003800000 */
[----:B------:R-:W-:Y:S01]  /*55b0*/  BAR.SYNC.DEFER_BLOCKING 0x0 ;  /* 0x0000000000007b1d */ /* 0x000fe20000010000 */
[----:B------:R-:W-:Y:S01]  /*55c0*/  SHF.R.S32.HI R0, RZ, 0x1f, R194 ;  /* 0x0000001fff007819 */ /* 0x000fe200000114c2 */
[----:B------:R-:W-:Y:S01]  /*55d0*/  IMAD.WIDE.U32 R2, R194, c[0x0][0x208], RZ ;  /* 0x00008200c2027a25 */ /* 0x000fe200078e00ff */
[----:B------:R-:W-:Y:S03]  /*55e0*/  MOV R116, R120 ;  /* 0x0000007800747202 */ /* 0x000fe60000000f00 */
[----:B------:R-:W-:Y:S04]  /*55f0*/  IMAD R0, R0, c[0x0][0x208], RZ ;  /* 0x0000820000007a24 */ /* 0x000fe800078e02ff */
[----:B------:R-:W-:Y:S04]  /*5600*/  IMAD R0, R194, c[0x0][0x20c], R0 ;  /* 0x00008300c2007a24 */ /* 0x000fe800078e0200 */
[----:B------:R-:W-:Y:S02]  /*5610*/  IMAD.IADD R0, R3, 0x1, R0 ;  /* 0x0000000103007824 */ /* 0x000fe400078e0200 */
[----:B------:R-:W-:Y:S01]  /*5620*/  IMAD.WIDE.U32 R2, R2, 0x30, RZ ;  /* 0x0000003002027825 */ /* 0x000fe200078e00ff */
[----:B------:R-:W-:Y:S01]  /*5630*/  LDSM.16.M88.4 R48, [R182] ;  /* 0x00000000b630783b */ /* 0x000fe20000000200 */
[----:B------:R-:W-:Y:S05]  /*5640*/  BSSY B0, `(.L_x_1477) ;  /* 0x00000b0000007945 */ /* 0x000fea0003800000 */
[----:B------:R-:W1:Y:S06]  /*5650*/  LDSM.16.M88.4 R16, [R123] ;  /* 0x000000007b10783b */ /* 0x000e6c0000000200 */
[----:B------:R-:W2:Y:S06]  /*5660*/  S2R R20, SR_TID.X ;  /* 0x0000000000147919 */ /* 0x000eac0000002100 */
[----:B------:R-:W3:Y:S06]  /*5670*/  LDSM.16.M88.4 R44, [R182+0x1000] ;  /* 0x00100000b62c783b */ /* 0x000eec0000000200 */
[----:B------:R-:W4:Y:S06]  /*5680*/  LDSM.16.M88.4 R32, [R123+0x400] ;  /* 0x000400007b20783b */ /* 0x000f2c0000000200 */
[----:B------:R-:W5:Y:S06]  /*5690*/  LDSM.16.M88.4 R156, [R123+0x800] ;  /* 0x000800007b9c783b */ /* 0x000f6c0000000200 */
[----:B------:R-:W-:Y:S06]  /*56a0*/  LDSM.16.M88.4 R160, [R183] ;  /* 0x00000000b7a0783b */ /* 0x000fec0000000200 */
[----:B------:R-:W4:Y:S01]  /*56b0*/  LDSM.16.M88.4 R164, [R184] ;  /* 0x00000000b8a4783b */ /* 0x000f220000000200 */
[-C--:B-1----:R-:W-:Y:S05]  /*56c0*/  HMMA.16816.F32 R4, R48, R16.reuse, RZ ;  /* 0x000000103004723c */ /* 0x082fea00000018ff */
[----:B------:R-:W1:Y:S01]  /*56d0*/  LDSM.16.M88.4 R168, [R183+0x1000] ;  /* 0x00100000b7a8783b */ /* 0x000e620000000200 */
[----:B--2---:R-:W-:Y:S01]  /*56e0*/  ISETP.GT.AND P6, PT, R20, 0x3f, PT ;  /* 0x0000003f1400780c */ /* 0x004fe20003fc4270 */
[----:B------:R-:W-:Y:S01]  /*56f0*/  IMAD R20, R0, 0x30, RZ ;  /* 0x0000003000147824 */ /* 0x000fe200078e02ff */
[-C--:B------:R-:W-:Y:S04]  /*5700*/  IADD3 R0, P0, R222, R2.reuse, RZ ;  /* 0x00000002de007210 */ /* 0x080fe80007f1e0ff */
[----:B------:R-:W-:Y:S01]  /*5710*/  IMAD.IADD R3, R3, 0x1, R20 ;  /* 0x0000000103037824 */ /* 0x000fe200078e0214 */
[----:B------:R-:W2:Y:S01]  /*5720*/  LDSM.16.M88.4 R172, [R192] ;  /* 0x00000000c0ac783b */ /* 0x000ea20000000200 */
[C---:B---3--:R-:W-:Y:S02]  /*5730*/  HMMA.16816.F32 R8, R44.reuse, R16, RZ ;  /* 0x000000102c08723c */ /* 0x048fe400000018ff */
[----:B------:R-:W-:Y:S03]  /*5740*/  IMAD.X R28, R3, 0x1, R224, P0 ;  /* 0x00000001031c7824 */ /* 0x000fe600000e06e0 */
[----:B------:R-:W3:Y:S01]  /*5750*/  LDSM.16.M88.4 R176, [R191] ;  /* 0x00000000bfb0783b */ /* 0x000ee20000000200 */
[----:B------:R-:W-:Y:S02]  /*5760*/  @!P6 LEA R24, P1, R240, R2, 0x5 ;  /* 0x00000002f018e211 */ /* 0x000fe400078228ff */
[----:B------:R-:W-:Y:S01]  /*5770*/  LEA R2, P0, R0, c[0x0][0x1f8], 0x1 ;  /* 0x00007e0000027a11 */ /* 0x000fe200078008ff */
[-C--:B------:R-:W-:Y:S03]  /*5780*/  HMMA.16816.F32 R12, R44, R18.reuse, RZ ;  /* 0x000000122c0c723c */ /* 0x080fe600000018ff */
[----:B------:R-:W-:Y:S02]  /*5790*/  @!P6 LEA.HI.X R29, R240, R3, R241, 0x5, P1 ;  /* 0x00000003f01de211 */ /* 0x000fe400008f2cf1 */
[----:B------:R-:W-:Y:S02]  /*57a0*/  LEA.HI.X R3, R0, c[0x0][0x1fc], R28, 0x1, P0 ;  /* 0x00007f0000037a11 */ /* 0x000fe400000f0c1c */
[----:B------:R-:W-:Y:S01]  /*57b0*/  @!P6 IADD3 R37, P2, R24, R222, RZ ;  /* 0x000000de1825e210 */ /* 0x000fe20007f5e0ff */
[C---:B------:R-:W-:Y:S02]  /*57c0*/  HMMA.16816.F32 R16, R48.reuse, R18, RZ ;  /* 0x000000123010723c */ /* 0x040fe400000018ff */
[----:B------:R-:W-:Y:S01]  /*57d0*/  @!PT LDS RZ, [RZ] ;  /* 0x00000000fffff984 */ /* 0x000fe20000000800 */
[----:B------:R-:W-:Y:S01]  /*57e0*/  @!PT LDS RZ, [RZ] ;  /* 0x00000000fffff984 */ /* 0x000fe20000000800 */
[----:B------:R-:W-:Y:S01]  /*57f0*/  @!PT LDS RZ, [RZ] ;  /* 0x00000000fffff984 */ /* 0x000fe20000000800 */
[----:B------:R1:W-:Y:S02]  /*5800*/  LDGSTS.E.BYPASS.LTC128B.128 [R193+0x1880], [R2.64], !P3 ;  /* 0x0188000002c17fae */ /* 0x0003e4000d901d46 */
[----:B------:R-:W-:Y:S02]  /*5810*/  @!P6 LEA R36, P0, R37, c[0x0][0x1f8], 0x1 ;  /* 0x00007e002524ea11 */ /* 0x000fe400078008ff */
[----:B------:R-:W-:Y:S02]  /*5820*/  @!P6 IADD3.X R0, R29, R224, RZ, P2, !PT ;  /* 0x000000e01d00e210 */ /* 0x000fe400017fe4ff */
[----:B------:R1:W-:Y:S01]  /*5830*/  LDGSTS.E.BYPASS.LTC128B.128 [R193+0x2480], [R2.64+0x40], !P4 ;  /* 0x0248004002c17fae */ /* 0x0003e2000e101d46 */
[-C--:B----4-:R-:W-:Y:S01]  /*5840*/  HMMA.16816.F32 R20, R48, R32.reuse, RZ ;  /* 0x000000203014723c */ /* 0x090fe200000018ff */
[----:B------:R-:W-:Y:S02]  /*5850*/  ISETP.GT.AND P2, PT, R194, R231, PT ;  /* 0x000000e7c200720c */ /* 0x000fe40003f44270 */
[----:B------:R-:W-:Y:S02]  /*5860*/  @!P6 LEA.HI.X R37, R37, c[0x0][0x1fc], R0, 0x1, P0 ;  /* 0x00007f002525ea11 */ /* 0x000fe400000f0c00 */
[----:B------:R1:W-:Y:S01]  /*5870*/  LDGSTS.E.BYPASS.LTC128B.128 [R193+0x3080], [R2.64+0x80], !P5 ;  /* 0x0308008002c17fae */ /* 0x0003e2000e901d46 */
[----:B------:R-:W-:Y:S02]  /*5880*/  IMAD.MOV.U32 R0, RZ, RZ, R122 ;  /* 0x000000ffff007224 */ /* 0x000fe400078e007a */
[C---:B------:R-:W-:Y:S03]  /*5890*/  HMMA.16816.F32 R24, R44.reuse, R32, RZ ;  /* 0x000000202c18723c */ /* 0x040fe600000018ff */
[----:B------:R5:W-:Y:S05]  /*58a0*/  @!P6 LDGSTS.E.BYPASS.LTC128B.128 [R193+0x2080], [R36.64], !P3 ;  /* 0x0208000024c1efae */ /* 0x000bea000d901d46 */
[-C--:B------:R-:W-:Y:S01]  /*58b0*/  HMMA.16816.F32 R28, R44, R34.reuse, RZ ;  /* 0x000000222c1c723c */ /* 0x080fe200000018ff */
[----:B------:R5:W-:Y:S06]  /*58c0*/  @!P6 LDGSTS.E.BYPASS.LTC128B.128 [R193+0x2c80], [R36.64+0x40], !P4 ;  /* 0x02c8004024c1efae */ /* 0x000bec000e101d46 */
[----:B------:R5:W-:Y:S01]  /*58d0*/  @!P6 LDGSTS.E.BYPASS.LTC128B.128 [R193+0x3880], [R36.64+0x80], !P5 ;  /* 0x0388008024c1efae */ /* 0x000be2000e901d46 */
[C---:B------:R-:W-:Y:S05]  /*58e0*/  HMMA.16816.F32 R32, R48.reuse, R34, RZ ;  /* 0x000000223020723c */ /* 0x040fea00000018ff */
[----:B------:R-:W0:Y:S01]  /*58f0*/  LDGDEPBAR ;  /* 0x00000000000079af */ /* 0x000e220000000000 */
[----:B-1----:R-:W-:Y:S02]  /*5900*/  IMAD.MOV.U32 R2, RZ, RZ, R121 ;  /* 0x000000ffff027224 */ /* 0x002fe400078e0079 */
[-C--:B-----5:R-:W-:Y:S08]  /*5910*/  HMMA.16816.F32 R36, R48, R156.reuse, RZ ;  /* 0x0000009c3024723c */ /* 0x0a0ff000000018ff */
        /* <DEDUP_REMOVED lines=11> */
[-C--:B------:R-:W-:Y:S08]  /*59d0*/  HMMA.16816.F32 R28, R168, R174.reuse, R28 ;  /* 0x000000aea81c723c */ /* 0x080ff0000000181c */
[C---:B------:R-:W-:Y:S01]  /*59e0*/  HMMA.16816.F32 R32, R160.reuse, R174, R32 ;  /* 0x000000aea020723c */ /* 0x040fe20000001820 */
[----:B------:R-:W-:Y:S07]  /*59f0*/  LDSM.16.M88.4 R172, [R123+0x1400] ;  /* 0x001400007bac783b */ /* 0x000fee0000000200 */
[-C--:B---3--:R-:W-:Y:S08]  /*5a00*/  HMMA.16816.F32 R36, R160, R176.reuse, R36 ;  /* 0x000000b0a024723c */ /* 0x088ff00000001824 */
        /* <DEDUP_REMOVED lines=20> */
[----:B------:R-:W3:Y:S06]  /*5b50*/  LDSM.16.M88.4 R156, [R189] ;  /* 0x00000000bd9c783b */ /* 0x000eec0000000200 */
[----:B------:R-:W4:Y:S01]  /*5b60*/  LDSM.16.M88.4 R172, [R188] ;  /* 0x00000000bcac783b */ /* 0x000f220000000200 */
[-C--:B-1----:R-:W-:Y:S08]  /*5b70*/  HMMA.16816.F32 R4, R160, R164.reuse, R4 ;  /* 0x000000a4a004723c */ /* 0x082ff00000001804 */
        /* <DEDUP_REMOVED lines=8> */
[----:B------:R-:W1:Y:S07]  /*5c00*/  LDSM.16.M88.4 R156, [R182+0x4000] ;  /* 0x00400000b69c783b */ /* 0x000e6e0000000200 */
[-C--:B----4-:R-:W-:Y:S08]  /*5c10*/  HMMA.16816.F32 R36, R160, R172.reuse, R36 ;  /* 0x000000aca024723c */ /* 0x090ff00000001824 */
[C---:B------:R-:W-:Y:S08]  /*5c20*/  HMMA.16816.F32 R40, R168.reuse, R172, R40 ;  /* 0x000000aca828723c */ /* 0x040ff00000001828 */
[-C--:B------:R-:W-:Y:S01]  /*5c30*/  HMMA.16816.F32 R44, R168, R174.reuse, R44 ;  /* 0x000000aea82c723c */ /* 0x080fe2000000182c */
[----:B------:R-:W2:Y:S07]  /*5c40*/  LDSM.16.M88.4 R168, [R182+0x5000] ;  /* 0x00500000b6a8783b */ /* 0x000eae0000000200 */
[----:B------:R-:W-:Y:S01]  /*5c50*/  HMMA.16816.F32 R48, R160, R174, R48 ;  /* 0x000000aea030723c */ /* 0x000fe20000001830 */
[----:B------:R-:W3:Y:S06]  /*5c60*/  LDSM.16.M88.4 R160, [R123+0x1c00] ;  /* 0x001c00007ba0783b */ /* 0x000eec0000000200 */
[----:B------:R-:W4:Y:S01]  /*5c70*/  LDSM.16.M88.4 R172, [R123+0x2000] ;  /* 0x002000007bac783b */ /* 0x000f220000000200 */
        /* <DEDUP_REMOVED lines=15> */
[----:B------:R-:W3:Y:S06]  /*5d70*/  LDSM.16.M88.4 R156, [R186] ;  /* 0x00000000ba9c783b */ /* 0x000eec0000000200 */
[----:B------:R-:W4:Y:S01]  /*5d80*/  LDSM.16.M88.4 R172, [R185] ;  /* 0x00000000b9ac783b */ /* 0x000f220000000200 */
[----:B------:R-:W-:Y:S04]  /*5d90*/  DEPBAR.LE SB0, 0x0 ;  /* 0x000080000000791a */ /* 0x000fe80000000000 */
[-C--:B-1----:R-:W-:Y:S01]  /*5da0*/  HMMA.16816.F32 R4, R160, R164.reuse, R4 ;  /* 0x000000a4a004723c */ /* 0x082fe20000001804 */
[----:B------:R-:W-:Y:S07]  /*5db0*/  BAR.SYNC.DEFER_BLOCKING 0x0 ;  /* 0x0000000000007b1d */ /* 0x000fee0000010000 */
[C---:B--2---:R-:W-:Y:S08]  /*5dc0*/  HMMA.16816.F32 R8, R168.reuse, R164, R8 ;  /* 0x000000a4a808723c */ /* 0x044ff00000001808 */
[-C--:B------:R-:W-:Y:S08]  /*5dd0*/  HMMA.16816.F32 R12, R168, R166.reuse, R12 ;  /* 0x000000a6a80c723c */ /* 0x080ff0000000180c */
[C---:B------:R-:W-:Y:S08]  /*5de0*/  HMMA.16816.F32 R16, R160.reuse, R166, R16 ;  /* 0x000000a6a010723c */ /* 0x040ff00000001810 */
[-C--:B---3--:R-:W-:Y:S08]  /*5df0*/  HMMA.16816.F32 R20, R160, R156.reuse, R20 ;  /* 0x0000009ca014723c */ /* 0x088ff00000001814 */
[C---:B------:R-:W-:Y:S08]  /*5e00*/  HMMA.16816.F32 R24, R168.reuse, R156, R24 ;  /* 0x0000009ca818723c */ /* 0x040ff00000001818 */
[-C--:B------:R-:W-:Y:S08]  /*5e10*/  HMMA.16816.F32 R28, R168, R158.reuse, R28 ;  /* 0x0000009ea81c723c */ /* 0x080ff0000000181c */
[C---:B------:R-:W-:Y:S08]  /*5e20*/  HMMA.16816.F32 R32, R160.reuse, R158, R32 ;  /* 0x0000009ea020723c */ /* 0x040ff00000001820 */
[-C--:B----4-:R-:W-:Y:S08]  /*5e30*/  HMMA.16816.F32 R36, R160, R172.reuse, R36 ;  /* 0x000000aca024723c */ /* 0x090ff00000001824 */
[C---:B------:R-:W-:Y:S08]  /*5e40*/  HMMA.16816.F32 R40, R168.reuse, R172, R40 ;  /* 0x000000aca828723c */ /* 0x040ff00000001828 */
[-C--:B------:R-:W-:Y:S08]  /*5e50*/  HMMA.16816.F32 R44, R168, R174.reuse, R44 ;  /* 0x000000aea82c723c */ /* 0x080ff0000000182c */
[----:B------:R-:W-:Y:S01]  /*5e60*/  HMMA.16816.F32 R48, R160, R174, R48 ;  /* 0x000000aea030723c */ /* 0x000fe20000001830 */
[----:B------:R-:W-:Y:S07]  /*5e70*/  @!UPT UIADD3 URZ, URZ, URZ, URZ ;  /* 0x0000003f3f3ff290 */ /* 0x000fee000fffe03f */
[----:B------:R-:W-:-:S11]  /*5e80*/  @!P2 BRA `(.L_x_1478) ;  /* 0x000002b00000a947 */ /* 0x000fd60003800000 */
[----:B------:R-:W-:Y:S04]  /*5e90*/  IADD3 R3, -R229, 0x30, RZ ;  /* 0x00000030e5037810 */ /* 0x000fe80007ffe1ff */
[----:B------:R-:W-:Y:S11]  /*5ea0*/  ISETP.GE.AND P0, PT, R3, 0x21, PT ;  /* 0x000000210300780c */ /* 0x000ff60003f06270 */
[----:B------:R-:W-:Y:S02]  /*5eb0*/  @!UPT UIADD3 URZ, URZ, URZ, URZ ;  /* 0x0000003f3f3ff290 */ /* 0x000fe4000fffe03f */
[----:B------:R-:W-:Y:S01]  /*5ec0*/  @P0 IMAD.MOV.U32 R156, RZ, RZ, c[0x0][0x1e0] ;  /* 0x00007800ff9c0624 */ /* 0x000fe200078e00ff */
[----:B------:R-:W-:Y:S01]  /*5ed0*/  @P0 IADD3 R117, R194, -0x1, RZ ;  /* 0xffffffffc2750810 */ /* 0x000fe20007ffe0ff */
[----:B------:R-:W-:Y:S03]  /*5ee0*/  @P0 IMAD.MOV.U32 R158, RZ, RZ, 0x5 ;  /* 0x00000005ff9e0424 */ /* 0x000fe600078e00ff */
[----:B------:R-:W-:Y:S02]  /*5ef0*/  @P0 SHF.R.S32.HI R118, RZ, 0x1f, R117 ;  /* 0x0000001fff760819 */ /* 0x000fe40000011475 */
[C---:B------:R-:W-:Y:S02]  /*5f00*/  @P0 SHF.L.U64.HI R159, R156.reuse, R158, c[0x0][0x1e4] ;  /* 0x000079009c9f0619 */ /* 0x040fe4000001029e */
[----:B------:R-:W-:Y:S01]  /*5f10*/  @P0 SHF.L.U32 R158, R156, 0x5, RZ ;  /* 0x000000059c9e0819 */ /* 0x000fe200000006ff */
[----:B------:R-:W-:Y:S02]  /*5f20*/  @P0 IMAD R118, R118, c[0x0][0x1e0], RZ ;  /* 0x0000780076760a24 */ /* 0x000fe400078e02ff */
[C---:B------:R-:W-:Y:S04]  /*5f30*/  @P0 IMAD.WIDE.U32 R156, R117.reuse, c[0x0][0x1e0], RZ ;  /* 0x00007800759c0a25 */ /* 0x040fe800078e00ff */
[----:B------:R-:W-:Y:S04]  /*5f40*/  @P0 IMAD R118, R117, c[0x0][0x1e4], R118 ;  /* 0x0000790075760a24 */ /* 0x000fe800078e0276 */
        /* <DEDUP_REMOVED lines=8> */
[----:B------:R-:W-:Y:S01]  /*5fd0*/  @P1 IMAD.MOV.U32 R157, RZ, RZ, R219 ;  /* 0x000000ffff9d1224 */ /* 0x000fe200078e00db */
[----:B------:R-:W-:Y:S02]  /*5fe0*/  @P1 MOV R156, R220 ;  /* 0x000000dc009c1202 */ /* 0x000fe40000000f00 */
[----:B------:R-:W-:Y:S01]  /*5ff0*/  @P1 SHF.R.S32.HI R118, RZ, 0x1f, R3 ;  /* 0x0000001fff761819 */ /* 0x000fe20000011403 */
[C---:B------:R-:W-:Y:S04]  /*6000*/  @P1 IMAD.WIDE.U32 R158, R3.reuse, c[0x0][0x1e0], RZ ;  /* 0x00007800039e1a25 */ /* 0x040fe800078e00ff */
[----:B------:R-:W-:Y:S02]  /*6010*/  @P1 IMAD R118, R118, c[0x0][0x1e0], RZ ;  /* 0x0000780076761a24 */ /* 0x000fe400078e02ff */
[----:B------:R-:W-:Y:S04]  /*6020*/  @P1 IMAD.WIDE.U32 R156, R158, 0x30, R156 ;  /* 0x000000309e9c1825 */ /* 0x000fe800078e009c */
[----:B------:R-:W-:Y:S01]  /*6030*/  @P1 IMAD R3, R3, c[0x0][0x1e4], R118 ;  /* 0x0000790003031a24 */ /* 0x000fe200078e0276 */
[C---:B------:R-:W-:Y:S03]  /*6040*/  @P1 LEA R158, P6, R156.reuse, c[0x0][0x1c8], 0x1 ;  /* 0x000072009c9e1a11 */ /* 0x040fe600078c08ff */
[----:B------:R-:W-:Y:S04]  /*6050*/  @P1 IMAD.IADD R3, R159, 0x1, R3 ;  /* 0x000000019f031824 */ /* 0x000fe800078e0203 */
[----:B------:R-:W-:Y:S05]  /*6060*/  @P1 IMAD R3, R3, 0x30, RZ ;  /* 0x0000003003031824 */ /* 0x000fea00078e02ff */
        /* <DEDUP_REMOVED lines=13> */
.L_x_1478:
[----:B------:R-:W-:Y:S05]  /*6140*/  BSYNC B0 ;  /* 0x0000000000007941 */ /* 0x000fea0003800000 */
.L_x_1477:
        /* <DEDUP_REMOVED lines=37> */
[----:B------:R-:W-:Y:S02]  /*63a0*/  IADD3 R194, R194, -0x1, RZ ;  /* 0xffffffffc2c27810 */ /* 0x000fe40007ffe0ff */
[----:B------:R-:W-:Y:S01]  /*63b0*/  FMNMX.FTZ R118, R45, R118, !PT ;  /* 0x000000762d767209 */ /* 0x000fe20007810000 */
[----:B------:R-:W-:Y:S08]  /*63c0*/  SHFL.BFLY PT, R120, R3, 0x2, 0x1f ;  /* 0x0c401f0003787f89 */ /* 0x000ff000000e0000 */
[----:B------:R-:W2:Y:S02]  /*63d0*/  SHFL.BFLY PT, R122, R118, 0x2, 0x1f ;  /* 0x0c401f00767a7f89 */ /* 0x000ea400000e0000 */
[----:B--2---:R-:W-:Y:S02]  /*63e0*/  FMNMX.FTZ R118, R118, R122, !PT ;  /* 0x0000007a76767209 */ /* 0x004fe40007810000 */
[----:B------:R-:W-:Y:S02]  /*63f0*/  FMNMX.FTZ R117, R117, R121, !PT ;  /* 0x0000007975757209 */ /* 0x000fe40007810000 */
[----:B------:R-:W-:Y:S02]  /*6400*/  FMNMX.FTZ R3, R3, R120, !PT ;  /* 0x0000007803037209 */ /* 0x000fe40007810000 */
[----:B-1----:R-:W-:Y:S01]  /*6410*/  SHFL.BFLY PT, R157, R118, 0x1, 0x1f ;  /* 0x0c201f00769d7f89 */ /* 0x002fe200000e0000 */
[----:B------:R-:W-:Y:S04]  /*6420*/  FMNMX.FTZ R120, R10, R119, !PT ;  /* 0x000000770a787209 */ /* 0x000fe80007810000 */
[----:B------:R-:W-:Y:S03]  /*6430*/  FMNMX.FTZ R120, R11, R120, !PT ;  /* 0x000000780b787209 */ /* 0x000fe60007810000 */
[----:B------:R-:W1:Y:S01]  /*6440*/  SHFL.BFLY PT, R121, R117, 0x1, 0x1f ;  /* 0x0c201f0075797f89 */ /* 0x000e6200000e0000 */
[----:B------:R-:W-:Y:S04]  /*6450*/  FMNMX.FTZ R120, R14, R120, !PT ;  /* 0x000000780e787209 */ /* 0x000fe80007810000 */
[----:B------:R-:W-:Y:S03]  /*6460*/  FMNMX.FTZ R120, R15, R120, !PT ;  /* 0x000000780f787209 */ /* 0x000fe60007810000 */
[----:B------:R-:W2:Y:S01]  /*6470*/  SHFL.BFLY PT, R156, R3, 0x1, 0x1f ;  /* 0x0c201f00039c7f89 */ /* 0x000ea200000e0000 */
[----:B------:R-:W-:Y:S04]  /*6480*/  FMNMX.FTZ R120, R26, R120, !PT ;  /* 0x000000781a787209 */ /* 0x000fe80007810000 */
[----:B------:R-:W-:Y:S02]  /*6490*/  FMNMX.FTZ R120, R27, R120, !PT ;  /* 0x000000781b787209 */ /* 0x000fe40007810000 */
[----:B-1----:R-:W-:Y:S05]  /*64a0*/  FMNMX.FTZ R121, R117, R121, !PT ;  /* 0x0000007975797209 */ /* 0x002fea0007810000 */
[C---:B------:R-:W-:Y:S02]  /*64b0*/  FADD.FTZ R2, -R121.reuse, R2 ;  /* 0x0000000279027221 */ /* 0x040fe40000010100 */
[----:B------:R-:W-:Y:S01]  /*64c0*/  FMUL.FTZ R161, R121, c[0x0][0x2d0] ;  /* 0x0000b40079a17a20 */ /* 0x000fe20000410000 */
[----:B--2---:R-:W-:Y:S01]  /*64d0*/  FMNMX.FTZ R122, R3, R156, !PT ;  /* 0x0000009c037a7209 */ /* 0x004fe20007810000 */
[----:B------:R-:W-:Y:S01]  /*64e0*/  FMUL.FTZ R2, R2, c[0x0][0x2d0] ;  /* 0x0000b40002027a20 */ /* 0x000fe20000410000 */
[----:B------:R-:W-:Y:S01]  /*64f0*/  FMNMX.FTZ R3, R30, R120, !PT ;  /* 0x000000781e037209 */ /* 0x000fe20007810000 */
[--C-:B------:R-:W-:Y:S01]  /*6500*/  FFMA.FTZ R22, R22, c[0x0][0x2d0], -R161.reuse ;  /* 0x0000b40016167a23 */ /* 0x100fe200000108a1 */
[----:B------:R-:W-:Y:S01]  /*6510*/  FMNMX.FTZ R120, R118, R157, !PT ;  /* 0x0000009d76787209 */ /* 0x000fe20007810000 */
[C---:B------:R-:W-:Y:S01]  /*6520*/  FADD.FTZ R0, -R122.reuse, R0 ;  /* 0x000000007a007221 */ /* 0x040fe20000010100 */
[----:B------:R-:W-:Y:S01]  /*6530*/  FMNMX.FTZ R3, R31, R3, !PT ;  /* 0x000000031f037209 */ /* 0x000fe20007810000 */
[----:B------:R1:W2:Y:S01]  /*6540*/  MUFU.EX2 R118, R2 ;  /* 0x0000000200767308 */ /* 0x0002a20000000800 */
[----:B------:R-:W-:Y:S01]  /*6550*/  FMUL.FTZ R160, R122, c[0x0][0x2d0] ;  /* 0x0000b4007aa07a20 */ /* 0x000fe20000410000 */
[----:B------:R-:W-:Y:S01]  /*6560*/  LDSM.16.MT88.4 R156, [R180] ;  /* 0x00000000b49c783b */ /* 0x000fe20000004200 */
[----:B------:R-:W-:Y:S01]  /*6570*/  FMNMX.FTZ R117, R42, R3, !PT ;  /* 0x000000032a757209 */ /* 0x000fe20007810000 */
[----:B------:R-:W-:Y:S02]  /*6580*/  FMUL.FTZ R3, R0, c[0x0][0x2d0] ;  /* 0x0000b40000037a20 */ /* 0x000fe40000410000 */
[--C-:B------:R-:W-:Y:S01]  /*6590*/  FFMA.FTZ R4, R4, c[0x0][0x2d0], -R160.reuse ;  /* 0x0000b40004047a23 */ /* 0x100fe200000108a0 */
[----:B------:R-:W-:Y:S01]  /*65a0*/  FMNMX.FTZ R0, R43, R117, !PT ;  /* 0x000000752b007209 */ /* 0x000fe20007810000 */
[--C-:B------:R-:W-:Y:S02]  /*65b0*/  FFMA.FTZ R20, R20, c[0x0][0x2d0], -R160.reuse ;  /* 0x0000b40014147a23 */ /* 0x100fe400000108a0 */
[----:B------:R3:W4:Y:S01]  /*65c0*/  MUFU.EX2 R117, R3 ;  /* 0x0000000300757308 */ /* 0x0007220000000800 */
[----:B------:R-:W-:Y:S01]  /*65d0*/  FMNMX.FTZ R0, R46, R0, !PT ;  /* 0x000000002e007209 */ /* 0x000fe20007810000 */
[--C-:B------:R-:W-:Y:S02]  /*65e0*/  FFMA.FTZ R21, R21, c[0x0][0x2d0], -R160.reuse ;  /* 0x0000b40015157a23 */ /* 0x100fe400000108a0 */
[--C-:B------:R-:W-:Y:S01]  /*65f0*/  FFMA.FTZ R23, R23, c[0x0][0x2d0], -R161.reuse ;  /* 0x0000b40017177a23 */ /* 0x100fe200000108a1 */
[----:B------:R-:W-:Y:S01]  /*6600*/  FMNMX.FTZ R0, R47, R0, !PT ;  /* 0x000000002f007209 */ /* 0x000fe20007810000 */
[--C-:B------:R-:W-:Y:S02]  /*6610*/  FFMA.FTZ R32, R32, c[0x0][0x2d0], -R160.reuse ;  /* 0x0000b40020207a23 */ /* 0x100fe400000108a0 */
[----:B------:R-:W-:Y:S02]  /*6620*/  FFMA.FTZ R33, R33, c[0x0][0x2d0], -R160 ;  /* 0x0000b40021217a23 */ /* 0x000fe400000108a0 */
[----:B------:R-:W-:Y:S01]  /*6630*/  MUFU.EX2 R162, R4 ;  /* 0x0000000400a27308 */ /* 0x000fe20000000800 */
[--C-:B------:R-:W-:Y:S02]  /*6640*/  FFMA.FTZ R34, R34, c[0x0][0x2d0], -R161.reuse ;  /* 0x0000b40022227a23 */ /* 0x100fe400000108a1 */
[--C-:B------:R-:W-:Y:S02]  /*6650*/  FFMA.FTZ R35, R35, c[0x0][0x2d0], -R161.reuse ;  /* 0x0000b40023237a23 */ /* 0x100fe400000108a1 */
[----:B-1----:R-:W-:Y:S02]  /*6660*/  FADD.FTZ R2, -R120, R116 ;  /* 0x0000007478027221 */ /* 0x002fe40000010100 */
[----:B--2---:R-:W-:Y:S02]  /*6670*/  FMUL.FTZ R54, R118, R54 ;  /* 0x0000003676367220 */ /* 0x004fe40000410000 */
[----:B------:R-:W-:Y:S01]  /*6680*/  FMUL.FTZ R2, R2, c[0x0][0x2d0] ;  /* 0x0000b40002027a20 */ /* 0x000fe20000410000 */
[----:B------:R-:W-:Y:S01]  /*6690*/  MUFU.EX2 R198, R20 ;  /* 0x0000001400c67308 */ /* 0x000fe20000000800 */
[C---:B------:R-:W-:Y:S02]  /*66a0*/  FMUL.FTZ R55, R118.reuse, R55 ;  /* 0x0000003776377220 */ /* 0x040fe40000410000 */
[C---:B------:R-:W-:Y:S01]  /*66b0*/  FMUL.FTZ R66, R118.reuse, R66 ;  /* 0x0000004276427220 */ /* 0x040fe20000410000 */
[----:B---3--:R-:W1:Y:S01]  /*66c0*/  SHFL.BFLY PT, R3, R0, 0x2, 0x1f ;  /* 0x0c401f0000037f89 */ /* 0x008e6200000e0000 */
[C---:B----4-:R-:W-:Y:S02]  /*66d0*/  FMUL.FTZ R52, R117.reuse, R52 ;  /* 0x0000003475347220 */ /* 0x050fe40000410000 */
[C---:B------:R-:W-:Y:S02]  /*66e0*/  FMUL.FTZ R53, R117.reuse, R53 ;  /* 0x0000003575357220 */ /* 0x040fe40000410000 */
[C---:B------:R-:W-:Y:S01]  /*66f0*/  FMUL.FTZ R64, R117.reuse, R64 ;  /* 0x0000004075407220 */ /* 0x040fe20000410000 */
        /* <DEDUP_REMOVED lines=9> */
[----:B------:R-:W-:Y:S02]  /*6790*/  FMUL.FTZ R81, R117, R81 ;  /* 0x0000005175517220 */ /* 0x000fe40000410000 */
[----:B------:R-:W-:Y:S01]  /*67a0*/  FMUL.FTZ R82, R118, R82 ;  /* 0x0000005276527220 */ /* 0x000fe20000410000 */
[----:B-1----:R-:W-:Y:S01]  /*67b0*/  FMNMX.FTZ R0, R0, R3, !PT ;  /* 0x0000000300007209 */ /* 0x002fe20007810000 */
[--C-:B------:R-:W-:Y:S01]  /*67c0*/  FFMA.FTZ R3, R7, c[0x0][0x2d0], -R161.reuse ;  /* 0x0000b40007037a23 */ /* 0x100fe200000108a1 */
[----:B------:R-:W-:Y:S01]  /*67d0*/  MUFU.EX2 R197, R22 ;  /* 0x0000001600c57308 */ /* 0x000fe20000000800 */
[C---:B------:R-:W-:Y:S02]  /*67e0*/  FMUL.FTZ R7, R118.reuse, R131 ;  /* 0x0000008376077220 */ /* 0x040fe40000410000 */
[----:B------:R-:W-:Y:S02]  /*67f0*/  FMUL.FTZ R83, R118, R83 ;  /* 0x0000005376537220 */ /* 0x000fe40000410000 */
[--C-:B--2---:R-:W-:Y:S02]  /*6800*/  FFMA.FTZ R2, R5, c[0x0][0x2d0], -R160.reuse ;  /* 0x0000b40005027a23 */ /* 0x104fe400000108a0 */
[C---:B------:R-:W-:Y:S02]  /*6810*/  FMUL.FTZ R5, R117.reuse, R129 ;  /* 0x0000008175057220 */ /* 0x040fe40000410000 */
[C---:B---3--:R-:W-:Y:S01]  /*6820*/  FMUL.FTZ R56, R116.reuse, R56 ;  /* 0x0000003874387220 */ /* 0x048fe20000410000 */
        /* <DEDUP_REMOVED lines=8> */
[----:B------:R-:W-:Y:S02]  /*68b0*/  FMUL.FTZ R77, R116, R77 ;  /* 0x0000004d744d7220 */ /* 0x000fe40000410000 */
[C---:B------:R-:W-:Y:S02]  /*68c0*/  FMUL.FTZ R84, R117.reuse, R84 ;  /* 0x0000005475547220 */ /* 0x040fe40000410000 */
[C---:B------:R-:W-:Y:S02]  /*68d0*/  FMUL.FTZ R85, R117.reuse, R85 ;  /* 0x0000005575557220 */ /* 0x040fe40000410000 */
[C---:B------:R-:W-:Y:S01]  /*68e0*/  FMUL.FTZ R86, R118.reuse, R86 ;  /* 0x0000005676567220 */ /* 0x040fe20000410000 */
[----:B------:R-:W-:Y:S01]  /*68f0*/  MUFU.EX2 R196, R23 ;  /* 0x0000001700c47308 */ /* 0x000fe20000000800 */
[----:B------:R-:W-:Y:S02]  /*6900*/  FMUL.FTZ R87, R118, R87 ;  /* 0x0000005776577220 */ /* 0x000fe40000410000 */
[----:B------:R-:W-:Y:S02]  /*6910*/  FMUL.FTZ R88, R116, R88 ;  /* 0x0000005874587220 */ /* 0x000fe40000410000 */
[--C-:B-1----:R-:W-:Y:S02]  /*6920*/  FFMA.FTZ R2, R6, c[0x0][0x2d0], -R161.reuse ;  /* 0x0000b40006027a23 */ /* 0x102fe400000108a1 */
[----:B------:R-:W-:Y:S02]  /*6930*/  FMUL.FTZ R6, R118, R130 ;  /* 0x0000008276067220 */ /* 0x000fe40000410000 */
[C---:B------:R-:W-:Y:S01]  /*6940*/  FMUL.FTZ R89, R116.reuse, R89 ;  /* 0x0000005974597220 */ /* 0x040fe20000410000 */
[----:B------:R1:W3:Y:S01]  /*6950*/  MUFU.EX2 R205, R2 ;  /* 0x0000000200cd7308 */ /* 0x0002e20000000800 */
[C---:B------:R-:W-:Y:S02]  /*6960*/  FMUL.FTZ R92, R116.reuse, R92 ;  /* 0x0000005c745c7220 */ /* 0x040fe40000410000 */
[----:B------:R-:W-:Y:S02]  /*6970*/  FMUL.FTZ R93, R116, R93 ;  /* 0x0000005d745d7220 */ /* 0x000fe40000410000 */
[--C-:B--2---:R-:W-:Y:S02]  /*6980*/  FFMA.FTZ R3, R16, c[0x0][0x2d0], -R160.reuse ;  /* 0x0000b40010037a23 */ /* 0x104fe400000108a0 */
[C---:B------:R-:W-:Y:S02]  /*6990*/  FMUL.FTZ R16, R117.reuse, R136 ;  /* 0x0000008875107220 */ /* 0x040fe40000410000 */
[--C-:B------:R-:W-:Y:S01]  /*69a0*/  FFMA.FTZ R136, R38, c[0x0][0x2d0], -R161.reuse ;  /* 0x0000b40026887a23 */ /* 0x100fe200000108a1 */
[----:B------:R2:W-:Y:S01]  /*69b0*/  MUFU.EX2 R208, R3 ;  /* 0x0000000300d07308 */ /* 0x0005e20000000800 */
[C---:B------:R-:W-:Y:S02]  /*69c0*/  FMUL.FTZ R96, R117.reuse, R96 ;  /* 0x0000006075607220 */ /* 0x040fe40000410000 */
[C---:B------:R-:W-:Y:S02]  /*69d0*/  FMUL.FTZ R97, R117.reuse, R97 ;  /* 0x0000006175617220 */ /* 0x040fe40000410000 */
[C---:B------:R-:W-:Y:S02]  /*69e0*/  FMUL.FTZ R98, R118.reuse, R98 ;  /* 0x0000006276627220 */ /* 0x040fe40000410000 */
[C---:B------:R-:W-:Y:S02]  /*69f0*/  FMUL.FTZ R99, R118.reuse, R99 ;  /* 0x0000006376637220 */ /* 0x040fe40000410000 */
[C---:B------:R-:W-:Y:S01]  /*6a00*/  FMUL.FTZ R100, R117.reuse, R100 ;  /* 0x0000006475647220 */ /* 0x040fe20000410000 */
[----:B------:R-:W-:Y:S01]  /*6a10*/  MUFU.EX2 R163, R136 ;  /* 0x0000008800a37308 */ /* 0x000fe20000000800 */
[----:B------:R-:W-:Y:S02]  /*6a20*/  FMUL.FTZ R101, R117, R101 ;  /* 0x0000006575657220 */ /* 0x000fe40000410000 */
[----:B------:R-:W-:Y:S01]  /*6a30*/  FMUL.FTZ R102, R118, R102 ;  /* 0x0000006676667220 */ /* 0x000fe20000410000 */
[----:B-1----:R-:W1:Y:S01]  /*6a40*/  SHFL.BFLY PT, R2, R0, 0x1, 0x1f ;  /* 0x0c201f0000027f89 */ /* 0x002e6200000e0000 */
[----:B---3--:R-:W-:Y:S01]  /*6a50*/  F2FP.PACK_AB R129, R206, R205 ;  /* 0x000000cdce81723e */ /* 0x008fe200000000ff */
[----:B------:R-:W-:Y:S02]  /*6a60*/  FMUL.FTZ R103, R118, R103 ;  /* 0x0000006776677220 */ /* 0x000fe40000410000 */
[C---:B------:R-:W-:Y:S02]  /*6a70*/  FMUL.FTZ R104, R116.reuse, R104 ;  /* 0x0000006874687220 */ /* 0x040fe40000410000 */
[C---:B------:R-:W-:Y:S01]  /*6a80*/  FMUL.FTZ R105, R116.reuse, R105 ;  /* 0x0000006974697220 */ /* 0x040fe20000410000 */
[----:B------:R-:W-:Y:S01]  /*6a90*/  MUFU.EX2 R195, R32 ;  /* 0x0000002000c37308 */ /* 0x000fe20000000800 */
[C---:B------:R-:W-:Y:S02]  /*6aa0*/  FMUL.FTZ R20, R116.reuse, R140 ;  /* 0x0000008c74147220 */ /* 0x040fe40000410000 */
[--C-:B--2---:R-:W-:Y:S02]  /*6ab0*/  FFMA.FTZ R3, R17, c[0x0][0x2d0], -R160.reuse ;  /* 0x0000b40011037a23 */ /* 0x104fe400000108a0 */
[----:B------:R-:W-:Y:S02]  /*6ac0*/  FMUL.FTZ R17, R117, R137 ;  /* 0x0000008975117220 */ /* 0x000fe40000410000 */
[--C-:B------:R-:W-:Y:S02]  /*6ad0*/  FFMA.FTZ R137, R49, c[0x0][0x2d0], -R160.reuse ;  /* 0x0000b40031897a23 */ /* 0x100fe400000108a0 */
[--C-:B------:R-:W-:Y:S01]  /*6ae0*/  FFMA.FTZ R140, R51, c[0x0][0x2d0], -R161.reuse ;  /* 0x0000b400338c7a23 */ /* 0x100fe200000108a1 */
[----:B------:R2:W3:Y:S01]  /*6af0*/  MUFU.EX2 R218, R3 ;  /* 0x0000000300da7308 */ /* 0x0004e20000000800 */
[----:B------:R-:W-:Y:S02]  /*6b00*/  FMUL.FTZ R21, R116, R141 ;  /* 0x0000008d74157220 */ /* 0x000fe40000410000 */
[C---:B------:R-:W-:Y:S02]  /*6b10*/  FMUL.FTZ R108, R117.reuse, R108 ;  /* 0x0000006c756c7220 */ /* 0x040fe40000410000 */
[----:B------:R-:W-:Y:S01]  /*6b20*/  FMUL.FTZ R109, R117, R109 ;  /* 0x0000006d756d7220 */ /* 0x000fe20000410000 */
[----:B-1----:R-:W-:Y:S01]  /*6b30*/  FMNMX.FTZ R2, R0, R2, !PT ;  /* 0x0000000200027209 */ /* 0x002fe20007810000 */
[--C-:B------:R-:W-:Y:S02]  /*6b40*/  FFMA.FTZ R0, R19, c[0x0][0x2d0], -R161.reuse ;  /* 0x0000b40013007a23 */ /* 0x100fe400000108a1 */
[----:B------:R-:W-:Y:S01]  /*6b50*/  FMUL.FTZ R19, R118, R139 ;  /* 0x0000008b76137220 */ /* 0x000fe20000410000 */
[----:B------:R-:W-:Y:S01]  /*6b60*/  MUFU.EX2 R168, R137 ;  /* 0x0000008900a87308 */ /* 0x000fe20000000800 */
[--C-:B------:R-:W-:Y:S01]  /*6b70*/  FFMA.FTZ R139, R37, c[0x0][0x2d0], -R160.reuse ;  /* 0x0000b400258b7a23 */ /* 0x100fe200000108a0 */
[----:B------:R-:W-:Y:S01]  /*6b80*/  F2FP.PACK_AB R37, R196, R197 ;  /* 0x000000c5c425723e */ /* 0x000fe200000000ff */
[C---:B------:R-:W-:Y:S02]  /*6b90*/  FMUL.FTZ R110, R118.reuse, R110 ;  /* 0x0000006e766e7220 */ /* 0x040fe40000410000 */
[----:B------:R-:W-:Y:S02]  /*6ba0*/  FMUL.FTZ R111, R118, R111 ;  /* 0x0000006f766f7220 */ /* 0x000fe40000410000 */
[C---:B------:R-:W-:Y:S02]  /*6bb0*/  FMUL.FTZ R112, R116.reuse, R112 ;  /* 0x0000007074707220 */ /* 0x040fe40000410000 */
[----:B------:R-:W-:Y:S01]  /*6bc0*/  FMUL.FTZ R113, R116, R113 ;  /* 0x0000007174717220 */ /* 0x000fe20000410000 */
[----:B------:R1:W-:Y:S01]  /*6bd0*/  MUFU.EX2 R216, R0 ;  /* 0x0000000000d87308 */ /* 0x0003e20000000800 */
[--C-:B------:R-:W-:Y:S01]  /*6be0*/  FFMA.FTZ R141, R36, c[0x0][0x2d0], -R160.reuse ;  /* 0x0000b400248d7a23 */ /* 0x100fe200000108a0 */
[----:B------:R-:W-:Y:S01]  /*6bf0*/  F2FP.PACK_AB R36, R199, R198 ;  /* 0x000000c6c724723e */ /* 0x000fe200000000ff */
[----:B--2---:R-:W-:Y:S01]  /*6c00*/  FFMA.FTZ R3, R18, c[0x0][0x2d0], -R161 ;  /* 0x0000b40012037a23 */ /* 0x004fe200000108a1 */
[----:B---3--:R-:W-:Y:S01]  /*6c10*/  F2FP.PACK_AB R130, R218, R208 ;  /* 0x000000d0da82723e */ /* 0x008fe200000000ff */
[----:B------:R-:W-:Y:S02]  /*6c20*/  FMUL.FTZ R18, R118, R138 ;  /* 0x0000008a76127220 */ /* 0x000fe40000410000 */
[----:B------:R-:W-:Y:S03]  /*6c30*/  FFMA.FTZ R138, R48, c[0x0][0x2d0], -R160 ;  /* 0x0000b400308a7a23 */ /* 0x000fe600000108a0 */
[----:B------:R-:W2:Y:S10]  /*6c40*/  MUFU.EX2 R217, R3 ;  /* 0x0000000300d97308 */ /* 0x000eb40000000800 */
[----:B------:R-:W-:Y:S01]  /*6c50*/  MUFU.EX2 R166, R139 ;  /* 0x0000008b00a67308 */ /* 0x000fe20000000800 */
[----:B-1----:R-:W-:Y:S02]  /*6c60*/  FADD.FTZ R0, -R2, R119 ;  /* 0x0000007702007221 */ /* 0x002fe40000010100 */
[----:B------:R-:W-:Y:S02]  /*6c70*/  FMUL.FTZ R119, R120, c[0x0][0x2d0] ;  /* 0x0000b40078777a20 */ /* 0x000fe40000410000 */
[----:B------:R-:W-:Y:S05]  /*6c80*/  FMUL.FTZ R0, R0, c[0x0][0x2d0] ;  /* 0x0000b40000007a20 */ /* 0x000fea0000410000 */
[----:B------:R1:W-:Y:S01]  /*6c90*/  MUFU.EX2 R167, R138 ;  /* 0x0000008a00a77308 */ /* 0x0003e20000000800 */
[--C-:B------:R-:W-:Y:S02]  /*6ca0*/  FFMA.FTZ R24, R24, c[0x0][0x2d0], -R119.reuse ;  /* 0x0000b40018187a23 */ /* 0x100fe40000010877 */
[--C-:B------:R-:W-:Y:S01]  /*6cb0*/  FFMA.FTZ R25, R25, c[0x0][0x2d0], -R119.reuse ;  /* 0x0000b40019197a23 */ /* 0x100fe20000010877 */
[----:B--2---:R-:W-:Y:S01]  /*6cc0*/  F2FP.PACK_AB R131, R216, R217 ;  /* 0x000000d9d883723e */ /* 0x004fe200000000ff */
[--C-:B------:R-:W-:Y:S02]  /*6cd0*/  FFMA.FTZ R3, R8, c[0x0][0x2d0], -R119.reuse ;  /* 0x0000b40008037a23 */ /* 0x100fe40000010877 */
[----:B------:R-:W-:Y:S02]  /*6ce0*/  FMUL.FTZ R8, R116, R124 ;  /* 0x0000007c74087220 */ /* 0x000fe40000410000 */
[--C-:B------:R-:W-:Y:S01]  /*6cf0*/  FFMA.FTZ R28, R28, c[0x0][0x2d0], -R119.reuse ;  /* 0x0000b4001c1c7a23 */ /* 0x100fe20000010877 */
[----:B------:R2:W-:Y:S01]  /*6d00*/  MUFU.EX2 R202, R3 ;  /* 0x0000000300ca7308 */ /* 0x0005e20000000800 */
[--C-:B------:R-:W-:Y:S09]  /*6d10*/  FFMA.FTZ R29, R29, c[0x0][0x2d0], -R119.reuse ;  /* 0x0000b4001d1d7a23 */ /* 0x100ff20000010877 */
[----:B------:R-:W3:Y:S01]  /*6d20*/  MUFU.EX2 R0, R0 ;  /* 0x0000000000007308 */ /* 0x000ee20000000800 */
[----:B-1----:R-:W-:Y:S09]  /*6d30*/  LDSM.16.MT88.4 R136, [R180+0x800] ;  /* 0x00080000b488783b */ /* 0x002ff20000004200 */
[----:B------:R-:W-:Y:S01]  /*6d40*/  MUFU.EX2 R171, R28 ;  /* 0x0000001c00ab7308 */ /* 0x000fe20000000800 */
[--C-:B--2---:R-:W-:Y:S02]  /*6d50*/  FFMA.FTZ R3, R9, c[0x0][0x2d0], -R119.reuse ;  /* 0x0000b40009037a23 */ /* 0x104fe40000010877 */
[----:B------:R-:W-:Y:S07]  /*6d60*/  FMUL.FTZ R9, R116, R125 ;  /* 0x0000007d74097220 */ /* 0x000fee0000410000 */
        /* <DEDUP_REMOVED lines=11> */
[----:B------:R3:W-:Y:S01]  /*6e20*/  MUFU.EX2 R175, R24 ;  /* 0x0000001800af7308 */ /* 0x0007e20000000800 */
[----:B------:R-:W-:Y:S02]  /*6e30*/  FMUL.FTZ R91, R0, R91 ;  /* 0x0000005b005b7220 */ /* 0x000fe40000410000 */
[--C-:B-1----:R-:W-:Y:S01]  /*6e40*/  FFMA.FTZ R3, R12, c[0x0][0x2d0], -R119.reuse ;  /* 0x0000b4000c037a23 */ /* 0x102fe20000010877 */
[----:B--2---:R-:W-:Y:S01]  /*6e50*/  F2FP.PACK_AB R124, R204, R202 ;  /* 0x000000cacc7c723e */ /* 0x004fe200000000ff */
[----:B------:R-:W-:Y:S02]  /*6e60*/  FMUL.FTZ R12, R116, R132 ;  /* 0x00000084740c7220 */ /* 0x000fe40000410000 */
[C---:B------:R-:W-:Y:S02]  /*6e70*/  FMUL.FTZ R94, R0.reuse, R94 ;  /* 0x0000005e005e7220 */ /* 0x040fe40000410000 */
        /* <DEDUP_REMOVED lines=8> */
[----:B------:R-:W-:Y:S02]  /*6f00*/  FMUL.FTZ R115, R0, R115 ;  /* 0x0000007300737220 */ /* 0x000fe40000410000 */
[C---:B------:R-:W-:Y:S02]  /*6f10*/  FMUL.FTZ R28, R117.reuse, R152 ;  /* 0x00000098751c7220 */ /* 0x040fe40000410000 */
[----:B---3--:R-:W-:Y:S02]  /*6f20*/  FMUL.FTZ R24, R117, R144 ;  /* 0x0000009075187220 */ /* 0x008fe40000410000 */
[--C-:B------:R-:W-:Y:S02]  /*6f30*/  FFMA.FTZ R144, R45, c[0x0][0x2d0], -R119.reuse ;  /* 0x0000b4002d907a23 */ /* 0x100fe40000010877 */
[----:B------:R-:W-:Y:S01]  /*6f40*/  FMUL.FTZ R29, R117, R153 ;  /* 0x00000099751d7220 */ /* 0x000fe20000410000 */
[----:B------:R3:W4:Y:S01]  /*6f50*/  MUFU.EX2 R179, R33 ;  /* 0x0000002100b37308 */ /* 0x0007220000000800 */
[--C-:B-1----:R-:W-:Y:S02]  /*6f60*/  FFMA.FTZ R3, R13, c[0x0][0x2d0], -R119.reuse ;  /* 0x0000b4000d037a23 */ /* 0x102fe40000010877 */
[----:B------:R-:W-:Y:S07]  /*6f70*/  FMUL.FTZ R13, R116, R133 ;  /* 0x00000085740d7220 */ /* 0x000fee0000410000 */
[----:B------:R1:W5:Y:S01]  /*6f80*/  MUFU.EX2 R212, R3 ;  /* 0x0000000300d47308 */ /* 0x0003620000000800 */
[----:B--2---:R-:W-:Y:S02]  /*6f90*/  FMUL.FTZ R25, R117, R145 ;  /* 0x0000009175197220 */ /* 0x004fe40000410000 */
[----:B------:R-:W-:Y:S07]  /*6fa0*/  FFMA.FTZ R145, R44, c[0x0][0x2d0], -R119 ;  /* 0x0000b4002c917a23 */ /* 0x000fee0000010877 */
[----:B------:R2:W-:Y:S01]  /*6fb0*/  MUFU.EX2 R177, R34 ;  /* 0x0000002200b17308 */ /* 0x0005e20000000800 */
[----:B---3--:R-:W-:Y:S01]  /*6fc0*/  FMUL.FTZ R33, R116, R149 ;  /* 0x0000009574217220 */ /* 0x008fe20000410000 */
[----:B----4-:R-:W-:Y:S08]  /*6fd0*/  F2FP.PACK_AB R38, R179, R195 ;  /* 0x000000c3b326723e */ /* 0x010ff000000000ff */
[----:B------:R3:W-:Y:S01]  /*6fe0*/  MUFU.EX2 R178, R35 ;  /* 0x0000002300b27308 */ /* 0x0007e20000000800 */
[----:B-1----:R-:W-:Y:S04]  /*6ff0*/  FMUL.FTZ R3, R2, c[0x0][0x2d0] ;  /* 0x0000b40002037a20 */ /* 0x002fe80000410000 */
[--C-:B------:R-:W-:Y:S02]  /*7000*/  FFMA.FTZ R4, R10, c[0x0][0x2d0], -R3.reuse ;  /* 0x0000b4000a047a23 */ /* 0x100fe40000010803 */
[----:B------:R-:W-:Y:S01]  /*7010*/  FMUL.FTZ R10, R0, R126 ;  /* 0x0000007e000a7220 */ /* 0x000fe20000410000 */
[----:B-----5:R-:W-:Y:S02]  /*7020*/  F2FP.PACK_AB R126, R212, R211 ;  /* 0x000000d3d47e723e */ /* 0x020fe400000000ff */
[----:B------:R1:W-:Y:S01]  /*7030*/  MUFU.EX2 R201, R4 ;  /* 0x0000000400c97308 */ /* 0x0003e20000000800 */
[--C-:B------:R-:W-:Y:S02]  /*7040*/  FFMA.FTZ R26, R26, c[0x0][0x2d0], -R3.reuse ;  /* 0x0000b4001a1a7a23 */ /* 0x100fe40000010803 */
[--C-:B------:R-:W-:Y:S02]  /*7050*/  FFMA.FTZ R32, R27, c[0x0][0x2d0], -R3.reuse ;  /* 0x0000b4001b207a23 */ /* 0x100fe40000010803 */
[----:B--2---:R-:W-:Y:S02]  /*7060*/  FMUL.FTZ R34, R0, R150 ;  /* 0x0000009600227220 */ /* 0x004fe40000410000 */
[--C-:B------:R-:W-:Y:S02]  /*7070*/  FFMA.FTZ R30, R30, c[0x0][0x2d0], -R3.reuse ;  /* 0x0000b4001e1e7a23 */ /* 0x100fe40000010803 */
[--C-:B------:R-:W-:Y:S01]  /*7080*/  FFMA.FTZ R31, R31, c[0x0][0x2d0], -R3.reuse ;  /* 0x0000b4001f1f7a23 */ /* 0x100fe20000010803 */
[----:B------:R2:W-:Y:S01]  /*7090*/  MUFU.EX2 R173, R26 ;  /* 0x0000001a00ad7308 */ /* 0x0005e20000000800 */
[--C-:B------:R-:W-:Y:S01]  /*70a0*/  FFMA.FTZ R143, R42, c[0x0][0x2d0], -R3.reuse ;  /* 0x0000b4002a8f7a23 */ /* 0x100fe20000010803 */
[----:B------:R-:W-:Y:S01]  /*70b0*/  F2FP.PACK_AB R42, R172, R171 ;  /* 0x000000abac2a723e */ /* 0x000fe200000000ff */
[----:B---3--:R-:W-:Y:S02]  /*70c0*/  FMUL.FTZ R35, R0, R151 ;  /* 0x0000009700237220 */ /* 0x008fe40000410000 */
[----:B------:R-:W-:Y:S02]  /*70d0*/  FFMA.FTZ R142, R43, c[0x0][0x2d0], -R3 ;  /* 0x0000b4002b8e7a23 */ /* 0x000fe40000010803 */
[----:B------:R-:W-:Y:S02]  /*70e0*/  FMUL.FTZ R27, R118, R147 ;  /* 0x00000093761b7220 */ /* 0x000fe40000410000 */
[----:B------:R-:W-:Y:S01]  /*70f0*/  FFMA.FTZ R147, R40, c[0x0][0x2d0], -R119 ;  /* 0x0000b40028937a23 */ /* 0x000fe20000010877 */
[----:B------:R3:W-:Y:S01]  /*7100*/  MUFU.EX2 R170, R30 ;  /* 0x0000001e00aa7308 */ /* 0x0007e20000000800 */
[----:B------:R-:W-:Y:S01]  /*7110*/  F2FP.PACK_AB R40, R176, R175 ;  /* 0x000000afb028723e */ /* 0x000fe200000000ff */
[----:B-1----:R-:W-:Y:S02]  /*7120*/  FFMA.FTZ R4, R11, c[0x0][0x2d0], -R3 ;  /* 0x0000b4000b047a23 */ /* 0x002fe40000010803 */
[----:B------:R-:W-:Y:S06]  /*7130*/  FMUL.FTZ R11, R0, R127 ;  /* 0x0000007f000b7220 */ /* 0x000fec0000410000 */
[----:B------:R1:W4:Y:S01]  /*7140*/  MUFU.EX2 R203, R4 ;  /* 0x0000000400cb7308 */ /* 0x0003220000000800 */
[----:B--2---:R-:W-:Y:S02]  /*7150*/  FMUL.FTZ R26, R118, R146 ;  /* 0x00000092761a7220 */ /* 0x004fe40000410000 */
[----:B------:R-:W-:Y:S02]  /*7160*/  FFMA.FTZ R146, R41, c[0x0][0x2d0], -R119 ;  /* 0x0000b40029927a23 */ /* 0x000fe40000010877 */
[--C-:B------:R-:W-:Y:S05]  /*7170*/  FFMA.FTZ R119, R46, c[0x0][0x2d0], -R3.reuse ;  /* 0x0000b4002e777a23 */ /* 0x100fea0000010803 */
[----:B------:R-:W2:Y:S01]  /*7180*/  MUFU.EX2 R169, R31 ;  /* 0x0000001f00a97308 */ /* 0x000ea20000000800 */
[----:B---3--:R-:W-:Y:S01]  /*7190*/  FMUL.FTZ R30, R118, R154 ;  /* 0x0000009a761e7220 */ /* 0x008fe20000410000 */
[----:B------:R-:W-:Y:S08]  /*71a0*/  F2FP.PACK_AB R154, R168, R167 ;  /* 0x000000a7a89a723e */ /* 0x000ff000000000ff */
[----:B------:R3:W5:Y:S01]  /*71b0*/  MUFU.EX2 R174, R32 ;  /* 0x0000002000ae7308 */ /* 0x0007620000000800 */
[--C-:B-1----:R-:W-:Y:S01]  /*71c0*/  FFMA.FTZ R4, R14, c[0x0][0x2d0], -R3.reuse ;  /* 0x0000b4000e047a23 */ /* 0x102fe20000010803 */
[----:B----4-:R-:W-:Y:S01]  /*71d0*/  F2FP.PACK_AB R125, R203, R201 ;  /* 0x000000c9cb7d723e */ /* 0x010fe200000000ff */
[----:B------:R-:W-:Y:S07]  /*71e0*/  FMUL.FTZ R14, R0, R134 ;  /* 0x00000086000e7220 */ /* 0x000fee0000410000 */
[----:B------:R1:W4:Y:S01]  /*71f0*/  MUFU.EX2 R209, R4 ;  /* 0x0000000400d17308 */ /* 0x0003220000000800 */
[----:B--2---:R-:W-:Y:S01]  /*7200*/  F2FP.PACK_AB R43, R169, R170 ;  /* 0x000000aaa92b723e */ /* 0x004fe200000000ff */
[----:B------:R-:W-:Y:S08]  /*7210*/  FMUL.FTZ R31, R118, R155 ;  /* 0x0000009b761f7220 */ /* 0x000ff00000410000 */
[----:B------:R-:W-:Y:S01]  /*7220*/  MUFU.EX2 R160, R144 ;  /* 0x0000009000a07308 */ /* 0x000fe20000000800 */
[----:B---3--:R-:W-:Y:S01]  /*7230*/  FMUL.FTZ R32, R116, R148 ;  /* 0x0000009474207220 */ /* 0x008fe20000410000 */
[----:B-----5:R-:W-:Y:S08]  /*7240*/  F2FP.PACK_AB R41, R174, R173 ;  /* 0x000000adae29723e */ /* 0x020ff000000000ff */
[----:B------:R-:W-:Y:S01]  /*7250*/  MUFU.EX2 R119, R119 ;  /* 0x0000007700777308 */ /* 0x000fe20000000800 */
[--C-:B-1----:R-:W-:Y:S02]  /*7260*/  FFMA.FTZ R4, R15, c[0x0][0x2d0], -R3.reuse ;  /* 0x0000b4000f047a23 */ /* 0x102fe40000010803 */
[C---:B------:R-:W-:Y:S02]  /*7270*/  FMUL.FTZ R15, R0.reuse, R135 ;  /* 0x00000087000f7220 */ /* 0x040fe40000410000 */
[----:B------:R-:W1:Y:S01]  /*7280*/  LDSM.16.MT88.4 R132, [R181] ;  /* 0x00000000b584783b */ /* 0x000e620000004200 */
[----:B------:R-:W-:Y:S04]  /*7290*/  FFMA.FTZ R3, R47, c[0x0][0x2d0], -R3 ;  /* 0x0000b4002f037a23 */ /* 0x000fe80000010803 */
[----:B------:R2:W3:Y:S01]  /*72a0*/  MUFU.EX2 R210, R4 ;  /* 0x0000000400d27308 */ /* 0x0004e20000000800 */
[----:B------:R-:W-:Y:S04]  /*72b0*/  FFMA.FTZ R0, R0, R215, R201 ;  /* 0x000000d700007223 */ /* 0x000fe800000100c9 */
[----:B------:R-:W-:Y:S01]  /*72c0*/  FADD.FTZ R0, R203, R0 ;  /* 0x00000000cb007221 */ /* 0x000fe20000010000 */
[----:B------:R-:W-:Y:S03]  /*72d0*/  LDSM.16.MT88.4 R44, [R180+0x1000] ;  /* 0x00100000b42c783b */ /* 0x000fe60000004200 */
[----:B----4-:R-:W-:Y:S02]  /*72e0*/  FADD.FTZ R0, R209, R0 ;  /* 0x00000000d1007221 */ /* 0x010fe40000010000 */
[----:B--2---:R-:W-:Y:S01]  /*72f0*/  FMUL.FTZ R4, R117, R128 ;  /* 0x0000008075047220 */ /* 0x004fe20000410000 */
[----:B------:R-:W-:Y:S01]  /*7300*/  F2FP.PACK_AB R128, R207, R162 ;  /* 0x000000a2cf80723e */ /* 0x000fe200000000ff */
[----:B------:R-:W-:Y:S01]  /*7310*/  FFMA.FTZ R117, R117, R200, R162 ;  /* 0x000000c875757223 */ /* 0x000fe200000100a2 */
[C---:B---3--:R-:W-:Y:S01]  /*7320*/  F2FP.PACK_AB R127, R210.reuse, R209 ;  /* 0x000000d1d27f723e */ /* 0x048fe200000000ff */
[----:B------:R-:W2:Y:S01]  /*7330*/  MUFU.EX2 R162, R141 ;  /* 0x0000008d00a27308 */ /* 0x000ea20000000800 */
[----:B------:R-:W-:Y:S03]  /*7340*/  FADD.FTZ R0, R210, R0 ;  /* 0x00000000d2007221 */ /* 0x000fe60000010000 */
[-C--:B------:R-:W-:Y:S08]  /*7350*/  HMMA.16816.F32 R4, R128, R156.reuse, R4 ;  /* 0x0000009c8004723c */ /* 0x080ff00000001804 */
[C---:B------:R-:W-:Y:S01]  /*7360*/  HMMA.16816.F32 R8, R124.reuse, R156, R8 ;  /* 0x0000009c7c08723c */ /* 0x040fe20000001808 */
[----:B------:R-:W-:Y:S07]  /*7370*/  MUFU.EX2 R156, R147 ;  /* 0x00000093009c7308 */ /* 0x000fee0000000800 */
[-C--:B------:R-:W-:Y:S03]  /*7380*/  HMMA.16816.F32 R12, R124, R158.reuse, R12 ;  /* 0x0000009e7c0c723c */ /* 0x080fe6000000180c */
[----:B------:R-:W-:Y:S01]  /*7390*/  MUFU.EX2 R157, R142 ;  /* 0x0000008e009d7308 */ /* 0x000fe20000000800 */
[----:B--2---:R-:W-:Y:S04]  /*73a0*/  F2FP.PACK_AB R152, R166, R162 ;  /* 0x000000a2a698723e */ /* 0x004fe800000000ff */
[C---:B------:R-:W-:Y:S05]  /*73b0*/  HMMA.16816.F32 R16, R128.reuse, R158, R16 ;  /* 0x0000009e8010723c */ /* 0x040fea0000001810 */
[----:B------:R-:W-:Y:S03]  /*73c0*/  MUFU.EX2 R158, R146 ;  /* 0x00000092009e7308 */ /* 0x000fe60000000800 */
[-C--:B-1----:R-:W-:Y:S07]  /*73d0*/  HMMA.16816.F32 R52, R128, R132.reuse, R52 ;  /* 0x000000848034723c */ /* 0x082fee0000001834 */
[----:B------:R-:W-:Y:S01]  /*73e0*/  MUFU.EX2 R159, R145 ;  /* 0x00000091009f7308 */ /* 0x000fe20000000800 */
        /* <DEDUP_REMOVED lines=20> */
[C---:B------:R-:W-:Y:S07]  /*7530*/  HMMA.16816.F32 R32, R124.reuse, R132, R32 ;  /* 0x000000847c20723c */ /* 0x040fee0000001820 */
[--C-:B------:R-:W-:Y:S01]  /*7540*/  FFMA.FTZ R132, R50, c[0x0][0x2d0], -R161.reuse ;  /* 0x0000b40032847a23 */ /* 0x100fe200000108a1 */
[-C--:B------:R-:W-:Y:S01]  /*7550*/  HMMA.16816.F32 R112, R124, R134.reuse, R112 ;  /* 0x000000867c70723c */ /* 0x080fe20000001870 */
[----:B------:R-:W1:Y:S02]  /*7560*/  LDSM.16.MT88.4 R124, [R180+0x400] ;  /* 0x00040000b47c783b */ /* 0x000e640000004200 */
[----:B------:R-:W-:Y:S01]  /*7570*/  MUFU.EX2 R165, R132 ;  /* 0x0000008400a57308 */ /* 0x000fe20000000800 */
[----:B------:R-:W-:Y:S01]  /*7580*/  FFMA.FTZ R133, R39, c[0x0][0x2d0], -R161 ;  /* 0x0000b40027857a23 */ /* 0x000fe200000108a1 */
[----:B------:R-:W-:Y:S03]  /*7590*/  F2FP.PACK_AB R39, R178, R177 ;  /* 0x000000b1b227723e */ /* 0x000fe600000000ff */
[----:B------:R-:W-:Y:S01]  /*75a0*/  HMMA.16816.F32 R28, R128, R134, R28 ;  /* 0x00000086801c723c */ /* 0x000fe2000000181c */
[----:B------:R-:W2:Y:S04]  /*75b0*/  LDSM.16.MT88.4 R48, [R181+0x400] ;  /* 0x00040000b530783b */ /* 0x000ea80000004200 */
[----:B------:R-:W3:Y:S10]  /*75c0*/  MUFU.EX2 R164, R133 ;  /* 0x0000008500a47308 */ /* 0x000ef40000000800 */
[----:B------:R-:W4:Y:S01]  /*75d0*/  MUFU.EX2 R161, R140 ;  /* 0x0000008c00a17308 */ /* 0x000f220000000800 */
[----:B---3--:R-:W-:Y:S01]  /*75e0*/  F2FP.PACK_AB R153, R164, R163 ;  /* 0x000000a3a499723e */ /* 0x008fe200000000ff */
[-C--:B-1----:R-:W-:Y:S05]  /*75f0*/  HMMA.16816.F32 R4, R36, R124.reuse, R4 ;  /* 0x0000007c2404723c */ /* 0x082fea0000001804 */
[----:B----4-:R-:W-:Y:S03]  /*7600*/  F2FP.PACK_AB R155, R161, R165 ;  /* 0x000000a5a19b723e */ /* 0x010fe600000000ff */
[C---:B------:R-:W-:Y:S08]  /*7610*/  HMMA.16816.F32 R8, R40.reuse, R124, R8 ;  /* 0x0000007c2808723c */ /* 0x040ff00000001808 */
[-C--:B------:R-:W-:Y:S08]  /*7620*/  HMMA.16816.F32 R12, R40, R126.reuse, R12 ;  /* 0x0000007e280c723c */ /* 0x080ff0000000180c */
[C---:B------:R-:W-:Y:S08]  /*7630*/  HMMA.16816.F32 R16, R36.reuse, R126, R16 ;  /* 0x0000007e2410723c */ /* 0x040ff00000001810 */
[-C--:B--2---:R-:W-:Y:S08]  /*7640*/  HMMA.16816.F32 R52, R36, R48.reuse, R52 ;  /* 0x000000302434723c */ /* 0x084ff00000001834 */
        /* <DEDUP_REMOVED lines=18> */
[----:B------:R-:W2:Y:S07]  /*7770*/  MUFU.EX2 R47, R143 ;  /* 0x0000008f002f7308 */ /* 0x000eae0000000800 */
[-C--:B-1----:R-:W-:Y:S03]  /*7780*/  HMMA.16816.F32 R24, R36, R48.reuse, R24 ;  /* 0x000000302418723c */ /* 0x082fe60000001818 */
[----:B------:R1:W3:Y:S05]  /*7790*/  MUFU.EX2 R46, R3 ;  /* 0x00000003002e7308 */ /* 0x0002ea0000000800 */
[C---:B------:R-:W-:Y:S08]  /*77a0*/  HMMA.16816.F32 R32, R40.reuse, R48, R32 ;  /* 0x000000302820723c */ /* 0x040ff00000001820 */
[-C--:B------:R-:W-:Y:S07]  /*77b0*/  HMMA.16816.F32 R112, R40, R50.reuse, R112 ;  /* 0x000000322870723c */ /* 0x080fee0000001870 */
[----:B------:R-:W-:Y:S01]  /*77c0*/  FFMA.FTZ R40, R116, R214, R202 ;  /* 0x000000d674287223 */ /* 0x000fe200000100ca */
[----:B------:R-:W-:Y:S04]  /*77d0*/  HMMA.16816.F32 R28, R36, R50, R28 ;  /* 0x00000032241c723c */ /* 0x000fe8000000181c */
[----:B------:R-:W-:Y:S02]  /*77e0*/  FADD.FTZ R41, R207, R117 ;  /* 0x00000075cf297221 */ /* 0x000fe40000010000 */
[----:B------:R-:W-:Y:S01]  /*77f0*/  FADD.FTZ R44, R204, R40 ;  /* 0x00000028cc2c7221 */ /* 0x000fe20000010000 */
[----:B------:R-:W-:Y:S01]  /*7800*/  F2FP.PACK_AB R36, R158, R156 ;  /* 0x0000009c9e24723e */ /* 0x000fe200000000ff */
[-C--:B------:R-:W-:Y:S01]  /*7810*/  HMMA.16816.F32 R128, R152, R136.reuse, R4 ;  /* 0x000000889880723c */ /* 0x080fe20000001804 */
[----:B------:R-:W4:Y:S04]  /*7820*/  LDSM.16.MT88.4 R4, [R181+0x800] ;  /* 0x00080000b504783b */ /* 0x000f280000004200 */
[----:B--2---:R-:W-:Y:S01]  /*7830*/  F2FP.PACK_AB R37, R157, R47 ;  /* 0x0000002f9d25723e */ /* 0x004fe200000000ff */
[----:B-1----:R-:W-:Y:S01]  /*7840*/  FFMA.FTZ R3, R118, R213, R205 ;  /* 0x000000d576037223 */ /* 0x002fe200000100cd */
[----:B------:R-:W-:Y:S02]  /*7850*/  F2FP.PACK_AB R38, R160, R159 ;  /* 0x0000009fa026723e */ /* 0x000fe400000000ff */
[----:B---3--:R-:W-:Y:S03]  /*7860*/  F2FP.PACK_AB R39, R46, R119 ;  /* 0x000000772e27723e */ /* 0x008fe600000000ff */
[----:B------:R-:W-:Y:S02]  /*7870*/  FADD.FTZ R45, R206, R3 ;  /* 0x00000003ce2d7221 */ /* 0x000fe40000010000 */
[----:B------:R-:W-:Y:S02]  /*7880*/  FADD.FTZ R3, R208, R41 ;  /* 0x00000029d0037221 */ /* 0x000fe40000010000 */
[C---:B------:R-:W-:Y:S01]  /*7890*/  HMMA.16816.F32 R124, R36.reuse, R136, R8 ;  /* 0x00000088247c723c */ /* 0x040fe20000001808 */
[----:B------:R-:W1:Y:S03]  /*78a0*/  LDSM.16.MT88.4 R8, [R180+0x1400] ;  /* 0x00140000b408783b */ /* 0x000e660000004200 */
[----:B------:R-:W-:Y:S04]  /*78b0*/  FADD.FTZ R3, R218, R3 ;  /* 0x00000003da037221 */ /* 0x000fe80000010000 */
[-C--:B------:R-:W-:Y:S01]  /*78c0*/  HMMA.16816.F32 R132, R36, R138.reuse, R12 ;  /* 0x0000008a2484723c */ /* 0x080fe2000000180c */
[----:B------:R-:W2:Y:S03]  /*78d0*/  LDSM.16.MT88.4 R40, [R181+0x1400] ;  /* 0x00140000b528783b */ /* 0x000ea60000004200 */
[----:B------:R-:W-:Y:S04]  /*78e0*/  FADD.FTZ R3, R198, R3 ;  /* 0x00000003c6037221 */ /* 0x000fe80000010000 */
[C---:B------:R-:W-:Y:S01]  /*78f0*/  HMMA.16816.F32 R136, R152.reuse, R138, R16 ;  /* 0x0000008a9888723c */ /* 0x040fe20000001810 */
[----:B------:R-:W3:Y:S03]  /*7900*/  LDSM.16.MT88.4 R12, [R180+0x2000] ;  /* 0x00200000b40c783b */ /* 0x000ee60000004200 */
[----:B------:R-:W-:Y:S04]  /*7910*/  FADD.FTZ R3, R199, R3 ;  /* 0x00000003c7037221 */ /* 0x000fe80000010000 */
[-C--:B----4-:R-:W-:Y:S01]  /*7920*/  HMMA.16816.F32 R52, R152, R4.reuse, R52 ;  /* 0x000000049834723c */ /* 0x090fe20000001834 */
[----:B------:R-:W4:Y:S07]  /*7930*/  LDSM.16.MT88.4 R16, [R181+0x2000] ;  /* 0x00200000b510783b */ /* 0x000f2e0000004200 */
        /* <DEDUP_REMOVED lines=32> */
[-C--:B---3--:R-:W-:Y:S04]  /*7b40*/  HMMA.16816.F32 R100, R152, R12.reuse, R100 ;  /* 0x0000000c9864723c */ /* 0x088fe80000001864 */
        /* <DEDUP_REMOVED lines=11> */
[-C--:B----4-:R-:W-:Y:S04]  /*7c00*/  HMMA.16816.F32 R144, R152, R16.reuse, R24 ;  /* 0x000000109890723c */ /* 0x090fe80000001818 */
[----:B------:R-:W-:Y:S01]  /*7c10*/  FADD.FTZ R0, R119, R5 ;  /* 0x0000000577007221 */ /* 0x000fe20000010000 */
[----:B------:R-:W-:Y:S01]  /*7c20*/  MOV R119, R2 ;  /* 0x0000000200777202 */ /* 0x000fe20000000f00 */
[----:B------:R-:W-:Y:S02]  /*7c30*/  FADD.FTZ R200, R168, R6 ;  /* 0x00000006a8c87221 */ /* 0x000fe40000010000 */
[C---:B------:R-:W-:Y:S04]  /*7c40*/  HMMA.16816.F32 R148, R36.reuse, R16, R32 ;  /* 0x000000102494723c */ /* 0x040fe80000001820 */
[----:B------:R-:W-:Y:S02]  /*7c50*/  FADD.FTZ R213, R161, R4 ;  /* 0x00000004a1d57221 */ /* 0x000fe40000010000 */
[----:B------:R-:W-:Y:S02]  /*7c60*/  FADD.FTZ R214, R160, R3 ;  /* 0x00000003a0d67221 */ /* 0x000fe40000010000 */
[-C--:B------:R-:W-:Y:S04]  /*7c70*/  HMMA.16816.F32 R112, R36, R18.reuse, R112 ;  /* 0x000000122470723c */ /* 0x080fe80000001870 */
[----:B------:R-:W-:Y:S04]  /*7c80*/  FADD.FTZ R215, R46, R0 ;  /* 0x000000002ed77221 */ /* 0x000fe80000010000 */
[----:B------:R-:W-:Y:S01]  /*7c90*/  HMMA.16816.F32 R152, R152, R18, R28 ;  /* 0x000000129898723c */ /* 0x000fe2000000181c */
[----:B------:R-:W-:-:S07]  /*7ca0*/  @P2 BRA `(.L_x_1479) ;  /* 0xffffd8e000002947 */ /* 0x000fce000383ffff */
.L_x_1476:
[----:B------:R-:W-:Y:S11]  /*7cb0*/  @!UPT UIADD3 URZ, URZ, URZ, URZ ;  /* 0x0000003f3f3ff290 */ /* 0x000ff6000fffe03f */
        /* <DEDUP_REMOVED lines=16> */
.L_x_1556:
        /* <DEDUP_REMOVED lines=134> */
.L_x_1461:
[----:B------:R-:W2:Y:S01]  /*8620*/  S2R R2, SR_TID.X ;  /* 0x0000000000027919 */ /* 0x000ea20000002100 */
[----:B------:R-:W-:Y:S01]  /*8630*/  BSSY B0, `(.L_x_1481) ;  /* 0x0000010000007945 */ /* 0x000fe20003800000 */
[----:B--2---:R-:W-:-:S13]  /*8640*/  LOP3.LUT P0, RZ, R2, 0x7f, RZ, 0xc0, !PT ;  /* 0x0000007f02ff7812 */ /* 0x004fda000780c0ff */
[----:B------:R-:W-:Y:S05]  /*8650*/  @P0 BRA `(.L_x_1482) ;  /* 0x000000d000000947 */ /* 0x000fea0003800000 */
[----:B------:R-:W2:Y:S01]  /*8660*/  S2R R4, SR_LANEID ;  /* 0x0000000000047919 */ /* 0x000ea20000000000 */
        /* <DEDUP_REMOVED lines=11> */
[----:B---3--:R-:W-:-:S06]  /*8720*/  IADD3 R232, R3, c[0x0][0xc], R2 ;  /* 0x0000030003e87a10 */ /* 0x008fcc0007ffe002 */
.L_x_1482:
[----:B------:R-:W-:Y:S05]  /*8730*/  BSYNC B0 ;  /* 0x0000000000007941 */ /* 0x000fea0003800000 */
.L_x_1481:
[----:B------:R-:W-:Y:S01]  /*8740*/  PRMT R0, R0, 0x9910, RZ ;  /* 0x0000991000007816 */ /* 0x000fe200000000ff */
[----:B------:R-:W-:Y:S01]  /*8750*/  BSSY B1, `(.L_x_1483) ;  /* 0x0000388000017945 */ /* 0x000fe20003800000 */
[----:B------:R-:W-:Y:S02]  /*8760*/  IMAD.MOV.U32 R74, RZ, RZ, R232 ;  /* 0x000000ffff4a7224 */ /* 0x000fe400078e00e8 */
[----:B------:R-:W-:-:S13]  /*8770*/  ISETP.NE.AND P0, PT, R0, RZ, PT ;  /* 0x000000ff0000720c */ /* 0x000fda0003f05270 */
[----:B------:R-:W-:Y:S05]  /*8780*/  @!P0 BRA `(.L_x_1484) ;  /* 0x00002ba000008947 */ /* 0x000fea0003800000 */
[----:B------:R-:W2:Y:S04]  /*8790*/  LDL R6, [R1+0x30] ;  /* 0x0000300001067983 */ /* 0x000ea80000100800 */
[----:B------:R-:W3:Y:S01]  /*87a0*/  LDL R8, [R1+0x2c] ;  /* 0x00002c0001087983 */ /* 0x000ee20000100800 */
[----:B------:R-:W-:Y:S01]  /*87b0*/  WARPSYNC 0xffffffff ;  /* 0xffffffff00007948 */ /* 0x000fe20003800000 */
[----:B------:R-:W-:Y:S01]  /*87c0*/  F2FP.PACK_AB R0, R129, R128 ;  /* 0x000000808100723e */ /* 0x000fe200000000ff */
[----:B------:R-:W-:Y:S01]  /*87d0*/  IMAD.MOV.U32 R11, RZ, RZ, c[0x0][0x388] ;  /* 0x0000e200ff0b7624 */ /* 0x000fe200078e00ff */
[----:B------:R-:W-:Y:S01]  /*87e0*/  BAR.SYNC.DEFER_BLOCKING 0x1, 0x80 ;  /* 0x0042000000007b1d */ /* 0x000fe20000010000 */
[----:B------:R-:W-:Y:S02]  /*87f0*/  F2FP.PACK_AB R3, R153, R152 ;  /* 0x000000989903723e */ /* 0x000fe400000000ff */
[----:B------:R-:W-:-:S02]  /*8800*/  F2FP.PACK_AB R2, R137, R136 ;  /* 0x000000888902723e */ /* 0x000fc400000000ff */
[----:B------:R-:W-:Y:S02]  /*8810*/  F2FP.PACK_AB R4, R47, R46 ;  /* 0x0000002e2f04723e */ /* 0x000fe400000000ff */
[----:B------:R-:W-:Y:S02]  /*8820*/  F2FP.PACK_AB R5, R73, R72 ;  /* 0x000000484905723e */ /* 0x000fe400000000ff */
[----:B------:R-:W-:Y:S02]  /*8830*/  ISETP.NE.U32.AND P0, PT, RZ, c[0x0][0x508], PT ;  /* 0x00014200ff007a0c */ /* 0x000fe40003f05070 */
[----:B------:R-:W-:Y:S02]  /*8840*/  ISETP.NE.U32.AND P2, PT, RZ, c[0x0][0x500], PT ;  /* 0x00014000ff007a0c */ /* 0x000fe40003f45070 */
[----:B------:R-:W-:Y:S02]  /*8850*/  ISETP.NE.AND.EX P1, PT, RZ, c[0x0][0x50c], PT, P0 ;  /* 0x00014300ff007a0c */ /* 0x000fe40003f25300 */
[----:B------:R-:W-:Y:S01]  /*8860*/  ISETP.NE.AND.EX P2, PT, RZ, c[0x0][0x504], PT, P2 ;  /* 0x00014100ff007a0c */ /* 0x000fe20003f45320 */
[----:B------:R4:W-:Y:S04]  /*8870*/  STS [R239+0x80], R0 ;  /* 0x00008000ef007388 */ /* 0x0009e80000000800 */
[----:B------:R1:W-:Y:S04]  /*8880*/  STS [R239+0x280], R3 ;  /* 0x00028003ef007388 */ /* 0x0003e80000000800 */
[----:B------:R1:W-:Y:S01]  /*8890*/  STS [R252], R2 ;  /* 0x00000002fc007388 */ /* 0x0003e20000000800 */
[----:B----4-:R-:W-:-:S02]  /*88a0*/  F2FP.PACK_AB R0, R163, R162 ;  /* 0x000000a2a300723e */ /* 0x010fc400000000ff */
[----:B-1----:R-:W-:-:S03]  /*88b0*/  F2FP.PACK_AB R3, R29, R28 ;  /* 0x0000001c1d03723e */ /* 0x002fc600000000ff */
[----:B------:R1:W-:Y:S01]  /*88c0*/  STS [R252+0x200], R0 ;  /* 0x00020000fc007388 */ /* 0x0003e20000000800 */
[----:B------:R-:W-:-:S03]  /*88d0*/  F2FP.PACK_AB R2, R57, R56 ;  /* 0x000000383902723e */ /* 0x000fc600000000ff */
[----:B------:R4:W-:Y:S04]  /*88e0*/  STS [R239+0x1080], R3 ;  /* 0x00108003ef007388 */ /* 0x0009e80000000800 */
[----:B------:R4:W-:Y:S04]  /*88f0*/  STS [R239+0x1280], R2 ;  /* 0x00128002ef007388 */ /* 0x0009e80000000800 */
[----:B------:R4:W-:Y:S01]  /*8900*/  STS [R252+0x1200], R4 ;  /* 0x00120004fc007388 */ /* 0x0009e20000000800 */
[----:B-1----:R-:W-:Y:S02]  /*8910*/  F2FP.PACK_AB R0, R31, R30 ;  /* 0x0000001e1f00723e */ /* 0x002fe400000000ff */
[----:B----4-:R-:W-:-:S03]  /*8920*/  F2FP.PACK_AB R3, R117, R116 ;  /* 0x000000747503723e */ /* 0x010fc600000000ff */
[----:B------:R1:W-:Y:S01]  /*8930*/  STS [R252+0x1000], R0 ;  /* 0x00100000fc007388 */ /* 0x0003e20000000800 */
[----:B------:R-:W-:Y:S02]  /*8940*/  F2FP.PACK_AB R2, R165, R164 ;  /* 0x000000a4a502723e */ /* 0x000fe400000000ff */
[----:B------:R-:W-:Y:S02]  /*8950*/  F2FP.PACK_AB R4, R33, R32 ;  /* 0x000000202104723e */ /* 0x000fe400000000ff */
[----:B-1----:R-:W-:Y:S01]  /*8960*/  F2FP.PACK_AB R0, R157, R156 ;  /* 0x0000009c9d00723e */ /* 0x002fe200000000ff */
        /* <DEDUP_REMOVED lines=8> */
[----:B------:R3:W-:Y:S04]  /*89f0*/  STS [R6+0x1280], R2 ;  /* 0x0012800206007388 */ /* 0x0007e80000000800 */
[----:B------:R4:W-:Y:S01]  /*8a00*/  STS [R8+0x1000], R0 ;  /* 0x0010000008007388 */ /* 0x0009e20000000800 */
[----:B-1----:R-:W-:Y:S02]  /*8a10*/  F2FP.PACK_AB R3, R159, R158 ;  /* 0x0000009e9f03723e */ /* 0x002fe400000000ff */
[----:B--2---:R-:W-:-:S02]  /*8a20*/  F2FP.PACK_AB R4, R63, R62 ;  /* 0x0000003e3f04723e */ /* 0x004fc400000000ff */
[----:B---3--:R-:W-:-:S03]  /*8a30*/  F2FP.PACK_AB R2, R131, R130 ;  /* 0x000000828302723e */ /* 0x008fc600000000ff */
[----:B------:R1:W-:Y:S01]  /*8a40*/  STS [R8+0x1200], R4 ;  /* 0x0012000408007388 */ /* 0x0003e20000000800 */
[----:B----4-:R-:W-:-:S03]  /*8a50*/  F2FP.PACK_AB R0, R161, R160 ;  /* 0x000000a0a100723e */ /* 0x010fc600000000ff */
        /* <DEDUP_REMOVED lines=26> */
[----:B------:R4:W-:Y:S04]  /*8c00*/  STS [R8+0x3000], R0 ;  /* 0x0030000008007388 */ /* 0x0009e80000000800 */
[----:B------:R-:W-:Y:S01]  /*8c10*/  STS [R8+0x3200], R5 ;  /* 0x0032000508007388 */ /* 0x000fe20000000800 */
[----:B-1----:R-:W-:-:S02]  /*8c20*/  F2FP.PACK_AB R3, R103, R102 ;  /* 0x000000666703723e */ /* 0x002fc400000000ff */
[----:B--2---:R-:W-:-:S03]  /*8c30*/  F2FP.PACK_AB R4, R101, R100 ;  /* 0x000000646504723e */ /* 0x004fc600000000ff */
[----:B------:R1:W-:Y:S01]  /*8c40*/  STS [R239+0x4280], R3 ;  /* 0x00428003ef007388 */ /* 0x0003e20000000800 */
        /* <DEDUP_REMOVED lines=14> */
[----:B--2---:R-:W-:-:S03]  /*8d30*/  @P1 LEA R4, P0, R230, c[0x0][0x508], 0x2 ;  /* 0x00014200e6041a11 */ /* 0x004fc600078010ff */
[----:B------:R1:W-:Y:S01]  /*8d40*/  STS [R6+0x4080], R3 ;  /* 0x0040800306007388 */ /* 0x0003e20000000800 */
[----:B---3--:R-:W-:Y:S02]  /*8d50*/  F2FP.PACK_AB R2, R147, R146 ;  /* 0x000000929302723e */ /* 0x008fe400000000ff */
[----:B------:R-:W-:Y:S02]  /*8d60*/  @P1 LEA.HI.X R5, R230, c[0x0][0x50c], R238, 0x2, P0 ;  /* 0x00014300e6051a11 */ /* 0x000fe400000f14ee */
[----:B----4-:R-:W-:Y:S01]  /*8d70*/  F2FP.PACK_AB R0, R81, R80 ;  /* 0x000000505100723e */ /* 0x010fe200000000ff */
[----:B------:R2:W-:Y:S04]  /*8d80*/  STS [R6+0x4280], R2 ;  /* 0x0042800206007388 */ /* 0x0005e80000000800 */
[----:B------:R3:W-:Y:S01]  /*8d90*/  STS [R8+0x4000], R0 ;  /* 0x0040000008007388 */ /* 0x0007e20000000800 */
[----:B-1----:R-:W-:-:S05]  /*8da0*/  F2FP.PACK_AB R3, R83, R82 ;  /* 0x000000525303723e */ /* 0x002fca00000000ff */
[----:B------:R1:W-:Y:S01]  /*8db0*/  STS [R8+0x4200], R3 ;  /* 0x0042000308007388 */ /* 0x0003e20000000800 */
[----:B--2---:R-:W-:Y:S02]  /*8dc0*/  F2FP.PACK_AB R2, R43, R42 ;  /* 0x0000002a2b02723e */ /* 0x004fe400000000ff */
[----:B---3--:R-:W-:-:S03]  /*8dd0*/  F2FP.PACK_AB R0, R55, R54 ;  /* 0x000000363700723e */ /* 0x008fc600000000ff */
[----:B------:R2:W-:Y:S04]  /*8de0*/  STS [R6+0x5080], R2 ;  /* 0x0050800206007388 */ /* 0x0005e80000000800 */
[----:B------:R3:W-:Y:S01]  /*8df0*/  STS [R6+0x5280], R0 ;  /* 0x0052800006007388 */ /* 0x0007e20000000800 */
[----:B-1----:R-:W-:-:S05]  /*8e00*/  F2FP.PACK_AB R3, R27, R26 ;  /* 0x0000001a1b03723e */ /* 0x002fca00000000ff */
[----:B------:R1:W-:Y:S01]  /*8e10*/  STS [R8+0x5000], R3 ;  /* 0x0050000308007388 */ /* 0x0003e20000000800 */
[----:B--2---:R-:W-:Y:S01]  /*8e20*/  IMAD.MOV.U32 R2, RZ, RZ, RZ ;  /* 0x000000ffff027224 */ /* 0x004fe200078e00ff */
[----:B---3--:R-:W-:Y:S01]  /*8e30*/  F2FP.PACK_AB R0, R45, R44 ;  /* 0x0000002c2d00723e */ /* 0x008fe200000000ff */
[----:B------:R-:W-:-:S04]  /*8e40*/  IMAD.MOV.U32 R6, RZ, RZ, 0x4 ;  /* 0x00000004ff067424 */ /* 0x000fc800078e00ff */
[----:B------:R2:W-:Y:S01]  /*8e50*/  STS [R8+0x5200], R0 ;  /* 0x0052000008007388 */ /* 0x0005e20000000800 */
[----:B------:R-:W-:-:S03]  /*8e60*/  IMAD.WIDE R6, R230, R6, c[0x0][0x500] ;  /* 0x00014000e6067625 */ /* 0x000fc600078e0206 */
[----:B------:R-:W-:Y:S06]  /*8e70*/  BAR.SYNC.DEFER_BLOCKING 0x1, 0x80 ;  /* 0x0042000000007b1d */ /* 0x000fec0000010000 */
[----:B------:R2:W5:Y:S04]  /*8e80*/  @P1 LDG.E R11, [R4.64] ;  /* 0x00000006040b1981 */ /* 0x000568000c1e1900 */
[----:B------:R2:W5:Y:S01]  /*8e90*/  @P2 LDG.E R2, [R6.64] ;  /* 0x0000000606022981 */ /* 0x000562000c1e1900 */
[----:B------:R-:W-:-:S04]  /*8ea0*/  ISETP.NE.AND P0, PT, R234, RZ, PT ;  /* 0x000000ffea00720c */ /* 0x000fc80003f05270 */
[----:B-1----:R-:W-:Y:S01]  /*8eb0*/  SEL R3, R234, c[0x0][0x3d4], P0 ;  /* 0x0000f500ea037a07 */ /* 0x002fe20000000000 */
[----:B------:R-:W-:Y:S05]  /*8ec0*/  @P1 BRA `(.L_x_1485) ;  /* 0x0000004000001947 */ /* 0x000fea0003800000 */
[----:B------:R-:W-:Y:S05]  /*8ed0*/  @!P2 BRA `(.L_x_1485) ;  /* 0x000000300000a947 */ /* 0x000fea0003800000 */
[----:B--2---:R1:W2:Y:S04]  /*8ee0*/  LDG.E R0, [R6.64] ;  /* 0x0000000606007981 */ /* 0x0042a8000c1e1900 */
[----:B-1----:R-:W2:Y:S02]  /*8ef0*/  LDG.E R6, [R6.64+0x4] ;  /* 0x0000040606067981 */ /* 0x002ea4000c1e1900 */
[----:B--2--5:R-:W-:Y:S02]  /*8f00*/  IADD3 R11, -R0, R6, RZ ;  /* 0x00000006000b7210 */ /* 0x024fe40007ffe1ff */
.L_x_1485:
[----:B--2---:R-:W2:Y:S04]  /*8f10*/  LDL R4, [R1+0x7c] ;  /* 0x00007c0001047983 */ /* 0x004ea80000100800 */
[----:B------:R-:W3:Y:S01]  /*8f20*/  LDL R13, [R1+0x40] ;  /* 0x00004000010d7983 */ /* 0x000ee20000100800 */
[----:B------:R-:W-:Y:S01]  /*8f30*/  IMAD.MOV.U32 R0, RZ, RZ, 0x368 ;  /* 0x00000368ff007424 */ /* 0x000fe200078e00ff */
[----:B------:R-:W-:-:S02]  /*8f40*/  ISETP.GT.AND P2, PT, R3, 0x1, PT ;  /* 0x000000010300780c */ /* 0x000fc40003f44270 */
[----:B------:R-:W4:Y:S01]  /*8f50*/  LDL R75, [R1+0x78] ;  /* 0x00007800014b7983 */ /* 0x000f220000100800 */
[----:B------:R-:W-:Y:S02]  /*8f60*/  ISETP.NE.U32.AND P0, PT, RZ, c[0x0][0x500], PT ;  /* 0x00014000ff007a0c */ /* 0x000fe40003f05070 */
[----:B------:R-:W-:Y:S02]  /*8f70*/  SEL R0, R0, 0x328, P2 ;  /* 0x0000032800007807 */ /* 0x000fe40001000000 */
[----:B------:R-:W-:Y:S02]  /*8f80*/  ISETP.NE.AND.EX P0, PT, RZ, c[0x0][0x504], PT, P0 ;  /* 0x00014100ff007a0c */ /* 0x000fe40003f05300 */
[----:B------:R1:W1:Y:S08]  /*8f90*/  LDC.64 R6, c[0x0][R0+0x170] ;  /* 0x00005c0000067b82 */ /* 0x0002700000000a00 */
[----:B------:R1:W1:Y:S08]  /*8fa0*/  LDC.64 R14, c[0x0][R0+0x168] ;  /* 0x00005a00000e7b82 */ /* 0x0002700000000a00 */
[----:B------:R1:W2:Y:S08]  /*8fb0*/  LDC.64 R18, c[0x0][R0+0x178] ;  /* 0x00005e0000127b82 */ /* 0x0002b00000000a00 */
[----:B------:R1:W2:Y:S02]  /*8fc0*/  LDC.64 R20, c[0x0][R0+0x160] ;  /* 0x0000580000147b82 */ /* 0x0002a40000000a00 */
[----:B-1----:R-:W-:-:S05]  /*8fd0*/  IMAD.MOV.U32 R0, RZ, RZ, c[0x0][0x4e8] ;  /* 0x00013a00ff007624 */ /* 0x002fca00078e00ff */
[----:B------:R-:W-:Y:S02]  /*8fe0*/  ISETP.NE.AND P5, PT, R0, 0x1, PT ;  /* 0x000000010000780c */ /* 0x000fe40003fa5270 */
[----:B------:R-:W-:Y:S01]  /*8ff0*/  SEL R0, R230, RZ, !P0 ;  /* 0x000000ffe6007207 */ /* 0x000fe20004000000 */
[----:B------:R-:W1:Y:S01]  /*9000*/  S2R R76, SR_TID.X ;  /* 0x00000000004c7919 */ /* 0x000e620000002100 */
[----:B------:R-:W-:-:S03]  /*9010*/  IMAD R9, R15, R236, RZ ;  /* 0x000000ec0f097224 */ /* 0x000fc600078e02ff */
[----:B------:R-:W-:Y:S01]  /*9020*/  IMAD R3, R7, R0, RZ ;  /* 0x0000000007037224 */ /* 0x000fe200078e02ff */
[----:B-----5:R-:W-:Y:S02]  /*9030*/  SHF.R.S32.HI R17, RZ, 0x1f, R2 ;  /* 0x0000001fff117819 */ /* 0x020fe40000011402 */
[----:B-1----:R-:W-:-:S04]  /*9040*/  SHF.R.S32.HI R16, RZ, 0x1f, R76 ;  /* 0x0000001fff107819 */ /* 0x002fc8000001144c */
[----:B------:R-:W-:-:S04]  /*9050*/  LEA.HI R16, R16, R76, RZ, 0x5 ;  /* 0x0000004c10107211 */ /* 0x000fc800078f28ff */
[----:B------:R-:W-:-:S05]  /*9060*/  LOP3.LUT R16, R16, 0xffffffe0, RZ, 0xc0, !PT ;  /* 0xffffffe010107812 */ /* 0x000fca00078ec0ff */
[----:B------:R-:W-:Y:S01]  /*9070*/  IMAD.IADD R16, R76, 0x1, -R16 ;  /* 0x000000014c107824 */ /* 0x000fe200078e0a10 */
[----:B------:R-:W-:-:S04]  /*9080*/  LOP3.LUT R237, R237, 0xfffffffd, RZ, 0xc0, !PT ;  /* 0xfffffffdeded7812 */ /* 0x000fc800078ec0ff */
[----:B------:R-:W-:Y:S01]  /*9090*/  LOP3.LUT R237, R237, 0xfffffffe, RZ, 0xc0, !PT ;  /* 0xfffffffeeded7812 */ /* 0x000fe200078ec0ff */
[----:B--2---:R-:W-:Y:S01]  /*90a0*/  IMAD R10, R233, 0x80, R4 ;  /* 0x00000080e90a7824 */ /* 0x004fe200078e0204 */
[----:B------:R-:W-:-:S03]  /*90b0*/  SEL R4, R238, RZ, !P0 ;  /* 0x000000ffee047207 */ /* 0x000fc60004000000 */
[----:B------:R-:W-:-:S04]  /*90c0*/  @P5 IMAD.HI.U32 R8, R10, c[0x0][0x4ec], RZ ;  /* 0x00013b000a085a27 */ /* 0x000fc800078e00ff */
[C---:B------:R-:W-:Y:S02]  /*90d0*/  IMAD R12, R6.reuse, R4, R3 ;  /* 0x00000004060c7224 */ /* 0x040fe400078e0203 */
[----:B------:R-:W-:-:S04]  /*90e0*/  IMAD.WIDE.U32 R4, R6, R0, RZ ;  /* 0x0000000006047225 */ /* 0x000fc800078e00ff */
[----:B------:R-:W-:-:S04]  /*90f0*/  IMAD.WIDE.U32 R6, R14, R236, RZ ;  /* 0x000000ec0e067225 */ /* 0x000fc800078e00ff */
[----:B------:R-:W-:Y:S01]  /*9100*/  IMAD.MOV.U32 R3, RZ, RZ, R10 ;  /* 0x000000ffff037224 */ /* 0x000fe200078e000a */
[----:B------:R-:W-:Y:S02]  /*9110*/  @P5 SHF.R.U32.HI R3, RZ, c[0x0][0x4f0], R8 ;  /* 0x00013c00ff035a19 */ /* 0x000fe40000011608 */
[----:B---3--:R-:W-:Y:S01]  /*9120*/  SEL R8, R13, RZ, P2 ;  /* 0x000000ff0d087207 */ /* 0x008fe20001000000 */
        /* <DEDUP_REMOVED lines=31> */
[----:B------:R-:W3:Y:S04]  /*9320*/  SHFL.IDX PT, R8, R5, 0x2, 0x1c1f ;  /* 0x005c1f0005087f89 */ /* 0x000ee800000e0000 */
[----:B------:R1:W1:Y:S01]  /*9330*/  SHFL.IDX PT, R6, R5, 0x3, 0x1c1f ;  /* 0x007c1f0005067f89 */ /* 0x00026200000e0000 */
[----:B----4-:R-:W-:-:S05]  /*9340*/  IMAD R3, R233, 0x80, R75 ;  /* 0x00000080e9037824 */ /* 0x010fca00078e024b */
        /* <DEDUP_REMOVED lines=10> */
[----:B---3--:R1:W-:Y:S01]  /*93f0*/  @!P1 ST.E [R8.64], R25 ;  /* 0x0000001908009985 */ /* 0x0083e2000c101906 */
        /* <DEDUP_REMOVED lines=19> */
[----:B------:R-:W-:-:S03]  /*9530*/  LEA R5, R233, R5, 0x7 ;  /* 0x00000005e9057211 */ /* 0x000fc600078e38ff */
        /* <DEDUP_REMOVED lines=15> */
[----:B------:R-:W-:Y:S02]  /*9630*/  LEA R11, R233, R229, 0x7 ;  /* 0x000000e5e90b7211 */ /* 0x000fe400078e38ff */
        /* <DEDUP_REMOVED lines=24> */
.L_x_1557:
[----:B------:R-:W-:Y:S05]  /*97c0*/  BRA.DIV ~URZ, `(.L_x_1488) ;  /* 0x00003d527f007947 */ /* 0x000fea000b800000 */
[----:B------:R3:W4:Y:S02]  /*97d0*/  SHFL.IDX PT, R0, R13, RZ, 0x1c1f ;  /* 0x001c1fff0d007589 */ /* 0x00072400000e0000 */
.L_x_1558:
[----:B------:R-:W-:Y:S01]  /*97e0*/  ISETP.GE.AND P0, PT, R11, R4, PT ;  /* 0x000000040b00720c */ /* 0x000fe20003f06270 */
[----:B------:R-:W-:-:S12]  /*97f0*/  BSSY B0, `(.L_x_1489) ;  /* 0x0000010000007945 */ /* 0x000fd80003800000 */
[----:B------:R-:W-:Y:S05]  /*9800*/  @P0 BRA `(.L_x_1490) ;  /* 0x000000e000000947 */ /* 0x000fea0003800000 */
[----:B------:R-:W5:Y:S04]  /*9810*/  LDL R14, [R1+0x38] ;  /* 0x00003800010e7983 */ /* 0x000f680000100800 */
[----:B---3--:R-:W3:Y:S01]  /*9820*/  LDL R5, [R1+0x34] ;  /* 0x0000340001057983 */ /* 0x008ee20000100800 */
[----:B------:R-:W-:Y:S02]  /*9830*/  ISETP.GE.AND P2, PT, R226, c[0x0][0x3c8], PT ;  /* 0x0000f200e2007a0c */ /* 0x000fe40003f46270 */
[----:B------:R-:W-:Y:S02]  /*9840*/  ISETP.GE.AND P1, PT, R225, c[0x0][0x3c8], PT ;  /* 0x0000f200e1007a0c */ /* 0x000fe40003f26270 */
[----:B------:R-:W-:-:S09]  /*9850*/  ISETP.GE.AND P0, PT, R228, c[0x0][0x3c8], PT ;  /* 0x0000f200e4007a0c */ /* 0x000fd20003f06270 */
[-C--:B----4-:R-:W-:Y:S02]  /*9860*/  @!P2 LEA R8, P5, R226, R0.reuse, 0x1 ;  /* 0x00000000e208a211 */ /* 0x090fe400078a08ff */
[-C--:B------:R-:W-:Y:S02]  /*9870*/  @!P1 LEA R6, P4, R225, R0.reuse, 0x1 ;  /* 0x00000000e1069211 */ /* 0x080fe400078808ff */
[----:B------:R-:W-:Y:S02]  /*9880*/  @!P0 LEA R2, P3, R228, R0, 0x1 ;  /* 0x00000000e4028211 */ /* 0x000fe400078608ff */
[----:B--2---:R-:W-:-:S05]  /*9890*/  @!P2 LEA.HI.X R9, R226, R10, R227, 0x1, P5 ;  /* 0x0000000ae209a211 */ /* 0x004fca00028f0ce3 */
[----:B------:R2:W-:Y:S01]  /*98a0*/  @!P2 ST.E.128 [R8.64], R24 ;  /* 0x000000180800a985 */ /* 0x0005e2000c101d06 */
[-C--:B-----5:R-:W-:Y:S02]  /*98b0*/  @!P1 LEA.HI.X R7, R225, R10.reuse, R14, 0x1, P4 ;  /* 0x0000000ae1079211 */ /* 0x0a0fe400020f0c0e */
[----:B---3--:R-:W-:-:S03]  /*98c0*/  @!P0 LEA.HI.X R3, R228, R10, R5, 0x1, P3 ;  /* 0x0000000ae4038211 */ /* 0x008fc600018f0c05 */
[----:B------:R2:W-:Y:S04]  /*98d0*/  @!P1 ST.E.128 [R6.64], R20 ;  /* 0x0000001406009985 */ /* 0x0005e8000c101d06 */
[----:B------:R2:W-:Y:S02]  /*98e0*/  @!P0 ST.E.128 [R2.64], R16 ;  /* 0x0000001002008985 */ /* 0x0005e4000c101d06 */
.L_x_1490:
[----:B------:R-:W-:Y:S05]  /*98f0*/  BSYNC B0 ;  /* 0x0000000000007941 */ /* 0x000fea0003800000 */
.L_x_1489:
[----:B------:R-:W-:Y:S05]  /*9900*/  BRA.DIV ~URZ, `(.L_x_1491) ;  /* 0x00003c727f007947 */ /* 0x000fea000b800000 */
[----:B--2---:R2:W1:Y:S04]  /*9910*/  SHFL.IDX PT, R10, R12, 0x1, 0x1c1f ;  /* 0x003c1f000c0a7f89 */ /* 0x00446800000e0000 */
[----:B----4-:R2:W4:Y:S02]  /*9920*/  SHFL.IDX PT, R0, R13, 0x1, 0x1c1f ;  /* 0x003c1f000d007f89 */ /* 0x01052400000e0000 */
.L_x_1559:
[----:B------:R-:W-:Y:S01]  /*9930*/  IADD3 R2, R11, 0x20, RZ ;  /* 0x000000200b027810 */ /* 0x000fe20007ffe0ff */
[----:B------:R-:W-:Y:S03]  /*9940*/  BSSY B0, `(.L_x_1492) ;  /* 0x0000011000007945 */ /* 0x000fe60003800000 */
[----:B------:R-:W-:-:S13]  /*9950*/  ISETP.GE.AND P0, PT, R2, R4, PT ;  /* 0x000000040200720c */ /* 0x000fda0003f06270 */
[----:B------:R-:W-:Y:S05]  /*9960*/  @P0 BRA `(.L_x_1493) ;  /* 0x000000e000000947 */ /* 0x000fea0003800000 */
[----:B------:R-:W5:Y:S04]  /*9970*/  LDL R14, [R1+0x38] ;  /* 0x00003800010e7983 */ /* 0x000f680000100800 */
[----:B--2---:R-:W2:Y:S01]  /*9980*/  LDL R5, [R1+0x34] ;  /* 0x0000340001057983 */ /* 0x004ea20000100800 */
[----:B------:R-:W-:Y:S02]  /*9990*/  ISETP.GE.AND P2, PT, R226, c[0x0][0x3c8], PT ;  /* 0x0000f200e2007a0c */ /* 0x000fe40003f46270 */
[----:B------:R-:W-:Y:S02]  /*99a0*/  ISETP.GE.AND P1, PT, R225, c[0x0][0x3c8], PT ;  /* 0x0000f200e1007a0c */ /* 0x000fe40003f26270 */
[----:B------:R-:W-:-:S09]  /*99b0*/  ISETP.GE.AND P0, PT, R228, c[0x0][0x3c8], PT ;  /* 0x0000f200e4007a0c */ /* 0x000fd20003f06270 */
[-C--:B----4-:R-:W-:Y:S02]  /*99c0*/  @!P2 LEA R8, P5, R226, R0.reuse, 0x1 ;  /* 0x00000000e208a211 */ /* 0x090fe400078a08ff */
[-C--:B------:R-:W-:Y:S02]  /*99d0*/  @!P1 LEA R6, P4, R225, R0.reuse, 0x1 ;  /* 0x00000000e1069211 */ /* 0x080fe400078808ff */
[----:B------:R-:W-:Y:S02]  /*99e0*/  @!P0 LEA R2, P3, R228, R0, 0x1 ;  /* 0x00000000e4028211 */ /* 0x000fe400078608ff */
[----:B-1----:R-:W-:-:S05]  /*99f0*/  @!P2 LEA.HI.X R9, R226, R10, R227, 0x1, P5 ;  /* 0x0000000ae209a211 */ /* 0x002fca00028f0ce3 */
[----:B------:R1:W-:Y:S01]  /*9a00*/  @!P2 ST.E.128 [R8.64], R36 ;  /* 0x000000240800a985 */ /* 0x0003e2000c101d06 */
[-C--:B-----5:R-:W-:Y:S02]  /*9a10*/  @!P1 LEA.HI.X R7, R225, R10.reuse, R14, 0x1, P4 ;  /* 0x0000000ae1079211 */ /* 0x0a0fe400020f0c0e */
[----:B--2---:R-:W-:-:S03]  /*9a20*/  @!P0 LEA.HI.X R3, R228, R10, R5, 0x1, P3 ;  /* 0x0000000ae4038211 */ /* 0x004fc600018f0c05 */
[----:B------:R1:W-:Y:S04]  /*9a30*/  @!P1 ST.E.128 [R6.64], R32 ;  /* 0x0000002006009985 */ /* 0x0003e8000c101d06 */
[----:B------:R1:W-:Y:S02]  /*9a40*/  @!P0 ST.E.128 [R2.64], R28 ;  /* 0x0000001c02008985 */ /* 0x0003e4000c101d06 */
.L_x_1493:
[----:B------:R-:W-:Y:S05]  /*9a50*/  BSYNC B0 ;  /* 0x0000000000007941 */ /* 0x000fea0003800000 */
.L_x_1492:
[----:B------:R-:W-:Y:S05]  /*9a60*/  BRA.DIV ~URZ, `(.L_x_1494) ;  /* 0x00003bd27f007947 */ /* 0x000fea000b800000 */
[----:B-1----:R1:W2:Y:S02]  /*9a70*/  SHFL.IDX PT, R10, R12, 0x2, 0x1c1f ;  /* 0x005c1f000c0a7f89 */ /* 0x0022a400000e0000 */
.L_x_1560:
[----:B------:R-:W-:Y:S05]  /*9a80*/  BRA.DIV ~URZ, `(.L_x_1495) ;  /* 0x00003c227f007947 */ /* 0x000fea000b800000 */
[----:B----4-:R4:W1:Y:S02]  /*9a90*/  SHFL.IDX PT, R0, R13, 0x2, 0x1c1f ;  /* 0x005c1f000d007f89 */ /* 0x01086400000e0000 */
.L_x_1561:
[----:B------:R-:W-:Y:S01]  /*9aa0*/  IADD3 R2, R11, 0x40, RZ ;  /* 0x000000400b027810 */ /* 0x000fe20007ffe0ff */
[----:B------:R-:W-:Y:S03]  /*9ab0*/  BSSY B0, `(.L_x_1496) ;  /* 0x0000011000007945 */ /* 0x000fe60003800000 */
[----:B------:R-:W-:-:S13]  /*9ac0*/  ISETP.GE.AND P0, PT, R2, R4, PT ;  /* 0x000000040200720c */ /* 0x000fda0003f06270 */
[----:B------:R-:W-:Y:S05]  /*9ad0*/  @P0 BRA `(.L_x_1497) ;  /* 0x000000e000000947 */ /* 0x000fea0003800000 */
[----:B------:R-:W5:Y:S04]  /*9ae0*/  LDL R14, [R1+0x38] ;  /* 0x00003800010e7983 */ /* 0x000f680000100800 */
[----:B---3--:R-:W3:Y:S01]  /*9af0*/  LDL R5, [R1+0x34] ;  /* 0x0000340001057983 */ /* 0x008ee20000100800 */
[----:B------:R-:W-:Y:S02]  /*9b00*/  ISETP.GE.AND P2, PT, R226, c[0x0][0x3c8], PT ;  /* 0x0000f200e2007a0c */ /* 0x000fe40003f46270 */
[----:B------:R-:W-:Y:S02]  /*9b10*/  ISETP.GE.AND P1, PT, R225, c[0x0][0x3c8], PT ;  /* 0x0000f200e1007a0c */ /* 0x000fe40003f26270 */
[----:B------:R-:W-:-:S09]  /*9b20*/  ISETP.GE.AND P0, PT, R228, c[0x0][0x3c8], PT ;  /* 0x0000f200e4007a0c */ /* 0x000fd20003f06270 */
[-C--:B-1----:R-:W-:Y:S02]  /*9b30*/  @!P2 LEA R8, P5, R226, R0.reuse, 0x1 ;  /* 0x00000000e208a211 */ /* 0x082fe400078a08ff */
        /* <DEDUP_REMOVED lines=8> */
.L_x_1497:
[----:B------:R-:W-:Y:S05]  /*9bc0*/  BSYNC B0 ;  /* 0x0000000000007941 */ /* 0x000fea0003800000 */
.L_x_1496:
[----:B------:R-:W-:Y:S05]  /*9bd0*/  BRA.DIV ~URZ, `(.L_x_1498) ;  /* 0x00003b327f007947 */ /* 0x000fea000b800000 */
[----:B-1----:R1:W3:Y:S04]  /*9be0*/  SHFL.IDX PT, R6, R12, 0x3, 0x1c1f ;  /* 0x007c1f000c067f89 */ /* 0x0022e800000e0000 */
[----:B------:R1:W4:Y:S02]  /*9bf0*/  SHFL.IDX PT, R0, R13, 0x3, 0x1c1f ;  /* 0x007c1f000d007f89 */ /* 0x00032400000e0000 */
.L_x_1562:
[----:B------:R-:W-:-:S04]  /*9c00*/  IADD3 R2, R11, 0x60, RZ ;  /* 0x000000600b027810 */ /* 0x000fc80007ffe0ff */
[----:B------:R-:W-:-:S13]  /*9c10*/  ISETP.GE.AND P0, PT, R2, R4, PT ;  /* 0x000000040200720c */ /* 0x000fda0003f06270 */
[----:B------:R-:W-:Y:S05]  /*9c20*/  @P0 BRA `(.L_x_1499) ;  /* 0x000023a000000947 */ /* 0x000fea0003800000 */
[----:B------:R-:W5:Y:S01]  /*9c30*/  LDL R7, [R1+0x38] ;  /* 0x0000380001077983 */ /* 0x000f620000100800 */
[----:B------:R-:W-:Y:S02]  /*9c40*/  ISETP.GE.AND P1, PT, R226, c[0x0][0x3c8], PT ;  /* 0x0000f200e2007a0c */ /* 0x000fe40003f26270 */
[----:B------:R-:W-:-:S11]  /*9c50*/  ISETP.GE.AND P0, PT, R225, c[0x0][0x3c8], PT ;  /* 0x0000f200e1007a0c */ /* 0x000fd60003f06270 */
[CC--:B----4-:R-:W-:Y:S02]  /*9c60*/  @!P1 LEA R4, P3, R226.reuse, R0.reuse, 0x1 ;  /* 0x00000000e2049211 */ /* 0x0d0fe400078608ff */
[----:B------:R-:W-:Y:S02]  /*9c70*/  @!P0 LEA R2, P2, R225, R0, 0x1 ;  /* 0x00000000e1028211 */ /* 0x000fe400078408ff */
[----:B---3--:R-:W-:-:S05]  /*9c80*/  @!P1 LEA.HI.X R5, R226, R6, R227, 0x1, P3 ;  /* 0x00000006e2059211 */ /* 0x008fca00018f0ce3 */
[----:B------:R3:W-:Y:S01]  /*9c90*/  @!P1 ST.E.128 [R4.64], R60 ;  /* 0x0000003c04009985 */ /* 0x0007e2000c101d06 */
[----:B-----5:R-:W-:-:S05]  /*9ca0*/  @!P0 LEA.HI.X R3, R225, R6, R7, 0x1, P2 ;  /* 0x00000006e1038211 */ /* 0x020fca00010f0c07 */
[----:B------:R3:W-:Y:S01]  /*9cb0*/  @!P0 ST.E.128 [R2.64], R56 ;  /* 0x0000003802008985 */ /* 0x0007e2000c101d06 */
[----:B------:R-:W-:-:S13]  /*9cc0*/  ISETP.GE.AND P0, PT, R228, c[0x0][0x3c8], PT ;  /* 0x0000f200e4007a0c */ /* 0x000fda0003f06270 */
[----:B------:R-:W-:Y:S05]  /*9cd0*/  @P0 BRA `(.L_x_1499) ;  /* 0x000022f000000947 */ /* 0x000fea0003800000 */
[----:B------:R-:W4:Y:S01]  /*9ce0*/  LDL R7, [R1+0x34] ;  /* 0x0000340001077983 */ /* 0x000f220000100800 */
[----:B---3--:R-:W-:-:S04]  /*9cf0*/  LEA R2, P0, R228, R0, 0x1 ;  /* 0x00000000e4027211 */ /* 0x008fc800078008ff */
[----:B----4-:R-:W-:-:S05]  /*9d00*/  LEA.HI.X R3, R228, R6, R7, 0x1, P0 ;  /* 0x00000006e4037211 */ /* 0x010fca00000f0c07 */
[----:B------:R3:W-:Y:S01]  /*9d10*/  ST.E.128 [R2.64], R52 ;  /* 0x0000003402007985 */ /* 0x0007e2000c101d06 */
[----:B------:R-:W-:Y:S05]  /*9d20*/  BRA `(.L_x_1499) ;  /* 0x000022a000007947 */ /* 0x000fea0003800000 */
.L_x_1486:
[----:B-1----:R-:W2:Y:S01]  /*9d30*/  LDL.LU R6, [R1+0x40] ;  /* 0x0000400001067983 */ /* 0x002ea20000300800 */
[----:B------:R-:W-:Y:S02]  /*9d40*/  IMAD R3, R17, c[0x0][0x408], RZ ;  /* 0x0001020011037a24 */ /* 0x000fe400078e02ff */
[----:B------:R-:W-:-:S04]  /*9d50*/  IMAD.WIDE.U32 R4, R2, c[0x0][0x408], RZ ;  /* 0x0001020002047a25 */ /* 0x000fc800078e00ff */
[----:B------:R-:W-:-:S05]  /*9d60*/  IMAD R2, R2, c[0x0][0x40c], R3 ;  /* 0x0001030002027a24 */ /* 0x000fca00078e0203 */
[----:B------:R-:W-:Y:S02]  /*9d70*/  IADD3 R3, R5, R2, RZ ;  /* 0x0000000205037210 */ /* 0x000fe40007ffe0ff */
[----:B------:R-:W-:Y:S02]  /*9d80*/  MOV R2, R4 ;  /* 0x0000000400027202 */ /* 0x000fe40000000f00 */
[----:B------:R-:W-:-:S03]  /*9d90*/  SHF.R.S32.HI R5, RZ, 0x1f, R0 ;  /* 0x0000001fff057819 */ /* 0x000fc60000011400 */
[----:B------:R-:W-:-:S04]  /*9da0*/  IMAD.WIDE.U32 R2, R236, c[0x0][0x438], R2 ;  /* 0x00010e00ec027a25 */ /* 0x000fc800078e0002 */
[----:B------:R-:W-:Y:S02]  /*9db0*/  IMAD R4, R5, c[0x0][0x440], RZ ;  /* 0x0001100005047a24 */ /* 0x000fe400078e02ff */
[----:B------:R-:W-:Y:S02]  /*9dc0*/  IMAD R3, R236, c[0x0][0x43c], R3 ;  /* 0x00010f00ec037a24 */ /* 0x000fe400078e0203 */
[----:B------:R-:W-:-:S04]  /*9dd0*/  @P5 IMAD.HI.U32 R5, R10, c[0x0][0x4ec], RZ ;  /* 0x00013b000a055a27 */ /* 0x000fc800078e00ff */
[C---:B------:R-:W-:Y:S02]  /*9de0*/  IMAD R4, R0.reuse, c[0x0][0x444], R4 ;  /* 0x0001110000047a24 */ /* 0x040fe400078e0204 */
[----:B------:R-:W-:Y:S01]  /*9df0*/  IMAD.WIDE.U32 R2, R0, c[0x0][0x440], R2 ;  /* 0x0001100000027a25 */ /* 0x000fe200078e0002 */
[----:B------:R-:W-:Y:S02]  /*9e00*/  MOV R0, R10 ;  /* 0x0000000a00007202 */ /* 0x000fe40000000f00 */
[----:B------:R-:W-:Y:S02]  /*9e10*/  @P5 SHF.R.U32.HI R0, RZ, c[0x0][0x4f0], R5 ;  /* 0x00013c00ff005a19 */ /* 0x000fe40000011605 */
[----:B------:R-:W-:Y:S02]  /*9e20*/  IADD3 R3, R3, R4, RZ ;  /* 0x0000000403037210 */ /* 0x000fe40007ffe0ff */
[----:B------:R-:W-:Y:S02]  /*9e30*/  SHF.R.S32.HI R5, RZ, 0x1f, R0 ;  /* 0x0000001fff057819 */ /* 0x000fe40000011400 */
[----:B------:R-:W-:-:S03]  /*9e40*/  IADD3 R4, -R0, RZ, RZ ;  /* 0x000000ff00047210 */ /* 0x000fc60007ffe1ff */
[----:B------:R-:W-:Y:S02]  /*9e50*/  IMAD R5, R5, c[0x0][0x430], RZ ;  /* 0x00010c0005057a24 */ /* 0x000fe400078e02ff */
[----:B------:R-:W-:Y:S02]  /*9e60*/  IMAD R4, R4, c[0x0][0x4e8], R10 ;  /* 0x00013a0004047a24 */ /* 0x000fe400078e020a */
[----:B------:R-:W-:Y:S02]  /*9e70*/  IMAD R5, R0, c[0x0][0x434], R5 ;  /* 0x00010d0000057a24 */ /* 0x000fe400078e0205 */
[----:B--2---:R-:W-:-:S04]  /*9e80*/  IMAD.WIDE.U32 R2, R6, c[0x0][0x448], R2 ;  /* 0x0001120006027a25 */ /* 0x004fc800078e0002 */
[----:B------:R-:W-:-:S04]  /*9e90*/  IMAD R3, R6, c[0x0][0x44c], R3 ;  /* 0x0001130006037a24 */ /* 0x000fc800078e0203 */
        /* <DEDUP_REMOVED lines=11> */
.L_x_1563:
[----:B------:R-:W-:Y:S05]  /*9f50*/  BRA.DIV ~URZ, `(.L_x_1501) ;  /* 0x000038e27f007947 */ /* 0x000fea000b800000 */
[----:B------:R3:W4:Y:S02]  /*9f60*/  SHFL.IDX PT, R0, R13, RZ, 0x1c1f ;  /* 0x001c1fff0d007589 */ /* 0x00072400000e0000 */
.L_x_1564:
        /* <DEDUP_REMOVED lines=27> */
[----:B------:R-:W3:Y:S03]  /*a120*/  LDL R5, [R1] ;  /* 0x0000000001057983 */ /* 0x000ee60000100800 */
        /* <DEDUP_REMOVED lines=46> */
.L_x_1503:
[----:B------:R-:W-:Y:S05]  /*a410*/  BSYNC B0 ;  /* 0x0000000000007941 */ /* 0x000fea0003800000 */
.L_x_1502:
[----:B------:R-:W-:Y:S05]  /*a420*/  BRA.DIV ~URZ, `(.L_x_1504) ;  /* 0x000034727f007947 */ /* 0x000fea000b800000 */
[----:B--2---:R2:W1:Y:S04]  /*a430*/  SHFL.IDX PT, R4, R12, 0x1, 0x1c1f ;  /* 0x003c1f000c047f89 */ /* 0x00446800000e0000 */
[----:B----4-:R2:W4:Y:S02]  /*a440*/  SHFL.IDX PT, R0, R13, 0x1, 0x1c1f ;  /* 0x003c1f000d007f89 */ /* 0x01052400000e0000 */
.L_x_1565:
        /* <DEDUP_REMOVED lines=28> */
[----:B------:R-:W2:Y:S01]  /*a610*/  LDL R5, [R1] ;  /* 0x0000000001057983 */ /* 0x000ea20000100800 */
        /* <DEDUP_REMOVED lines=45> */
.L_x_1506:
[----:B------:R-:W-:Y:S05]  /*a8f0*/  BSYNC B0 ;  /* 0x0000000000007941 */ /* 0x000fea0003800000 */
.L_x_1505:
[----:B------:R-:W-:Y:S05]  /*a900*/  BRA.DIV ~URZ, `(.L_x_1507) ;  /* 0x000030527f007947 */ /* 0x000fea000b800000 */
[----:B-1----:R1:W2:Y:S02]  /*a910*/  SHFL.IDX PT, R4, R12, 0x2, 0x1c1f ;  /* 0x005c1f000c047f89 */ /* 0x0022a400000e0000 */
.L_x_1566:
[----:B------:R-:W-:Y:S05]  /*a920*/  BRA.DIV ~URZ, `(.L_x_1508) ;  /* 0x000030a27f007947 */ /* 0x000fea000b800000 */
[----:B----4-:R4:W1:Y:S02]  /*a930*/  SHFL.IDX PT, R0, R13, 0x2, 0x1c1f ;  /* 0x005c1f000d007f89 */ /* 0x01086400000e0000 */
.L_x_1567:
[----:B------:R-:W-:Y:S01]  /*a940*/  LOP3.LUT P0, RZ, R237, 0x1, RZ, 0xc0, !PT ;  /* 0x00000001edff7812 */ /* 0x000fe2000780c0ff */
[----:B------:R-:W-:-:S12]  /*a950*/  BSSY B0, `(.L_x_1509) ;  /* 0x000004a000007945 */ /* 0x000fd80003800000 */
        /* <DEDUP_REMOVED lines=18> */
[----:B------:R-:W2:Y:S04]  /*aa80*/  LDL R5, [R1] ;  /* 0x0000000001057983 */ /* 0x000ea80000100800 */
        /* <DEDUP_REMOVED lines=54> */
.L_x_1510:
[----:B------:R-:W-:Y:S05]  /*adf0*/  BSYNC B0 ;  /* 0x0000000000007941 */ /* 0x000fea0003800000 */
.L_x_1509:
[----:B------:R-:W-:Y:S05]  /*ae00*/  BRA.DIV ~URZ, `(.L_x_1511) ;  /* 0x00002c227f007947 */ /* 0x000fea000b800000 */
[----:B--2---:R2:W3:Y:S04]  /*ae10*/  SHFL.IDX PT, R4, R12, 0x3, 0x1c1f ;  /* 0x007c1f000c047f89 */ /* 0x0044e800000e0000 */
[----:B-1----:R2:W1:Y:S02]  /*ae20*/  SHFL.IDX PT, R0, R13, 0x3, 0x1c1f ;  /* 0x007c1f000d007f89 */ /* 0x00246400000e0000 */
.L_x_1568:
[----:B------:R-:W-:-:S13]  /*ae30*/  LOP3.LUT P0, RZ, R237, 0x2, RZ, 0xc0, !PT ;  /* 0x00000002edff7812 */ /* 0x000fda000780c0ff */
        /* <DEDUP_REMOVED lines=34> */
[----:B------:R-:W4:Y:S01]  /*b060*/  LDL R5, [R1] ;  /* 0x0000000001057983 */ /* 0x000f220000100800 */
        /* <DEDUP_REMOVED lines=44> */
.L_x_1484:
[----:B------:R-:W-:Y:S01]  /*b330*/  ISETP.NE.U32.AND P0, PT, RZ, c[0x0][0x508], PT ;  /* 0x00014200ff007a0c */ /* 0x000fe20003f05070 */
[----:B------:R-:W-:Y:S01]  /*b340*/  IMAD.MOV.U32 R4, RZ, RZ, 0x4 ;  /* 0x00000004ff047424 */ /* 0x000fe200078e00ff */
[----:B------:R-:W-:Y:S01]  /*b350*/  ISETP.NE.U32.AND P2, PT, RZ, c[0x0][0x500], PT ;  /* 0x00014000ff007a0c */ /* 0x000fe20003f45070 */
[----:B------:R-:W-:Y:S01]  /*b360*/  IMAD.MOV.U32 R0, RZ, RZ, RZ ;  /* 0x000000ffff007224 */ /* 0x000fe200078e00ff */
[----:B------:R-:W-:Y:S01]  /*b370*/  ISETP.NE.AND.EX P1, PT, RZ, c[0x0][0x50c], PT, P0 ;  /* 0x00014300ff007a0c */ /* 0x000fe20003f25300 */
[----:B------:R-:W-:Y:S01]  /*b380*/  IMAD.MOV.U32 R19, RZ, RZ, c[0x0][0x388] ;  /* 0x0000e200ff137624 */ /* 0x000fe200078e00ff */
[----:B------:R-:W-:Y:S01]  /*b390*/  ISETP.NE.AND.EX P2, PT, RZ, c[0x0][0x504], PT, P2 ;  /* 0x00014100ff007a0c */ /* 0x000fe20003f45320 */
[----:B------:R-:W-:-:S10]  /*b3a0*/  IMAD.WIDE R4, R230, R4, c[0x0][0x500] ;  /* 0x00014000e6047625 */ /* 0x000fd400078e0204 */
[C---:B------:R-:W-:Y:S02]  /*b3b0*/  @P1 LEA R2, P0, R230.reuse, c[0x0][0x508], 0x2 ;  /* 0x00014200e6021a11 */ /* 0x040fe400078010ff */
[----:B------:R2:W5:Y:S02]  /*b3c0*/  @P2 LDG.E R0, [R4.64] ;  /* 0x0000000604002981 */ /* 0x000564000c1e1900 */
[----:B------:R-:W-:-:S05]  /*b3d0*/  @P1 LEA.HI.X R3, R230, c[0x0][0x50c], R238, 0x2, P0 ;  /* 0x00014300e6031a11 */ /* 0x000fca00000f14ee */
[----:B------:R2:W5:Y:S01]  /*b3e0*/  @P1 LDG.E R19, [R2.64] ;  /* 0x0000000602131981 */ /* 0x000562000c1e1900 */
[----:B------:R-:W-:-:S04]  /*b3f0*/  ISETP.NE.AND P0, PT, R234, RZ, PT ;  /* 0x000000ffea00720c */ /* 0x000fc80003f05270 */
[----:B------:R-:W-:Y:S01]  /*b400*/  SEL R18, R234, c[0x0][0x3d4], P0 ;  /* 0x0000f500ea127a07 */ /* 0x000fe20000000000 */
[----:B------:R-:W-:Y:S05]  /*b410*/  @P1 BRA `(.L_x_1512) ;  /* 0x0000004000001947 */ /* 0x000fea0003800000 */
[----:B------:R-:W-:Y:S05]  /*b420*/  @!P2 BRA `(.L_x_1512) ;  /* 0x000000300000a947 */ /* 0x000fea0003800000 */
[----:B--2---:R2:W3:Y:S04]  /*b430*/  LDG.E R2, [R4.64] ;  /* 0x0000000604027981 */ /* 0x0044e8000c1e1900 */
[----:B--2---:R-:W3:Y:S02]  /*b440*/  LDG.E R4, [R4.64+0x4] ;  /* 0x0000040604047981 */ /* 0x004ee4000c1e1900 */
[----:B---3-5:R-:W-:Y:S02]  /*b450*/  IADD3 R19, -R2, R4, RZ ;  /* 0x0000000402137210 */ /* 0x028fe40007ffe1ff */
.L_x_1512:
[----:B--2---:R-:W2:Y:S01]  /*b460*/  S2R R3, SR_TID.X ;  /* 0x0000000000037919 */ /* 0x004ea20000002100 */
[----:B------:R-:W-:Y:S01]  /*b470*/  BSSY B0, `(.L_x_1513) ;  /* 0x0000036000007945 */ /* 0x000fe20003800000 */
[----:B------:R-:W-:Y:S02]  /*b480*/  SEL R12, R230, RZ, !P2 ;  /* 0x000000ffe60c7207 */ /* 0x000fe40005000000 */
[----:B------:R-:W-:-:S02]  /*b490*/  SEL R20, R238, RZ, !P2 ;  /* 0x000000ffee147207 */ /* 0x000fc40005000000 */
[----:B-----5:R-:W-:Y:S02]  /*b4a0*/  SHF.R.S32.HI R17, RZ, 0x1f, R0 ;  /* 0x0000001fff117819 */ /* 0x020fe40000011400 */
[----:B--2---:R-:W-:-:S13]  /*b4b0*/  ISETP.GT.AND P0, PT, R3, 0x7f, PT ;  /* 0x0000007f0300780c */ /* 0x004fda0003f04270 */
[----:B------:R-:W-:Y:S05]  /*b4c0*/  @P0 BRA `(.L_x_1514) ;  /* 0x0000030000000947 */ /* 0x000fea0003800000 */
[----:B------:R-:W-:Y:S01]  /*b4d0*/  IMAD R2, R19, c[0x0][0x4e8], RZ ;  /* 0x00013a0013027a24 */ /* 0x000fe200078e02ff */
[----:B------:R-:W-:-:S04]  /*b4e0*/  LEA R13, R233, R3, 0x7 ;  /* 0x00000003e90d7211 */ /* 0x000fc800078e38ff */
[----:B------:R-:W-:-:S13]  /*b4f0*/  ISETP.GE.AND P0, PT, R13, R2, PT ;  /* 0x000000020d00720c */ /* 0x000fda0003f06270 */
[----:B------:R-:W-:Y:S05]  /*b500*/  @P0 BRA `(.L_x_1514) ;  /* 0x000002c000000947 */ /* 0x000fea0003800000 */
[----:B------:R-:W2:Y:S01]  /*b510*/  LDL.LU R21, [R1+0x40] ;  /* 0x0000400001157983 */ /* 0x000ea20000300800 */
[----:B------:R-:W-:Y:S01]  /*b520*/  IMAD.MOV.U32 R2, RZ, RZ, 0x368 ;  /* 0x00000368ff027424 */ /* 0x000fe200078e00ff */
[----:B------:R-:W-:-:S04]  /*b530*/  ISETP.GT.AND P2, PT, R18, 0x1, PT ;  /* 0x000000011200780c */ /* 0x000fc80003f44270 */
[----:B------:R-:W-:-:S04]  /*b540*/  SEL R2, R2, 0x328, P2 ;  /* 0x0000032802027807 */ /* 0x000fc80001000000 */
[----:B------:R3:W4:Y:S08]  /*b550*/  LDC.64 R8, c[0x0][R2+0x170] ;  /* 0x00005c0002087b82 */ /* 0x0007300000000a00 */
[----:B------:R3:W5:Y:S08]  /*b560*/  LDC.64 R6, c[0x0][R2+0x168] ;  /* 0x00005a0002067b82 */ /* 0x0007700000000a00 */
[----:B-1----:R3:W1:Y:S08]  /*b570*/  LDC.64 R14, c[0x0][R2+0x178] ;  /* 0x00005e00020e7b82 */ /* 0x0026700000000a00 */
[----:B------:R3:W1:Y:S02]  /*b580*/  LDC.64 R10, c[0x0][R2+0x160] ;  /* 0x00005800020a7b82 */ /* 0x0006640000000a00 */
[----:B---3--:R-:W-:-:S02]  /*b590*/  IMAD.MOV.U32 R2, RZ, RZ, c[0x0][0x4e8] ;  /* 0x00013a00ff027624 */ /* 0x008fc400078e00ff */
[-C--:B----4-:R-:W-:Y:S02]  /*b5a0*/  IMAD R3, R9, R12.reuse, RZ ;  /* 0x0000000c09037224 */ /* 0x090fe400078e02ff */
[----:B------:R-:W-:Y:S01]  /*b5b0*/  IMAD.WIDE.U32 R4, R8, R12, RZ ;  /* 0x0000000c08047225 */ /* 0x000fe200078e00ff */
[----:B------:R-:W-:Y:S02]  /*b5c0*/  ISETP.NE.AND P0, PT, R2, 0x1, PT ;  /* 0x000000010200780c */ /* 0x000fe40003f05270 */
[----:B------:R-:W-:Y:S01]  /*b5d0*/  MOV R2, R13 ;  /* 0x0000000d00027202 */ /* 0x000fe20000000f00 */
[----:B------:R-:W-:Y:S02]  /*b5e0*/  IMAD R8, R8, R20, R3 ;  /* 0x0000001408087224 */ /* 0x000fe400078e0203 */
[-C--:B-----5:R-:W-:Y:S02]  /*b5f0*/  IMAD R9, R7, R236.reuse, RZ ;  /* 0x000000ec07097224 */ /* 0x0a0fe400078e02ff */
[----:B------:R-:W-:-:S04]  /*b600*/  IMAD.WIDE.U32 R6, R6, R236, RZ ;  /* 0x000000ec06067225 */ /* 0x000fc800078e00ff */
[----:B------:R-:W-:Y:S01]  /*b610*/  IMAD.IADD R9, R7, 0x1, R9 ;  /* 0x0000000107097824 */ /* 0x000fe200078e0209 */
[----:B------:R-:W-:Y:S01]  /*b620*/  IADD3 R7, R5, R8, RZ ;  /* 0x0000000805077210 */ /* 0x000fe20007ffe0ff */
[----:B------:R-:W-:-:S05]  /*b630*/  @P0 IMAD.HI.U32 R16, R13, c[0x0][0x4ec], RZ ;  /* 0x00013b000d100a27 */ /* 0x000fca00078e00ff */
[----:B------:R-:W-:Y:S02]  /*b640*/  @P0 SHF.R.U32.HI R2, RZ, c[0x0][0x4f0], R16 ;  /* 0x00013c00ff020a19 */ /* 0x000fe40000011610 */
[----:B------:R-:W-:-:S03]  /*b650*/  IADD3 R16, P1, P0, R4, R6, R0 ;  /* 0x0000000604107210 */ /* 0x000fc6000783e000 */
[----:B------:R-:W-:Y:S01]  /*b660*/  IMAD.MOV R6, RZ, RZ, -R2 ;  /* 0x000000ffff067224 */ /* 0x000fe200078e0a02 */
[----:B------:R-:W-:Y:S02]  /*b670*/  IADD3.X R9, R7, R9, R17, P1, P0 ;  /* 0x0000000907097210 */ /* 0x000fe40000fe0411 */
[----:B--2---:R-:W-:-:S05]  /*b680*/  SEL R3, R21, RZ, P2 ;  /* 0x000000ff15037207 */ /* 0x004fca0001000000 */
[-C--:B-1----:R-:W-:Y:S02]  /*b690*/  IMAD R8, R15, R3.reuse, RZ ;  /* 0x000000030f087224 */ /* 0x082fe400078e02ff */
[----:B------:R-:W-:-:S04]  /*b6a0*/  IMAD.WIDE.U32 R4, R14, R3, RZ ;  /* 0x000000030e047225 */ /* 0x000fc800078e00ff */
        /* <DEDUP_REMOVED lines=18> */
.L_x_1514:
[----:B------:R-:W-:Y:S05]  /*b7d0*/  BSYNC B0 ;  /* 0x0000000000007941 */ /* 0x000fea0003800000 */
.L_x_1513:
[----:B------:R-:W-:-:S13]  /*b7e0*/  ISETP.GT.AND P0, PT, R18, 0x1, PT ;  /* 0x000000011200780c */ /* 0x000fda0003f04270 */
[----:B------:R-:W-:Y:S05]  /*b7f0*/  @P0 BRA `(.L_x_1499) ;  /* 0x000007d000000947 */ /* 0x000fea0003800000 */
[----:B------:R-:W2:Y:S01]  /*b800*/  S2R R3, SR_TID.X ;  /* 0x0000000000037919 */ /* 0x000ea20000002100 */
[----:B-1----:R-:W-:Y:S01]  /*b810*/  MOV R2, c[0x0][0x4e8] ;  /* 0x00013a0000027a02 */ /* 0x002fe20000000f00 */
[----:B------:R-:W-:Y:S01]  /*b820*/  IMAD R4, R17, c[0x0][0x3a0], RZ ;  /* 0x0000e80011047a24 */ /* 0x000fe200078e02ff */
[----:B------:R-:W-:Y:S02]  /*b830*/  LEA R11, R233, R229, 0x7 ;  /* 0x000000e5e90b7211 */ /* 0x000fe400078e38ff */
[----:B------:R-:W-:Y:S02]  /*b840*/  ISETP.NE.AND P0, PT, R2, 0x1, PT ;  /* 0x000000010200780c */ /* 0x000fe40003f05270 */
[----:B--2---:R-:W-:-:S04]  /*b850*/  SHF.R.S32.HI R5, RZ, 0x1f, R3 ;  /* 0x0000001fff057819 */ /* 0x004fc80000011403 */
[----:B------:R-:W-:-:S04]  /*b860*/  LEA.HI R5, R5, R3, RZ, 0x2 ;  /* 0x0000000305057211 */ /* 0x000fc800078f10ff */
[----:B------:R-:W-:-:S04]  /*b870*/  LOP3.LUT R5, R5, 0xfffffffc, RZ, 0xc0, !PT ;  /* 0xfffffffc05057812 */ /* 0x000fc800078ec0ff */
[----:B------:R-:W-:Y:S01]  /*b880*/  IADD3 R5, -R5, R3, RZ ;  /* 0x0000000305057210 */ /* 0x000fe20007ffe1ff */
[----:B------:R-:W-:-:S04]  /*b890*/  IMAD.WIDE.U32 R2, R0, c[0x0][0x3a0], RZ ;  /* 0x0000e80000027a25 */ /* 0x000fc800078e00ff */
[----:B------:R-:W-:Y:S01]  /*b8a0*/  IMAD R0, R0, c[0x0][0x3a4], R4 ;  /* 0x0000e90000007a24 */ /* 0x000fe200078e0204 */
[----:B------:R-:W-:Y:S01]  /*b8b0*/  LEA R4, R5, R229, 0x5 ;  /* 0x000000e505047211 */ /* 0x000fe200078e28ff */
[----:B------:R-:W-:Y:S02]  /*b8c0*/  IMAD R5, R20, c[0x0][0x3f0], RZ ;  /* 0x0000fc0014057a24 */ /* 0x000fe400078e02ff */
[----:B------:R-:W-:Y:S01]  /*b8d0*/  IMAD.IADD R3, R3, 0x1, R0 ;  /* 0x0000000103037824 */ /* 0x000fe200078e0200 */
[----:B------:R-:W-:Y:S01]  /*b8e0*/  LEA R4, R233, R4, 0x7 ;  /* 0x00000004e9047211 */ /* 0x000fe200078e38ff */
[----:B------:R-:W-:Y:S02]  /*b8f0*/  IMAD R7, R12, c[0x0][0x3f4], R5 ;  /* 0x0000fd000c077a24 */ /* 0x000fe400078e0205 */
[----:B------:R-:W-:Y:S01]  /*b900*/  IMAD.WIDE.U32 R2, R236, c[0x0][0x3e8], R2 ;  /* 0x0000fa00ec027a25 */ /* 0x000fe200078e0002 */
[----:B------:R-:W-:-:S03]  /*b910*/  MOV R0, R4 ;  /* 0x0000000400007202 */ /* 0x000fc60000000f00 */
[----:B------:R-:W-:-:S04]  /*b920*/  @P0 IMAD.HI.U32 R6, R4, c[0x0][0x4ec], RZ ;  /* 0x00013b0004060a27 */ /* 0x000fc800078e00ff */
[----:B------:R-:W-:Y:S01]  /*b930*/  IMAD R3, R236, c[0x0][0x3ec], R3 ;  /* 0x0000fb00ec037a24 */ /* 0x000fe200078e0203 */
[----:B------:R-:W-:-:S03]  /*b940*/  @P0 SHF.R.U32.HI R0, RZ, c[0x0][0x4f0], R6 ;  /* 0x00013c00ff000a19 */ /* 0x000fc60000011606 */
[----:B------:R-:W-:Y:S01]  /*b950*/  IMAD.WIDE.U32 R2, R12, c[0x0][0x3f0], R2 ;  /* 0x0000fc000c027a25 */ /* 0x000fe200078e0002 */
[----:B------:R-:W-:Y:S02]  /*b960*/  SHF.R.S32.HI R6, RZ, 0x1f, R0 ;  /* 0x0000001fff067819 */ /* 0x000fe40000011400 */
[----:B------:R-:W-:Y:S01]  /*b970*/  IADD3 R5, -R0, RZ, RZ ;  /* 0x000000ff00057210 */ /* 0x000fe20007ffe1ff */
[----:B------:R-:W-:Y:S02]  /*b980*/  IMAD.IADD R3, R3, 0x1, R7 ;  /* 0x0000000103037824 */ /* 0x000fe400078e0207 */
[----:B------:R-:W-:Y:S02]  /*b990*/  IMAD R6, R6, c[0x0][0x3e0], RZ ;  /* 0x0000f80006067a24 */ /* 0x000fe400078e02ff */
[----:B------:R-:W-:Y:S02]  /*b9a0*/  IMAD R4, R5, c[0x0][0x4e8], R4 ;  /* 0x00013a0005047a24 */ /* 0x000fe400078e0204 */
[----:B------:R-:W-:-:S02]  /*b9b0*/  IMAD R6, R0, c[0x0][0x3e4], R6 ;  /* 0x0000f90000067a24 */ /* 0x000fc400078e0206 */
        /* <DEDUP_REMOVED lines=11> */
.L_x_1569:
[----:B------:R-:W-:Y:S05]  /*ba70*/  BRA.DIV ~URZ, `(.L_x_1516) ;  /* 0x000020e27f007947 */ /* 0x000fea000b800000 */
[----:B------:R3:W4:Y:S02]  /*ba80*/  SHFL.IDX PT, R0, R12, RZ, 0x1c1f ;  /* 0x001c1fff0c007589 */ /* 0x00072400000e0000 */
.L_x_1570:
[----:B------:R-:W-:Y:S01]  /*ba90*/  IMAD R10, R19, c[0x0][0x4e8], RZ ;  /* 0x00013a00130a7a24 */ /* 0x000fe200078e02ff */
[----:B------:R-:W-:Y:S04]  /*baa0*/  BSSY B0, `(.L_x_1517) ;  /* 0x0000011000007945 */ /* 0x000fe80003800000 */
[----:B------:R-:W-:-:S13]  /*bab0*/  ISETP.GE.AND P0, PT, R11, R10, PT ;  /* 0x0000000a0b00720c */ /* 0x000fda0003f06270 */
        /* <DEDUP_REMOVED lines=10> */
[----:B------:R2:W-:Y:S01]  /*bb60*/  @!P2 ST.E.128 [R6.64], RZ ;  /* 0x000000ff0600a985 */ /* 0x0005e2000c101d06 */
[-C--:B-----5:R-:W-:Y:S02]  /*bb70*/  @!P1 LEA.HI.X R5, R225, R8.reuse, R14, 0x1, P4 ;  /* 0x00000008e1059211 */ /* 0x0a0fe400020f0c0e */
[----:B---3--:R-:W-:-:S03]  /*bb80*/  @!P0 LEA.HI.X R3, R228, R8, R13, 0x1, P3 ;  /* 0x00000008e4038211 */ /* 0x008fc600018f0c0d */
[----:B------:R2:W-:Y:S04]  /*bb90*/  @!P1 ST.E.128 [R4.64], RZ ;  /* 0x000000ff04009985 */ /* 0x0005e8000c101d06 */
[----:B------:R2:W-:Y:S02]  /*bba0*/  @!P0 ST.E.128 [R2.64], RZ ;  /* 0x000000ff02008985 */ /* 0x0005e4000c101d06 */
.L_x_1518:
[----:B------:R-:W-:Y:S05]  /*bbb0*/  BSYNC B0 ;  /* 0x0000000000007941 */ /* 0x000fea0003800000 */
.L_x_1517:
[----:B------:R-:W-:Y:S05]  /*bbc0*/  BRA.DIV ~URZ, `(.L_x_1519) ;  /* 0x00001ff27f007947 */ /* 0x000fea000b800000 */
[----:B--2---:R2:W1:Y:S04]  /*bbd0*/  SHFL.IDX PT, R8, R9, 0x1, 0x1c1f ;  /* 0x003c1f0009087f89 */ /* 0x00446800000e0000 */
[----:B----4-:R2:W4:Y:S02]  /*bbe0*/  SHFL.IDX PT, R0, R12, 0x1, 0x1c1f ;  /* 0x003c1f000c007f89 */ /* 0x01052400000e0000 */
.L_x_1571:
        /* <DEDUP_REMOVED lines=13> */
[----:B------:R1:W-:Y:S01]  /*bcc0*/  @!P2 ST.E.128 [R6.64], RZ ;  /* 0x000000ff0600a985 */ /* 0x0003e2000c101d06 */
[-C--:B-----5:R-:W-:Y:S02]  /*bcd0*/  @!P1 LEA.HI.X R5, R225, R8.reuse, R14, 0x1, P4 ;  /* 0x00000008e1059211 */ /* 0x0a0fe400020f0c0e */
[----:B--2---:R-:W-:-:S03]  /*bce0*/  @!P0 LEA.HI.X R3, R228, R8, R13, 0x1, P3 ;  /* 0x00000008e4038211 */ /* 0x004fc600018f0c0d */
[----:B------:R1:W-:Y:S04]  /*bcf0*/  @!P1 ST.E.128 [R4.64], RZ ;  /* 0x000000ff04009985 */ /* 0x0003e8000c101d06 */
[----:B------:R1:W-:Y:S02]  /*bd00*/  @!P0 ST.E.128 [R2.64], RZ ;  /* 0x000000ff02008985 */ /* 0x0003e4000c101d06 */
.L_x_1521:
[----:B------:R-:W-:Y:S05]  /*bd10*/  BSYNC B0 ;  /* 0x0000000000007941 */ /* 0x000fea0003800000 */
.L_x_1520:
[----:B------:R-:W-:Y:S05]  /*bd20*/  BRA.DIV ~URZ, `(.L_x_1522) ;  /* 0x00001f527f007947 */ /* 0x000fea000b800000 */
[----:B-1----:R1:W2:Y:S02]  /*bd30*/  SHFL.IDX PT, R8, R9, 0x2, 0x1c1f ;  /* 0x005c1f0009087f89 */ /* 0x0022a400000e0000 */
.L_x_1572:
[----:B------:R-:W-:Y:S05]  /*bd40*/  BRA.DIV ~URZ, `(.L_x_1523) ;  /* 0x00001fa27f007947 */ /* 0x000fea000b800000 */
[----:B----4-:R4:W1:Y:S02]  /*bd50*/  SHFL.IDX PT, R0, R12, 0x2, 0x1c1f ;  /* 0x005c1f000c007f89 */ /* 0x01086400000e0000 */
.L_x_1573:
        /* <DEDUP_REMOVED lines=18> */
.L_x_1525:
[----:B------:R-:W-:Y:S05]  /*be80*/  BSYNC B0 ;  /* 0x0000000000007941 */ /* 0x000fea0003800000 */
.L_x_1524:
[----:B------:R-:W-:Y:S05]  /*be90*/  BRA.DIV ~URZ, `(.L_x_1526) ;  /* 0x00001eb27f007947 */ /* 0x000fea000b800000 */
[----:B--2---:R2:W3:Y:S04]  /*bea0*/  SHFL.IDX PT, R8, R9, 0x3, 0x1c1f ;  /* 0x007c1f0009087f89 */ /* 0x0044e800000e0000 */
[----:B-1----:R2:W1:Y:S02]  /*beb0*/  SHFL.IDX PT, R0, R12, 0x3, 0x1c1f ;  /* 0x007c1f000c007f89 */ /* 0x00246400000e0000 */
.L_x_1574:
[----:B------:R-:W-:-:S04]  /*bec0*/  IADD3 R2, R11, 0x60, RZ ;  /* 0x000000600b027810 */ /* 0x000fc80007ffe0ff */
[----:B------:R-:W-:-:S13]  /*bed0*/  ISETP.GE.AND P0, PT, R2, R10, PT ;  /* 0x0000000a0200720c */ /* 0x000fda0003f06270 */
[----:B------:R-:W-:Y:S05]  /*bee0*/  @P0 BRA `(.L_x_1499) ;  /* 0x000000e000000947 */ /* 0x000fea0003800000 */
[----:B--234-:R-:W2:Y:S04]  /*bef0*/  LDL R12, [R1+0x38] ;  /* 0x00003800010c7983 */ /* 0x01cea80000100800 */
[----:B------:R-:W3:Y:S01]  /*bf00*/  LDL R9, [R1+0x34] ;  /* 0x0000340001097983 */ /* 0x000ee20000100800 */
[----:B------:R-:W-:Y:S02]  /*bf10*/  ISETP.GE.AND P2, PT, R226, c[0x0][0x3c8], PT ;  /* 0x0000f200e2007a0c */ /* 0x000fe40003f46270 */
[----:B------:R-:W-:Y:S02]  /*bf20*/  ISETP.GE.AND P1, PT, R225, c[0x0][0x3c8], PT ;  /* 0x0000f200e1007a0c */ /* 0x000fe40003f26270 */
[----:B------:R-:W-:-:S09]  /*bf30*/  ISETP.GE.AND P0, PT, R228, c[0x0][0x3c8], PT ;  /* 0x0000f200e4007a0c */ /* 0x000fd20003f06270 */
[-C--:B-1----:R-:W-:Y:S02]  /*bf40*/  @!P2 LEA R6, P5, R226, R0.reuse, 0x1 ;  /* 0x00000000e206a211 */ /* 0x082fe400078a08ff */
[-C--:B------:R-:W-:Y:S02]  /*bf50*/  @!P1 LEA R4, P4, R225, R0.reuse, 0x1 ;  /* 0x00000000e1049211 */ /* 0x080fe400078808ff */
[----:B------:R-:W-:Y:S02]  /*bf60*/  @!P0 LEA R2, P3, R228, R0, 0x1 ;  /* 0x00000000e4028211 */ /* 0x000fe400078608ff */
[----:B------:R-:W-:-:S05]  /*bf70*/  @!P2 LEA.HI.X R7, R226, R8, R227, 0x1, P5 ;  /* 0x00000008e207a211 */ /* 0x000fca00028f0ce3 */
[----:B------:R1:W-:Y:S01]  /*bf80*/  @!P2 ST.E.128 [R6.64], RZ ;  /* 0x000000ff0600a985 */ /* 0x0003e2000c101d06 */
[-C--:B--2---:R-:W-:Y:S02]  /*bf90*/  @!P1 LEA.HI.X R5, R225, R8.reuse, R12, 0x1, P4 ;  /* 0x00000008e1059211 */ /* 0x084fe400020f0c0c */
[----:B---3--:R-:W-:-:S03]  /*bfa0*/  @!P0 LEA.HI.X R3, R228, R8, R9, 0x1, P3 ;  /* 0x00000008e4038211 */ /* 0x008fc600018f0c09 */
[----:B------:R1:W-:Y:S04]  /*bfb0*/  @!P1 ST.E.128 [R4.64], RZ ;  /* 0x000000ff04009985 */ /* 0x0003e8000c101d06 */
[----:B------:R1:W-:Y:S02]  /*bfc0*/  @!P0 ST.E.128 [R2.64], RZ ;  /* 0x000000ff02008985 */ /* 0x0003e4000c101d06 */
.L_x_1499:
[----:B------:R-:W-:Y:S05]  /*bfd0*/  BSYNC B1 ;  /* 0x0000000000017941 */ /* 0x000fea0003800000 */
.L_x_1483:
[----:B-1--4-:R-:W4:Y:S02]  /*bfe0*/  LDL R0, [R1+0x74] ;  /* 0x0000740001007983 */ /* 0x012f240000100800 */
[----:B----4-:R-:W-:-:S13]  /*bff0*/  ISETP.NE.AND P0, PT, R0, RZ, PT ;  /* 0x000000ff0000720c */ /* 0x010fda0003f05270 */
[----:B------:R-:W-:Y:S01]  /*c000*/  @P0 WARPSYNC 0xffffffff ;  /* 0xffffffff00000948 */ /* 0x000fe20003800000 */
[----:B------:R-:W-:Y:S06]  /*c010*/  @P0 BAR.SYNC.DEFER_BLOCKING 0x5, 0x80 ;  /* 0x0142000000000b1d */ /* 0x000fec0000010000 */
[----:B------:R-:W1:Y:S04]  /*c020*/  @P0 LDS.128 R232, [0xc080] ;  /* 0x00c08000ffe80984 */ /* 0x000e680000000c00 */
[----:B------:R-:W-:Y:S06]  /*c030*/  @P0 BAR.ARV 0x4, 0x80 ;  /* 0x0102000000000b1d */ /* 0x000fec0000002000 */
[----:B------:R-:W-:Y:S05]  /*c040*/  @P0 BRA `(.L_x_1527) ;  /* 0x00000ad000000947 */ /* 0x000fea0003800000 */
[----:B------:R-:W4:Y:S01]  /*c050*/  S2R R0, SR_TID.X ;  /* 0x0000000000007919 */ /* 0x000f220000002100 */
[----:B------:R-:W-:Y:S01]  /*c060*/  IMAD.MOV.U32 R7, RZ, RZ, RZ ;  /* 0x000000ffff077224 */ /* 0x000fe200078e00ff */
[----:B----4-:R-:W-:-:S04]  /*c070*/  LOP3.LUT R14, R0, 0x1f, RZ, 0xc0, !PT ;  /* 0x0000001f000e7812 */ /* 0x010fc800078ec0ff */
[----:B------:R-:W-:Y:S01]  /*c080*/  ISETP.NE.AND P6, PT, R14, 0x1f, PT ;  /* 0x0000001f0e00780c */ /* 0x000fe20003fc5270 */
[----:B------:R-:W-:Y:S10]  /*c090*/  BRA.DIV ~URZ, `(.L_x_1528) ;  /* 0x00001d727f007947 */ /* 0x000ff4000b800000 */
[----:B--2---:R2:W4:Y:S02]  /*c0a0*/  SHFL.IDX PT, R9, R74, RZ, 0x1f ;  /* 0x00001fff4a097589 */ /* 0x00452400000e0000 */
.L_x_1575:
[----:B------:R-:W-:Y:S05]  /*c0b0*/  BRA.DIV ~URZ, `(.L_x_1529) ;  /* 0x00001dc27f007947 */ /* 0x000fea000b800000 */
[----:B---3--:R3:W2:Y:S02]  /*c0c0*/  SHFL.IDX PT, R8, R74, 0x1, 0x1f ;  /* 0x00201f004a087f89 */ /* 0x0086a400000e0000 */
.L_x_1576:
[----:B-1----:R-:W-:Y:S02]  /*c0d0*/  IMAD.IADD R0, R235, 0x1, R14 ;  /* 0x00000001eb007824 */ /* 0x002fe400078e020e */
[----:B------:R-:W-:-:S03]  /*c0e0*/  IMAD.MOV.U32 R6, RZ, RZ, RZ ;  /* 0x000000ffff067224 */ /* 0x000fc600078e00ff */
        /* <DEDUP_REMOVED lines=16> */
.L_x_1577:
        /* <DEDUP_REMOVED lines=16> */
.L_x_1578:
[----:B---3--:R-:W-:Y:S01]  /*c2f0*/  IMAD R0, R0, c[0x0][0x538], RZ ;  /* 0x00014e0000007a24 */ /* 0x008fe200078e02ff */
[----:B------:R-:W-:Y:S04]  /*c300*/  BSSY B1, `(.L_x_1532) ;  /* 0x000007c000017945 */ /* 0x000fe80003800000 */
[----:B--2---:R-:W-:-:S04]  /*c310*/  IADD3 R8, R0, R8, RZ ;  /* 0x0000000800087210 */ /* 0x004fc80007ffe0ff */
[----:B----4-:R-:W-:-:S13]  /*c320*/  ISETP.GT.AND P0, PT, R8, R9, PT ;  /* 0x000000090800720c */ /* 0x010fda0003f04270 */
[----:B------:R-:W-:Y:S05]  /*c330*/  @P0 BRA `(.L_x_1533) ;  /* 0x0000024000000947 */ /* 0x000fea0003800000 */
.L_x_1537:
        /* <DEDUP_REMOVED lines=16> */
.L_x_1579:
        /* <DEDUP_REMOVED lines=16> */
.L_x_1580:
[----:B--2---:R-:W-:-:S05]  /*c540*/  IMAD R0, R0, c[0x0][0x538], RZ ;  /* 0x00014e0000007a24 */ /* 0x004fca00078e02ff */
[----:B------:R-:W-:-:S04]  /*c550*/  IADD3 R8, R0, R8, RZ ;  /* 0x0000000800087210 */ /* 0x000fc80007ffe0ff */
[----:B------:R-:W-:-:S13]  /*c560*/  ISETP.GT.AND P0, PT, R8, R9, PT ;  /* 0x000000090800720c */ /* 0x000fda0003f04270 */
[----:B-1----:R-:W-:Y:S05]  /*c570*/  @!P0 BRA `(.L_x_1537) ;  /* 0xfffffdc000008947 */ /* 0x002fea000383ffff */
.L_x_1533:
[----:B------:R-:W-:-:S05]  /*c580*/  IADD3 R11, -R0, R8, RZ ;  /* 0x00000008000b7210 */ /* 0x000fca0007ffe1ff */
[----:B------:R-:W-:-:S05]  /*c590*/  IMAD R0, R4, c[0x0][0x538], R11 ;  /* 0x00014e0004007a24 */ /* 0x000fca00078e020b */
[----:B------:R-:W-:Y:S01]  /*c5a0*/  ISETP.GT.AND P0, PT, R0, R9, PT ;  /* 0x000000090000720c */ /* 0x000fe20003f04270 */
[----:B------:R-:W-:-:S12]  /*c5b0*/  BRA.DIV ~URZ, `(.L_x_1538) ;  /* 0x00001d027f007947 */ /* 0x000fd8000b800000 */
[----:B------:R-:W-:-:S04]  /*c5c0*/  VOTE.ANY R10, PT, !P0 ;  /* 0x00000000000a7806 */ /* 0x000fc800040e0100 */
.L_x_1581:
[----:B------:R2:W3:Y:S01]  /*c5d0*/  POPC R12, R10 ;  /* 0x0000000a000c7309 */ /* 0x0004e20000000000 */
[----:B------:R-:W-:Y:S05]  /*c5e0*/  BRA.DIV ~URZ, `(.L_x_1539) ;  /* 0x00001d227f007947 */ /* 0x000fea000b800000 */
[----:B---3--:R3:W4:Y:S04]  /*c5f0*/  SHFL.IDX PT, R8, R6, R12, 0x1f ;  /* 0x00001f0c06087589 */ /* 0x00872800000e0000 */
[----:B------:R3:W1:Y:S02]  /*c600*/  SHFL.IDX PT, R7, R7, R12, 0x1f ;  /* 0x00001f0c07077589 */ /* 0x00066400000e0000 */
.L_x_1582:
[----:B------:R-:W-:Y:S01]  /*c610*/  ISETP.NE.AND P0, PT, R10, RZ, PT ;  /* 0x000000ff0a00720c */ /* 0x000fe20003f05270 */
[----:B------:R-:W-:-:S12]  /*c620*/  BSSY B0, `(.L_x_1540) ;  /* 0x0000005000007945 */ /* 0x000fd80003800000 */
[----:B------:R-:W-:Y:S05]  /*c630*/  @!P0 BRA `(.L_x_1541) ;  /* 0x0000003000008947 */ /* 0x000fea0003800000 */
[----:B------:R-:W-:Y:S01]  /*c640*/  IADD3 R3, R12, -0x1, RZ ;  /* 0xffffffff0c037810 */ /* 0x000fe20007ffe0ff */
[----:B------:R-:W-:Y:S05]  /*c650*/  BRA.DIV ~URZ, `(.L_x_1542) ;  /* 0x00001d827f007947 */ /* 0x000fea000b800000 */
[----:B------:R2:W3:Y:S02]  /*c660*/  SHFL.IDX PT, R13, R4, R3, 0x1f ;  /* 0x00001f03040d7589 */ /* 0x0004e400000e0000 */
.L_x_1541:
[----:B------:R-:W-:Y:S05]  /*c670*/  BSYNC B0 ;  /* 0x0000000000007941 */ /* 0x000fea0003800000 */
.L_x_1540:
[-C--:B----4-:R-:W-:Y:S01]  /*c680*/  IABS R2, R8.reuse ;  /* 0x0000000800027213 */ /* 0x090fe20000000000 */
[----:B---3--:R-:W-:Y:S01]  /*c690*/  IMAD R232, R13, c[0x0][0x538], R11 ;  /* 0x00014e000de87a24 */ /* 0x008fe200078e020b */
[----:B-1----:R-:W-:Y:S01]  /*c6a0*/  IABS R0, R7 ;  /* 0x0000000700007213 */ /* 0x002fe20000000000 */
[----:B------:R-:W-:Y:S01]  /*c6b0*/  IMAD.IADD R235, R12, 0x1, R235 ;  /* 0x000000010ceb7824 */ /* 0x000fe200078e02eb */
[----:B--2---:R-:W1:Y:S01]  /*c6c0*/  I2F.RP R4, R2 ;  /* 0x0000000200047306 */ /* 0x004e620000209400 */
[----:B------:R-:W-:Y:S02]  /*c6d0*/  IMAD.IADD R10, R9, 0x1, -R232 ;  /* 0x00000001090a7824 */ /* 0x000fe400078e0ae8 */
[----:B------:R-:W-:Y:S01]  /*c6e0*/  IMAD.MOV.U32 R6, RZ, RZ, R0 ;  /* 0x000000ffff067224 */ /* 0x000fe200078e0000 */
[----:B------:R-:W-:Y:S02]  /*c6f0*/  IABS R0, R8 ;  /* 0x0000000800007213 */ /* 0x000fe40000000000 */
[----:B------:R-:W-:-:S02]  /*c700*/  IABS R9, R10 ;  /* 0x0000000a00097213 */ /* 0x000fc40000000000 */
[----:B------:R-:W-:Y:S01]  /*c710*/  I2F.RP R11, R6 ;  /* 0x00000006000b7306 */ /* 0x000fe20000209400 */
[----:B------:R-:W-:-:S07]  /*c720*/  IMAD.MOV R0, RZ, RZ, -R0 ;  /* 0x000000ffff007224 */ /* 0x000fce00078e0a00 */
[----:B-1----:R-:W1:Y:S02]  /*c730*/  MUFU.RCP R4, R4 ;  /* 0x0000000400047308 */ /* 0x002e640000001000 */
[----:B-1----:R-:W-:-:S06]  /*c740*/  IADD3 R4, R4, 0xffffffe, RZ ;  /* 0x0ffffffe04047810 */ /* 0x002fcc0007ffe0ff */
[----:B------:R-:W1:Y:S02]  /*c750*/  F2I.FTZ.U32.TRUNC.NTZ R5, R4 ;  /* 0x0000000400057305 */ /* 0x000e64000021f000 */
[----:B-1----:R-:W-:Y:S01]  /*c760*/  IMAD.MOV R3, RZ, RZ, -R5 ;  /* 0x000000ffff037224 */ /* 0x002fe200078e0a05 */
[----:B------:R-:W-:-:S03]  /*c770*/  MOV R4, RZ ;  /* 0x000000ff00047202 */ /* 0x000fc60000000f00 */
[----:B------:R-:W-:-:S04]  /*c780*/  IMAD R3, R3, R2, RZ ;  /* 0x0000000203037224 */ /* 0x000fc800078e02ff */
[----:B------:R-:W-:-:S04]  /*c790*/  IMAD.HI.U32 R5, R5, R3, R4 ;  /* 0x0000000305057227 */ /* 0x000fc800078e0004 */
[----:B------:R-:W-:Y:S02]  /*c7a0*/  IMAD.MOV.U32 R3, RZ, RZ, R9 ;  /* 0x000000ffff037224 */ /* 0x000fe400078e0009 */
[----:B------:R-:W-:Y:S02]  /*c7b0*/  IMAD.MOV.U32 R4, RZ, RZ, R0 ;  /* 0x000000ffff047224 */ /* 0x000fe400078e0000 */
[----:B------:R-:W-:-:S04]  /*c7c0*/  IMAD.HI.U32 R0, R5, R3, RZ ;  /* 0x0000000305007227 */ /* 0x000fc800078e00ff */
[----:B------:R-:W-:Y:S02]  /*c7d0*/  IMAD R3, R0, R4, R3 ;  /* 0x0000000400037224 */ /* 0x000fe400078e0203 */
[----:B------:R-:W1:Y:S03]  /*c7e0*/  MUFU.RCP R4, R11 ;  /* 0x0000000b00047308 */ /* 0x000e660000001000 */
        /* <DEDUP_REMOVED lines=35> */
[----:B------:R-:W-:-:S04]  /*ca20*/  @!P0 LOP3.LUT R2, RZ, R7, RZ, 0x33, !PT ;  /* 0x00000007ff028212 */ /* 0x000fc800078e33ff */
[----:B------:R-:W-:Y:S01]  /*ca30*/  IADD3 R3, -R2, RZ, RZ ;  /* 0x000000ff02037210 */ /* 0x000fe20007ffe1ff */
[----:B------:R-:W-:-:S04]  /*ca40*/  IMAD R2, R7, 0x1000000, R2 ;  /* 0x0100000007027824 */ /* 0x000fc800078e0202 */
[----:B------:R-:W-:-:S04]  /*ca50*/  IMAD R0, R7, R3, R0 ;  /* 0x0000000307007224 */ /* 0x000fc800078e0200 */
[----:B------:R-:W-:Y:S01]  /*ca60*/  IMAD R234, R0, 0x10000, R2 ;  /* 0x0001000000ea7824 */ /* 0x000fe200078e0202 */
[----:B------:R-:W-:Y:S05]  /*ca70*/  BRA `(.L_x_1543) ;  /* 0x0000004000007947 */ /* 0x000fea0003800000 */
.L_x_1534:
[----:B------:R-:W-:Y:S01]  /*ca80*/  IMAD.MOV.U32 R232, RZ, RZ, R9 ;  /* 0x000000ffffe87224 */ /* 0x000fe200078e0009 */
[----:B------:R-:W-:Y:S01]  /*ca90*/  MOV R234, RZ ;  /* 0x000000ff00ea7202 */ /* 0x000fe20000000f00 */
[----:B------:R-:W-:Y:S01]  /*caa0*/  IMAD.MOV.U32 R233, RZ, RZ, RZ ;  /* 0x000000ffffe97224 */ /* 0x000fe200078e00ff */
[----:B------:R-:W-:Y:S02]  /*cab0*/  MOV R235, c[0x0][0x53c] ;  /* 0x00014f0000eb7a02 */ /* 0x000fe40000000f00 */
.L_x_1543:
[----:B------:R-:W-:Y:S05]  /*cac0*/  BSYNC B1 ;  /* 0x0000000000017941 */ /* 0x000fea0003800000 */
.L_x_1532:
[----:B------:R-:W-:Y:S01]  /*cad0*/  WARPSYNC 0xffffffff ;  /* 0xffffffff00007948 */ /* 0x000fe20003800000 */
[----:B------:R-:W-:Y:S01]  /*cae0*/  BAR.SYNC.DEFER_BLOCKING 0x4, 0x80 ;  /* 0x0102000000007b1d */ /* 0x000fe20000010000 */
[----:B------:R-:W-:-:S13]  /*caf0*/  ISETP.NE.AND P0, PT, R14, RZ, PT ;  /* 0x000000ff0e00720c */ /* 0x000fda0003f05270 */
[----:B------:R2:W-:Y:S04]  /*cb00*/  @!P0 STS.128 [0xc080], R232 ;  /* 0x00c080e8ff008388 */ /* 0x0005e80000000c00 */
[----:B------:R-:W-:Y:S06]  /*cb10*/  BAR.ARV 0x5, 0x80 ;  /* 0x0142000000007b1d */ /* 0x000fec0000002000 */
.L_x_1527:
[----:B-1----:R-:W-:-:S13]  /*cb20*/  ISETP.GE.AND P0, PT, R235, c[0x0][0x53c], PT ;  /* 0x00014f00eb007a0c */ /* 0x002fda0003f06270 */
[----:B--23--:R-:W-:Y:S01]  /*cb30*/  @P0 CALL.REL.NOINC `(.L_x_1544) ;  /* 0x0000001000000944 */ /* 0x00cfe20003c00000 */
[----:B------:R-:W-:Y:S05]  /*cb40*/  BRA `(.L_x_1545) ;  /* 0xffff4b9000007947 */ /* 0x000fea000383ffff */
.L_x_1544:
[----:B------:R-:W-:Y:S05]  /*cb50*/  EXIT ;  /* 0x000000000000794d */ /* 0x000fea0003800000 */
.L_x_1447:
[----:B------:R-:W-:Y:S01]  /*cb60*/  IMAD.MOV.U32 R0, RZ, RZ, R5 ;  /* 0x000000ffff007224 */ /* 0x000fe200078e0005 */
[----:B------:R-:W-:Y:S02]  /*cb70*/  MOV R2, 0x1 ;  /* 0x0000000100027802 */ /* 0x000fe40000000f00 */
[----:B------:R-:W-:Y:S02]  /*cb80*/  MOV R3, 0xcba0 ;  /* 0x0000cba000037802 */ /* 0x000fe40000000f00 */
[----:B--2---:R-:W-:Y:S05]  /*cb90*/  CALL.REL.NOINC `($__internal_28_$__cuda_sm70_shflsync_up_p) ;  /* 0x0000193000007944 */ /* 0x004fea0003c00000 */
[----:B------:R-:W-:Y:S01]  /*cba0*/  MOV R0, R4 ;  /* 0x0000000400007202 */ /* 0x000fe20000000f00 */
[----:B------:R-:W-:Y:S05]  /*cbb0*/  BRA `(.L_x_1546) ;  /* 0xffff389000007947 */ /* 0x000fea000383ffff */
.L_x_1448:
[----:B------:R-:W-:Y:S01]  /*cbc0*/  IMAD.MOV.U32 R0, RZ, RZ, R5 ;  /* 0x000000ffff007224 */ /* 0x000fe200078e0005 */
[----:B------:R-:W-:Y:S02]  /*cbd0*/  MOV R2, 0x2 ;  /* 0x0000000200027802 */ /* 0x000fe40000000f00 */
[----:B------:R-:W-:Y:S02]  /*cbe0*/  MOV R3, 0xcc00 ;  /* 0x0000cc0000037802 */ /* 0x000fe40000000f00 */
[----:B--2---:R-:W-:Y:S05]  /*cbf0*/  CALL.REL.NOINC `($__internal_28_$__cuda_sm70_shflsync_up_p) ;  /* 0x000018d000007944 */ /* 0x004fea0003c00000 */
[----:B------:R-:W-:Y:S01]  /*cc00*/  SEL R0, R4, RZ, P4 ;  /* 0x000000ff04007207 */ /* 0x000fe20002000000 */
[----:B------:R-:W-:Y:S01]  /*cc10*/  IMAD.MOV.U32 R2, RZ, RZ, 0x4 ;  /* 0x00000004ff027424 */ /* 0x000fe200078e00ff */
[----:B------:R-:W-:-:S03]  /*cc20*/  MOV R3, 0xcc50 ;  /* 0x0000cc5000037802 */ /* 0x000fc60000000f00 */
[----:B------:R-:W-:Y:S02]  /*cc30*/  IMAD.IADD R0, R5, 0x1, R0 ;  /* 0x0000000105007824 */ /* 0x000fe400078e0200 */
[----:B------:R-:W-:Y:S05]  /*cc40*/  CALL.REL.NOINC `($__internal_28_$__cuda_sm70_shflsync_up_p) ;  /* 0x0000188000007944 */ /* 0x000fea0003c00000 */
        /* <DEDUP_REMOVED lines=13> */
[----:B------:R-:W-:Y:S01]  /*cd20*/  IMAD.IADD R4, R0, 0x1, R4 ;  /* 0x0000000100047824 */ /* 0x000fe200078e0204 */
[----:B------:R-:W-:-:S03]  /*cd30*/  MOV R0, 0x1f ;  /* 0x0000001f00007802 */ /* 0x000fc60000000f00 */
[----:B------:R-:W-:Y:S02]  /*cd40*/  IMAD.MOV.U32 R5, RZ, RZ, R4 ;  /* 0x000000ffff057224 */ /* 0x000fe400078e0004 */
[----:B------:R-:W-:Y:S05]  /*cd50*/  CALL.REL.NOINC `($__internal_27_$__cuda_sm70_shflsync_idx_p) ;  /* 0x0000172000007944 */ /* 0x000fea0003c00000 */
[----:B------:R-:W-:Y:S05]  /*cd60*/  BRA `(.L_x_1547) ;  /* 0xffff37e000007947 */ /* 0x000fea000383ffff */
.L_x_1450:
[----:B------:R-:W-:Y:S02]  /*cd70*/  SEL R0, RZ, 0x1, P0 ;  /* 0x00000001ff007807 */ /* 0x000fe40000000000 */
[----:B------:R-:W-:Y:S02]  /*cd80*/  MOV R2, 0xcda0 ;  /* 0x0000cda000027802 */ /* 0x000fe40000000f00 */
[----:B--2---:R-:W-:Y:S05]  /*cd90*/  CALL.REL.NOINC `($__internal_29_$__cuda_sm70_votesync_ballot) ;  /* 0x000017a000007944 */ /* 0x004fea0003c00000 */
[----:B------:R-:W-:Y:S01]  /*cda0*/  MOV R6, R0 ;  /* 0x0000000000067202 */ /* 0x000fe20000000f00 */
[----:B------:R-:W-:Y:S05]  /*cdb0*/  BRA `(.L_x_1548) ;  /* 0xffff382000007947 */ /* 0x000fea000383ffff */
.L_x_1451:
[----:B------:R-:W-:Y:S01]  /*cdc0*/  IMAD.MOV.U32 R5, RZ, RZ, R8 ;  /* 0x000000ffff057224 */ /* 0x000fe200078e0008 */
[----:B--2---:R-:W-:Y:S01]  /*cdd0*/  MOV R3, R235 ;  /* 0x000000eb00037202 */ /* 0x004fe20000000f00 */
[----:B------:R-:W-:Y:S01]  /*cde0*/  IMAD.MOV.U32 R0, RZ, RZ, 0x1f ;  /* 0x0000001fff007424 */ /* 0x000fe200078e00ff */
[----:B------:R-:W-:Y:S02]  /*cdf0*/  MOV R2, 0xce10 ;  /* 0x0000ce1000027802 */ /* 0x000fe40000000f00 */
[----:B-1----:R-:W-:Y:S05]  /*ce00*/  CALL.REL.NOINC `($__internal_27_$__cuda_sm70_shflsync_idx_p) ;  /* 0x0000167000007944 */ /* 0x002fea0003c00000 */
[----:B------:R-:W-:Y:S01]  /*ce10*/  IMAD.MOV.U32 R11, RZ, RZ, R0 ;  /* 0x000000ffff0b7224 */ /* 0x000fe200078e0000 */
[----:B------:R-:W-:Y:S01]  /*ce20*/  MOV R5, R7 ;  /* 0x0000000700057202 */ /* 0x000fe20000000f00 */
[----:B------:R-:W-:Y:S01]  /*ce30*/  IMAD.MOV.U32 R232, RZ, RZ, RZ ;  /* 0x000000ffffe87224 */ /* 0x000fe200078e00ff */
[----:B------:R-:W-:Y:S01]  /*ce40*/  MOV R3, R235 ;  /* 0x000000eb00037202 */ /* 0x000fe20000000f00 */
[----:B------:R-:W-:Y:S01]  /*ce50*/  IMAD.MOV.U32 R0, RZ, RZ, 0x1f ;  /* 0x0000001fff007424 */ /* 0x000fe200078e00ff */
[----:B------:R-:W-:-:S02]  /*ce60*/  MOV R2, 0xce80 ;  /* 0x0000ce8000027802 */ /* 0x000fc40000000f00 */
[----:B------:R-:W-:Y:S05]  /*ce70*/  CALL.REL.NOINC `($__internal_27_$__cuda_sm70_shflsync_idx_p) ;  /* 0x0000160000007944 */ /* 0x000fea0003c00000 */
[----:B------:R-:W-:Y:S01]  /*ce80*/  MOV R10, R0 ;  /* 0x00000000000a7202 */ /* 0x000fe20000000f00 */
[----:B------:R-:W-:Y:S05]  /*ce90*/  BRA `(.L_x_1549) ;  /* 0xffff379000007947 */ /* 0x000fea000383ffff */
.L_x_1454:
[----:B------:R-:W-:Y:S01]  /*cea0*/  IMAD.MOV.U32 R5, RZ, RZ, R4 ;  /* 0x000000ffff057224 */ /* 0x000fe200078e0004 */
[----:B------:R-:W-:-:S02]  /*ceb0*/  MOV R0, 0x1f ;  /* 0x0000001f00007802 */ /* 0x000fc40000000f00 */
[----:B------:R-:W-:Y:S02]  /*cec0*/  MOV R2, 0xcee0 ;  /* 0x0000cee000027802 */ /* 0x000fe40000000f00 */
[----:B-1234-:R-:W-:Y:S05]  /*ced0*/  CALL.REL.NOINC `($__internal_27_$__cuda_sm70_shflsync_idx_p) ;  /* 0x000015a000007944 */ /* 0x01efea0003c00000 */
[----:B------:R-:W-:Y:S01]  /*cee0*/  MOV R232, R0 ;  /* 0x0000000000e87202 */ /* 0x000fe20000000f00 */
[----:B------:R-:W-:Y:S05]  /*cef0*/  BRA `(.L_x_1453) ;  /* 0xffff379000007947 */ /* 0x000fea000383ffff */
.L_x_1462:
[----:B------:R-:W-:Y:S01]  /*cf00*/  IMAD.MOV.U32 R5, RZ, RZ, R10 ;  /* 0x000000ffff057224 */ /* 0x000fe200078e000a */
[----:B------:R-:W-:Y:S01]  /*cf10*/  MOV R3, RZ ;  /* 0x000000ff00037202 */ /* 0x000fe20000000f00 */
[----:B------:R-:W-:Y:S01]  /*cf20*/  IMAD.MOV.U32 R0, RZ, RZ, 0x1c1f ;  /* 0x00001c1fff007424 */ /* 0x000fe200078e00ff */
[----:B------:R-:W-:Y:S02]  /*cf30*/  MOV R2, 0xcf50 ;  /* 0x0000cf5000027802 */ /* 0x000fe40000000f00 */
[----:B------:R-:W-:Y:S05]  /*cf40*/  CALL.REL.NOINC `($__internal_27_$__cuda_sm70_shflsync_idx_p) ;  /* 0x0000153000007944 */ /* 0x000fea0003c00000 */
[----:B------:R-:W-:Y:S01]  /*cf50*/  MOV R8, R0 ;  /* 0x0000000000087202 */ /* 0x000fe20000000f00 */
[----:B------:R-:W-:Y:S05]  /*cf60*/  BRA `(.L_x_1550) ;  /* 0xffff56b000007947 */ /* 0x000fea000383ffff */
.L_x_1463:
[----:B------:R-:W-:Y:S01]  /*cf70*/  IMAD.MOV.U32 R5, RZ, RZ, R12 ;  /* 0x000000ffff057224 */ /* 0x000fe200078e000c */
[----:B------:R-:W-:Y:S01]  /*cf80*/  MOV R3, RZ ;  /* 0x000000ff00037202 */ /* 0x000fe20000000f00 */
[----:B------:R-:W-:Y:S01]  /*cf90*/  IMAD.MOV.U32 R0, RZ, RZ, 0x1c1f ;  /* 0x00001c1fff007424 */ /* 0x000fe200078e00ff */
[----:B------:R-:W-:Y:S02]  /*cfa0*/  MOV R2, 0xcfc0 ;  /* 0x0000cfc000027802 */ /* 0x000fe40000000f00 */
[----:B-12---:R-:W-:Y:S05]  /*cfb0*/  CALL.REL.NOINC `($__internal_27_$__cuda_sm70_shflsync_idx_p) ;  /* 0x000014c000007944 */ /* 0x006fea0003c00000 */
[----:B------:R-:W-:Y:S05]  /*cfc0*/  BRA `(.L_x_1551) ;  /* 0xffff567000007947 */ /* 0x000fea000383ffff */
.L_x_1466:
[----:B--2---:R-:W-:Y:S01]  /*cfd0*/  IMAD.MOV.U32 R5, RZ, RZ, R10 ;  /* 0x000000ffff057224 */ /* 0x004fe200078e000a */
[----:B------:R-:W-:Y:S01]  /*cfe0*/  MOV R3, 0x1 ;  /* 0x0000000100037802 */ /* 0x000fe20000000f00 */
[----:B----4-:R-:W-:Y:S01]  /*cff0*/  IMAD.MOV.U32 R0, RZ, RZ, 0x1c1f ;  /* 0x00001c1fff007424 */ /* 0x010fe200078e00ff */
[----:B------:R-:W-:-:S02]  /*d000*/  MOV R2, 0xd020 ;  /* 0x0000d02000027802 */ /* 0x000fc40000000f00 */
[----:B-1-3--:R-:W-:Y:S05]  /*d010*/  CALL.REL.NOINC `($__internal_27_$__cuda_sm70_shflsync_idx_p) ;  /* 0x0000146000007944 */ /* 0x00afea0003c00000 */
[----:B------:R-:W-:Y:S01]  /*d020*/  IMAD.MOV.U32 R8, RZ, RZ, R0 ;  /* 0x000000ffff087224 */ /* 0x000fe200078e0000 */
[----:B------:R-:W-:Y:S01]  /*d030*/  MOV R3, 0x1 ;  /* 0x0000000100037802 */ /* 0x000fe20000000f00 */
[----:B------:R-:W-:Y:S01]  /*d040*/  IMAD.MOV.U32 R5, RZ, RZ, R12 ;  /* 0x000000ffff057224 */ /* 0x000fe200078e000c */
[----:B------:R-:W-:-:S02]  /*d050*/  MOV R0, 0x1c1f ;  /* 0x00001c1f00007802 */ /* 0x000fc40000000f00 */
[----:B------:R-:W-:Y:S02]  /*d060*/  MOV R2, 0xd080 ;  /* 0x0000d08000027802 */ /* 0x000fe40000000f00 */
[----:B------:R-:W-:Y:S05]  /*d070*/  CALL.REL.NOINC `($__internal_27_$__cuda_sm70_shflsync_idx_p) ;  /* 0x0000140000007944 */ /* 0x000fea0003c00000 */
[----:B------:R-:W-:Y:S05]  /*d080*/  BRA `(.L_x_1552) ;  /* 0xffff573000007947 */ /* 0x000fea000383ffff */
.L_x_1469:
[----:B-1----:R-:W-:Y:S01]  /*d090*/  IMAD.MOV.U32 R5, RZ, RZ, R10 ;  /* 0x000000ffff057224 */ /* 0x002fe200078e000a */
[----:B------:R-:W-:Y:S01]  /*d0a0*/  MOV R3, 0x2 ;  /* 0x0000000200037802 */ /* 0x000fe20000000f00 */
[----:B----4-:R-:W-:Y:S01]  /*d0b0*/  IMAD.MOV.U32 R0, RZ, RZ, 0x1c1f ;  /* 0x00001c1fff007424 */ /* 0x010fe200078e00ff */
[----:B------:R-:W-:Y:S02]  /*d0c0*/  MOV R2, 0xd0e0 ;  /* 0x0000d0e000027802 */ /* 0x000fe40000000f00 */
[----:B--23--:R-:W-:Y:S05]  /*d0d0*/  CALL.REL.NOINC `($__internal_27_$__cuda_sm70_shflsync_idx_p) ;  /* 0x000013a000007944 */ /* 0x00cfea0003c00000 */
[----:B------:R-:W-:Y:S01]  /*d0e0*/  MOV R8, R0 ;  /* 0x0000000000087202 */ /* 0x000fe20000000f00 */
[----:B------:R-:W-:Y:S05]  /*d0f0*/  BRA `(.L_x_1553) ;  /* 0xffff583000007947 */ /* 0x000fea000383ffff */
.L_x_1470:
[----:B------:R-:W-:Y:S01]  /*d100*/  IMAD.MOV.U32 R5, RZ, RZ, R12 ;  /* 0x000000ffff057224 */ /* 0x000fe200078e000c */
[----:B------:R-:W-:Y:S01]  /*d110*/  MOV R3, 0x2 ;  /* 0x0000000200037802 */ /* 0x000fe20000000f00 */
[----:B----4-:R-:W-:Y:S01]  /*d120*/  IMAD.MOV.U32 R0, RZ, RZ, 0x1c1f ;  /* 0x00001c1fff007424 */ /* 0x010fe200078e00ff */
[----:B------:R-:W-:Y:S02]  /*d130*/  MOV R2, 0xd150 ;  /* 0x0000d15000027802 */ /* 0x000fe40000000f00 */
[----:B-123--:R-:W-:Y:S05]  /*d140*/  CALL.REL.NOINC `($__internal_27_$__cuda_sm70_shflsync_idx_p) ;  /* 0x0000133000007944 */ /* 0x00efea0003c00000 */
[----:B------:R-:W-:Y:S05]  /*d150*/  BRA `(.L_x_1554) ;  /* 0xffff57f000007947 */ /* 0x000fea000383ffff */
.L_x_1473:
[----:B-1----:R-:W-:Y:S01]  /*d160*/  IMAD.MOV.U32 R5, RZ, RZ, R10 ;  /* 0x000000ffff057224 */ /* 0x002fe200078e000a */
[----:B------:R-:W-:Y:S01]  /*d170*/  MOV R3, 0x3 ;  /* 0x0000000300037802 */ /* 0x000fe20000000f00 */
[----:B------:R-:W-:Y:S01]  /*d180*/  IMAD.MOV.U32 R0, RZ, RZ, 0x1c1f ;  /* 0x00001c1fff007424 */ /* 0x000fe200078e00ff */
[----:B------:R-:W-:-:S02]  /*d190*/  MOV R2, 0xd1b0 ;  /* 0x0000d1b000027802 */ /* 0x000fc40000000f00 */
[----:B--234-:R-:W-:Y:S05]  /*d1a0*/  CALL.REL.NOINC `($__internal_27_$__cuda_sm70_shflsync_idx_p) ;  /* 0x000012d000007944 */ /* 0x01cfea0003c00000 */
[----:B------:R-:W-:Y:S01]  /*d1b0*/  IMAD.MOV.U32 R8, RZ, RZ, R0 ;  /* 0x000000ffff087224 */ /* 0x000fe200078e0000 */
[----:B------:R-:W-:Y:S01]  /*d1c0*/  MOV R3, 0x3 ;  /* 0x0000000300037802 */ /* 0x000fe20000000f00 */
[----:B------:R-:W-:Y:S01]  /*d1d0*/  IMAD.MOV.U32 R5, RZ, RZ, R12 ;  /* 0x000000ffff057224 */ /* 0x000fe200078e000c */
[----:B------:R-:W-:-:S02]  /*d1e0*/  MOV R0, 0x1c1f ;  /* 0x00001c1f00007802 */ /* 0x000fc40000000f00 */
[----:B------:R-:W-:Y:S02]  /*d1f0*/  MOV R2, 0xd210 ;  /* 0x0000d21000027802 */ /* 0x000fe40000000f00 */
[----:B------:R-:W-:Y:S05]  /*d200*/  CALL.REL.NOINC `($__internal_27_$__cuda_sm70_shflsync_idx_p) ;  /* 0x0000127000007944 */ /* 0x000fea0003c00000 */
[----:B------:R-:W-:Y:S05]  /*d210*/  BRA `(.L_x_1555) ;  /* 0xffff58b000007947 */ /* 0x000fea000383ffff */
.L_x_1480:
[----:B------:R-:W-:Y:S01]  /*d220*/  IMAD.MOV.U32 R0, RZ, RZ, R200 ;  /* 0x000000ffff007224 */ /* 0x000fe200078e00c8 */
[----:B------:R-:W-:Y:S01]  /*d230*/  MOV R10, 0x1f ;  /* 0x0000001f000a7802 */ /* 0x000fe20000000f00 */
[----:B------:R-:W-:Y:S01]  /*d240*/  IMAD.MOV.U32 R3, RZ, RZ, 0x2 ;  /* 0x00000002ff037424 */ /* 0x000fe200078e00ff */
[----:B------:R-:W-:Y:S02]  /*d250*/  MOV R9, 0xffffffff ;  /* 0xffffffff00097802 */ /* 0x000fe40000000f00 */
[----:B------:R-:W-:Y:S02]  /*d260*/  MOV R2, 0xd280 ;  /* 0x0000d28000027802 */ /* 0x000fe40000000f00 */
[----:B------:R-:W-:Y:S05]  /*d270*/  CALL.REL.NOINC `($__internal_26_$__cuda_sm70_shflsync_bfly_p) ;  /* 0x000011c000007944 */ /* 0x000fea0003c00000 */
[----:B------:R-:W-:Y:S01]  /*d280*/  FADD.FTZ R0, R200, R8 ;  /* 0x00000008c8007221 */ /* 0x000fe20000010000 */
[----:B------:R-:W-:Y:S02]  /*d290*/  MOV R3, 0x1 ;  /* 0x0000000100037802 */ /* 0x000fe40000000f00 */
[----:B------:R-:W-:Y:S02]  /*d2a0*/  MOV R2, 0xd2c0 ;  /* 0x0000d2c000027802 */ /* 0x000fe40000000f00 */
[----:B------:R-:W-:Y:S05]  /*d2b0*/  CALL.REL.NOINC `($__internal_26_$__cuda_sm70_shflsync_bfly_p) ;  /* 0x0000118000007944 */ /* 0x000fea0003c00000 */
[----:B------:R-:W-:Y:S01]  /*d2c0*/  FADD.FTZ R5, R0, R8 ;  /* 0x0000000800057221 */ /* 0x000fe20000010000 */
[----:B------:R-:W-:Y:S02]  /*d2d0*/  MOV R0, R213 ;  /* 0x000000d500007202 */ /* 0x000fe40000000f00 */
[----:B------:R-:W-:-:S02]  /*d2e0*/  MOV R3, 0x2 ;  /* 0x0000000200037802 */ /* 0x000fc40000000f00 */
[----:B------:R-:W-:Y:S02]  /*d2f0*/  MOV R2, 0xd310 ;  /* 0x0000d31000027802 */ /* 0x000fe40000000f00 */
[----:B------:R-:W-:Y:S05]  /*d300*/  CALL.REL.NOINC `($__internal_26_$__cuda_sm70_shflsync_bfly_p) ;  /* 0x0000113000007944 */ /* 0x000fea0003c00000 */
[----:B------:R-:W-:Y:S01]  /*d310*/  FADD.FTZ R4, R213, R8 ;  /* 0x00000008d5047221 */ /* 0x000fe20000010000 */
[----:B------:R-:W-:Y:S02]  /*d320*/  MOV R3, 0x1 ;  /* 0x0000000100037802 */ /* 0x000fe40000000f00 */
[----:B------:R-:W-:Y:S02]  /*d330*/  MOV R2, 0xd360 ;  /* 0x0000d36000027802 */ /* 0x000fe40000000f00 */
[----:B------:R-:W-:Y:S02]  /*d340*/  MOV R0, R4 ;  /* 0x0000000400007202 */ /* 0x000fe40000000f00 */
[----:B------:R-:W-:Y:S05]  /*d350*/  CALL.REL.NOINC `($__internal_26_$__cuda_sm70_shflsync_bfly_p) ;  /* 0x000010e000007944 */ /* 0x000fea0003c00000 */
[----:B------:R-:W-:Y:S01]  /*d360*/  FADD.FTZ R4, R4, R8 ;  /* 0x0000000804047221 */ /* 0x000fe20000010000 */
[----:B------:R-:W-:Y:S02]  /*d370*/  MOV R0, R214 ;  /* 0x000000d600007202 */ /* 0x000fe40000000f00 */
[----:B------:R-:W-:Y:S02]  /*d380*/  MOV R3, 0x2 ;  /* 0x0000000200037802 */ /* 0x000fe40000000f00 */
[----:B------:R-:W-:-:S02]  /*d390*/  MOV R2, 0xd3b0 ;  /* 0x0000d3b000027802 */ /* 0x000fc40000000f00 */
[----:B------:R-:W-:Y:S05]  /*d3a0*/  CALL.REL.NOINC `($__internal_26_$__cuda_sm70_shflsync_bfly_p) ;  /* 0x0000109000007944 */ /* 0x000fea0003c00000 */
[----:B------:R-:W-:Y:S01]  /*d3b0*/  FADD.FTZ R7, R214, R8 ;  /* 0x00000008d6077221 */ /* 0x000fe20000010000 */
[----:B------:R-:W-:-:S02]  /*d3c0*/  MOV R3, 0x1 ;  /* 0x0000000100037802 */ /* 0x000fc40000000f00 */
[----:B------:R-:W-:Y:S02]  /*d3d0*/  MOV R2, 0xd400 ;  /* 0x0000d40000027802 */ /* 0x000fe40000000f00 */
[----:B------:R-:W-:Y:S02]  /*d3e0*/  MOV R0, R7 ;  /* 0x0000000700007202 */ /* 0x000fe40000000f00 */
[----:B------:R-:W-:Y:S05]  /*d3f0*/  CALL.REL.NOINC `($__internal_26_$__cuda_sm70_shflsync_bfly_p) ;  /* 0x0000104000007944 */ /* 0x000fea0003c00000 */
[----:B------:R-:W-:Y:S01]  /*d400*/  FADD.FTZ R7, R7, R8 ;  /* 0x0000000807077221 */ /* 0x000fe20000010000 */
[----:B------:R-:W-:Y:S02]  /*d410*/  MOV R0, R215 ;  /* 0x000000d700007202 */ /* 0x000fe40000000f00 */
[----:B------:R-:W-:Y:S02]  /*d420*/  MOV R3, 0x2 ;  /* 0x0000000200037802 */ /* 0x000fe40000000f00 */
[----:B------:R-:W-:Y:S02]  /*d430*/  MOV R2, 0xd450 ;  /* 0x0000d45000027802 */ /* 0x000fe40000000f00 */
[----:B------:R-:W-:Y:S05]  /*d440*/  CALL.REL.NOINC `($__internal_26_$__cuda_sm70_shflsync_bfly_p) ;  /* 0x00000ff000007944 */ /* 0x000fea0003c00000 */
[----:B------:R-:W-:Y:S01]  /*d450*/  FADD.FTZ R6, R215, R8 ;  /* 0x00000008d7067221 */ /* 0x000fe20000010000 */
[----:B------:R-:W-:Y:S02]  /*d460*/  MOV R3, 0x1 ;  /* 0x0000000100037802 */ /* 0x000fe40000000f00 */
[----:B------:R-:W-:-:S02]  /*d470*/  MOV R2, 0xd4a0 ;  /* 0x0000d4a000027802 */ /* 0x000fc40000000f00 */
[----:B------:R-:W-:Y:S02]  /*d480*/  MOV R0, R6 ;  /* 0x0000000600007202 */ /* 0x000fe40000000f00 */
[----:B------:R-:W-:Y:S05]  /*d490*/  CALL.REL.NOINC `($__internal_26_$__cuda_sm70_shflsync_bfly_p) ;  /* 0x00000fa000007944 */ /* 0x000fea0003c00000 */
[----:B------:R-:W-:Y:S05]  /*d4a0*/  BRA `(.L_x_1556) ;  /* 0xffffa91000007947 */ /* 0x000fea000383ffff */
.L_x_1487:
[----:B-1234-:R-:W-:Y:S01]  /*d4b0*/  IMAD.MOV.U32 R5, RZ, RZ, R12 ;  /* 0x000000ffff057224 */ /* 0x01efe200078e000c */
[----:B------:R-:W-:Y:S01]  /*d4c0*/  MOV R3, RZ ;  /* 0x000000ff00037202 */ /* 0x000fe20000000f00 */
[----:B------:R-:W-:Y:S01]  /*d4d0*/  IMAD.MOV.U32 R0, RZ, RZ, 0x1c1f ;  /* 0x00001c1fff007424 */ /* 0x000fe200078e00ff */
[----:B------:R-:W-:Y:S02]  /*d4e0*/  MOV R2, 0xd500 ;  /* 0x0000d50000027802 */ /* 0x000fe40000000f00 */
[----:B------:R-:W-:Y:S05]  /*d4f0*/  CALL.REL.NOINC `($__internal_27_$__cuda_sm70_shflsync_idx_p) ;  /* 0x00000f8000007944 */ /* 0x000fea0003c00000 */
[----:B------:R-:W-:Y:S01]  /*d500*/  MOV R10, R0 ;  /* 0x00000000000a7202 */ /* 0x000fe20000000f00 */
[----:B------:R-:W-:Y:S05]  /*d510*/  BRA `(.L_x_1557) ;  /* 0xffffc2a000007947 */ /* 0x000fea000383ffff */
.L_x_1488:
[----:B------:R-:W-:Y:S01]  /*d520*/  IMAD.MOV.U32 R5, RZ, RZ, R13 ;  /* 0x000000ffff057224 */ /* 0x000fe200078e000d */
[----:B------:R-:W-:Y:S01]  /*d530*/  MOV R3, RZ ;  /* 0x000000ff00037202 */ /* 0x000fe20000000f00 */
[----:B------:R-:W-:Y:S01]  /*d540*/  IMAD.MOV.U32 R0, RZ, RZ, 0x1c1f ;  /* 0x00001c1fff007424 */ /* 0x000fe200078e00ff */
[----:B------:R-:W-:Y:S02]  /*d550*/  MOV R2, 0xd570 ;  /* 0x0000d57000027802 */ /* 0x000fe40000000f00 */
[----:B-12---:R-:W-:Y:S05]  /*d560*/  CALL.REL.NOINC `($__internal_27_$__cuda_sm70_shflsync_idx_p) ;  /* 0x00000f1000007944 */ /* 0x006fea0003c00000 */
[----:B------:R-:W-:Y:S05]  /*d570*/  BRA `(.L_x_1558) ;  /* 0xffffc26000007947 */ /* 0x000fea000383ffff */
.L_x_1491:
[----:B------:R-:W-:Y:S01]  /*d580*/  IMAD.MOV.U32 R5, RZ, RZ, R12 ;  /* 0x000000ffff057224 */ /* 0x000fe200078e000c */
[----:B--2---:R-:W-:Y:S01]  /*d590*/  MOV R3, 0x1 ;  /* 0x0000000100037802 */ /* 0x004fe20000000f00 */
        /* <DEDUP_REMOVED lines=10> */
.L_x_1494:
[----:B------:R-:W-:Y:S01]  /*d640*/  IMAD.MOV.U32 R5, RZ, RZ, R12 ;  /* 0x000000ffff057224 */ /* 0x000fe200078e000c */
[----:B-1----:R-:W-:Y:S01]  /*d650*/  MOV R3, 0x2 ;  /* 0x0000000200037802 */ /* 0x002fe20000000f00 */
[----:B----4-:R-:W-:Y:S01]  /*d660*/  IMAD.MOV.U32 R0, RZ, RZ, 0x1c1f ;  /* 0x00001c1fff007424 */ /* 0x010fe200078e00ff */
[----:B------:R-:W-:Y:S02]  /*d670*/  MOV R2, 0xd690 ;  /* 0x0000d69000027802 */ /* 0x000fe40000000f00 */
[----:B--23--:R-:W-:Y:S05]  /*d680*/  CALL.REL.NOINC `($__internal_27_$__cuda_sm70_shflsync_idx_p) ;  /* 0x00000df000007944 */ /* 0x00cfea0003c00000 */
[----:B------:R-:W-:Y:S01]  /*d690*/  MOV R10, R0 ;  /* 0x00000000000a7202 */ /* 0x000fe20000000f00 */
[----:B------:R-:W-:Y:S05]  /*d6a0*/  BRA `(.L_x_1560) ;  /* 0xffffc3d000007947 */ /* 0x000fea000383ffff */
.L_x_1495:
[----:B------:R-:W-:Y:S01]  /*d6b0*/  IMAD.MOV.U32 R5, RZ, RZ, R13 ;  /* 0x000000ffff057224 */ /* 0x000fe200078e000d */
[----:B------:R-:W-:Y:S01]  /*d6c0*/  MOV R3, 0x2 ;  /* 0x0000000200037802 */ /* 0x000fe20000000f00 */
[----:B----4-:R-:W-:Y:S01]  /*d6d0*/  IMAD.MOV.U32 R0, RZ, RZ, 0x1c1f ;  /* 0x00001c1fff007424 */ /* 0x010fe200078e00ff */
[----:B------:R-:W-:Y:S02]  /*d6e0*/  MOV R2, 0xd700 ;  /* 0x0000d70000027802 */ /* 0x000fe40000000f00 */
[----:B-123--:R-:W-:Y:S05]  /*d6f0*/  CALL.REL.NOINC `($__internal_27_$__cuda_sm70_shflsync_idx_p) ;  /* 0x00000d8000007944 */ /* 0x00efea0003c00000 */
[----:B------:R-:W-:Y:S05]  /*d700*/  BRA `(.L_x_1561) ;  /* 0xffffc39000007947 */ /* 0x000fea000383ffff */
.L_x_1498:
[----:B------:R-:W-:Y:S01]  /*d710*/  IMAD.MOV.U32 R5, RZ, RZ, R12 ;  /* 0x000000ffff057224 */ /* 0x000fe200078e000c */
[----:B-1----:R-:W-:Y:S01]  /*d720*/  MOV R3, 0x3 ;  /* 0x0000000300037802 */ /* 0x002fe20000000f00 */
        /* <DEDUP_REMOVED lines=10> */
.L_x_1500:
[----:B------:R-:W-:Y:S01]  /*d7d0*/  IMAD.MOV.U32 R5, RZ, RZ, R12 ;  /* 0x000000ffff057224 */ /* 0x000fe200078e000c */
[----:B------:R-:W-:Y:S01]  /*d7e0*/  MOV R3, RZ ;  /* 0x000000ff00037202 */ /* 0x000fe20000000f00 */
[----:B------:R-:W-:Y:S01]  /*d7f0*/  IMAD.MOV.U32 R0, RZ, RZ, 0x1c1f ;  /* 0x00001c1fff007424 */ /* 0x000fe200078e00ff */
[----:B------:R-:W-:Y:S02]  /*d800*/  MOV R2, 0xd820 ;  /* 0x0000d82000027802 */ /* 0x000fe40000000f00 */
[----:B------:R-:W-:Y:S05]  /*d810*/  CALL.REL.NOINC `($__internal_27_$__cuda_sm70_shflsync_idx_p) ;  /* 0x00000c6000007944 */ /* 0x000fea0003c00000 */
[----:B------:R-:W-:Y:S01]  /*d820*/  MOV R4, R0 ;  /* 0x0000000000047202 */ /* 0x000fe20000000f00 */
[----:B------:R-:W-:Y:S05]  /*d830*/  BRA `(.L_x_1563) ;  /* 0xffffc71000007947 */ /* 0x000fea000383ffff */
.L_x_1501:
[----:B------:R-:W-:Y:S01]  /*d840*/  IMAD.MOV.U32 R5, RZ, RZ, R13 ;  /* 0x000000ffff057224 */ /* 0x000fe200078e000d */
[----:B------:R-:W-:Y:S01]  /*d850*/  MOV R3, RZ ;  /* 0x000000ff00037202 */ /* 0x000fe20000000f00 */
[----:B------:R-:W-:Y:S01]  /*d860*/  IMAD.MOV.U32 R0, RZ, RZ, 0x1c1f ;  /* 0x00001c1fff007424 */ /* 0x000fe200078e00ff */
[----:B------:R-:W-:Y:S02]  /*d870*/  MOV R2, 0xd890 ;  /* 0x0000d89000027802 */ /* 0x000fe40000000f00 */
[----:B-12---:R-:W-:Y:S05]  /*d880*/  CALL.REL.NOINC `($__internal_27_$__cuda_sm70_shflsync_idx_p) ;  /* 0x00000bf000007944 */ /* 0x006fea0003c00000 */
[----:B------:R-:W-:Y:S05]  /*d890*/  BRA `(.L_x_1564) ;  /* 0xffffc6d000007947 */ /* 0x000fea000383ffff */
.L_x_1504:
        /* <DEDUP_REMOVED lines=12> */
.L_x_1507:
[----:B------:R-:W-:Y:S01]  /*d960*/  IMAD.MOV.U32 R5, RZ, RZ, R12 ;  /* 0x000000ffff057224 */ /* 0x000fe200078e000c */
[----:B-1----:R-:W-:Y:S01]  /*d970*/  MOV R3, 0x2 ;  /* 0x0000000200037802 */ /* 0x002fe20000000f00 */
[----:B----4-:R-:W-:Y:S01]  /*d980*/  IMAD.MOV.U32 R0, RZ, RZ, 0x1c1f ;  /* 0x00001c1fff007424 */ /* 0x010fe200078e00ff */
[----:B------:R-:W-:Y:S02]  /*d990*/  MOV R2, 0xd9b0 ;  /* 0x0000d9b000027802 */ /* 0x000fe40000000f00 */
[----:B--23--:R-:W-:Y:S05]  /*d9a0*/  CALL.REL.NOINC `($__internal_27_$__cuda_sm70_shflsync_idx_p) ;  /* 0x00000ad000007944 */ /* 0x00cfea0003c00000 */
[----:B------:R-:W-:Y:S01]  /*d9b0*/  MOV R4, R0 ;  /* 0x0000000000047202 */ /* 0x000fe20000000f00 */
[----:B------:R-:W-:Y:S05]  /*d9c0*/  BRA `(.L_x_1566) ;  /* 0xffffcf5000007947 */ /* 0x000fea000383ffff */
.L_x_1508:
[----:B------:R-:W-:Y:S01]  /*d9d0*/  IMAD.MOV.U32 R5, RZ, RZ, R13 ;  /* 0x000000ffff057224 */ /* 0x000fe200078e000d */
[----:B------:R-:W-:Y:S01]  /*d9e0*/  MOV R3, 0x2 ;  /* 0x0000000200037802 */ /* 0x000fe20000000f00 */
[----:B----4-:R-:W-:Y:S01]  /*d9f0*/  IMAD.MOV.U32 R0, RZ, RZ, 0x1c1f ;  /* 0x00001c1fff007424 */ /* 0x010fe200078e00ff */
[----:B------:R-:W-:Y:S02]  /*da00*/  MOV R2, 0xda20 ;  /* 0x0000da2000027802 */ /* 0x000fe40000000f00 */
[----:B-123--:R-:W-:Y:S05]  /*da10*/  CALL.REL.NOINC `($__internal_27_$__cuda_sm70_shflsync_idx_p) ;  /* 0x00000a6000007944 */ /* 0x00efea0003c00000 */
[----:B------:R-:W-:Y:S05]  /*da20*/  BRA `(.L_x_1567) ;  /* 0xffffcf1000007947 */ /* 0x000fea000383ffff */
.L_x_1511:
[----:B------:R-:W-:Y:S01]  /*da30*/  IMAD.MOV.U32 R5, RZ, RZ, R12 ;  /* 0x000000ffff057224 */ /* 0x000fe200078e000c */
[----:B--2---:R-:W-:Y:S01]  /*da40*/  MOV R3, 0x3 ;  /* 0x0000000300037802 */ /* 0x004fe20000000f00 */
[----:B-1----:R-:W-:Y:S01]  /*da50*/  IMAD.MOV.U32 R0, RZ, RZ, 0x1c1f ;  /* 0x00001c1fff007424 */ /* 0x002fe200078e00ff */
[----:B------:R-:W-:-:S02]  /*da60*/  MOV R2, 0xda80 ;  /* 0x0000da8000027802 */ /* 0x000fc40000000f00 */
[----:B---34-:R-:W-:Y:S05]  /*da70*/  CALL.REL.NOINC `($__internal_27_$__cuda_sm70_shflsync_idx_p) ;  /* 0x00000a0000007944 */ /* 0x018fea0003c00000 */
[----:B------:R-:W-:Y:S01]  /*da80*/  IMAD.MOV.U32 R4, RZ, RZ, R0 ;  /* 0x000000ffff047224 */ /* 0x000fe200078e0000 */
[----:B------:R-:W-:Y:S01]  /*da90*/  MOV R3, 0x3 ;  /* 0x0000000300037802 */ /* 0x000fe20000000f00 */
[----:B------:R-:W-:Y:S01]  /*daa0*/  IMAD.MOV.U32 R5, RZ, RZ, R13 ;  /* 0x000000ffff057224 */ /* 0x000fe200078e000d */
[----:B------:R-:W-:-:S02]  /*dab0*/  MOV R0, 0x1c1f ;  /* 0x00001c1f00007802 */ /* 0x000fc40000000f00 */
[----:B------:R-:W-:Y:S02]  /*dac0*/  MOV R2, 0xdae0 ;  /* 0x0000dae000027802 */ /* 0x000fe40000000f00 */
[----:B------:R-:W-:Y:S05]  /*dad0*/  CALL.REL.NOINC `($__internal_27_$__cuda_sm70_shflsync_idx_p) ;  /* 0x000009a000007944 */ /* 0x000fea0003c00000 */
[----:B------:R-:W-:Y:S05]  /*dae0*/  BRA `(.L_x_1568) ;  /* 0xffffd34000007947 */ /* 0x000fea000383ffff */
.L_x_1515:
[----:B------:R-:W-:Y:S01]  /*daf0*/  IMAD.MOV.U32 R5, RZ, RZ, R9 ;  /* 0x000000ffff057224 */ /* 0x000fe200078e0009 */
[----:B------:R-:W-:Y:S01]  /*db00*/  MOV R3, RZ ;  /* 0x000000ff00037202 */ /* 0x000fe20000000f00 */
[----:B------:R-:W-:Y:S01]  /*db10*/  IMAD.MOV.U32 R0, RZ, RZ, 0x1c1f ;  /* 0x00001c1fff007424 */ /* 0x000fe200078e00ff */
[----:B------:R-:W-:Y:S02]  /*db20*/  MOV R2, 0xdb40 ;  /* 0x0000db4000027802 */ /* 0x000fe40000000f00 */
[----:B------:R-:W-:Y:S05]  /*db30*/  CALL.REL.NOINC `($__internal_27_$__cuda_sm70_shflsync_idx_p) ;  /* 0x0000094000007944 */ /* 0x000fea0003c00000 */
[----:B------:R-:W-:Y:S01]  /*db40*/  MOV R8, R0 ;  /* 0x0000000000087202 */ /* 0x000fe20000000f00 */
[----:B------:R-:W-:Y:S05]  /*db50*/  BRA `(.L_x_1569) ;  /* 0xffffdf1000007947 */ /* 0x000fea000383ffff */
.L_x_1516:
[----:B------:R-:W-:Y:S01]  /*db60*/  IMAD.MOV.U32 R5, RZ, RZ, R12 ;  /* 0x000000ffff057224 */ /* 0x000fe200078e000c */
[----:B------:R-:W-:Y:S01]  /*db70*/  MOV R3, RZ ;  /* 0x000000ff00037202 */ /* 0x000fe20000000f00 */
[----:B------:R-:W-:Y:S01]  /*db80*/  IMAD.MOV.U32 R0, RZ, RZ, 0x1c1f ;  /* 0x00001c1fff007424 */ /* 0x000fe200078e00ff */
[----:B------:R-:W-:Y:S02]  /*db90*/  MOV R2, 0xdbb0 ;  /* 0x0000dbb000027802 */ /* 0x000fe40000000f00 */
[----:B-12---:R-:W-:Y:S05]  /*dba0*/  CALL.REL.NOINC `($__internal_27_$__cuda_sm70_shflsync_idx_p) ;  /* 0x000008d000007944 */ /* 0x006fea0003c00000 */
[----:B------:R-:W-:Y:S05]  /*dbb0*/  BRA `(.L_x_1570) ;  /* 0xffffded000007947 */ /* 0x000fea000383ffff */
.L_x_1519:
        /* <DEDUP_REMOVED lines=12> */
.L_x_1522:
[----:B-1----:R-:W-:Y:S01]  /*dc80*/  IMAD.MOV.U32 R5, RZ, RZ, R9 ;  /* 0x000000ffff057224 */ /* 0x002fe200078e0009 */
[----:B------:R-:W-:Y:S01]  /*dc90*/  MOV R3, 0x2 ;  /* 0x0000000200037802 */ /* 0x000fe20000000f00 */
[----:B----4-:R-:W-:Y:S01]  /*dca0*/  IMAD.MOV.U32 R0, RZ, RZ, 0x1c1f ;  /* 0x00001c1fff007424 */ /* 0x010fe200078e00ff */
[----:B------:R-:W-:Y:S02]  /*dcb0*/  MOV R2, 0xdcd0 ;  /* 0x0000dcd000027802 */ /* 0x000fe40000000f00 */
[----:B--23--:R-:W-:Y:S05]  /*dcc0*/  CALL.REL.NOINC `($__internal_27_$__cuda_sm70_shflsync_idx_p) ;  /* 0x000007b000007944 */ /* 0x00cfea0003c00000 */
[----:B------:R-:W-:Y:S01]  /*dcd0*/  MOV R8, R0 ;  /* 0x0000000000087202 */ /* 0x000fe20000000f00 */
[----:B------:R-:W-:Y:S05]  /*dce0*/  BRA `(.L_x_1572) ;  /* 0xffffe05000007947 */ /* 0x000fea000383ffff */
.L_x_1523:
[----:B------:R-:W-:Y:S01]  /*dcf0*/  IMAD.MOV.U32 R5, RZ, RZ, R12 ;  /* 0x000000ffff057224 */ /* 0x000fe200078e000c */
[----:B------:R-:W-:Y:S01]  /*dd00*/  MOV R3, 0x2 ;  /* 0x0000000200037802 */ /* 0x000fe20000000f00 */
[----:B----4-:R-:W-:Y:S01]  /*dd10*/  IMAD.MOV.U32 R0, RZ, RZ, 0x1c1f ;  /* 0x00001c1fff007424 */ /* 0x010fe200078e00ff */
[----:B------:R-:W-:Y:S02]  /*dd20*/  MOV R2, 0xdd40 ;  /* 0x0000dd4000027802 */ /* 0x000fe40000000f00 */
[----:B-123--:R-:W-:Y:S05]  /*dd30*/  CALL.REL.NOINC `($__internal_27_$__cuda_sm70_shflsync_idx_p) ;  /* 0x0000074000007944 */ /* 0x00efea0003c00000 */
[----:B------:R-:W-:Y:S05]  /*dd40*/  BRA `(.L_x_1573) ;  /* 0xffffe01000007947 */ /* 0x000fea000383ffff */
.L_x_1526:
        /* <DEDUP_REMOVED lines=12> */
.L_x_1528:
[----:B---3--:R-:W-:Y:S01]  /*de10*/  IMAD.MOV.U32 R5, RZ, RZ, R74 ;  /* 0x000000ffff057224 */ /* 0x008fe200078e004a */
[----:B------:R-:W-:Y:S01]  /*de20*/  MOV R3, RZ ;  /* 0x000000ff00037202 */ /* 0x000fe20000000f00 */
[----:B------:R-:W-:Y:S01]  /*de30*/  IMAD.MOV.U32 R0, RZ, RZ, 0x1f ;  /* 0x0000001fff007424 */ /* 0x000fe200078e00ff */
[----:B------:R-:W-:Y:S02]  /*de40*/  MOV R2, 0xde60 ;  /* 0x0000de6000027802 */ /* 0x000fe40000000f00 */
[----:B-12---:R-:W-:Y:S05]  /*de50*/  CALL.REL.NOINC `($__internal_27_$__cuda_sm70_shflsync_idx_p) ;  /* 0x0000062000007944 */ /* 0x006fea0003c00000 */
[----:B------:R-:W-:Y:S01]  /*de60*/  MOV R9, R0 ;  /* 0x0000000000097202 */ /* 0x000fe20000000f00 */
[----:B------:R-:W-:Y:S05]  /*de70*/  BRA `(.L_x_1575) ;  /* 0xffffe23000007947 */ /* 0x000fea000383ffff */
.L_x_1529:
[----:B---3--:R-:W-:Y:S01]  /*de80*/  IMAD.MOV.U32 R5, RZ, RZ, R74 ;  /* 0x000000ffff057224 */ /* 0x008fe200078e004a */
[----:B------:R-:W-:Y:S01]  /*de90*/  MOV R3, 0x1 ;  /* 0x0000000100037802 */ /* 0x000fe20000000f00 */
[----:B------:R-:W-:Y:S01]  /*dea0*/  IMAD.MOV.U32 R0, RZ, RZ, 0x1f ;  /* 0x0000001fff007424 */ /* 0x000fe200078e00ff */
[----:B------:R-:W-:Y:S02]  /*deb0*/  MOV R2, 0xded0 ;  /* 0x0000ded000027802 */ /* 0x000fe40000000f00 */
[----:B-12-4-:R-:W-:Y:S05]  /*dec0*/  CALL.REL.NOINC `($__internal_27_$__cuda_sm70_shflsync_idx_p) ;  /* 0x000005b000007944 */ /* 0x016fea0003c00000 */
[----:B------:R-:W-:Y:S01]  /*ded0*/  MOV R8, R0 ;  /* 0x0000000000087202 */ /* 0x000fe20000000f00 */
[----:B------:R-:W-:Y:S05]  /*dee0*/  BRA `(.L_x_1576) ;  /* 0xffffe1e000007947 */ /* 0x000fea000383ffff */
.L_x_1530:
[----:B------:R-:W-:Y:S02]  /*def0*/  MOV R2, 0x1 ;  /* 0x0000000100027802 */ /* 0x000fe40000000f00 */
[----:B------:R-:W-:-:S02]  /*df00*/  MOV R3, 0xdf20 ;  /* 0x0000df2000037802 */ /* 0x000fc40000000f00 */
[----:B--234-:R-:W-:Y:S05]  /*df10*/  CALL.REL.NOINC `($__internal_28_$__cuda_sm70_shflsync_up_p) ;  /* 0x000005b000007944 */ /* 0x01cfea0003c00000 */
[----:B------:R-:W-:Y:S05]  /*df20*/  BRA `(.L_x_1577) ;  /* 0xffffe2c000007947 */ /* 0x000fea000383ffff */
.L_x_1531:
[----:B------:R-:W-:Y:S02]  /*df30*/  MOV R2, 0x2 ;  /* 0x0000000200027802 */ /* 0x000fe40000000f00 */
[----:B------:R-:W-:-:S02]  /*df40*/  MOV R3, 0xdf60 ;  /* 0x0000df6000037802 */ /* 0x000fc40000000f00 */
[----:B--2-4-:R-:W-:Y:S05]  /*df50*/  CALL.REL.NOINC `($__internal_28_$__cuda_sm70_shflsync_up_p) ;  /* 0x0000057000007944 */ /* 0x014fea0003c00000 */
        /* <DEDUP_REMOVED lines=23> */
.L_x_1535:
[----:B------:R-:W-:Y:S02]  /*e0d0*/  MOV R2, 0x1 ;  /* 0x0000000100027802 */ /* 0x000fe40000000f00 */
[----:B------:R-:W-:Y:S02]  /*e0e0*/  MOV R3, 0xe100 ;  /* 0x0000e10000037802 */ /* 0x000fe40000000f00 */
[----:B------:R-:W-:Y:S05]  /*e0f0*/  CALL.REL.NOINC `($__internal_28_$__cuda_sm70_shflsync_up_p) ;  /* 0x000003d000007944 */ /* 0x000fea0003c00000 */
[----:B------:R-:W-:Y:S01]  /*e100*/  MOV R2, R4 ;  /* 0x0000000400027202 */ /* 0x000fe20000000f00 */
[----:B------:R-:W-:Y:S05]  /*e110*/  BRA `(.L_x_1579) ;  /* 0xffffe32000007947 */ /* 0x000fea000383ffff */
.L_x_1536:
[----:B------:R-:W-:Y:S02]  /*e120*/  MOV R2, 0x2 ;  /* 0x0000000200027802 */ /* 0x000fe40000000f00 */
[----:B------:R-:W-:Y:S02]  /*e130*/  MOV R3, 0xe150 ;  /* 0x0000e15000037802 */ /* 0x000fe40000000f00 */
        /* <DEDUP_REMOVED lines=24> */
.L_x_1538:
[----:B------:R-:W-:Y:S02]  /*e2c0*/  SEL R0, RZ, 0x1, P0 ;  /* 0x00000001ff007807 */ /* 0x000fe40000000000 */
[----:B------:R-:W-:Y:S02]  /*e2d0*/  MOV R2, 0xe2f0 ;  /* 0x0000e2f000027802 */ /* 0x000fe40000000f00 */
[----:B-1----:R-:W-:Y:S05]  /*e2e0*/  CALL.REL.NOINC `($__internal_29_$__cuda_sm70_votesync_ballot) ;  /* 0x0000025000007944 */ /* 0x002fea0003c00000 */
[----:B------:R-:W-:Y:S01]  /*e2f0*/  MOV R10, R0 ;  /* 0x00000000000a7202 */ /* 0x000fe20000000f00 */
[----:B------:R-:W-:Y:S05]  /*e300*/  BRA `(.L_x_1581) ;  /* 0xffffe2c000007947 */ /* 0x000fea000383ffff */
.L_x_1539:
[----:B------:R-:W-:Y:S01]  /*e310*/  IMAD.MOV.U32 R5, RZ, RZ, R6 ;  /* 0x000000ffff057224 */ /* 0x000fe200078e0006 */
[----:B---3--:R-:W-:Y:S01]  /*e320*/  MOV R3, R12 ;  /* 0x0000000c00037202 */ /* 0x008fe20000000f00 */
[----:B------:R-:W-:Y:S01]  /*e330*/  IMAD.MOV.U32 R0, RZ, RZ, 0x1f ;  /* 0x0000001fff007424 */ /* 0x000fe200078e00ff */
[----:B------:R-:W-:Y:S02]  /*e340*/  MOV R2, 0xe360 ;  /* 0x0000e36000027802 */ /* 0x000fe40000000f00 */
[----:B-12---:R-:W-:Y:S05]  /*e350*/  CALL.REL.NOINC `($__internal_27_$__cuda_sm70_shflsync_idx_p) ;  /* 0x0000012000007944 */ /* 0x006fea0003c00000 */
[----:B------:R-:W-:Y:S01]  /*e360*/  IMAD.MOV.U32 R8, RZ, RZ, R0 ;  /* 0x000000ffff087224 */ /* 0x000fe200078e0000 */
[----:B------:R-:W-:Y:S01]  /*e370*/  MOV R3, R12 ;  /* 0x0000000c00037202 */ /* 0x000fe20000000f00 */
[----:B------:R-:W-:Y:S01]  /*e380*/  IMAD.MOV.U32 R5, RZ, RZ, R7 ;  /* 0x000000ffff057224 */ /* 0x000fe200078e0007 */
[----:B------:R-:W-:Y:S02]  /*e390*/  MOV R0, 0x1f ;  /* 0x0000001f00007802 */ /* 0x000fe40000000f00 */
[----:B------:R-:W-:-:S02]  /*e3a0*/  MOV R2, 0xe3c0 ;  /* 0x0000e3c000027802 */ /* 0x000fc40000000f00 */
[----:B------:R-:W-:Y:S05]  /*e3b0*/  CALL.REL.NOINC `($__internal_27_$__cuda_sm70_shflsync_idx_p) ;  /* 0x000000c000007944 */ /* 0x000fea0003c00000 */
[----:B------:R-:W-:Y:S01]  /*e3c0*/  MOV R7, R0 ;  /* 0x0000000000077202 */ /* 0x000fe20000000f00 */
[----:B------:R-:W-:Y:S05]  /*e3d0*/  BRA `(.L_x_1582) ;  /* 0xffffe23000007947 */ /* 0x000fea000383ffff */
.L_x_1542:
[----:B------:R-:W-:Y:S01]  /*e3e0*/  IMAD.MOV.U32 R5, RZ, RZ, R4 ;  /* 0x000000ffff057224 */ /* 0x000fe200078e0004 */
[----:B------:R-:W-:-:S02]  /*e3f0*/  MOV R0, 0x1f ;  /* 0x0000001f00007802 */ /* 0x000fc40000000f00 */
[----:B------:R-:W-:Y:S02]  /*e400*/  MOV R2, 0xe420 ;  /* 0x0000e42000027802 */ /* 0x000fe40000000f00 */
[----:B-1234-:R-:W-:Y:S05]  /*e410*/  CALL.REL.NOINC `($__internal_27_$__cuda_sm70_shflsync_idx_p) ;  /* 0x0000006000007944 */ /* 0x01efea0003c00000 */
[----:B------:R-:W-:Y:S01]  /*e420*/  MOV R13, R0 ;  /* 0x00000000000d7202 */ /* 0x000fe20000000f00 */
[----:B------:R-:W-:Y:S05]  /*e430*/  BRA `(.L_x_1541) ;  /* 0xffffe23000007947 */ /* 0x000fea000383ffff */
        .weak           $__internal_26_$__cuda_sm70_shflsync_bfly_p
        .type           $__internal_26_$__cuda_sm70_shflsync_bfly_p,@function
        .size           $__internal_26_$__cuda_sm70_shflsync_bfly_p,($__internal_27_$__cuda_sm70_shflsync_idx_p - $__internal_26_$__cuda_sm70_shflsync_bfly_p)
$__internal_26_$__cuda_sm70_shflsync_bfly_p:
[----:B------:R-:W-:Y:S04]  /*e440*/  WARPSYNC R9 ;  /* 0x0000000900007348 */ /* 0x000fe80003800000 */
[----:B------:R1:W2:Y:S02]  /*e450*/  SHFL.BFLY PT, R8, R0, R3, R10 ;  /* 0x0c00000300087389 */ /* 0x0002a400000e000a */
[----:B-1----:R-:W-:-:S04]  /*e460*/  MOV R3, 0x0 ;  /* 0x0000000000037802 */ /* 0x002fc80000000f00 */
[----:B--2---:R-:W-:Y:S05]  /*e470*/  RET.REL.NODEC R2 `(_ZN7cutlass13device_kernelIN5flash19enable_sm80_to_sm89INS1_16FlashAttnFwdSm80INS1_25CollectiveMainloopFwdSm80ILi4ELi1ELb0EN4cute5tupleIJNS5_1CILi128EEENS7_ILi48EEENS7_ILi96EEEEEELi96ENS_6half_tEfNS_4arch4Sm80ELb0ELb0ELb0ELb1ELb0ELb0ELb1ELb1EEENS1_21CollectiveEpilogueFwdINS6_IJS8_SA_S9_EEENS6_IJNS7_ILi1EEESI_SI_EEESC_SE_Li128ELb1ELb1ELb1ELb0EEENS1_36VarlenDynamicPersistentTileSchedulerILi128ELi48ELi128ELi128ELb1ELb1ELb0ELb0ELb1ELb1EEEEEEEEEvNT_6ParamsE) ;  /* 0xffff1b8002007950 */ /* 0x004fea0003c3ffff */
        .weak           $__internal_27_$__cuda_sm70_shflsync_idx_p
        .type           $__internal_27_$__cuda_sm70_shflsync_idx_p,@function
        .size           $__internal_27_$__cuda_sm70_shflsync_idx_p,($__internal_28_$__cuda_sm70_shflsync_up_p - $__internal_27_$__cuda_sm70_shflsync_idx_p)
$__internal_27_$__cuda_sm70_shflsync_idx_p:
[----:B------:R-:W-:-:S04]  /*e480*/  MOV R15, 0xffffffff ;  /* 0xffffffff000f7802 */ /* 0x000fc80000000f00 */
[----:B------:R-:W-:Y:S04]  /*e490*/  WARPSYNC R15 ;  /* 0x0000000f00007348 */ /* 0x000fe80003800000 */
[----:B------:R1:W2:Y:S02]  /*e4a0*/  SHFL.IDX PT, R0, R5, R3, R0 ;  /* 0x0000000305007389 */ /* 0x0002a400000e0000 */
[----:B-1----:R-:W-:-:S04]  /*e4b0*/  MOV R3, 0x0 ;  /* 0x0000000000037802 */ /* 0x002fc80000000f00 */
[----:B--2---:R-:W-:Y:S05]  /*e4c0*/  RET.REL.NODEC R2 `(_ZN7cutlass13device_kernelIN5flash19enable_sm80_to_sm89INS1_16FlashAttnFwdSm80INS1_25CollectiveMainloopFwdSm80ILi4ELi1ELb0EN4cute5tupleIJNS5_1CILi128EEENS7_ILi48EEENS7_ILi96EEEEEELi96ENS_6half_tEfNS_4arch4Sm80ELb0ELb0ELb0ELb1ELb0ELb0ELb1ELb1EEENS1_21CollectiveEpilogueFwdINS6_IJS8_SA_S9_EEENS6_IJNS7_ILi1EEESI_SI_EEESC_SE_Li128ELb1ELb1ELb1ELb0EEENS1_36VarlenDynamicPersistentTileSchedulerILi128ELi48ELi128ELi128ELb1ELb1ELb0ELb0ELb1ELb1EEEEEEEEEvNT_6ParamsE) ;  /* 0xffff1b3002007950 */ /* 0x004fea0003c3ffff */
        .weak           $__internal_28_$__cuda_sm70_shflsync_up_p
        .type           $__internal_28_$__cuda_sm70_shflsync_up_p,@function
        .size           $__internal_28_$__cuda_sm70_shflsync_up_p,($__internal_29_$__cuda_sm70_votesync_ballot - $__internal_28_$__cuda_sm70_shflsync_up_p)
$__internal_28_$__cuda_sm70_shflsync_up_p:
[----:B------:R-:W-:Y:S02]  /*e4d0*/  IMAD.MOV.U32 R4, RZ, RZ, RZ ;  /* 0x000000ffff047224 */ /* 0x000fe400078e00ff */
[----:B------:R-:W-:-:S04]  /*e4e0*/  IMAD.MOV.U32 R10, RZ, RZ, -0x1 ;  /* 0xffffffffff0a7424 */ /* 0x000fc800078e00ff */
[----:B------:R-:W-:Y:S04]  /*e4f0*/  WARPSYNC R10 ;  /* 0x0000000a00007348 */ /* 0x000fe80003800000 */
[----:B------:R1:W2:Y:S02]  /*e500*/  SHFL.UP PT, R4, R0, R2, R4 ;  /* 0x0400000200047389 */ /* 0x0002a400000e0004 */
[----:B-1----:R-:W-:Y:S02]  /*e510*/  MOV R2, R3 ;  /* 0x0000000300027202 */ /* 0x002fe40000000f00 */
[----:B------:R-:W-:-:S04]  /*e520*/  MOV R3, 0x0 ;  /* 0x0000000000037802 */ /* 0x000fc80000000f00 */
[----:B--2---:R-:W-:Y:S05]  /*e530*/  RET.REL.NODEC R2 `(_ZN7cutlass13device_kernelIN5flash19enable_sm80_to_sm89INS1_16FlashAttnFwdSm80INS1_25CollectiveMainloopFwdSm80ILi4ELi1ELb0EN4cute5tupleIJNS5_1CILi128EEENS7_ILi48EEENS7_ILi96EEEEEELi96ENS_6half_tEfNS_4arch4Sm80ELb0ELb0ELb0ELb1ELb0ELb0ELb1ELb1EEENS1_21CollectiveEpilogueFwdINS6_IJS8_SA_S9_EEENS6_IJNS7_ILi1EEESI_SI_EEESC_SE_Li128ELb1ELb1ELb1ELb0EEENS1_36VarlenDynamicPersistentTileSchedulerILi128ELi48ELi128ELi128ELb1ELb1ELb0ELb0ELb1ELb1EEEEEEEEEvNT_6ParamsE) ;  /* 0xffff1ac002007950 */ /* 0x004fea0003c3ffff */
        .weak           $__internal_29_$__cuda_sm70_votesync_ballot
        .type           $__internal_29_$__cuda_sm70_votesync_ballot,@function
        .size           $__internal_29_$__cuda_sm70_votesync_ballot,(.L_x_2884 - $__internal_29_$__cuda_sm70_votesync_ballot)
$__internal_29_$__cuda_sm70_votesync_ballot:
[----:B------:R-:W-:Y:S01]  /*e540*/  ISETP.NE.U32.AND P0, PT, R0, 0x1, PT ;  /* 0x000000010000780c */ /* 0x000fe20003f05070 */
[----:B------:R-:W-:-:S04]  /*e550*/  IMAD.MOV.U32 R3, RZ, RZ, -0x1 ;  /* 0xffffffffff037424 */ /* 0x000fc800078e00ff */
[----:B------:R-:W-:Y:S08]  /*e560*/  WARPSYNC R3 ;  /* 0x0000000300007348 */ /* 0x000ff00003800000 */
[----:B------:R-:W-:-:S04]  /*e570*/  VOTE.ANY R0, PT, !P0 ;  /* 0x0000000000007806 */ /* 0x000fc800040e0100 */
[----:B------:R-:W-:Y:S01]  /*e580*/  LOP3.LUT R0, R0, R3, RZ, 0xc0, !PT ;  /* 0x0000000300007212 */ /* 0x000fe200078ec0ff */
[----:B------:R-:W-:-:S04]  /*e590*/  IMAD.MOV.U32 R3, RZ, RZ, 0x0 ;  /* 0x00000000ff037424 */ /* 0x000fc800078e00ff */
[----:B------:R-:W-:Y:S05]  /*e5a0*/  RET.REL.NODEC R2 `(_ZN7cutlass13device_kernelIN5flash19enable_sm80_to_sm89INS1_16FlashAttnFwdSm80INS1_25CollectiveMainloopFwdSm80ILi4ELi1ELb0EN4cute5tupleIJNS5_1CILi128EEENS7_ILi48EEENS7_ILi96EEEEEELi96ENS_6half_tEfNS_4arch4Sm80ELb0ELb0ELb0ELb1ELb0ELb0ELb1ELb1EEENS1_21CollectiveEpilogueFwdINS6_IJS8_SA_S9_EEENS6_IJNS7_ILi1EEESI_SI_EEESC_SE_Li128ELb1ELb1ELb1ELb0EEENS1_36VarlenDynamicPersistentTileSchedulerILi128ELi48ELi128ELi128ELb1ELb1ELb0ELb0ELb1ELb1EEEEEEEEEvNT_6ParamsE) ;  /* 0xffff1a5002007950 */ /* 0x000fea0003c3ffff */
.L_x_1583:
        /* <DEDUP_REMOVED lines=13> */
.L_x_2884:


//--------------------- .text._ZN7cutlass13device_kernelIN5flash19enable_sm80_to_sm89INS1_16FlashAttnFwdSm80INS1_25CollectiveMainloopFwdSm80ILi4ELi1ELb0EN4cute5tupleIJNS5_1CILi128EEENS7_ILi48EEENS7_ILi96EEEEEELi96ENS_6half_tEfNS_4arch4Sm80ELb0ELb0ELb0ELb1ELb0ELb1ELb1ELb1EEENS1_21CollectiveEpilogueFwdINS6_IJS8_SA_S9_EEENS6_IJNS7_ILi1EEESI_SI_EEESC_SE_Li128ELb1ELb1ELb1ELb0EEENS1_36VarlenDynamicPersistentTileSchedulerILi128ELi48ELi128ELi128ELb1ELb1ELb0ELb0ELb1ELb1EEEEEEEEEvNT_6ParamsE --------------------------
	.section	.text._ZN7cutlass13device_kernelIN5flash19enable_sm80_to_sm89INS1_16FlashAttnFwdSm80INS1_25CollectiveMainloopFwdSm80ILi4ELi1ELb0EN4cute5tupleIJNS5_1CILi128EEENS7_ILi48EEENS7_ILi96EEEEEELi96ENS_6half_tEfNS_4arch4Sm80ELb0ELb0ELb0ELb1ELb0ELb1ELb1ELb1EEENS1_21CollectiveEpilogueFwdINS6_IJS8_SA_S9_EEENS6_IJNS7_ILi1EEESI_SI_EEESC_SE_Li128ELb1ELb1ELb1ELb0EEENS1_36VarlenDynamicPersistentTileSchedulerILi128ELi48ELi128ELi128ELb1ELb1ELb0ELb0ELb1ELb1EEEEEEEEEvNT_6ParamsE,"ax",@progbits
	.sectioninfo	@"SHI_REGISTERS=255"
	.align	128
.text._ZN7cutlass13device_kernelIN5flash19enable_sm80_to_sm89INS1_16FlashAttnFwdSm80INS1_25CollectiveMainloopFwdSm80ILi4ELi1ELb0EN4cute5tupleIJNS5_1CILi128EEENS7_ILi48EEENS7_ILi96EEEEEELi96ENS_6half_tEfNS_4arch4Sm80ELb0ELb0ELb0ELb1ELb0ELb1ELb1ELb1EEENS1_21CollectiveEpilogueFwdINS6_IJS8_SA_S9_EEENS6_IJNS7_ILi1EEESI_SI_EEESC_SE_Li128ELb1ELb1ELb1ELb0EEENS1_36VarlenDynamicPersistentTileSchedulerILi128ELi48ELi128ELi128ELb1ELb1ELb0ELb0ELb1ELb1EEEEEEEEEvNT_6ParamsE:
        .type           _ZN7cutlass13device_kernelIN5flash19enable_sm80_to_sm89INS1_16FlashAttnFwdSm80INS1_25CollectiveMainloopFwdSm80ILi4ELi1ELb0EN4cute5tupleIJNS5_1CILi128EEENS7_ILi48EEENS7_ILi96EEEEEELi96ENS_6half_tEfNS_4arch4Sm80ELb0ELb0ELb0ELb1ELb0ELb1ELb1ELb1EEENS1_21CollectiveEpilogueFwdINS6_IJS8_SA_S9_EEENS6_IJNS7_ILi1EEESI_SI_EEESC_SE_Li128ELb1ELb1ELb1ELb0EEENS1_36VarlenDynamicPersistentTileSchedulerILi128ELi48ELi128ELi128ELb1ELb1ELb0ELb0ELb1ELb1EEEEEEEEEvNT_6ParamsE,@function
        .size           _ZN7cutlass13device_kernelIN5flash19enable_sm80_to_sm89INS1_16FlashAttnFwdSm80INS1_25CollectiveMainloopFwdSm80ILi4ELi1ELb0EN4cute5tupleIJNS5_1CILi128EEENS7_ILi48EEENS7_ILi96EEEEEELi96ENS_6half_tEfNS_4arch4Sm80ELb0ELb0ELb0ELb1ELb0ELb1ELb1ELb1EEENS1_21CollectiveEpilogueFwdINS6_IJS8_SA_S9_EEENS6_IJNS7_ILi1EEESI_SI_EEESC_SE_Li128ELb1ELb1ELb1ELb0EEENS1_36VarlenDynamicPersistentTileSchedulerILi128ELi48ELi128ELi128ELb1ELb1ELb0ELb0ELb1ELb1EEEEEEEEEvNT_6ParamsE,(.L_x_2889 - _ZN7cutlass13device_kernelIN5flash19enable_sm80_to_sm89INS1_16FlashAttnFwdSm80INS1_25CollectiveMainloopFwdSm80ILi4ELi1ELb0EN4cute5tupleIJNS5_1CILi128EEENS7_ILi48EEENS7_ILi96EEEEEELi96ENS_6half_tEfNS_4arch4Sm80ELb0ELb0ELb0ELb1ELb0ELb1ELb1ELb1EEENS1_21CollectiveEpilogueFwdINS6_IJS8_SA_S9_EEENS6_IJNS7_ILi1EEESI_SI_EEESC_SE_Li128ELb1ELb1ELb1ELb0EEENS1_36VarlenDynamicPersistentTileSchedulerILi128ELi48ELi128ELi128ELb1ELb1ELb0ELb0ELb1ELb1EEEEEEEEEvNT_6ParamsE)
        .other          _ZN7cutlass13device_kernelIN5flash19enable_sm80_to_sm89INS1_16FlashAttnFwdSm80INS1_25CollectiveMainloopFwdSm80ILi4ELi1ELb0EN4cute5tupleIJNS5_1CILi128EEENS7_ILi48EEENS7_ILi96EEEEEELi96ENS_6half_tEfNS_4arch4Sm80ELb0ELb0ELb0ELb1ELb0ELb1ELb1ELb1EEENS1_21CollectiveEpilogueFwdINS6_IJS8_SA_S9_EEENS6_IJNS7_ILi1EEESI_SI_EEESC_SE_Li128ELb1ELb1ELb1ELb0EEENS1_36VarlenDynamicPersistentTileSchedulerILi128ELi48ELi128ELi128ELb1ELb1ELb0ELb0ELb1ELb1EEEEEEEEEvNT_6ParamsE,@"STO_CUDA_ENTRY STV_DEFAULT"
_ZN7cutlass13device_kernelIN5flash19enable_sm80_to_sm89INS1_16FlashAttnFwdSm80INS1_25CollectiveMainloopFwdSm80ILi4ELi1ELb0EN4cute5tupleIJNS5_1CILi128EEENS7_ILi48EEENS7_ILi96EEEEEELi96ENS_6half_tEfNS_4arch4Sm80ELb0ELb0ELb0ELb1ELb0ELb1ELb1ELb1EEENS1_21CollectiveEpilogueFwdINS6_IJS8_SA_S9_EEENS6_IJNS7_ILi1EEESI_SI_EEESC_SE_Li128ELb1ELb1ELb1ELb0EEENS1_36VarlenDynamicPersistentTileSchedulerILi128ELi48ELi128ELi128ELb1ELb1ELb0ELb0ELb1ELb1EEEEEEEEEvNT_6ParamsE:
        /* <DEDUP_REMOVED lines=54> */
.L_x_1589:
        /* <DEDUP_REMOVED lines=17> */
.L_x_1756:
        /* <DEDUP_REMOVED lines=16> */
.L_x_1757:
[----:B--2---:R-:W-:-:S05]  /*0570*/  IMAD R0, R0, c[0x0][0x538], RZ ;  /* 0x00014e0000007a24 */ /* 0x004fca00078e02ff */
[----:B------:R-:W-:-:S04]  /*0580*/  IADD3 R6, R0, R6, RZ ;  /* 0x0000000600067210 */ /* 0x000fc80007ffe0ff */
[----:B------:R-:W-:-:S13]  /*0590*/  ISETP.GT.AND P0, PT, R6, UR4, PT ;  /* 0x0000000406007c0c */ /* 0x000fda000bf04270 */
[----:B-1----:R-:W-:Y:S05]  /*05a0*/  @!P0 BRA `(.L_x_1589) ;  /* 0xfffffdb000008947 */ /* 0x002fea000383ffff */
.L_x_1585:
[----:B------:R-:W-:-:S05]  /*05b0*/  IADD3 R12, -R0, R6, RZ ;  /* 0x00000006000c7210 */ /* 0x000fca0007ffe1ff */
[----:B------:R-:W-:-:S05]  /*05c0*/  IMAD R0, R4, c[0x0][0x538], R12 ;  /* 0x00014e0004007a24 */ /* 0x000fca00078e020c */
[----:B------:R-:W-:Y:S01]  /*05d0*/  ISETP.GT.AND P0, PT, R0, UR4, PT ;  /* 0x0000000400007c0c */ /* 0x000fe2000bf04270 */
[----:B------:R-:W-:-:S12]  /*05e0*/  BRA.DIV ~URZ, `(.L_x_1590) ;  /* 0x000174b27f007947 */ /* 0x000fd8000b800000 */
[----:B------:R-:W-:-:S04]  /*05f0*/  VOTE.ANY R6, PT, !P0 ;  /* 0x0000000000067806 */ /* 0x000fc800040e0100 */
.L_x_1758:
[----:B------:R1:W2:Y:S01]  /*0600*/  POPC R13, R6 ;  /* 0x00000006000d7309 */ /* 0x0002a20000000000 */
[----:B------:R-:W-:Y:S05]  /*0610*/  BRA.DIV ~URZ, `(.L_x_1591) ;  /* 0x000174d27f007947 */ /* 0x000fea000b800000 */
[----:B--2---:R-:W2:Y:S04]  /*0620*/  SHFL.IDX PT, R11, R8, R13, 0x1f ;  /* 0x00001f0d080b7589 */ /* 0x004ea800000e0000 */
[----:B------:R3:W4:Y:S02]  /*0630*/  SHFL.IDX PT, R10, R7, R13, 0x1f ;  /* 0x00001f0d070a7589 */ /* 0x00072400000e0000 */
[----:B---3--:R-:W-:Y:S02]  /*0640*/  MOV R7, RZ ;  /* 0x000000ff00077202 */ /* 0x008fe40000000f00 */
.L_x_1759:
[----:B--2-4-:R-:W-:Y:S01]  /*0650*/  ISETP.NE.AND P0, PT, R6, RZ, PT ;  /* 0x000000ff0600720c */ /* 0x014fe20003f05270 */
[----:B------:R-:W-:-:S12]  /*0660*/  BSSY B0, `(.L_x_1592) ;  /* 0x0000005000007945 */ /* 0x000fd80003800000 */
[----:B------:R-:W-:Y:S05]  /*0670*/  @!P0 BRA `(.L_x_1593) ;  /* 0x0000003000008947 */ /* 0x000fea0003800000 */
[----:B------:R-:W-:Y:S01]  /*0680*/  IADD3 R3, R13, -0x1, RZ ;  /* 0xffffffff0d037810 */ /* 0x000fe20007ffe0ff */
[----:B------:R-:W-:Y:S05]  /*0690*/  BRA.DIV ~URZ, `(.L_x_1594) ;  /* 0x000175327f007947 */ /* 0x000fea000b800000 */
[----:B------:R2:W3:Y:S02]  /*06a0*/  SHFL.IDX PT, R7, R4, R3, 0x1f ;  /* 0x00001f0304077589 */ /* 0x0004e400000e0000 */
.L_x_1593:
[----:B------:R-:W-:Y:S05]  /*06b0*/  BSYNC B0 ;  /* 0x0000000000007941 */ /* 0x000fea0003800000 */
.L_x_1592:
[----:B------:R-:W-:Y:S01]  /*06c0*/  IABS R0, R11 ;  /* 0x0000000b00007213 */ /* 0x000fe20000000000 */
[----:B--23--:R-:W-:-:S04]  /*06d0*/  IMAD R4, R7, c[0x0][0x538], R12 ;  /* 0x00014e0007047a24 */ /* 0x00cfc800078e020c */
[----:B------:R-:W-:Y:S01]  /*06e0*/  IMAD.MOV.U32 R5, RZ, RZ, R0 ;  /* 0x000000ffff057224 */ /* 0x000fe200078e0000 */
[----:B------:R-:W-:Y:S01]  /*06f0*/  IABS R0, R10 ;  /* 0x0000000a00007213 */ /* 0x000fe20000000000 */
[----:B------:R2:W-:Y:S01]  /*0700*/  STL [R1], R4 ;  /* 0x0000000401007387 */ /* 0x0005e20000100800 */
        /* <DEDUP_REMOVED lines=64> */
.L_x_1586:
[----:B------:R-:W-:Y:S01]  /*0b10*/  MOV R0, UR4 ;  /* 0x0000000400007c02 */ /* 0x000fe20008000f00 */
[----:B------:R-:W-:Y:S04]  /*0b20*/  STL [R1+0x4], RZ ;  /* 0x000004ff01007387 */ /* 0x000fe80000100800 */
[----:B------:R1:W-:Y:S04]  /*0b30*/  STL [R1], R0 ;  /* 0x0000000001007387 */ /* 0x0003e80000100800 */
[----:B------:R2:W-:Y:S01]  /*0b40*/  STL [R1+0x8], RZ ;  /* 0x000008ff01007387 */ /* 0x0005e20000100800 */
[----:B-1----:R-:W-:-:S05]  /*0b50*/  MOV R0, c[0x0][0x53c] ;  /* 0x00014f0000007a02 */ /* 0x002fca0000000f00 */
[----:B------:R2:W-:Y:S02]  /*0b60*/  STL [R1+0xc], R0 ;  /* 0x00000c0001007387 */ /* 0x0005e40000100800 */
.L_x_1595:
[----:B-1----:R-:W3:Y:S04]  /*0b70*/  LDL R4, [R1] ;  /* 0x0000000001047983 */ /* 0x002ee80000100800 */
[----:B------:R-:W3:Y:S04]  /*0b80*/  LDL R5, [R1+0x4] ;  /* 0x0000040001057983 */ /* 0x000ee80000100800 */
[----:B------:R-:W3:Y:S04]  /*0b90*/  LDL R6, [R1+0x8] ;  /* 0x0000080001067983 */ /* 0x000ee80000100800 */
[----:B------:R-:W3:Y:S01]  /*0ba0*/  LDL R7, [R1+0xc] ;  /* 0x00000c0001077983 */ /* 0x000ee20000100800 */
[----:B------:R-:W-:Y:S01]  /*0bb0*/  ISETP.NE.AND P0, PT, R14, RZ, PT ;  /* 0x000000ff0e00720c */ /* 0x000fe20003f05270 */
[----:B------:R-:W-:-:S12]  /*0bc0*/  WARPSYNC 0xffffffff ;  /* 0xffffffff00007948 */ /* 0x000fd80003800000 */
[----:B---3--:R1:W-:Y:S04]  /*0bd0*/  @!P0 STS.128 [0xc080], R4 ;  /* 0x00c08004ff008388 */ /* 0x0083e80000000c00 */
[----:B------:R-:W-:Y:S06]  /*0be0*/  BAR.ARV 0x5, 0x80 ;  /* 0x0142000000007b1d */ /* 0x000fec0000002000 */
.L_x_1584:
[----:B--2---:R-:W2:Y:S02]  /*0bf0*/  LDL R0, [R1+0xc] ;  /* 0x00000c0001007983 */ /* 0x004ea40000100800 */
        /* <DEDUP_REMOVED lines=52> */
[C---:B------:R-:W-:Y:S01]  /*0f40*/  IMAD.IADD R33, R12.reuse, 0x1, -R4 ;  /* 0x000000010c217824 */ /* 0x040fe200078e0a04 */
        /* <DEDUP_REMOVED lines=35> */
[-C--:B------:R-:W-:Y:S01]  /*1180*/  LEA.HI R14, R2, R0.reuse, RZ, 0x3 ;  /* 0x00000000020e7211 */ /* 0x080fe200078f18ff */
[----:B------:R-:W-:Y:S01]  /*1190*/  IMAD.SHL.U32 R4, R8, 0x200, RZ ;  /* 0x0000020008047824 */ /* 0x000fe200078e00ff */
[----:B------:R-:W-:-:S02]  /*11a0*/  LEA.HI R18, R2, R0, RZ, 0x5 ;  /* 0x0000000002127211 */ /* 0x000fc400078f28ff */
[----:B------:R-:W-:Y:S01]  /*11b0*/  LOP3.LUT R3, R5, 0xfffffff8, RZ, 0xc0, !PT ;  /* 0xfffffff805037812 */ /* 0x000fe200078ec0ff */
[----:B------:R-:W-:Y:S01]  /*11c0*/  STL [R1+0x48], R26 ;  /* 0x0000481a01007387 */ /* 0x000fe20000100800 */
[----:B------:R-:W-:Y:S02]  /*11d0*/  SHF.R.S32.HI R0, RZ, 0x1, R11 ;  /* 0x00000001ff007819 */ /* 0x000fe4000001140b */
[----:B------:R-:W-:Y:S01]  /*11e0*/  SHF.R.S32.HI R5, RZ, 0x1, R7 ;  /* 0x00000001ff057819 */ /* 0x000fe20000011407 */
        /* <DEDUP_REMOVED lines=16> */
[----:B------:R-:W-:Y:S01]  /*12f0*/  SHF.R.S32.HI R2, RZ, 0x1, R2 ;  /* 0x00000001ff027819 */ /* 0x000fe20000011402 */
[----:B------:R-:W-:Y:S01]  /*1300*/  IMAD.IADD R3, R0, 0x1, R4 ;  /* 0x0000000100037824 */ /* 0x000fe200078e0204 */
[----:B------:R-:W-:Y:S01]  /*1310*/  LOP3.LUT R7, R9, R7, RZ, 0x3c, !PT ;  /* 0x0000000709077212 */ /* 0x000fe200078e3cff */
        /* <DEDUP_REMOVED lines=51> */
[----:B------:R-:W-:-:S02]  /*1650*/  LOP3.LUT R3, R6, R3, RZ, 0x3c, !PT ;  /* 0x0000000306037212 */ /* 0x000fc400078e3cff */
[----:B------:R-:W-:Y:S02]  /*1660*/  LOP3.LUT R4, R7, R28, RZ, 0x3c, !PT ;  /* 0x0000001c07047212 */ /* 0x000fe400078e3cff */
[C---:B------:R-:W-:Y:S02]  /*1670*/  IADD3 R5, R25.reuse, 0x80, RZ ;  /* 0x0000008019057810 */ /* 0x040fe40007ffe0ff */
[----:B------:R-:W-:Y:S02]  /*1680*/  IADD3 R23, R25, 0x70, RZ ;  /* 0x0000007019177810 */ /* 0x000fe40007ffe0ff */
[----:B------:R-:W-:Y:S02]  /*1690*/  SHF.R.S32.HI R7, RZ, 0x1f, R157 ;  /* 0x0000001fff077819 */ /* 0x000fe4000001149d */
[----:B------:R-:W-:Y:S01]  /*16a0*/  IADD3 R9, R4, R26, R2 ;  /* 0x0000001a04097210 */ /* 0x000fe20007ffe002 */
[----:B------:R-:W-:Y:S01]  /*16b0*/  IMAD.IADD R2, R3, 0x1, R13 ;  /* 0x0000000103027824 */ /* 0x000fe200078e020d */
[----:B------:R-:W-:Y:S01]  /*16c0*/  @P2 IADD3 R23, R5, 0x10, RZ ;  /* 0x0000001005172810 */ /* 0x000fe20007ffe0ff */
[----:B------:R-:W-:Y:S01]  /*16d0*/  IMAD.IADD R3, R3, 0x1, R16 ;  /* 0x0000000103037824 */ /* 0x000fe200078e0210 */
[----:B------:R-:W-:Y:S01]  /*16e0*/  SHF.R.S32.HI R6, RZ, 0x1f, R159 ;  /* 0x0000001fff067819 */ /* 0x000fe2000001149f */
[----:B------:R-:W-:Y:S01]  /*16f0*/  IMAD.MOV.U32 R13, RZ, RZ, 0x20 ;  /* 0x00000020ff0d7424 */ /* 0x000fe200078e00ff */
[----:B------:R-:W-:Y:S01]  /*1700*/  SHF.R.S32.HI R5, RZ, 0x1f, R156 ;  /* 0x0000001fff057819 */ /* 0x000fe2000001149c */
[----:B------:R-:W-:Y:S01]  /*1710*/  STL [R1+0x18], R23 ;  /* 0x0000181701007387 */ /* 0x000fe20000100800 */
[----:B------:R-:W-:-:S02]  /*1720*/  LOP3.LUT R8, R20, 0x7ffffffc, RZ, 0xc0, !PT ;  /* 0x7ffffffc14087812 */ /* 0x000fc400078ec0ff */
[----:B------:R-:W-:Y:S02]  /*1730*/  SHF.L.U64.HI R16, R157, 0x1, R7 ;  /* 0x000000019d107819 */ /* 0x000fe40000010207 */
[----:B------:R-:W-:Y:S02]  /*1740*/  SHF.R.S32.HI R4, RZ, 0x1f, R158 ;  /* 0x0000001fff047819 */ /* 0x000fe4000001149e */
[----:B------:R-:W-:Y:S01]  /*1750*/  SHF.L.U64.HI R7, R159, 0x1, R6 ;  /* 0x000000019f077819 */ /* 0x000fe20000010206 */
[----:B------:R-:W-:Y:S01]  /*1760*/  STL [R1+0x78], R16 ;  /* 0x0000781001007387 */ /* 0x000fe20000100800 */
[----:B------:R-:W-:Y:S01]  /*1770*/  SHF.L.U64.HI R6, R156, 0x1, R5 ;  /* 0x000000019c067819 */ /* 0x000fe20000010205 */
[----:B------:R-:W-:Y:S01]  /*1780*/  IMAD.IADD R5, R32, 0x1, -R8 ;  /* 0x0000000120057824 */ /* 0x000fe200078e0a08 */
[C---:B------:R-:W-:Y:S01]  /*1790*/  IADD3 R245, R246.reuse, 0x20, RZ ;  /* 0x00000020f6f57810 */ /* 0x040fe20007ffe0ff */
[----:B------:R1:W-:Y:S01]  /*17a0*/  STL [R1+0x74], R7 ;  /* 0x0000740701007387 */ /* 0x0003e20000100800 */
[----:B------:R-:W-:Y:S01]  /*17b0*/  IADD3 R248, R246, 0x40, RZ ;  /* 0x00000040f6f87810 */ /* 0x000fe20007ffe0ff */
[----:B------:R-:W-:Y:S01]  /*17c0*/  IMAD.SHL.U32 R252, R5, 0x2, RZ ;  /* 0x0000000205fc7824 */ /* 0x000fe200078e00ff */
[----:B------:R-:W-:Y:S01]  /*17d0*/  SHF.L.U64.HI R4, R158, 0x1, R4 ;  /* 0x000000019e047819 */ /* 0x000fe20000010204 */
[----:B------:R2:W-:Y:S01]  /*17e0*/  STL [R1+0x70], R6 ;  /* 0x0000700601007387 */ /* 0x0005e20000100800 */
[----:B------:R-:W-:Y:S01]  /*17f0*/  IMAD.IADD R5, R30, 0x1, R24 ;  /* 0x000000011e057824 */ /* 0x000fe200078e0218 */
[----:B------:R-:W-:-:S02]  /*1800*/  LEA R188, R0, 0x3c80, 0x1 ;  /* 0x00003c8000bc7811 */ /* 0x000fc400078e08ff */
[----:B------:R3:W-:Y:S01]  /*1810*/  STL [R1+0x6c], R4 ;  /* 0x00006c0401007387 */ /* 0x0007e20000100800 */
[----:B------:R-:W-:Y:S02]  /*1820*/  LEA R0, R12, 0x6080, 0x1 ;  /* 0x000060800c007811 */ /* 0x000fe400078e08ff */
[----:B------:R-:W-:Y:S02]  /*1830*/  IADD3 R193, R188, 0x20, RZ ;  /* 0x00000020bcc17810 */ /* 0x000fe40007ffe0ff */
[----:B------:R-:W-:Y:S02]  /*1840*/  LEA R191, R2, 0x6080, 0x1 ;  /* 0x0000608002bf7811 */ /* 0x000fe400078e08ff */
[----:B------:R-:W-:Y:S02]  /*1850*/  LEA R189, R3, 0x1880, 0x1 ;  /* 0x0000188003bd7811 */ /* 0x000fe400078e08ff */
[----:B------:R-:W-:Y:S02]  /*1860*/  @P3 IADD3 R193, R188, -0x20, RZ ;  /* 0xffffffe0bcc13810 */ /* 0x000fe40007ffe0ff */
[----:B------:R-:W-:-:S02]  /*1870*/  IADD3 R121, R122, 0x8, RZ ;  /* 0x000000087a797810 */ /* 0x000fc40007ffe0ff */
[----:B------:R-:W-:Y:S02]  /*1880*/  SHF.R.S32.HI R247, RZ, 0x1f, R246 ;  /* 0x0000001ffff77819 */ /* 0x000fe400000114f6 */
[C---:B------:R-:W-:Y:S02]  /*1890*/  IADD3 R201, R193.reuse, 0x400, RZ ;  /* 0x00000400c1c97810 */ /* 0x040fe40007ffe0ff */
[----:B-1----:R-:W-:Y:S02]  /*18a0*/  SHF.R.S32.HI R7, RZ, 0x1f, R245 ;  /* 0x0000001fff077819 */ /* 0x002fe400000114f5 */
[C---:B------:R-:W-:Y:S02]  /*18b0*/  IADD3 R200, R193.reuse, 0x800, RZ ;  /* 0x00000800c1c87810 */ /* 0x040fe40007ffe0ff */
[----:B--2---:R-:W-:Y:S01]  /*18c0*/  SHF.R.S32.HI R6, RZ, 0x1f, R248 ;  /* 0x0000001fff067819 */ /* 0x004fe200000114f8 */
[----:B------:R1:W-:Y:S01]  /*18d0*/  STL [R1+0x28], R7 ;  /* 0x0000280701007387 */ /* 0x0003e20000100800 */
[----:B------:R-:W-:-:S02]  /*18e0*/  IADD3 R199, R193, 0xc00, RZ ;  /* 0x00000c00c1c77810 */ /* 0x000fc40007ffe0ff */
[----:B---3--:R-:W-:Y:S01]  /*18f0*/  LOP3.LUT R4, R31, 0x18, R116, 0xf8, !PT ;  /* 0x000000181f047812 */ /* 0x008fe200078ef874 */
[----:B------:R2:W-:Y:S01]  /*1900*/  STL [R1+0x24], R6 ;  /* 0x0000240601007387 */ /* 0x0005e20000100800 */
[C---:B------:R-:W-:Y:S02]  /*1910*/  IADD3 R198, R193.reuse, 0x1000, RZ ;  /* 0x00001000c1c67810 */ /* 0x040fe40007ffe0ff */
[----:B------:R-:W-:Y:S01]  /*1920*/  LOP3.LUT R4, R4, R28, RZ, 0x3c, !PT ;  /* 0x0000001c04047212 */ /* 0x000fe200078e3cff */
[----:B------:R3:W-:Y:S01]  /*1930*/  STL [R1+0x84], R5 ;  /* 0x0000840501007387 */ /* 0x0007e20000100800 */
[C---:B------:R-:W-:Y:S02]  /*1940*/  IADD3 R197, R193.reuse, 0x1400, RZ ;  /* 0x00001400c1c57810 */ /* 0x040fe40007ffe0ff */
[C---:B------:R-:W-:Y:S02]  /*1950*/  IADD3 R196, R193.reuse, 0x1800, RZ ;  /* 0x00001800c1c47810 */ /* 0x040fe40007ffe0ff */
[----:B------:R-:W-:-:S02]  /*1960*/  IADD3 R195, R193, 0x1c00, RZ ;  /* 0x00001c00c1c37810 */ /* 0x000fc40007ffe0ff */
[----:B------:R-:W-:Y:S02]  /*1970*/  IADD3 R194, R193, 0x2000, RZ ;  /* 0x00002000c1c27810 */ /* 0x000fe40007ffe0ff */
[----:B-1----:R-:W-:Y:S02]  /*1980*/  SHF.R.S32.HI R7, RZ, 0x3, R15 ;  /* 0x00000003ff077819 */ /* 0x002fe4000001140f */
[----:B--2---:R-:W-:-:S03]  /*1990*/  LOP3.LUT R6, R29, 0x8, R116, 0xf8, !PT ;  /* 0x000000081d067812 */ /* 0x004fc600078ef874 */
[----:B------:R1:W-:Y:S01]  /*19a0*/  STL [R1+0x50], R7 ;  /* 0x0000500701007387 */ /* 0x0003e20000100800 */
[----:B---3--:R-:W-:Y:S02]  /*19b0*/  LOP3.LUT R5, R29, 0x18, R116, 0xf8, !PT ;  /* 0x000000181d057812 */ /* 0x008fe400078ef874 */
[-C--:B------:R-:W-:Y:S02]  /*19c0*/  LOP3.LUT R6, R6, R27.reuse, RZ, 0x3c, !PT ;  /* 0x0000001b06067212 */ /* 0x080fe400078e3cff */
[----:B------:R-:W-:Y:S01]  /*19d0*/  LOP3.LUT R8, R5, R27, RZ, 0x3c, !PT ;  /* 0x0000001b05087212 */ /* 0x000fe200078e3cff */
[----:B------:R-:W-:Y:S01]  /*19e0*/  IMAD.IADD R5, R26, 0x1, R4 ;  /* 0x000000011a057824 */ /* 0x000fe200078e0204 */
[----:B------:R-:W-:Y:S01]  /*19f0*/  SEL R4, R13, 0xffffffe0, !P4 ;  /* 0xffffffe00d047807 */ /* 0x000fe20006000000 */
[C---:B------:R-:W-:Y:S02]  /*1a00*/  IMAD.IADD R6, R22.reuse, 0x1, R6 ;  /* 0x0000000116067824 */ /* 0x040fe400078e0206 */
[----:B------:R-:W-:Y:S01]  /*1a10*/  IMAD.IADD R8, R22, 0x1, R8 ;  /* 0x0000000116087824 */ /* 0x000fe200078e0208 */
[----:B------:R-:W-:Y:S01]  /*1a20*/  LEA R5, R5, 0x6080, 0x1 ;  /* 0x0000608005057811 */ /* 0x000fe200078e08ff */
[----:B------:R-:W-:Y:S01]  /*1a30*/  IMAD.IADD R192, R191, 0x1, R4 ;  /* 0x00000001bfc07824 */ /* 0x000fe200078e0204 */
[----:B------:R-:W-:Y:S01]  /*1a40*/  LEA R229, R6, 0x1880, 0x1 ;  /* 0x0000188006e57811 */ /* 0x000fe200078e08ff */
[----:B------:R-:W-:-:S03]  /*1a50*/  IMAD.IADD R190, R4, 0x1, R189 ;  /* 0x0000000104be7824 */ /* 0x000fc600078e02bd */
[C---:B------:R-:W-:Y:S02]  /*1a60*/  IADD3 R230, R229.reuse, 0x20, RZ ;  /* 0x00000020e5e67810 */ /* 0x040fe40007ffe0ff */
[----:B------:R-:W-:Y:S02]  /*1a70*/  @P0 IADD3 R230, R229, -0x20, RZ ;  /* 0xffffffe0e5e60810 */ /* 0x000fe40007ffe0ff */
[----:B-1----:R-:W-:-:S05]  /*1a80*/  SHF.R.S32.HI R7, RZ, 0x3, R14 ;  /* 0x00000003ff077819 */ /* 0x002fca000001140e */
[----:B------:R1:W-:Y:S04]  /*1a90*/  STL [R1+0x4c], R7 ;  /* 0x00004c0701007387 */ /* 0x0003e80000100800 */
[----:B------:R2:W-:Y:S04]  /*1aa0*/  STL [R1+0x68], R5 ;  /* 0x0000680501007387 */ /* 0x0005e80000100800 */
[----:B------:R3:W-:Y:S01]  /*1ab0*/  STL [R1+0x64], R0 ;  /* 0x0000640001007387 */ /* 0x0007e20000100800 */
[----:B-1----:R-:W-:Y:S02]  /*1ac0*/  SEL R7, R13, 0xffffffe0, !P1 ;  /* 0xffffffe00d077807 */ /* 0x002fe40004800000 */
[----:B--2---:R-:W-:-:S02]  /*1ad0*/  LEA R5, R11, 0x6080, 0x1 ;  /* 0x000060800b057811 */ /* 0x004fc400078e08ff */
        /* <DEDUP_REMOVED lines=11> */
.L_x_1755:
        /* <DEDUP_REMOVED lines=9> */
[----:B------:R-:W-:Y:S01]  /*1c20*/  CS2R R148, SRZ ;  /* 0x0000000000947805 */ /* 0x000fe2000001ff00 */
[----:B------:R-:W-:Y:S02]  /*1c30*/  ISETP.NE.U32.AND P3, PT, RZ, c[0x0][0x348], PT ;  /* 0x0000d200ff007a0c */ /* 0x000fe40003f65070 */
[----:B------:R-:W-:Y:S02]  /*1c40*/  ISETP.NE.U32.AND P5, PT, RZ, c[0x0][0x358], PT ;  /* 0x0000d600ff007a0c */ /* 0x000fe40003fa5070 */
[----:B------:R-:W-:Y:S02]  /*1c50*/  ISETP.NE.AND.EX P3, PT, RZ, c[0x0][0x34c], PT, P3 ;  /* 0x0000d300ff007a0c */ /* 0x000fe40003f65330 */
[----:B------:R-:W-:Y:S01]  /*1c60*/  ISETP.NE.AND.EX P5, PT, RZ, c[0x0][0x35c], PT, P5 ;  /* 0x0000d700ff007a0c */ /* 0x000fe20003fa5350 */
[----:B------:R-:W-:-:S02]  /*1c70*/  IMAD.MOV.U32 R147, RZ, RZ, RZ ;  /* 0x000000ffff937224 */ /* 0x000fc400078e00ff */
[----:B------:R-:W-:Y:S01]  /*1c80*/  IMAD.MOV.U32 R12, RZ, RZ, RZ ;  /* 0x000000ffff0c7224 */ /* 0x000fe200078e00ff */
[----:B--2---:R-:W-:Y:S02]  /*1c90*/  SHF.R.S32.HI R16, RZ, 0x1f, R249 ;  /* 0x0000001fff107819 */ /* 0x004fe400000114f9 */
        /* <DEDUP_REMOVED lines=16> */
[----:B------:R4:W5:Y:S04]  /*1da0*/  @P6 LDG.E R148, [R4.64] ;  /* 0x0000000604946981 */ /* 0x000968000c1e1900 */
[----:B------:R4:W-:Y:S01]  /*1db0*/  STL [R1+0x10], R16 ;  /* 0x0000101001007387 */ /* 0x0009e20000100800 */
[----:B------:R-:W-:Y:S01]  /*1dc0*/  YIELD ;  /* 0x0000000000007946 */ /* 0x000fe20003800000 */
[----:B------:R-:W-:-:S02]  /*1dd0*/  P2R R15, PR, RZ, 0x40 ;  /* 0x00000040ff0f7803 */ /* 0x000fc40000000000 */
[----:B---3--:R-:W-:Y:S01]  /*1de0*/  LOP3.LUT R251, R9, 0xffff, RZ, 0xc0, !PT ;  /* 0x0000ffff09fb7812 */ /* 0x008fe200078ec0ff */
[----:B------:R-:W-:Y:S05]  /*1df0*/  @P4 BRA `(.L_x_1596) ;  /* 0x0000005000004947 */ /* 0x000fea0003800000 */
[----:B-----5:R-:W-:Y:S01]  /*1e00*/  MOV R150, c[0x0][0x168] ;  /* 0x00005a0000967a02 */ /* 0x020fe20000000f00 */
[----:B------:R-:W-:Y:S05]  /*1e10*/  @!P3 BRA `(.L_x_1596) ;  /* 0x000000300000b947 */ /* 0x000fea0003800000 */
[----:B------:R-:W2:Y:S04]  /*1e20*/  LDG.E R8, [R6.64] ;  /* 0x0000000606087981 */ /* 0x000ea8000c1e1900 */
[----:B------:R-:W2:Y:S02]  /*1e30*/  LDG.E R0, [R6.64+0x4] ;  /* 0x0000040606007981 */ /* 0x000ea4000c1e1900 */
[----:B--2---:R-:W-:Y:S02]  /*1e40*/  IADD3 R150, -R8, R0, RZ ;  /* 0x0000000008967210 */ /* 0x004fe40007ffe1ff */
.L_x_1596:
[----:B------:R-:W-:-:S04]  /*1e50*/  ISETP.NE.U32.AND P0, PT, RZ, c[0x0][0x368], PT ;  /* 0x0000da00ff007a0c */ /* 0x000fc80003f05070 */
[----:B------:R-:W-:-:S13]  /*1e60*/  ISETP.NE.AND.EX P0, PT, RZ, c[0x0][0x36c], PT, P0 ;  /* 0x0000db00ff007a0c */ /* 0x000fda0003f05300 */
[----:B------:R-:W-:Y:S05]  /*1e70*/  @!P0 BRA `(.L_x_1597) ;  /* 0x0000004000008947 */ /* 0x000fea0003800000 */
[----:B----4-:R-:W-:-:S04]  /*1e80*/  LEA R4, P0, R249, c[0x0][0x368], 0x2 ;  /* 0x0000da00f9047a11 */ /* 0x010fc800078010ff */
[----:B------:R-:W-:-:S05]  /*1e90*/  LEA.HI.X R5, R249, c[0x0][0x36c], R16, 0x2, P0 ;  /* 0x0000db00f9057a11 */ /* 0x000fca00000f1410 */
[----:B------:R1:W5:Y:S01]  /*1ea0*/  LDG.E R7, [R4.64] ;  /* 0x0000000604077981 */ /* 0x000362000c1e1900 */
[----:B------:R-:W-:Y:S05]  /*1eb0*/  BRA `(.L_x_1598) ;  /* 0x0000005000007947 */ /* 0x000fea0003800000 */
.L_x_1597:
[----:B----4-:R-:W-:Y:S01]  /*1ec0*/  MOV R7, c[0x0][0x1d0] ;  /* 0x0000740000077a02 */ /* 0x010fe20000000f00 */
[----:B------:R-:W-:Y:S05]  /*1ed0*/  @!P6 BRA `(.L_x_1598) ;  /* 0x000000300000e947 */ /* 0x000fea0003800000 */
[----:B------:R-:W2:Y:S04]  /*1ee0*/  LDG.E R7, [R4.64] ;  /* 0x0000000604077981 */ /* 0x000ea8000c1e1900 */
[----:B------:R-:W2:Y:S02]  /*1ef0*/  LDG.E R0, [R4.64+0x4] ;  /* 0x0000040604007981 */ /* 0x000ea4000c1e1900 */
[----:B--2---:R-:W-:Y:S02]  /*1f00*/  IADD3 R7, -R7, R0, RZ ;  /* 0x0000000007077210 */ /* 0x004fe40007ffe1ff */
.L_x_1598:
        /* <DEDUP_REMOVED lines=58> */
.L_x_1600:
[----:B------:R-:W-:Y:S05]  /*22b0*/  BSYNC B0 ;  /* 0x0000000000007941 */ /* 0x000fea0003800000 */
.L_x_1599:
        /* <DEDUP_REMOVED lines=18> */
[----:B------:R-:W-:-:S04]  /*23e0*/  ISETP.NE.U32.AND P0, PT, RZ, c[0x0][0x340], PT ;  /* 0x0000d000ff007a0c */ /* 0x000fc80003f05070 */
[----:B------:R-:W-:-:S13]  /*23f0*/  ISETP.NE.AND.EX P3, PT, RZ, c[0x0][0x344], PT, P0 ;  /* 0x0000d100ff007a0c */ /* 0x000fda0003f65300 */
[----:B------:R-:W-:-:S05]  /*2400*/  @P3 IMAD.WIDE R4, R249, R13, c[0x0][0x340] ;  /* 0x0000d000f9043625 */ /* 0x000fca00078e020d */
[----:B------:R1:W2:Y:S01]  /*2410*/  @P3 LDG.E R11, [R4.64] ;  /* 0x00000006040b3981 */ /* 0x0002a2000c1e1900 */
[----:B------:R-:W-:Y:S01]  /*2420*/  SHF.R.S32.HI R3, RZ, 0x1f, R12 ;  /* 0x0000001fff037819 */ /* 0x000fe2000001140c */
[----:B------:R-:W-:Y:S01]  /*2430*/  IMAD.MOV.U32 R138, RZ, RZ, 0x30 ;  /* 0x00000030ff8a7424 */ /* 0x000fe200078e00ff */
[----:B------:R-:W-:Y:S01]  /*2440*/  IADD3 R130, P0, R238, R12, RZ ;  /* 0x0000000cee827210 */ /* 0x000fe20007f1e0ff */
[----:B------:R-:W-:Y:S01]  /*2450*/  IMAD.IADD R10, R7, 0x1, R148 ;  /* 0x00000001070a7824 */ /* 0x000fe200078e0294 */
[----:B------:R-:W-:Y:S01]  /*2460*/  IADD3 R32, R2, -0x1, RZ ;  /* 0xffffffff02207810 */ /* 0x000fe20007ffe0ff */
[----:B------:R-:W-:Y:S01]  /*2470*/  IMAD R155, R138, c[0x0][0x23c], RZ ;  /* 0x00008f008a9b7a24 */ /* 0x000fe200078e02ff */
        /* <DEDUP_REMOVED lines=9> */
[----:B------:R-:W-:Y:S01]  /*2510*/  ISETP.GE.AND P4, PT, R248, c[0x0][0x1d4], PT ;  /* 0x00007500f8007a0c */ /* 0x000fe20003f86270 */
[----:B------:R-:W-:Y:S01]  /*2520*/  IMAD.MOV.U32 R161, RZ, RZ, c[0x0][0x238] ;  /* 0x00008e00ffa17624 */ /* 0x000fe200078e00ff */
[----:B------:R-:W-:Y:S01]  /*2530*/  SHF.R.S32.HI R12, RZ, 0x1f, R10 ;  /* 0x0000001fff0c7819 */ /* 0x000fe2000001140a */
[----:B------:R-:W-:Y:S01]  /*2540*/  IMAD.MOV.U32 R154, RZ, RZ, 0x5 ;  /* 0x00000005ff9a7424 */ /* 0x000fe200078e00ff */
[----:B------:R-:W-:Y:S01]  /*2550*/  IADD3 R27, R116, 0x20, RZ ;  /* 0x00000020741b7810 */ /* 0x000fe20007ffe0ff */
[----:B------:R-:W-:Y:S01]  /*2560*/  IMAD.WIDE.U32 R8, R10, c[0x0][0x1e0], RZ ;  /* 0x000078000a087a25 */ /* 0x000fe200078e00ff */
[----:B------:R-:W-:-:S02]  /*2570*/  IADD3 R26, R116, 0x10, RZ ;  /* 0x00000010741a7810 */ /* 0x000fc40007ffe0ff */
[----:B------:R-:W-:Y:S01]  /*2580*/  SHF.L.U64.HI R154, R161, R154, c[0x0][0x23c] ;  /* 0x00008f00a19a7619 */ /* 0x000fe2000001029a */
[----:B-1----:R-:W-:Y:S01]  /*2590*/  IMAD.WIDE.U32 R4, R130, c[0x0][0x238], R246 ;  /* 0x00008e0082047a25 */ /* 0x002fe200078e00f6 */
[----:B------:R-:W-:Y:S02]  /*25a0*/  SHF.R.S32.HI R123, RZ, 0x1f, R122 ;  /* 0x0000001fff7b7819 */ /* 0x000fe4000001147a */
[----:B-----5:R-:W-:Y:S01]  /*25b0*/  SHF.R.S32.HI R31, RZ, 0x1f, R137 ;  /* 0x0000001fff1f7819 */ /* 0x020fe20000011489 */
        /* <DEDUP_REMOVED lines=10> */
[C---:B------:R-:W-:Y:S02]  /*2660*/  ISETP.GE.AND P1, PT, R6.reuse, 0x1, PT ;  /* 0x000000010600780c */ /* 0x040fe40003f26270 */
        /* <DEDUP_REMOVED lines=11> */
[----:B------:R-:W-:Y:S01]  /*2720*/  @P1 LEA R2, P2, R4, c[0x0][0x220], 0x1 ;  /* 0x0000880004021a11 */ /* 0x000fe200078408ff */
[----:B------:R-:W-:Y:S02]  /*2730*/  IMAD.MOV.U32 R164, RZ, RZ, c[0x0][0x27c] ;  /* 0x00009f00ffa47624 */ /* 0x000fe400078e00ff */
[----:B------:R-:W-:Y:S01]  /*2740*/  IMAD R5, R10, c[0x0][0x1e4], R5 ;  /* 0x000079000a057a24 */ /* 0x000fe200078e0205 */
[----:B------:R-:W-:Y:S01]  /*2750*/  @P1 LEA.HI.X R3, R4, c[0x0][0x224], R7, 0x1, P2 ;  /* 0x0000890004031a11 */ /* 0x000fe200010f0c07 */
[----:B------:R-:W-:Y:S01]  /*2760*/  IMAD.WIDE.U32 R162, R237, c[0x0][0x1e0], RZ ;  /* 0x00007800eda27a25 */ /* 0x000fe200078e00ff */
[----:B------:R-:W-:-:S03]  /*2770*/  ISETP.NE.AND P2, PT, R15, RZ, PT ;  /* 0x000000ff0f00720c */ /* 0x000fc60003f45270 */
[----:B------:R-:W-:Y:S01]  /*2780*/  @!PT LDS RZ, [RZ] ;  /* 0x00000000fffff984 */ /* 0x000fe20000000800 */
[----:B------:R-:W-:Y:S01]  /*2790*/  @!PT LDS RZ, [RZ] ;  /* 0x00000000fffff984 */ /* 0x000fe20000000800 */
[----:B------:R-:W-:Y:S01]  /*27a0*/  @!PT LDS RZ, [RZ] ;  /* 0x00000000fffff984 */ /* 0x000fe20000000800 */
[----:B------:R1:W-:Y:S01]  /*27b0*/  @P1 LDGSTS.E.BYPASS.LTC128B.128 [R6+0x3c80], [R2.64], !P6 ;  /* 0x03c8000002061fae */ /* 0x0003e2000f101d46 */
[----:B------:R-:W-:-:S03]  /*27c0*/  IMAD.IADD R5, R9, 0x1, R5 ;  /* 0x0000000109057824 */ /* 0x000fc600078e0205 */
[----:B------:R1:W-:Y:S04]  /*27d0*/  @P1 LDGSTS.E.BYPASS.LTC128B.128 [R6+0x4880], [R2.64+0x40], !P5 ;  /* 0x0488004002061fae */ /* 0x0003e8000e901d46 */
[----:B------:R1:W-:Y:S02]  /*27e0*/  @P1 LDGSTS.E.BYPASS.LTC128B.128 [R6+0x5480], [R2.64+0x80], !P4 ;  /* 0x0548008002061fae */ /* 0x0003e4000e101d46 */
[----:B-1----:R-:W-:Y:S02]  /*27f0*/  @P0 IADD3 R3, P1, R161, R4, RZ ;  /* 0x00000004a1030210 */ /* 0x002fe40007f3e0ff */
[----:B------:R-:W-:Y:S02]  /*2800*/  @P0 SHF.L.U32 R6, R236, 0x1, RZ ;  /* 0x00000001ec060819 */ /* 0x000fe400000006ff */
[----:B------:R-:W-:Y:S01]  /*2810*/  MOV R4, R8 ;  /* 0x0000000800047202 */ /* 0x000fe20000000f00 */
[----:B------:R-:W-:Y:S01]  /*2820*/  @P0 IMAD.X R7, R7, 0x1, R154, P1 ;  /* 0x0000000107070824 */ /* 0x000fe200008e069a */
[----:B------:R-:W-:-:S03]  /*2830*/  @P0 LEA R2, P1, R3, c[0x0][0x220], 0x1 ;  /* 0x0000880003020a11 */ /* 0x000fc600078208ff */
[----:B------:R-:W-:Y:S01]  /*2840*/  IMAD.WIDE.U32 R4, R251, c[0x0][0x1e8], R4 ;  /* 0x00007a00fb047a25 */ /* 0x000fe200078e0004 */
[----:B------:R-:W-:Y:S02]  /*2850*/  @P0 LEA.HI.X R3, R3, c[0x0][0x224], R7, 0x1, P1 ;  /* 0x0000890003030a11 */ /* 0x000fe400008f0c07 */
[----:B------:R-:W-:Y:S01]  /*2860*/  ISETP.GE.AND P1, PT, R26, c[0x0][0x27c], PT ;  /* 0x00009f001a007a0c */ /* 0x000fe20003f26270 */
[----:B------:R-:W-:Y:S02]  /*2870*/  IMAD R5, R251, c[0x0][0x1ec], R5 ;  /* 0x00007b00fb057a24 */ /* 0x000fe400078e0205 */
[----:B------:R1:W-:Y:S04]  /*2880*/  @P0 LDGSTS.E.BYPASS.LTC128B.128 [R6+0x4480], [R2.64], !P6 ;  /* 0x0448000002060fae */ /* 0x0003e8000f101d46 */
[----:B------:R1:W-:Y:S04]  /*2890*/  @P0 LDGSTS.E.BYPASS.LTC128B.128 [R6+0x5080], [R2.64+0x40], !P5 ;  /* 0x0508004002060fae */ /* 0x0003e8000e901d46 */
[----:B------:R1:W-:Y:S01]  /*28a0*/  @P0 LDGSTS.E.BYPASS.LTC128B.128 [R6+0x5c80], [R2.64+0x80], !P4 ;  /* 0x05c8008002060fae */ /* 0x0003e2000e101d46 */
[----:B------:R-:W-:-:S03]  /*28b0*/  ISETP.GE.AND P0, PT, R116, c[0x0][0x27c], PT ;  /* 0x00009f0074007a0c */ /* 0x000fc60003f06270 */
[----:B------:R-:W0:Y:S01]  /*28c0*/  LDGDEPBAR ;  /* 0x00000000000079af */ /* 0x000e220000000000 */
[----:B------:R-:W-:Y:S01]  /*28d0*/  WARPSYNC 0xffffffff ;  /* 0xffffffff00007948 */ /* 0x000fe20003800000 */
[----:B-1----:R-:W-:-:S05]  /*28e0*/  SHF.R.S32.HI R6, RZ, 0x1f, R237 ;  /* 0x0000001fff067819 */ /* 0x002fca00000114ed */
[----:B------:R-:W-:-:S04]  /*28f0*/  IMAD R2, R6, c[0x0][0x1e0], RZ ;  /* 0x0000780006027a24 */ /* 0x000fc800078e02ff */
[----:B------:R-:W-:-:S04]  /*2900*/  IMAD R2, R237, c[0x0][0x1e4], R2 ;  /* 0x00007900ed027a24 */ /* 0x000fc800078e0202 */
[----:B------:R-:W-:Y:S01]  /*2910*/  IMAD.IADD R132, R163, 0x1, R2 ;  /* 0x00000001a3847824 */ /* 0x000fe200078e0202 */
[----:B--2---:R-:W-:Y:S01]  /*2920*/  @P3 SHF.R.S32.HI R7, RZ, 0x1f, R11 ;  /* 0x0000001fff073819 */ /* 0x004fe2000001140b */
[----:B------:R-:W-:Y:S01]  /*2930*/  @!P3 IMAD.MOV.U32 R11, RZ, RZ, R249 ;  /* 0x000000ffff0bb224 */ /* 0x000fe200078e00f9 */
[----:B------:R-:W-:-:S04]  /*2940*/  @!P3 MOV R7, R16 ;  /* 0x000000100007b202 */ /* 0x000fc80000000f00 */
[----:B------:R-:W-:Y:S02]  /*2950*/  SEL R25, R7, RZ, !P2 ;  /* 0x000000ff07197207 */ /* 0x000fe40005000000 */
[----:B------:R-:W-:Y:S02]  /*2960*/  SEL R18, R11, RZ, !P2 ;  /* 0x000000ff0b127207 */ /* 0x000fe40005000000 */
[----:B------:R-:W-:Y:S01]  /*2970*/  ISETP.GE.AND P2, PT, R27, c[0x0][0x27c], PT ;  /* 0x00009f001b007a0c */ /* 0x000fe20003f46270 */
[----:B------:R-:W-:Y:S01]  /*2980*/  IMAD R3, R25, c[0x0][0x1f0], RZ ;  /* 0x00007c0019037a24 */ /* 0x000fe200078e02ff */
[----:B------:R-:W-:Y:S01]  /*2990*/  SHF.L.U32 R7, R164, 0x1, RZ ;  /* 0x00000001a4077819 */ /* 0x000fe200000006ff */
[----:B------:R-:W-:-:S04]  /*29a0*/  IMAD.WIDE.U32 R78, R18, c[0x0][0x1f0], R4 ;  /* 0x00007c00124e7a25 */ /* 0x000fc800078e0004 */
[----:B------:R-:W-:-:S05]  /*29b0*/  IMAD R3, R18, c[0x0][0x1f4], R3 ;  /* 0x00007d0012037a24 */ /* 0x000fca00078e0203 */
[----:B------:R-:W-:Y:S02]  /*29c0*/  IADD3 R80, R79, R3, RZ ;  /* 0x000000034f507210 */ /* 0x000fe40007ffe0ff */
[----:B------:R-:W2:Y:S04]  /*29d0*/  LDL R37, [R1+0x30] ;  /* 0x0000300001257983 */ /* 0x000ea80000100800 */
[----:B------:R-:W3:Y:S04]  /*29e0*/  LDL R36, [R1+0x38] ;  /* 0x0000380001247983 */ /* 0x000ee80000100800 */
[----:B------:R-:W4:Y:S01]  /*29f0*/  LDL R35, [R1+0x34] ;  /* 0x0000340001237983 */ /* 0x000f220000100800 */
[----:B------:R-:W-:Y:S01]  /*2a00*/  IMAD.WIDE.U32 R2, R251, c[0x0][0x260], R246 ;  /* 0x00009800fb027a25 */ /* 0x000fe200078e00f6 */
[----:B------:R-:W-:Y:S01]  /*2a10*/  IADD3 R135, P3, R237, R10, RZ ;  /* 0x0000000aed877210 */ /* 0x000fe20007f7e0ff */
[----:B------:R-:W-:Y:S01]  /*2a20*/  ULDC.U8 UR4, c[0x0][0x298] ;  /* 0x0000a60000047ab9 */ /* 0x000fe20000000000 */
[----:B------:R-:W-:Y:S01]  /*2a30*/  IADD3 R21, -R7, c[0x0][0x1d4], RZ ;  /* 0x0000750007157a10 */ /* 0x000fe20007ffe1ff */
[----:B------:R-:W-:-:S02]  /*2a40*/  IMAD R3, R251, c[0x0][0x264], R3 ;  /* 0x00009900fb037a24 */ /* 0x000fc400078e0203 */
[----:B------:R-:W-:Y:S01]  /*2a50*/  IMAD R9, R6, c[0x0][0x290], RZ ;  /* 0x0000a40006097a24 */ /* 0x000fe200078e02ff */
[CC--:B------:R-:W-:Y:S01]  /*2a60*/  SEL R19, R7.reuse, R21.reuse, !P0 ;  /* 0x0000001507137207 */ /* 0x0c0fe20004000000 */
[----:B------:R-:W-:Y:S01]  /*2a70*/  IMAD.WIDE.U32 R82, R14, c[0x0][0x268], R2 ;  /* 0x00009a000e527a25 */ /* 0x000fe200078e0002 */
[CC--:B------:R-:W-:Y:S02]  /*2a80*/  SEL R20, R7.reuse, R21.reuse, !P1 ;  /* 0x0000001507147207 */ /* 0x0c0fe40004800000 */
[----:B------:R-:W-:Y:S01]  /*2a90*/  SEL R21, R7, R21, !P2 ;  /* 0x0000001507157207 */ /* 0x000fe20005000000 */
[----:B------:R-:W-:Y:S02]  /*2aa0*/  IMAD R2, R6, c[0x0][0x280], RZ ;  /* 0x0000a00006027a24 */ /* 0x000fe400078e02ff */
[----:B------:R-:W-:Y:S01]  /*2ab0*/  IMAD R4, R13, c[0x0][0x268], RZ ;  /* 0x00009a000d047a24 */ /* 0x000fe200078e02ff */
[----:B------:R-:W-:Y:S01]  /*2ac0*/  SEL R13, RZ, c[0x0][0x27c], !P0 ;  /* 0x00009f00ff0d7a07 */ /* 0x000fe20004000000 */
[----:B------:R-:W-:-:S02]  /*2ad0*/  IMAD R8, R237, c[0x0][0x284], R2 ;  /* 0x0000a100ed087a24 */ /* 0x000fc400078e0202 */
[----:B------:R-:W-:Y:S01]  /*2ae0*/  IMAD.X R134, R12, 0x1, R6, P3 ;  /* 0x000000010c867824 */ /* 0x000fe200018e0606 */
[----:B------:R-:W-:Y:S01]  /*2af0*/  ISETP.GE.AND P3, PT, R164, 0x1, PT ;  /* 0x00000001a400780c */ /* 0x000fe20003f66270 */
[----:B------:R-:W-:-:S04]  /*2b00*/  IMAD.WIDE.U32 R2, R251, c[0x0][0x210], R116 ;  /* 0x00008400fb027a25 */ /* 0x000fc800078e0074 */
[----:B------:R-:W-:-:S04]  /*2b10*/  IMAD.WIDE.U32 R6, R237, c[0x0][0x290], R122 ;  /* 0x0000a400ed067a25 */ /* 0x000fc800078e007a */
[C---:B------:R-:W-:Y:S02]  /*2b20*/  IMAD R12, R237.reuse, c[0x0][0x294], R9 ;  /* 0x0000a500ed0c7a24 */ /* 0x040fe400078e0209 */
[----:B------:R-:W-:-:S04]  /*2b30*/  IMAD.WIDE.U32 R16, R237, c[0x0][0x290], R116 ;  /* 0x0000a400ed107a25 */ /* 0x000fc800078e0074 */
[----:B------:R-:W-:Y:S02]  /*2b40*/  IMAD R34, R14, c[0x0][0x26c], R4 ;  /* 0x00009b000e227a24 */ /* 0x000fe400078e0204 */
[----:B------:R-:W-:-:S04]  /*2b50*/  IMAD.WIDE.U32 R4, R237, c[0x0][0x280], R122 ;  /* 0x0000a000ed047a25 */ /* 0x000fc800078e007a */
[----:B------:R-:W-:Y:S02]  /*2b60*/  IMAD R11, R251, c[0x0][0x214], R3 ;  /* 0x00008500fb0b7a24 */ /* 0x000fe400078e0203 */
[----:B------:R-:W-:-:S04]  /*2b70*/  IMAD.WIDE.U32 R14, R237, c[0x0][0x280], R116 ;  /* 0x0000a000ed0e7a25 */ /* 0x000fc800078e0074 */
[----:B------:R-:W-:Y:S02]  /*2b80*/  IMAD.IADD R7, R7, 0x1, R12 ;  /* 0x0000000107077824 */ /* 0x000fe400078e020c */
[----:B------:R-:W-:Y:S01]  /*2b90*/  IMAD.IADD R3, R12, 0x1, R17 ;  /* 0x000000010c037824 */ /* 0x000fe200078e0211 */
[----:B------:R-:W-:Y:S01]  /*2ba0*/  IADD3 R12, R116, R13, RZ ;  /* 0x0000000d740c7210 */ /* 0x000fe20007ffe0ff */
[----:B------:R-:W-:Y:S01]  /*2bb0*/  IMAD.IADD R9, R5, 0x1, R8 ;  /* 0x0000000105097824 */ /* 0x000fe200078e0208 */
[----:B------:R-:W-:Y:S01]  /*2bc0*/  SEL R13, RZ, c[0x0][0x27c], !P1 ;  /* 0x00009f00ff0d7a07 */ /* 0x000fe20004800000 */
[----:B------:R-:W-:Y:S01]  /*2bd0*/  IMAD.IADD R5, R8, 0x1, R15 ;  /* 0x0000000108057824 */ /* 0x000fe200078e020f */
[----:B------:R-:W-:Y:S01]  /*2be0*/  SHF.R.S32.HI R17, RZ, 0x1f, R19 ;  /* 0x0000001fff117819 */ /* 0x000fe20000011413 */
[----:B------:R-:W-:Y:S01]  /*2bf0*/  IMAD.MOV.U32 R10, RZ, RZ, R2 ;  /* 0x000000ffff0a7224 */ /* 0x000fe200078e0002 */
[----:B------:R-:W-:Y:S01]  /*2c00*/  IADD3 R129, P1, P0, R78, R162, R116 ;  /* 0x000000a24e817210 */ /* 0x000fe2000783e074 */
[----:B------:R-:W-:Y:S01]  /*2c10*/  IMAD.MOV.U32 R8, RZ, RZ, R4 ;  /* 0x000000ffff087224 */ /* 0x000fe200078e0004 */
[----:B------:R-:W-:Y:S01]  /*2c20*/  LEA.HI R30, R17, R19, RZ, 0x4 ;  /* 0x00000013111e7211 */ /* 0x000fe200078f20ff */
[----:B------:R-:W-:Y:S01]  /*2c30*/  IMAD.MOV.U32 R4, RZ, RZ, R14 ;  /* 0x000000ffff047224 */ /* 0x000fe200078e000e */
[----:B------:R-:W-:Y:S01]  /*2c40*/  SHF.R.S32.HI R14, RZ, 0x1f, R12 ;  /* 0x0000001fff0e7819 */ /* 0x000fe2000001140c */
[----:B------:R-:W-:Y:S01]  /*2c50*/  IMAD.MOV.U32 R2, RZ, RZ, R16 ;  /* 0x000000ffff027224 */ /* 0x000fe200078e0010 */
[----:B------:R-:W-:Y:S01]  /*2c60*/  SEL R16, RZ, c[0x0][0x27c], !P2 ;  /* 0x00009f00ff107a07 */ /* 0x000fe20005000000 */
[----:B------:R-:W-:Y:S01]  /*2c70*/  IMAD.IADD R13, R26, 0x1, R13 ;  /* 0x000000011a0d7824 */ /* 0x000fe200078e020d */
[-C--:B------:R-:W-:Y:S01]  /*2c80*/  LEA.HI R15, R14, R12.reuse, RZ, 0x3 ;  /* 0x0000000c0e0f7211 */ /* 0x080fe200078f18ff */
[----:B------:R-:W-:Y:S01]  /*2c90*/  IMAD.WIDE.U32 R100, R18, c[0x0][0x218], R10 ;  /* 0x0000860012647a25 */ /* 0x000fe200078e000a */
[----:B------:R-:W-:-:S02]  /*2ca0*/  LEA.HI R23, R14, R12, RZ, 0x5 ;  /* 0x0000000c0e177211 */ /* 0x000fc400078f28ff */
[----:B------:R-:W-:Y:S01]  /*2cb0*/  SHF.R.S32.HI R19, RZ, 0x1f, R20 ;  /* 0x0000001fff137819 */ /* 0x000fe20000011414 */
[----:B------:R-:W-:Y:S01]  /*2cc0*/  IMAD.IADD R12, R27, 0x1, R16 ;  /* 0x000000011b0c7824 */ /* 0x000fe200078e0210 */
[----:B------:R-:W-:Y:S01]  /*2cd0*/  SHF.R.S32.HI R16, RZ, 0x1f, R13 ;  /* 0x0000001fff107819 */ /* 0x000fe2000001140d */
[C---:B------:R-:W-:Y:S01]  /*2ce0*/  IMAD R151, R138.reuse, c[0x0][0x1e4], RZ ;  /* 0x000079008a977a24 */ /* 0x040fe200078e02ff */
[----:B------:R-:W-:Y:S01]  /*2cf0*/  LEA.HI R29, R19, R20, RZ, 0x4 ;  /* 0x00000014131d7211 */ /* 0x000fe200078f20ff */
[----:B------:R-:W-:Y:S01]  /*2d00*/  IMAD R152, R138, c[0x0][0x284], RZ ;  /* 0x0000a1008a987a24 */ /* 0x000fe200078e02ff */
[-C--:B------:R-:W-:Y:S01]  /*2d10*/  LEA.HI R14, R16, R13.reuse, RZ, 0x3 ;  /* 0x0000000d100e7211 */ /* 0x080fe200078f18ff */
[----:B------:R-:W-:Y:S01]  /*2d20*/  IMAD R153, R138, c[0x0][0x294], RZ ;  /* 0x0000a5008a997a24 */ /* 0x000fe200078e02ff */
[----:B------:R-:W-:Y:S01]  /*2d30*/  LEA.HI R22, R16, R13, RZ, 0x5 ;  /* 0x0000000d10167211 */ /* 0x000fe200078f28ff */
[----:B------:R-:W-:Y:S01]  /*2d40*/  IMAD.WIDE.U32 R142, R138, c[0x0][0x1e0], RZ ;  /* 0x000078008a8e7a25 */ /* 0x000fe200078e00ff */
[----:B------:R-:W-:-:S02]  /*2d50*/  SHF.R.S32.HI R16, RZ, 0x1f, R21 ;  /* 0x0000001fff107819 */ /* 0x000fc40000011415 */
[----:B------:R-:W-:Y:S01]  /*2d60*/  SHF.R.S32.HI R17, RZ, 0x1f, R12 ;  /* 0x0000001fff117819 */ /* 0x000fe2000001140c */
[----:B------:R-:W-:Y:S01]  /*2d70*/  IMAD.WIDE.U32 R140, R138, c[0x0][0x280], RZ ;  /* 0x0000a0008a8c7a25 */ /* 0x000fe200078e00ff */
[----:B------:R-:W-:Y:S02]  /*2d80*/  LEA.HI R24, R16, R21, RZ, 0x4 ;  /* 0x0000001510187211 */ /* 0x000fe400078f20ff */
[-C--:B------:R-:W-:Y:S01]  /*2d90*/  LEA.HI R13, R17, R12.reuse, RZ, 0x3 ;  /* 0x0000000c110d7211 */ /* 0x080fe200078f18ff */
[----:B------:R-:W-:Y:S01]  /*2da0*/  IMAD R21, R25, c[0x0][0x218], RZ ;  /* 0x0000860019157a24 */ /* 0x000fe200078e02ff */
[----:B------:R-:W-:Y:S01]  /*2db0*/  LEA.HI R28, R17, R12, RZ, 0x5 ;  /* 0x0000000c111c7211 */ /* 0x000fe200078f28ff */
[----:B------:R-:W-:Y:S01]  /*2dc0*/  IMAD.WIDE.U32 R138, R138, c[0x0][0x290], RZ ;  /* 0x0000a4008a8a7a25 */ /* 0x000fe200078e00ff */
[----:B------:R-:W-:Y:S02]  /*2dd0*/  SHF.R.S32.HI R16, RZ, 0x5, R23 ;  /* 0x00000005ff107819 */ /* 0x000fe40000011417 */
[----:B------:R-:W-:Y:S01]  /*2de0*/  SHF.R.S32.HI R12, RZ, 0x5, R22 ;  /* 0x00000005ff0c7819 */ /* 0x000fe20000011416 */
[----:B------:R-:W-:Y:S01]  /*2df0*/  IMAD R23, R18, c[0x0][0x21c], R21 ;  /* 0x0000870012177a24 */ /* 0x000fe200078e0215 */
[----:B------:R-:W-:Y:S01]  /*2e00*/  SHF.R.S32.HI R10, RZ, 0x4, R30 ;  /* 0x00000004ff0a7819 */ /* 0x000fe2000001141e */
[----:B------:R-:W-:Y:S01]  /*2e10*/  IMAD.WIDE.U32 R96, R137, c[0x0][0x280], R8 ;  /* 0x0000a00089607a25 */ /* 0x000fe200078e0008 */
[----:B------:R-:W-:-:S02]  /*2e20*/  SHF.R.S32.HI R11, RZ, 0x4, R29 ;  /* 0x00000004ff0b7819 */ /* 0x000fc4000001141d */
[----:B------:R-:W-:Y:S01]  /*2e30*/  SHF.R.S32.HI R18, RZ, 0x5, R28 ;  /* 0x00000005ff127819 */ /* 0x000fe2000001141c */
[C---:B------:R-:W-:Y:S01]  /*2e40*/  IMAD.WIDE.U32 R94, R137.reuse, c[0x0][0x290], R6 ;  /* 0x0000a400895e7a25 */ /* 0x040fe200078e0006 */
[C---:B------:R-:W-:Y:S02]  /*2e50*/  LEA.HI.SX32 R11, R14.reuse, R11, 0x1d ;  /* 0x0000000b0e0b7211 */ /* 0x040fe400078feaff */
[----:B------:R-:W-:Y:S01]  /*2e60*/  ISETP.NE.AND P2, PT, RZ, UR4, PT ;  /* 0x00000004ff007c0c */ /* 0x000fe2000bf45270 */
[----:B------:R-:W-:Y:S01]  /*2e70*/  IMAD.WIDE.U32 R92, R137, c[0x0][0x280], R4 ;  /* 0x0000a000895c7a25 */ /* 0x000fe200078e0004 */
[----:B------:R-:W-:Y:S02]  /*2e80*/  LOP3.LUT R104, R15, 0xfffffff8, RZ, 0xc0, !PT ;  /* 0xfffffff80f687812 */ /* 0x000fe400078ec0ff */
[----:B------:R-:W-:Y:S01]  /*2e90*/  LOP3.LUT R103, R14, 0xfffffff8, RZ, 0xc0, !PT ;  /* 0xfffffff80e677812 */ /* 0x000fe200078ec0ff */
[----:B------:R-:W-:Y:S01]  /*2ea0*/  IMAD.SHL.U32 R84, R11, 0x8, RZ ;  /* 0x000000080b547824 */ /* 0x000fe200078e00ff */
[----:B------:R-:W-:Y:S01]  /*2eb0*/  LOP3.LUT R102, R13, 0xfffffff8, RZ, 0xc0, !PT ;  /* 0xfffffff80d667812 */ /* 0x000fe200078ec0ff */
[----:B------:R-:W-:Y:S01]  /*2ec0*/  IMAD.WIDE.U32 R90, R137, c[0x0][0x290], R2 ;  /* 0x0000a400895a7a25 */ /* 0x000fe200078e0002 */
[----:B------:R-:W-:-:S02]  /*2ed0*/  P2R R128, PR, RZ, 0x4 ;  /* 0x00000004ff807803 */ /* 0x000fc40000000000 */
        /* <DEDUP_REMOVED lines=8> */
[----:B------:R-:W-:Y:S02]  /*2f60*/  SHF.R.S32.HI R113, RZ, 0x1f, R102 ;  /* 0x0000001fff717819 */ /* 0x000fe40000011466 */
[----:B------:R-:W-:-:S02]  /*2f70*/  SHF.R.S32.HI R109, RZ, 0x1f, R84 ;  /* 0x0000001fff6d7819 */ /* 0x000fc40000011454 */
[C---:B--2---:R-:W-:Y:S02]  /*2f80*/  LOP3.LUT R19, R37.reuse, 0x18, R14, 0xf8, !PT ;  /* 0x0000001825137812 */ /* 0x044fe400078ef80e */
[----:B------:R-:W-:Y:S01]  /*2f90*/  LOP3.LUT R17, R37, 0x18, R15, 0xf8, !PT ;  /* 0x0000001825117812 */ /* 0x000fe200078ef80f */
[--C-:B---3--:R-:W-:Y:S02]  /*2fa0*/  IMAD R20, R16, 0x600, R36.reuse ;  /* 0x0000060010147824 */ /* 0x108fe400078e0224 */
[--C-:B------:R-:W-:Y:S01]  /*2fb0*/  IMAD R16, R12, 0x600, R36.reuse ;  /* 0x000006000c107824 */ /* 0x100fe200078e0224 */
[-C--:B----4-:R-:W-:Y:S01]  /*2fc0*/  LOP3.LUT R12, R19, R35.reuse, RZ, 0x3c, !PT ;  /* 0x00000023130c7212 */ /* 0x090fe200078e3cff */
[----:B------:R-:W-:Y:S01]  /*2fd0*/  IMAD R22, R18, 0x600, R36 ;  /* 0x0000060012167824 */ /* 0x000fe200078e0224 */
[----:B------:R-:W-:Y:S02]  /*2fe0*/  LOP3.LUT R17, R17, R35, RZ, 0x3c, !PT ;  /* 0x0000002311117212 */ /* 0x000fe400078e3cff */
[----:B------:R-:W-:-:S02]  /*2ff0*/  IADD3 R25, R16, R12, RZ ;  /* 0x0000000c10197210 */ /* 0x000fc40007ffe0ff */
[----:B------:R-:W-:Y:S01]  /*3000*/  SHF.R.S32.HI R16, RZ, 0x4, R24 ;  /* 0x00000004ff107819 */ /* 0x000fe20000011418 */
[----:B------:R-:W-:Y:S01]  /*3010*/  IMAD.IADD R33, R20, 0x1, R17 ;  /* 0x0000000114217824 */ /* 0x000fe200078e0211 */
[----:B------:R-:W-:Y:S02]  /*3020*/  LEA.HI.SX32 R12, R15, R10, 0x1d ;  /* 0x0000000a0f0c7211 */ /* 0x000fe400078feaff */
[----:B------:R-:W-:Y:S01]  /*3030*/  LEA.HI.SX32 R10, R13, R16, 0x1d ;  /* 0x000000100d0a7211 */ /* 0x000fe200078feaff */
[----:B------:R-:W-:Y:S01]  /*3040*/  IMAD.SHL.U32 R119, R33, 0x2, RZ ;  /* 0x0000000221777824 */ /* 0x000fe200078e00ff */
[----:B------:R-:W-:Y:S01]  /*3050*/  SHF.R.S32.HI R17, RZ, 0x1f, R12 ;  /* 0x0000001fff117819 */ /* 0x000fe2000001140c */
[----:B------:R-:W-:Y:S01]  /*3060*/  IMAD.SHL.U32 R85, R12, 0x8, RZ ;  /* 0x000000080c557824 */ /* 0x000fe200078e00ff */
[----:B------:R-:W-:Y:S01]  /*3070*/  SHF.R.S32.HI R16, RZ, 0x1f, R11 ;  /* 0x0000001fff107819 */ /* 0x000fe2000001140b */
[----:B------:R-:W-:Y:S01]  /*3080*/  IMAD.SHL.U32 R86, R10, 0x8, RZ ;  /* 0x000000080a567824 */ /* 0x000fe200078e00ff */
[----:B------:R-:W-:-:S02]  /*3090*/  SHF.R.S32.HI R18, RZ, 0x1f, R10 ;  /* 0x0000001fff127819 */ /* 0x000fc4000001140a */
[----:B------:R-:W-:Y:S02]  /*30a0*/  LEA.HI R19, R17, R12, RZ, 0x2 ;  /* 0x0000000c11137211 */ /* 0x000fe400078f10ff */
[----:B------:R-:W-:Y:S02]  /*30b0*/  LEA.HI R17, R16, R11, RZ, 0x2 ;  /* 0x0000000b10117211 */ /* 0x000fe400078f10ff */
[----:B------:R-:W-:Y:S02]  /*30c0*/  LEA.HI R11, R18, R10, RZ, 0x2 ;  /* 0x0000000a120b7211 */ /* 0x000fe400078f10ff */
[C---:B------:R-:W-:Y:S02]  /*30d0*/  LOP3.LUT R20, R37.reuse, 0x18, R13, 0xf8, !PT ;  /* 0x0000001825147812 */ /* 0x040fe400078ef80d */
[----:B------:R-:W-:Y:S02]  /*30e0*/  LOP3.LUT R16, R37, 0x18, R85, 0xf8, !PT ;  /* 0x0000001825107812 */ /* 0x000fe400078ef855 */
[----:B------:R-:W-:-:S02]  /*30f0*/  SHF.R.S32.HI R17, RZ, 0x2, R17 ;  /* 0x00000002ff117819 */ /* 0x000fc40000011411 */
[----:B------:R-:W-:Y:S02]  /*3100*/  SHF.R.S32.HI R10, RZ, 0x2, R11 ;  /* 0x00000002ff0a7819 */ /* 0x000fe4000001140b */
[-C--:B------:R-:W-:Y:S02]  /*3110*/  LOP3.LUT R21, R20, R35.reuse, RZ, 0x3c, !PT ;  /* 0x0000002314157212 */ /* 0x080fe400078e3cff */
[C---:B------:R-:W-:Y:S01]  /*3120*/  LOP3.LUT R12, R37.reuse, 0x18, R84, 0xf8, !PT ;  /* 0x00000018250c7812 */ /* 0x040fe200078ef854 */
[----:B------:R-:W-:Y:S01]  /*3130*/  IMAD R11, R10, 0x600, R36 ;  /* 0x000006000a0b7824 */ /* 0x000fe200078e0224 */
[----:B------:R-:W-:Y:S02]  /*3140*/  LOP3.LUT R20, R37, 0x18, R86, 0xf8, !PT ;  /* 0x0000001825147812 */ /* 0x000fe400078ef856 */
[----:B------:R-:W-:Y:S02]  /*3150*/  SHF.R.S32.HI R18, RZ, 0x2, R19 ;  /* 0x00000002ff127819 */ /* 0x000fe40000011413 */
[-C--:B------:R-:W-:Y:S01]  /*3160*/  LOP3.LUT R19, R16, R35.reuse, RZ, 0x3c, !PT ;  /* 0x0000002310137212 */ /* 0x080fe200078e3cff */
[--C-:B------:R-:W-:Y:S01]  /*3170*/  IMAD R16, R17, 0x600, R36.reuse ;  /* 0x0000060011107824 */ /* 0x100fe200078e0224 */
[-C--:B------:R-:W-:Y:S01]  /*3180*/  LOP3.LUT R12, R12, R35.reuse, RZ, 0x3c, !PT ;  /* 0x000000230c0c7212 */ /* 0x080fe200078e3cff */
[----:B------:R-:W-:Y:S01]  /*3190*/  IMAD R18, R18, 0x600, R36 ;  /* 0x0000060012127824 */ /* 0x000fe200078e0224 */
[----:B------:R-:W-:Y:S01]  /*31a0*/  LOP3.LUT R10, R20, R35, RZ, 0x3c, !PT ;  /* 0x00000023140a7212 */ /* 0x000fe200078e3cff */
[----:B------:R-:W-:Y:S01]  /*31b0*/  IMAD.IADD R17, R22, 0x1, R21 ;  /* 0x0000000116117824 */ /* 0x000fe200078e0215 */
[----:B------:R-:W-:Y:S01]  /*31c0*/  IADD3 R16, R16, R12, RZ ;  /* 0x0000000c10107210 */ /* 0x000fe20007ffe0ff */
[----:B------:R-:W-:Y:S01]  /*31d0*/  IMAD.IADD R18, R18, 0x1, R19 ;  /* 0x0000000112127824 */ /* 0x000fe200078e0213 */
[----:B------:R-:W-:Y:S01]  /*31e0*/  SHF.L.U32 R118, R25, 0x1, RZ ;  /* 0x0000000119767819 */ /* 0x000fe200000006ff */
[----:B------:R-:W-:Y:S01]  /*31f0*/  IMAD.IADD R12, R11, 0x1, R10 ;  /* 0x000000010b0c7824 */ /* 0x000fe200078e020a */
[----:B------:R-:W-:Y:S01]  /*3200*/  SHF.R.S32.HI R110, RZ, 0x1f, R85 ;  /* 0x0000001fff6e7819 */ /* 0x000fe20000011455 */
[C---:B------:R-:W-:Y:S01]  /*3210*/  IMAD R11, R31.reuse, c[0x0][0x280], RZ ;  /* 0x0000a0001f0b7a24 */ /* 0x040fe200078e02ff */
[----:B------:R-:W-:Y:S01]  /*3220*/  SHF.R.S32.HI R108, RZ, 0x1f, R86 ;  /* 0x0000001fff6c7819 */ /* 0x000fe20000011456 */
[----:B------:R-:W-:-:S02]  /*3230*/  IMAD R10, R31, c[0x0][0x290], RZ ;  /* 0x0000a4001f0a7a24 */ /* 0x000fc400078e02ff */
[C---:B------:R-:W-:Y:S02]  /*3240*/  IMAD R11, R137.reuse, c[0x0][0x284], R11 ;  /* 0x0000a100890b7a24 */ /* 0x040fe400078e020b */
[----:B------:R-:W-:Y:S02]  /*3250*/  IMAD R10, R137, c[0x0][0x294], R10 ;  /* 0x0000a500890a7a24 */ /* 0x000fe400078e020a */
[----:B------:R-:W-:Y:S02]  /*3260*/  IMAD.IADD R125, R97, 0x1, R11 ;  /* 0x00000001617d7824 */ /* 0x000fe400078e020b */
[----:B------:R-:W-:Y:S02]  /*3270*/  IMAD.IADD R120, R11, 0x1, R93 ;  /* 0x000000010b787824 */ /* 0x000fe400078e025d */
[----:B------:R-:W-:Y:S02]  /*3280*/  IMAD.IADD R124, R95, 0x1, R10 ;  /* 0x000000015f7c7824 */ /* 0x000fe400078e020a */
[----:B------:R-:W-:-:S02]  /*3290*/  IMAD.IADD R112, R10, 0x1, R91 ;  /* 0x000000010a707824 */ /* 0x000fc400078e025b */
[----:B------:R-:W-:Y:S02]  /*32a0*/  IMAD.SHL.U32 R111, R17, 0x2, RZ ;  /* 0x00000002116f7824 */ /* 0x000fe400078e00ff */
[----:B------:R-:W-:Y:S02]  /*32b0*/  IMAD.SHL.U32 R107, R18, 0x2, RZ ;  /* 0x00000002126b7824 */ /* 0x000fe400078e00ff */
[----:B------:R-:W-:Y:S02]  /*32c0*/  IMAD.SHL.U32 R106, R16, 0x2, RZ ;  /* 0x00000002106a7824 */ /* 0x000fe400078e00ff */
[----:B------:R-:W-:Y:S01]  /*32d0*/  IMAD.SHL.U32 R105, R12, 0x2, RZ ;  /* 0x000000020c697824 */ /* 0x000fe200078e00ff */
[----:B------:R-:W-:Y:S06]  /*32e0*/  BAR.SYNC.DEFER_BLOCKING 0x0 ;  /* 0x0000000000007b1d */ /* 0x000fec0000010000 */
.L_x_1628:
        /* <DEDUP_REMOVED lines=86> */
.L_x_1606:
[----:B------:R-:W-:Y:S05]  /*3850*/  BSYNC B0 ;  /* 0x0000000000007941 */ /* 0x000fea0003800000 */
.L_x_1605:
        /* <DEDUP_REMOVED lines=89> */
.L_x_1609:
[----:B------:R-:W-:Y:S05]  /*3df0*/  BSYNC B0 ;  /* 0x0000000000007941 */ /* 0x000fea0003800000 */
.L_x_1608:
        /* <DEDUP_REMOVED lines=56> */
.L_x_1611:
[----:B------:R-:W-:Y:S05]  /*4180*/  BSYNC B0 ;  /* 0x0000000000007941 */ /* 0x000fea0003800000 */
.L_x_1610:
        /* <DEDUP_REMOVED lines=56> */
.L_x_1613:
[----:B------:R-:W-:Y:S05]  /*4510*/  BSYNC B0 ;  /* 0x0000000000007941 */ /* 0x000fea0003800000 */
.L_x_1612:
        /* <DEDUP_REMOVED lines=57> */
.L_x_1615:
[----:B------:R-:W-:Y:S05]  /*48b0*/  BSYNC B0 ;  /* 0x0000000000007941 */ /* 0x000fea0003800000 */
.L_x_1614:
        /* <DEDUP_REMOVED lines=57> */
.L_x_1617:
[----:B------:R-:W-:Y:S05]  /*4c50*/  BSYNC B0 ;  /* 0x0000000000007941 */ /* 0x000fea0003800000 */
.L_x_1616:
        /* <DEDUP_REMOVED lines=57> */
.L_x_1604:
        /* <DEDUP_REMOVED lines=47> */
.L_x_1619:
[----:B------:R-:W-:Y:S05]  /*52e0*/  BSYNC B0 ;  /* 0x0000000000007941 */ /* 0x000fea0003800000 */
.L_x_1618:
        /* <DEDUP_REMOVED lines=149> */
.L_x_1621:
[----:B------:R-:W-:Y:S05]  /*5c40*/  BSYNC B0 ;  /* 0x0000000000007941 */ /* 0x000fea0003800000 */
.L_x_1620:
        /* <DEDUP_REMOVED lines=115> */
.L_x_1623:
[----:B------:R-:W-:Y:S05]  /*6380*/  BSYNC B0 ;  /* 0x0000000000007941 */ /* 0x000fea0003800000 */
.L_x_1622:
        /* <DEDUP_REMOVED lines=115> */
.L_x_1603:
        /* <DEDUP_REMOVED lines=26> */
.L_x_1607:
[----:B------:R-:W-:Y:S05]  /*6c60*/  BSYNC B1 ;  /* 0x0000000000017941 */ /* 0x000fea0003800000 */
.L_x_1602:
        /* <DEDUP_REMOVED lines=8> */
[----:B------:R-:W-:Y:S05]  /*6cf0*/  @P0 IADD3 R5, P1, R4, 0x20, RZ ;  /* 0x0000002004050810 */ /* 0x000fea0007f3e0ff */
[----:B------:R-:W-:Y:S01]  /*6d00*/  @P0 IMAD.X R10, RZ, RZ, R2, P1 ;  /* 0x000000ffff0a0224 */ /* 0x000fe200008e0602 */
[----:B------:R-:W-:Y:S11]  /*6d10*/  ISETP.GE.AND P1, PT, R3, 0x1, PT ;  /* 0x000000010300780c */ /* 0x000ff60003f26270 */
[----:B------:R-:W-:Y:S02]  /*6d20*/  @!UPT UIADD3 URZ, URZ, URZ, URZ ;  /* 0x0000003f3f3ff290 */ /* 0x000fe4000fffe03f */
[----:B------:R-:W-:Y:S01]  /*6d30*/  @P1 IMAD R6, R2, c[0x0][0x258], RZ ;  /* 0x0000960002061a24 */ /* 0x000fe200078e02ff */
[----:B------:R-:W-:Y:S01]  /*6d40*/  @P1 MOV R2, R82 ;  /* 0x0000005200021202 */ /* 0x000fe20000000f00 */
[----:B------:R-:W-:Y:S04]  /*6d50*/  @P1 IMAD.MOV.U32 R3, RZ, RZ, R87 ;  /* 0x000000ffff031224 */ /* 0x000fe800078e0057 */
[C---:B------:R-:W-:Y:S04]  /*6d60*/  @P1 IMAD.WIDE.U32 R2, R4.reuse, c[0x0][0x258], R2 ;  /* 0x0000960004021a25 */ /* 0x040fe800078e0002 */
[----:B------:R-:W-:Y:S01]  /*6d70*/  @P1 IMAD R4, R4, c[0x0][0x25c], R6 ;  /* 0x0000970004041a24 */ /* 0x000fe200078e0206 */
[----:B------:R-:W-:Y:S04]  /*6d80*/  @P1 LEA R6, P2, R2, c[0x0][0x250], 0x1 ;  /* 0x0000940002061a11 */ /* 0x000fe800078408ff */
[----:B------:R-:W-:Y:S01]  /*6d90*/  @P1 IADD3 R3, R3, R4, RZ ;  /* 0x0000000403031210 */ /* 0x000fe20007ffe0ff */
[----:B------:R-:W-:Y:S03]  /*6da0*/  @P0 IMAD R4, R10, c[0x0][0x258], RZ ;  /* 0x000096000a040a24 */ /* 0x000fe600078e02ff */
[----:B------:R-:W-:Y:S01]  /*6db0*/  @P1 LEA.HI.X R7, R2, c[0x0][0x254], R3, 0x1, P2 ;  /* 0x0000950002071a11 */ /* 0x000fe200010f0c03 */
[----:B------:R-:W-:Y:S01]  /*6dc0*/  @P0 IMAD.MOV.U32 R2, RZ, RZ, R82 ;  /* 0x000000ffff020224 */ /* 0x000fe200078e0052 */
[----:B------:R-:W-:Y:S05]  /*6dd0*/  @P0 MOV R3, R87 ;  /* 0x0000005700030202 */ /* 0x000fea0000000f00 */
[C---:B------:R-:W-:Y:S04]  /*6de0*/  @P0 IMAD.WIDE.U32 R2, R5.reuse, c[0x0][0x258], R2 ;  /* 0x0000960005020a25 */ /* 0x040fe800078e0002 */
[----:B------:R-:W-:Y:S01]  /*6df0*/  @P0 IMAD R5, R5, c[0x0][0x25c], R4 ;  /* 0x0000970005050a24 */ /* 0x000fe200078e0204 */
[C---:B------:R-:W-:Y:S03]  /*6e00*/  @P0 LEA R4, P2, R2.reuse, c[0x0][0x250], 0x1 ;  /* 0x0000940002040a11 */ /* 0x040fe600078408ff */
[----:B------:R-:W-:Y:S05]  /*6e10*/  @P0 IMAD.IADD R3, R3, 0x1, R5 ;  /* 0x0000000103030824 */ /* 0x000fea00078e0205 */
[----:B------:R-:W-:Y:S02]  /*6e20*/  @P0 LEA.HI.X R5, R2, c[0x0][0x254], R3, 0x1, P2 ;  /* 0x0000950002050a11 */ /* 0x000fe400010f0c03 */
[C---:B------:R-:W-:Y:S02]  /*6e30*/  @P1 SHF.L.U32 R3, R236.reuse, 0x1, RZ ;  /* 0x00000001ec031819 */ /* 0x040fe400000006ff */
[----:B------:R-:W-:Y:S03]  /*6e40*/  @P0 SHF.L.U32 R2, R236, 0x1, RZ ;  /* 0x00000001ec020819 */ /* 0x000fe600000006ff */
        /* <DEDUP_REMOVED lines=49> */
.L_x_1625:
[----:B-1----:R-:W-:Y:S05]  /*7160*/  BSYNC B0 ;  /* 0x0000000000007941 */ /* 0x002fea0003800000 */
.L_x_1624:
        /* <DEDUP_REMOVED lines=33> */
.L_x_1627:
[----:B------:R-:W-:Y:S05]  /*7380*/  BSYNC B0 ;  /* 0x0000000000007941 */ /* 0x000fea0003800000 */
.L_x_1626:
[----:B------:R-:W0:Y:S01]  /*7390*/  LDGDEPBAR ;  /* 0x00000000000079af */ /* 0x000e220000000000 */
[----:B------:R-:W-:Y:S01]  /*73a0*/  IADD3 R32, R32, -0x1, RZ ;  /* 0xffffffff20207810 */ /* 0x000fe20007ffe0ff */
[----:B------:R-:W-:-:S05]  /*73b0*/  @P3 BRA `(.L_x_1628) ;  /* 0xffffbf3000003947 */ /* 0x000fca000383ffff */
[----:B------:R-:W-:Y:S01]  /*73c0*/  WARPSYNC 0xffffffff ;  /* 0xffffffff00007948 */ /* 0x000fe20003800000 */
[----:B------:R-:W-:Y:S06]  /*73d0*/  BAR.SYNC.DEFER_BLOCKING 0x0 ;  /* 0x0000000000007b1d */ /* 0x000fec0000010000 */
.L_x_1601:
        /* <DEDUP_REMOVED lines=33> */
.L_x_1630:
[----:B------:R-:W-:Y:S05]  /*75f0*/  BSYNC B0 ;  /* 0x0000000000007941 */ /* 0x000fea0003800000 */
.L_x_1629:
        /* <DEDUP_REMOVED lines=53> */
[----:B------:R-:W-:-:S04]  /*7950*/  PRMT R0, RZ, 0x7610, R0 ;  /* 0x00007610ff007816 */ /* 0x000fc80000000000 */
[----:B------:R-:W-:-:S04]  /*7960*/  IMNMX R225, R146, R2, PT ;  /* 0x0000000292e17217 */ /* 0x000fc80003800200 */
[----:B------:R-:W-:-:S13]  /*7970*/  ISETP.GT.AND P0, PT, R225, R250, PT ;  /* 0x000000fae100720c */ /* 0x000fda0003f04270 */
[----:B------:R-:W-:Y:S05]  /*7980*/  @!P0 BRA `(.L_x_1631) ;  /* 0x0000bc8000008947 */ /* 0x000fea0003800000 */
[----:B------:R-:W2:Y:S01]  /*7990*/  LDL R17, [R1+0x4] ;  /* 0x0000040001117983 */ /* 0x000ea20000100800 */
[----:B------:R-:W-:-:S03]  /*79a0*/  ISETP.NE.U32.AND P0, PT, RZ, c[0x0][0x340], PT ;  /* 0x0000d000ff007a0c */ /* 0x000fc60003f05070 */
[----:B------:R-:W3:Y:S01]  /*79b0*/  LDL R18, [R1+0x10] ;  /* 0x0000100001127983 */ /* 0x000ee20000100800 */
[----:B------:R-:W-:-:S13]  /*79c0*/  ISETP.NE.AND.EX P1, PT, RZ, c[0x0][0x344], PT, P0 ;  /* 0x0000d100ff007a0c */ /* 0x000fda0003f25300 */
[----:B------:R-:W-:-:S04]  /*79d0*/  @P1 IMAD.MOV.U32 R2, RZ, RZ, 0x4 ;  /* 0x00000004ff021424 */ /* 0x000fc800078e00ff */
[----:B------:R-:W-:-:S05]  /*79e0*/  @P1 IMAD.WIDE R2, R249, R2, c[0x0][0x340] ;  /* 0x0000d000f9021625 */ /* 0x000fca00078e0202 */
[----:B------:R1:W4:Y:S04]  /*79f0*/  @P1 LDG.E R13, [R2.64] ;  /* 0x00000006020d1981 */ /* 0x000328000c1e1900 */
[----:B------:R-:W1:Y:S01]  /*7a00*/  S2R R11, SR_TID.X ;  /* 0x00000000000b7919 */ /* 0x000e620000002100 */
[----:B------:R-:W-:Y:S01]  /*7a10*/  SHF.R.S32.HI R0, RZ, 0x1f, R147 ;  /* 0x0000001fff007819 */ /* 0x000fe20000011493 */
[----:B------:R-:W-:-:S04]  /*7a20*/  IMAD.MOV.U32 R6, RZ, RZ, c[0x0][0x2c4] ;  /* 0x0000b100ff067624 */ /* 0x000fc800078e00ff */
[----:B------:R-:W-:Y:S01]  /*7a30*/  IMAD R0, R0, c[0x0][0x178], RZ ;  /* 0x00005e0000007a24 */ /* 0x000fe200078e02ff */
[----:B------:R-:W-:-:S03]  /*7a40*/  SHF.R.S32.HI R5, RZ, 0x1f, R9 ;  /* 0x0000001fff057819 */ /* 0x000fc60000011409 */
[----:B------:R-:W-:Y:S01]  /*7a50*/  IMAD R4, R147, c[0x0][0x17c], R0 ;  /* 0x00005f0093047a24 */ /* 0x000fe200078e0200 */
[----:B------:R-:W-:Y:S02]  /*7a60*/  IADD3 R0, P0, R238, R9, RZ ;  /* 0x00000009ee007210 */ /* 0x000fe40007f1e0ff */
[----:B------:R-:W-:Y:S02]  /*7a70*/  ISETP.NE.AND P2, PT, R6, 0x1, PT ;  /* 0x000000010600780c */ /* 0x000fe40003f45270 */
[----:B------:R-:W-:Y:S02]  /*7a80*/  LEA.HI.X.SX32 R6, R238, R5, 0x1, P0 ;  /* 0x00000005ee067211 */ /* 0x000fe400000f0eff */
[----:B-1----:R-:W-:-:S04]  /*7a90*/  SHF.R.S32.HI R10, RZ, 0x1f, R11 ;  /* 0x0000001fff0a7819 */ /* 0x002fc8000001140b */
[----:B------:R-:W-:-:S04]  /*7aa0*/  LEA.HI R10, R10, R11, RZ, 0x2 ;  /* 0x0000000b0a0a7211 */ /* 0x000fc800078f10ff */
[----:B------:R-:W-:Y:S01]  /*7ab0*/  LOP3.LUT R10, R10, 0xfffffffc, RZ, 0xc0, !PT ;  /* 0xfffffffc0a0a7812 */ /* 0x000fe200078ec0ff */
[----:B------:R-:W-:-:S04]  /*7ac0*/  IMAD.WIDE.U32 R2, R147, c[0x0][0x178], RZ ;  /* 0x00005e0093027a25 */ /* 0x000fc800078e00ff */
[----:B------:R-:W-:Y:S02]  /*7ad0*/  IMAD R9, R6, c[0x0][0x1e0], RZ ;  /* 0x0000780006097a24 */ /* 0x000fe400078e02ff */
[----:B------:R-:W-:Y:S01]  /*7ae0*/  IMAD.IADD R10, R11, 0x1, -R10 ;  /* 0x000000010b0a7824 */ /* 0x000fe200078e0a0a */
[----:B------:R-:W-:Y:S01]  /*7af0*/  ISETP.NE.U32.AND P0, PT, RZ, c[0x0][0x348], PT ;  /* 0x0000d200ff007a0c */ /* 0x000fe20003f05070 */
[----:B------:R-:W-:Y:S01]  /*7b00*/  IMAD R16, R0, c[0x0][0x1e4], R9 ;  /* 0x0000790000107a24 */ /* 0x000fe200078e0209 */
[----:B------:R-:W-:Y:S01]  /*7b10*/  IADD3 R3, R3, R4, RZ ;  /* 0x0000000403037210 */ /* 0x000fe20007ffe0ff */
[----:B------:R-:W-:Y:S01]  /*7b20*/  IMAD.MOV.U32 R4, RZ, RZ, R246 ;  /* 0x000000ffff047224 */ /* 0x000fe200078e00f6 */
[----:B------:R-:W-:Y:S02]  /*7b30*/  MOV R5, R247 ;  /* 0x000000f700057202 */ /* 0x000fe40000000f00 */
[----:B------:R-:W-:Y:S01]  /*7b40*/  LEA R9, R10, R238, 0x5 ;  /* 0x000000ee0a097211 */ /* 0x000fe200078e28ff */
[----:B------:R-:W-:Y:S01]  /*7b50*/  IMAD R8, R6, c[0x0][0x208], RZ ;  /* 0x0000820006087a24 */ /* 0x000fe200078e02ff */
[----:B------:R-:W-:Y:S01]  /*7b60*/  ISETP.NE.AND.EX P0, PT, RZ, c[0x0][0x34c], PT, P0 ;  /* 0x0000d300ff007a0c */ /* 0x000fe20003f05300 */
[----:B------:R-:W-:Y:S01]  /*7b70*/  IMAD.WIDE.U32 R6, R0, c[0x0][0x1e0], R4 ;  /* 0x0000780000067a25 */ /* 0x000fe200078e0004 */
[----:B------:R-:W-:-:S03]  /*7b80*/  ISETP.GE.AND P6, PT, R245, c[0x0][0x1d4], PT ;  /* 0x00007500f5007a0c */ /* 0x000fc60003fc6270 */
[----:B------:R-:W-:-:S04]  /*7b90*/  IMAD.WIDE.U32 R4, R0, c[0x0][0x208], R4 ;  /* 0x0000820000047a25 */ /* 0x000fc800078e0004 */
[----:B------:R-:W-:Y:S02]  /*7ba0*/  IMAD R15, R0, c[0x0][0x20c], R8 ;  /* 0x00008300000f7a24 */ /* 0x000fe400078e0208 */
[----:B------:R-:W-:Y:S01]  /*7bb0*/  IMAD.WIDE.U32 R2, R251, c[0x0][0x1b8], R2 ;  /* 0x00006e00fb027a25 */ /* 0x000fe200078e0002 */
[----:B------:R-:W-:Y:S02]  /*7bc0*/  SEL R8, R249, RZ, !P0 ;  /* 0x000000fff9087207 */ /* 0x000fe40004000000 */
[----:B------:R-:W-:Y:S01]  /*7bd0*/  SEL R10, RZ, 0xffffffff, P6 ;  /* 0xffffffffff0a7807 */ /* 0x000fe20003000000 */
[----:B------:R-:W-:Y:S01]  /*7be0*/  IMAD R3, R251, c[0x0][0x1bc], R3 ;  /* 0x00006f00fb037a24 */ /* 0x000fe200078e0203 */
[----:B------:R-:W-:-:S03]  /*7bf0*/  ISETP.GE.AND P3, PT, R246, c[0x0][0x1d4], PT ;  /* 0x00007500f6007a0c */ /* 0x000fc60003f66270 */
[----:B------:R-:W-:Y:S01]  /*7c00*/  IMAD.WIDE.U32 R2, R8, c[0x0][0x1c0], R2 ;  /* 0x0000700008027a25 */ /* 0x000fe200078e0002 */
[----:B------:R-:W-:-:S03]  /*7c10*/  SEL R14, RZ, 0x1, P3 ;  /* 0x00000001ff0e7807 */ /* 0x000fc60001800000 */
[----:B------:R-:W-:-:S05]  /*7c20*/  IMAD.SHL.U32 R10, R10, 0x2, RZ ;  /* 0x000000020a0a7824 */ /* 0x000fca00078e00ff */
[----:B------:R-:W-:Y:S01]  /*7c30*/  LOP3.LUT R14, R10, 0x2, R14, 0xe2, !PT ;  /* 0x000000020a0e7812 */ /* 0x000fe200078ee20e */
[----:B------:R-:W-:Y:S01]  /*7c40*/  IMAD.IADD R5, R5, 0x1, R15 ;  /* 0x0000000105057824 */ /* 0x000fe200078e020f */
[----:B------:R-:W-:-:S03]  /*7c50*/  IADD3 R7, R7, R16, RZ ;  /* 0x0000001007077210 */ /* 0x000fc60007ffe0ff */
[----:B------:R-:W-:Y:S01]  /*7c60*/  IMAD.WIDE.U32 R4, R251, c[0x0][0x210], R4 ;  /* 0x00008400fb047a25 */ /* 0x000fe200078e0004 */
[----:B------:R-:W-:-:S03]  /*7c70*/  ISETP.GE.AND P5, PT, R248, c[0x0][0x1d4], PT ;  /* 0x00007500f8007a0c */ /* 0x000fc60003fa6270 */
[----:B------:R-:W-:-:S04]  /*7c80*/  IMAD.WIDE.U32 R6, R251, c[0x0][0x1e8], R6 ;  /* 0x00007a00fb067a25 */ /* 0x000fc800078e0006 */
[C---:B------:R-:W-:Y:S02]  /*7c90*/  IMAD R5, R251.reuse, c[0x0][0x214], R5 ;  /* 0x00008500fb057a24 */ /* 0x040fe400078e0205 */
[----:B------:R-:W-:Y:S01]  /*7ca0*/  IMAD R7, R251, c[0x0][0x1ec], R7 ;  /* 0x00007b00fb077a24 */ /* 0x000fe200078e0207 */
[----:B------:R-:W-:Y:S02]  /*7cb0*/  P2R R120, PR, RZ, 0x8 ;  /* 0x00000008ff787803 */ /* 0x000fe40000000000 */
[----:B------:R-:W-:Y:S02]  /*7cc0*/  ISETP.GE.AND P3, PT, R245, c[0x0][0x198], PT ;  /* 0x00006600f5007a0c */ /* 0x000fe40003f66270 */
[----:B------:R-:W-:Y:S02]  /*7cd0*/  ISETP.GE.AND P4, PT, R248, c[0x0][0x198], PT ;  /* 0x00006600f8007a0c */ /* 0x000fe40003f86270 */
[----:B------:R-:W-:Y:S01]  /*7ce0*/  IADD3 R118, R225, -0x1, RZ ;  /* 0xffffffffe1767810 */ /* 0x000fe20007ffe0ff */
[----:B--2---:R-:W-:Y:S01]  /*7cf0*/  IMAD R9, R17, 0x80, R9 ;  /* 0x0000008011097824 */ /* 0x004fe200078e0209 */
[----:B---3--:R-:W-:-:S03]  /*7d00*/  SEL R0, R18, RZ, !P0 ;  /* 0x000000ff12007207 */ /* 0x008fc60004000000 */
[----:B------:R-:W-:-:S04]  /*7d10*/  @P2 IMAD.HI.U32 R11, R9, c[0x0][0x2c8], RZ ;  /* 0x0000b200090b2a27 */ /* 0x000fc800078e00ff */
[----:B------:R-:W-:Y:S01]  /*7d20*/  IMAD R12, R0, c[0x0][0x1c0], RZ ;  /* 0x00007000000c7a24 */ /* 0x000fe200078e02ff */
[----:B------:R-:W-:Y:S02]  /*7d30*/  MOV R0, R9 ;  /* 0x0000000900007202 */ /* 0x000fe40000000f00 */
[----:B------:R-:W-:Y:S01]  /*7d40*/  @P2 SHF.R.U32.HI R0, RZ, c[0x0][0x2cc], R11 ;  /* 0x0000b300ff002a19 */ /* 0x000fe2000001160b */
[----:B------:R-:W-:-:S03]  /*7d50*/  IMAD R12, R8, c[0x0][0x1c4], R12 ;  /* 0x00007100080c7a24 */ /* 0x000fc600078e020c */
[--C-:B------:R-:W-:Y:S02]  /*7d60*/  SHF.R.S32.HI R8, RZ, 0x1f, R0.reuse ;  /* 0x0000001fff087819 */ /* 0x100fe40000011400 */
[----:B------:R-:W-:Y:S01]  /*7d70*/  IADD3 R3, R3, R12, RZ ;  /* 0x0000000c03037210 */ /* 0x000fe20007ffe0ff */
[----:B------:R-:W-:Y:S02]  /*7d80*/  IMAD.MOV R10, RZ, RZ, -R0 ;  /* 0x000000ffff0a7224 */ /* 0x000fe400078e0a00 */
[----:B------:R-:W-:Y:S02]  /*7d90*/  IMAD R8, R8, c[0x0][0x1b0], RZ ;  /* 0x00006c0008087a24 */ /* 0x000fe400078e02ff */
[----:B------:R-:W-:-:S04]  /*7da0*/  IMAD.WIDE.U32 R2, R0, c[0x0][0x1b0], R2 ;  /* 0x00006c0000027a25 */ /* 0x000fc800078e0002 */
[----:B------:R-:W-:Y:S02]  /*7db0*/  IMAD R8, R0, c[0x0][0x1b4], R8 ;  /* 0x00006d0000087a24 */ /* 0x000fe400078e0208 */
[----:B------:R-:W-:Y:S01]  /*7dc0*/  IMAD R0, R10, c[0x0][0x2c4], R9 ;  /* 0x0000b1000a007a24 */ /* 0x000fe200078e0209 */
[----:B------:R-:W-:Y:S02]  /*7dd0*/  ISETP.NE.U32.AND P0, PT, RZ, c[0x0][0x350], PT ;  /* 0x0000d400ff007a0c */ /* 0x000fe40003f05070 */
[----:B------:R-:W-:Y:S02]  /*7de0*/  IADD3 R3, R3, R8, RZ ;  /* 0x0000000803037210 */ /* 0x000fe40007ffe0ff */
[----:B------:R-:W-:Y:S02]  /*7df0*/  SHF.R.S32.HI R9, RZ, 0x1f, R0 ;  /* 0x0000001fff097819 */ /* 0x000fe40000011400 */
[----:B----4-:R-:W-:Y:S01]  /*7e00*/  @P1 SHF.R.S32.HI R8, RZ, 0x1f, R13 ;  /* 0x0000001fff081819 */ /* 0x010fe2000001140d */
[----:B------:R-:W-:Y:S01]  /*7e10*/  @!P1 IMAD.MOV.U32 R8, RZ, RZ, R18 ;  /* 0x000000ffff089224 */ /* 0x000fe200078e0012 */
[----:B------:R-:W-:Y:S01]  /*7e20*/  ISETP.NE.AND.EX P0, PT, RZ, c[0x0][0x354], PT, P0 ;  /* 0x0000d500ff007a0c */ /* 0x000fe20003f05300 */
[----:B------:R-:W-:Y:S01]  /*7e30*/  IMAD R9, R9, c[0x0][0x1a8], RZ ;  /* 0x00006a0009097a24 */ /* 0x000fe200078e02ff */
[----:B------:R-:W-:-:S02]  /*7e40*/  @!P1 MOV R13, R249 ;  /* 0x000000f9000d9202 */ /* 0x000fc40000000f00 */
[----:B------:R-:W-:Y:S01]  /*7e50*/  SEL R8, R8, RZ, !P0 ;  /* 0x000000ff08087207 */ /* 0x000fe20004000000 */
[C---:B------:R-:W-:Y:S02]  /*7e60*/  IMAD R9, R0.reuse, c[0x0][0x1ac], R9 ;  /* 0x00006b0000097a24 */ /* 0x040fe400078e0209 */
[----:B------:R-:W-:Y:S01]  /*7e70*/  IMAD.WIDE.U32 R2, R0, c[0x0][0x1a8], R2 ;  /* 0x00006a0000027a25 */ /* 0x000fe200078e0002 */
[----:B------:R-:W-:Y:S02]  /*7e80*/  SEL R0, R13, RZ, !P0 ;  /* 0x000000ff0d007207 */ /* 0x000fe40004000000 */
[----:B------:R-:W-:Y:S01]  /*7e90*/  SEL R11, RZ, 0x4, P5 ;  /* 0x00000004ff0b7807 */ /* 0x000fe20002800000 */
[C---:B------:R-:W-:Y:S02]  /*7ea0*/  IMAD R10, R8.reuse, c[0x0][0x1f0], RZ ;  /* 0x00007c00080a7a24 */ /* 0x040fe400078e02ff */
[----:B------:R-:W-:Y:S02]  /*7eb0*/  IMAD R8, R8, c[0x0][0x218], RZ ;  /* 0x0000860008087a24 */ /* 0x000fe400078e02ff */
[----:B------:R-:W-:Y:S01]  /*7ec0*/  IMAD.WIDE.U32 R242, R0, c[0x0][0x218], R4 ;  /* 0x0000860000f27a25 */ /* 0x000fe200078e0004 */
[----:B------:R-:W-:-:S03]  /*7ed0*/  LOP3.LUT R63, R14, R11, RZ, 0xfc, !PT ;  /* 0x0000000b0e3f7212 */ /* 0x000fc600078efcff */
[----:B------:R-:W-:Y:S01]  /*7ee0*/  IMAD.WIDE.U32 R240, R0, c[0x0][0x1f0], R6 ;  /* 0x00007c0000f07a25 */ /* 0x000fe200078e0006 */
[----:B------:R-:W-:-:S03]  /*7ef0*/  LEA R11, P0, R2, c[0x0][0x160], 0x1 ;  /* 0x00005800020b7a11 */ /* 0x000fc600078008ff */
[C---:B------:R-:W-:Y:S02]  /*7f00*/  IMAD R4, R0.reuse, c[0x0][0x1f4], R10 ;  /* 0x00007d0000047a24 */ /* 0x040fe400078e020a */
[----:B------:R-:W-:Y:S02]  /*7f10*/  IMAD.IADD R3, R3, 0x1, R9 ;  /* 0x0000000103037824 */ /* 0x000fe400078e0209 */
[----:B------:R-:W-:Y:S01]  /*7f20*/  IMAD R0, R0, c[0x0][0x21c], R8 ;  /* 0x0000870000007a24 */ /* 0x000fe200078e0208 */
[----:B------:R-:W-:Y:S01]  /*7f30*/  ISETP.GE.AND P2, PT, R246, c[0x0][0x198], PT ;  /* 0x00006600f6007a0c */ /* 0x000fe20003f46270 */
[----:B------:R-:W-:Y:S01]  /*7f40*/  IMAD.IADD R239, R241, 0x1, R4 ;  /* 0x00000001f1ef7824 */ /* 0x000fe200078e0204 */
[----:B------:R-:W-:Y:S02]  /*7f50*/  LEA.HI.X R10, R2, c[0x0][0x164], R3, 0x1, P0 ;  /* 0x00005900020a7a11 */ /* 0x000fe400000f0c03 */
[----:B------:R-:W-:Y:S02]  /*7f60*/  LEA R9, R17, R238, 0x7 ;  /* 0x000000ee11097211 */ /* 0x000fe400078e38ff */
[----:B------:R-:W-:Y:S01]  /*7f70*/  IADD3 R244, R243, R0, RZ ;  /* 0x00000000f3f47210 */ /* 0x000fe20007ffe0ff */
[----:B------:R-:W-:Y:S05]  /*7f80*/  BRA.DIV ~URZ, `(.L_x_1632) ;  /* 0x0000fca27f007947 */ /* 0x000fea000b800000 */
[----:B------:R1:W2:Y:S02]  /*7f90*/  SHFL.IDX PT, R8, R10, RZ, 0x1c1f ;  /* 0x001c1fff0a087589 */ /* 0x0002a400000e0000 */
.L_x_1760:
[----:B------:R-:W-:Y:S05]  /*7fa0*/  BRA.DIV ~URZ, `(.L_x_1633) ;  /* 0x0000fcf27f007947 */ /* 0x000fea000b800000 */
[----:B------:R3:W4:Y:S02]  /*7fb0*/  SHFL.IDX PT, R0, R11, RZ, 0x1c1f ;  /* 0x001c1fff0b007589 */ /* 0x00072400000e0000 */
.L_x_1761:
[----:B------:R-:W-:Y:S01]  /*7fc0*/  IMAD R34, R150, c[0x0][0x2c4], RZ ;  /* 0x0000b10096227a24 */ /* 0x000fe200078e02ff */
[----:B------:R-:W-:Y:S04]  /*7fd0*/  BSSY B0, `(.L_x_1634) ;  /* 0x0000012000007945 */ /* 0x000fe80003800000 */
[----:B------:R-:W-:-:S13]  /*7fe0*/  ISETP.GE.AND P0, PT, R9, R34, PT ;  /* 0x000000220900720c */ /* 0x000fda0003f06270 */
[----:B------:R-:W-:Y:S05]  /*7ff0*/  @P0 BRA `(.L_x_1635) ;  /* 0x000000f000000947 */ /* 0x000fea0003800000 */
[----:B---3--:R-:W3:Y:S04]  /*8000*/  LDL R2, [R1+0x28] ;  /* 0x0000280001027983 */ /* 0x008ee80000100800 */
[----:B----4-:R-:W4:Y:S01]  /*8010*/  LDL R12, [R1+0x24] ;  /* 0x00002400010c7983 */ /* 0x010f220000100800 */
[----:B------:R-:W-:-:S04]  /*8020*/  LEA R6, P0, R246, R0, 0x1 ;  /* 0x00000000f6067211 */ /* 0x000fc800078008ff */
[----:B--2---:R-:W-:Y:S02]  /*8030*/  LEA.HI.X R7, R246, R8, R247, 0x1, P0 ;  /* 0x00000008f6077211 */ /* 0x004fe400000f0cf7 */
[----:B------:R-:W-:-:S04]  /*8040*/  LEA R4, P0, R245, R0, 0x1 ;  /* 0x00000000f5047211 */ /* 0x000fc800078008ff */
[----:B---3--:R-:W-:Y:S02]  /*8050*/  LEA.HI.X R5, R245, R8, R2, 0x1, P0 ;  /* 0x00000008f5057211 */ /* 0x008fe400000f0c02 */
[----:B------:R-:W-:Y:S01]  /*8060*/  LEA R2, P0, R248, R0, 0x1 ;  /* 0x00000000f8027211 */ /* 0x000fe200078008ff */
        /* <DEDUP_REMOVED lines=8> */
.L_x_1635:
[----:B------:R-:W-:Y:S05]  /*80f0*/  BSYNC B0 ;  /* 0x0000000000007941 */ /* 0x000fea0003800000 */
.L_x_1634:
[----:B------:R-:W-:Y:S05]  /*8100*/  BRA.DIV ~URZ, `(.L_x_1636) ;  /* 0x0000fbf27f007947 */ /* 0x000fea000b800000 */
[----:B--2---:R2:W1:Y:S04]  /*8110*/  SHFL.IDX PT, R8, R10, 0x1, 0x1c1f ;  /* 0x003c1f000a087f89 */ /* 0x00446800000e0000 */
[----:B----4-:R2:W4:Y:S02]  /*8120*/  SHFL.IDX PT, R0, R11, 0x1, 0x1c1f ;  /* 0x003c1f000b007f89 */ /* 0x01052400000e0000 */
.L_x_1762:
[----:B------:R-:W-:Y:S01]  /*8130*/  IADD3 R2, R9, 0x20, RZ ;  /* 0x0000002009027810 */ /* 0x000fe20007ffe0ff */
[----:B------:R-:W-:Y:S03]  /*8140*/  BSSY B0, `(.L_x_1637) ;  /* 0x0000012000007945 */ /* 0x000fe60003800000 */
[----:B------:R-:W-:-:S13]  /*8150*/  ISETP.GE.AND P0, PT, R2, R34, PT ;  /* 0x000000220200720c */ /* 0x000fda0003f06270 */
[----:B------:R-:W-:Y:S05]  /*8160*/  @P0 BRA `(.L_x_1638) ;  /* 0x000000f000000947 */ /* 0x000fea0003800000 */
[----:B--2---:R-:W2:Y:S04]  /*8170*/  LDL R3, [R1+0x28] ;  /* 0x0000280001037983 */ /* 0x004ea80000100800 */
[----:B---3--:R-:W3:Y:S01]  /*8180*/  LDL R12, [R1+0x24] ;  /* 0x00002400010c7983 */ /* 0x008ee20000100800 */
[----:B----4-:R-:W-:-:S04]  /*8190*/  LEA R6, P0, R246, R0, 0x1 ;  /* 0x00000000f6067211 */ /* 0x010fc800078008ff */
[----:B-1----:R-:W-:Y:S02]  /*81a0*/  LEA.HI.X R7, R246, R8, R247, 0x1, P0 ;  /* 0x00000008f6077211 */ /* 0x002fe400000f0cf7 */
[----:B------:R-:W-:-:S04]  /*81b0*/  LEA R4, P0, R245, R0, 0x1 ;  /* 0x00000000f5047211 */ /* 0x000fc800078008ff */
[----:B--2---:R-:W-:Y:S02]  /*81c0*/  LEA.HI.X R5, R245, R8, R3, 0x1, P0 ;  /* 0x00000008f5057211 */ /* 0x004fe400000f0c03 */
[----:B------:R-:W-:Y:S01]  /*81d0*/  LEA R2, P0, R248, R0, 0x1 ;  /* 0x00000000f8027211 */ /* 0x000fe200078008ff */
[----:B------:R-:W-:-:S03]  /*81e0*/  IMAD.SHL.U32 R0, R236, 0x2, RZ ;  /* 0x00000002ec007824 */ /* 0x000fc600078e00ff */
[----:B---3--:R-:W-:Y:S02]  /*81f0*/  LEA.HI.X R3, R248, R8, R12, 0x1, P0 ;  /* 0x00000008f8037211 */ /* 0x008fe400000f0c0c */
[----:B------:R-:W-:Y:S01]  /*8200*/  @!PT LDS RZ, [RZ] ;  /* 0x00000000fffff984 */ /* 0x000fe20000000800 */
[----:B------:R-:W-:Y:S01]  /*8210*/  @!PT LDS RZ, [RZ] ;  /* 0x00000000fffff984 */ /* 0x000fe20000000800 */
[----:B------:R-:W-:Y:S01]  /*8220*/  @!PT LDS RZ, [RZ] ;  /* 0x00000000fffff984 */ /* 0x000fe20000000800 */
[----:B------:R1:W-:Y:S04]  /*8230*/  LDGSTS.E.BYPASS.LTC128B.128 [R0+0x6880], [R6.64], !P2 ;  /* 0x0688000006007fae */ /* 0x0003e8000d101d46 */
[----:B------:R1:W-:Y:S04]  /*8240*/  LDGSTS.E.BYPASS.LTC128B.128 [R0+0x8880], [R4.64], !P3 ;  /* 0x0888000004007fae */ /* 0x0003e8000d901d46 */
[----:B------:R1:W-:Y:S02]  /*8250*/  LDGSTS.E.BYPASS.LTC128B.128 [R0+0xa880], [R2.64], !P4 ;  /* 0x0a88000002007fae */ /* 0x0003e4000e101d46 */
.L_x_1638:
[----:B------:R-:W-:Y:S05]  /*8260*/  BSYNC B0 ;  /* 0x0000000000007941 */ /* 0x000fea0003800000 */
.L_x_1637:
[----:B------:R-:W-:Y:S05]  /*8270*/  BRA.DIV ~URZ, `(.L_x_1639) ;  /* 0x0000fb427f007947 */ /* 0x000fea000b800000 */
[----:B-1----:R1:W2:Y:S02]  /*8280*/  SHFL.IDX PT, R8, R10, 0x2, 0x1c1f ;  /* 0x005c1f000a087f89 */ /* 0x0022a400000e0000 */
.L_x_1763:
[----:B------:R-:W-:Y:S05]  /*8290*/  BRA.DIV ~URZ, `(.L_x_1640) ;  /* 0x0000fb927f007947 */ /* 0x000fea000b800000 */
[----:B----4-:R4:W1:Y:S02]  /*82a0*/  SHFL.IDX PT, R0, R11, 0x2, 0x1c1f ;  /* 0x005c1f000b007f89 */ /* 0x01086400000e0000 */
.L_x_1764:
[----:B------:R-:W-:Y:S01]  /*82b0*/  IADD3 R2, R9, 0x40, RZ ;  /* 0x0000004009027810 */ /* 0x000fe20007ffe0ff */
[----:B------:R-:W-:Y:S03]  /*82c0*/  BSSY B0, `(.L_x_1641) ;  /* 0x0000012000007945 */ /* 0x000fe60003800000 */
[----:B------:R-:W-:-:S13]  /*82d0*/  ISETP.GE.AND P0, PT, R2, R34, PT ;  /* 0x000000220200720c */ /* 0x000fda0003f06270 */
[----:B------:R-:W-:Y:S05]  /*82e0*/  @P0 BRA `(.L_x_1642) ;  /* 0x000000f000000947 */ /* 0x000fea0003800000 */
[----:B---3--:R-:W3:Y:S04]  /*82f0*/  LDL R3, [R1+0x28] ;  /* 0x0000280001037983 */ /* 0x008ee80000100800 */
[----:B----4-:R-:W4:Y:S01]  /*8300*/  LDL R12, [R1+0x24] ;  /* 0x00002400010c7983 */ /* 0x010f220000100800 */
[----:B-1----:R-:W-:-:S04]  /*8310*/  LEA R6, P0, R246, R0, 0x1 ;  /* 0x00000000f6067211 */ /* 0x002fc800078008ff */
        /* <DEDUP_REMOVED lines=12> */
.L_x_1642:
[----:B------:R-:W-:Y:S05]  /*83e0*/  BSYNC B0 ;  /* 0x0000000000007941 */ /* 0x000fea0003800000 */
.L_x_1641:
[----:B------:R-:W-:Y:S05]  /*83f0*/  BRA.DIV ~URZ, `(.L_x_1643) ;  /* 0x0000fa927f007947 */ /* 0x000fea000b800000 */
[----:B--2---:R2:W3:Y:S04]  /*8400*/  SHFL.IDX PT, R8, R10, 0x3, 0x1c1f ;  /* 0x007c1f000a087f89 */ /* 0x0044e800000e0000 */
[----:B-1----:R2:W1:Y:S02]  /*8410*/  SHFL.IDX PT, R0, R11, 0x3, 0x1c1f ;  /* 0x007c1f000b007f89 */ /* 0x00246400000e0000 */
.L_x_1765:
[----:B--2---:R-:W2:Y:S04]  /*8420*/  LDL R4, [R1+0x28] ;  /* 0x0000280001047983 */ /* 0x004ea80000100800 */
[----:B----4-:R-:W4:Y:S01]  /*8430*/  LDL R12, [R1+0x24] ;  /* 0x00002400010c7983 */ /* 0x010f220000100800 */
[----:B------:R-:W-:Y:S01]  /*8440*/  IADD3 R2, R9, 0x60, RZ ;  /* 0x0000006009027810 */ /* 0x000fe20007ffe0ff */
[----:B------:R-:W-:Y:S01]  /*8450*/  IMAD.MOV.U32 R65, RZ, RZ, 0x30 ;  /* 0x00000030ff417424 */ /* 0x000fe200078e00ff */
[----:B------:R-:W-:Y:S01]  /*8460*/  SHF.R.S32.HI R64, RZ, 0x1f, R118 ;  /* 0x0000001fff407819 */ /* 0x000fe20000011476 */
[----:B------:R-:W-:Y:S01]  /*8470*/  IMAD.MOV.U32 R128, RZ, RZ, R240 ;  /* 0x000000ffff807224 */ /* 0x000fe200078e00f0 */
[----:B------:R-:W-:Y:S01]  /*8480*/  ISETP.GE.AND P0, PT, R2, R34, PT ;  /* 0x000000220200720c */ /* 0x000fe20003f06270 */
[----:B------:R-:W-:-:S02]  /*8490*/  IMAD R65, R225, -0x30, R65 ;  /* 0xffffffd0e1417824 */ /* 0x000fc400078e0241 */
[----:B------:R-:W-:Y:S02]  /*84a0*/  IMAD R5, R64, c[0x0][0x1e0], RZ ;  /* 0x0000780040057a24 */ /* 0x000fe400078e02ff */
[----:B------:R-:W-:Y:S02]  /*84b0*/  IMAD.IADD R119, R160, 0x1, R65 ;  /* 0x00000001a0777824 */ /* 0x000fe400078e0241 */
[----:B------:R-:W-:Y:S02]  /*84c0*/  IMAD R10, R118, c[0x0][0x1e4], R5 ;  /* 0x00007900760a7a24 */ /* 0x000fe400078e0205 */
[----:B------:R-:W-:Y:S01]  /*84d0*/  IMAD.MOV.U32 R129, RZ, RZ, R239 ;  /* 0x000000ffff817224 */ /* 0x000fe200078e00ef */
[----:B---3--:R-:W-:-:S03]  /*84e0*/  IMNMX R11, R119, 0x30, PT ;  /* 0x00000030770b7817 */ /* 0x008fc60003800200 */
[----:B-1----:R-:W-:Y:S01]  /*84f0*/  @!P0 LEA R2, P1, R246, R0, 0x1 ;  /* 0x00000000f6028211 */ /* 0x002fe200078208ff */
[----:B------:R-:W-:-:S03]  /*8500*/  @!P0 IMAD.SHL.U32 R9, R236, 0x2, RZ ;  /* 0x00000002ec098824 */ /* 0x000fc600078e00ff */
[----:B------:R-:W-:Y:S02]  /*8510*/  @!P0 LEA.HI.X R3, R246, R8, R247, 0x1, P1 ;  /* 0x00000008f6038211 */ /* 0x000fe400008f0cf7 */
[----:B------:R-:W-:-:S03]  /*8520*/  @!P0 LEA R6, P1, R245, R0, 0x1 ;  /* 0x00000000f5068211 */ /* 0x000fc600078208ff */
[----:B------:R-:W-:Y:S01]  /*8530*/  @!PT LDS RZ, [RZ] ;  /* 0x00000000fffff984 */ /* 0x000fe20000000800 */
[----:B------:R-:W-:Y:S01]  /*8540*/  @!PT LDS RZ, [RZ] ;  /* 0x00000000fffff984 */ /* 0x000fe20000000800 */
[----:B------:R-:W-:Y:S01]  /*8550*/  @!PT LDS RZ, [RZ] ;  /* 0x00000000fffff984 */ /* 0x000fe20000000800 */
[----:B------:R1:W-:Y:S02]  /*8560*/  @!P0 LDGSTS.E.BYPASS.LTC128B.128 [R9+0x7880], [R2.64], !P2 ;  /* 0x0788000002098fae */ /* 0x0003e4000d101d46 */
[----:B-1----:R-:W-:Y:S01]  /*8570*/  IMAD.WIDE.U32 R2, R118, c[0x0][0x1e0], RZ ;  /* 0x0000780076027a25 */ /* 0x002fe200078e00ff */
[----:B--2---:R-:W-:Y:S02]  /*8580*/  @!P0 LEA.HI.X R7, R245, R8, R4, 0x1, P1 ;  /* 0x00000008f5078211 */ /* 0x004fe400008f0c04 */
[C---:B------:R-:W-:Y:S01]  /*8590*/  @!P0 LEA R4, P1, R248.reuse, R0, 0x1 ;  /* 0x00000000f8048211 */ /* 0x040fe200078208ff */
[----:B------:R-:W-:Y:S02]  /*85a0*/  IMAD.IADD R0, R11, 0x1, -R238 ;  /* 0x000000010b007824 */ /* 0x000fe400078e0aee */
[----:B------:R1:W-:Y:S01]  /*85b0*/  @!P0 LDGSTS.E.BYPASS.LTC128B.128 [R9+0x9880], [R6.64], !P3 ;  /* 0x0988000006098fae */ /* 0x0003e2000d901d46 */
[----:B----4-:R-:W-:Y:S01]  /*85c0*/  @!P0 LEA.HI.X R5, R248, R8, R12, 0x1, P1 ;  /* 0x00000008f8058211 */ /* 0x010fe200008f0c0c */
[----:B------:R-:W-:Y:S01]  /*85d0*/  IMAD.MOV.U32 R8, RZ, RZ, 0x20 ;  /* 0x00000020ff087424 */ /* 0x000fe200078e00ff */
[----:B------:R-:W-:-:S02]  /*85e0*/  ISETP.GE.AND P1, PT, R0, 0x21, PT ;  /* 0x000000210000780c */ /* 0x000fc40003f26270 */
[----:B------:R-:W-:Y:S01]  /*85f0*/  ISETP.GE.AND P2, PT, R0, 0x1, PT ;  /* 0x000000010000780c */ /* 0x000fe20003f46270 */
[----:B------:R2:W-:Y:S01]  /*8600*/  @!P0 LDGSTS.E.BYPASS.LTC128B.128 [R9+0xb880], [R4.64], !P4 ;  /* 0x0b88000004098fae */ /* 0x0005e2000e101d46 */
[----:B------:R-:W-:Y:S01]  /*8610*/  IMAD.IADD R0, R3, 0x1, R10 ;  /* 0x0000000103007824 */ /* 0x000fe200078e020a */
[----:B------:R-:W-:Y:S01]  /*8620*/  ISETP.NE.AND P4, PT, R120, RZ, PT ;  /* 0x000000ff7800720c */ /* 0x000fe20003f85270 */
[----:B------:R-:W-:Y:S01]  /*8630*/  IMAD.WIDE.U32 R2, R2, 0x30, R128 ;  /* 0x0000003002027825 */ /* 0x000fe200078e0080 */
[----:B------:R-:W0:Y:S01]  /*8640*/  LDGDEPBAR ;  /* 0x00000000000079af */ /* 0x000e220000000000 */
[----:B------:R-:W-:Y:S02]  /*8650*/  WARPSYNC 0xffffffff ;  /* 0xffffffff00007948 */ /* 0x000fe40003800000 */
[----:B------:R-:W-:-:S04]  /*8660*/  IMAD R0, R0, 0x30, RZ ;  /* 0x0000003000007824 */ /* 0x000fc800078e02ff */
[----:B------:R-:W-:Y:S02]  /*8670*/  IMAD.IADD R0, R3, 0x1, R0 ;  /* 0x0000000103007824 */ /* 0x000fe400078e0200 */
[----:B-1----:R-:W-:Y:S01]  /*8680*/  IMAD.WIDE.U32 R6, R8, c[0x0][0x1e0], RZ ;  /* 0x0000780008067a25 */ /* 0x002fe200078e00ff */
[----:B------:R-:W-:Y:S04]  /*8690*/  BAR.SYNC.DEFER_BLOCKING 0x0 ;  /* 0x0000000000007b1d */ /* 0x000fe80000010000 */
[----:B------:R-:W-:Y:S01]  /*86a0*/  @P1 IADD3 R3, P0, R2, R6, RZ ;  /* 0x0000000602031210 */ /* 0x000fe20007f1e0ff */
[----:B--2---:R-:W-:Y:S01]  /*86b0*/  IMAD R5, R8, c[0x0][0x1e4], RZ ;  /* 0x0000790008057a24 */ /* 0x004fe200078e02ff */
[----:B------:R-:W-:-:S04]  /*86c0*/  @P2 LEA R4, P3, R2, c[0x0][0x1c8], 0x1 ;  /* 0x0000720002042a11 */ /* 0x000fc800078608ff */
[----:B------:R-:W-:Y:S02]  /*86d0*/  @P1 IADD3.X R6, R0, R7, R5, P0, !PT ;  /* 0x0000000700061210 */ /* 0x000fe400007fe405 */
[----:B------:R-:W-:Y:S01]  /*86e0*/  @P2 LEA.HI.X R5, R2, c[0x0][0x1cc], R0, 0x1, P3 ;  /* 0x0000730002052a11 */ /* 0x000fe200018f0c00 */
[----:B------:R-:W-:Y:S01]  /*86f0*/  @P1 IMAD.SHL.U32 R0, R236, 0x2, RZ ;  /* 0x00000002ec001824 */ /* 0x000fe200078e00ff */
[----:B------:R-:W-:-:S04]  /*8700*/  @P1 LEA R2, P0, R3, c[0x0][0x1c8], 0x1 ;  /* 0x0000720003021a11 */ /* 0x000fc800078008ff */
[----:B------:R-:W-:Y:S01]  /*8710*/  @P1 LEA.HI.X R3, R3, c[0x0][0x1cc], R6, 0x1, P0 ;  /* 0x0000730003031a11 */ /* 0x000fe200000f0c06 */
[----:B------:R-:W-:Y:S01]  /*8720*/  @P2 IMAD.SHL.U32 R6, R236, 0x2, RZ ;  /* 0x00000002ec062824 */ /* 0x000fe200078e00ff */
[----:B------:R-:W-:-:S04]  /*8730*/  ISETP.LT.AND P0, PT, RZ, c[0x0][0x27c], PT ;  /* 0x00009f00ff007a0c */ /* 0x000fc80003f01270 */
        /* <DEDUP_REMOVED lines=13> */
.L_x_1644:
[----:B------:R-:W2:Y:S01]  /*8810*/  LDL R66, [R1+0x4] ;  /* 0x0000040001427983 */ /* 0x000ea20000100800 */
[----:B-1---5:R-:W-:Y:S01]  /*8820*/  SHF.R.S32.HI R0, RZ, 0x1f, R137 ;  /* 0x0000001fff007819 */ /* 0x022fe20000011489 */
[----:B------:R-:W-:Y:S01]  /*8830*/  ULDC.U8 UR4, c[0x0][0x298] ;  /* 0x0000a60000047ab9 */ /* 0x000fe20000000000 */
[C---:B------:R-:W-:Y:S01]  /*8840*/  IMAD.WIDE.U32 R2, R137.reuse, c[0x0][0x280], RZ ;  /* 0x0000a00089027a25 */ /* 0x040fe200078e00ff */
        /* <DEDUP_REMOVED lines=40> */
[----:B------:R-:W-:Y:S01]  /*8ad0*/  CS2R R22, SRZ ;  /* 0x0000000000167805 */ /* 0x000fe2000001ff00 */
[----:B------:R-:W-:-:S09]  /*8ae0*/  CS2R R10, SRZ ;  /* 0x00000000000a7805 */ /* 0x000fd2000001ff00 */
[-C--:B------:R-:W-:Y:S02]  /*8af0*/  @!P1 IADD3 R8, P2, R4, R0.reuse, RZ ;  /* 0x0000000004089210 */ /* 0x080fe40007f5e0ff */
[----:B------:R-:W-:Y:S01]  /*8b00*/  @!P1 IADD3 R6, P3, R2, R0, RZ ;  /* 0x0000000002069210 */ /* 0x000fe20007f7e0ff */
[----:B------:R-:W-:Y:S01]  /*8b10*/  IMAD.SHL.U32 R0, R159, 0x2, RZ ;  /* 0x000000029f007824 */ /* 0x000fe200078e00ff */
[----:B------:R-:W-:Y:S01]  /*8b20*/  CS2R R24, SRZ ;  /* 0x0000000000187805 */ /* 0x000fe2000001ff00 */
        /* <DEDUP_REMOVED lines=8> */
[----:B-1----:R-:W-:-:S02]  /*8bb0*/  @!P0 IADD3 R8, P3, R4, R0, RZ ;  /* 0x0000000004088210 */ /* 0x002fc40007f7e0ff */
[----:B---3--:R-:W-:-:S03]  /*8bc0*/  @!P0 IADD3 R6, P1, R2, R0, RZ ;  /* 0x0000000002068210 */ /* 0x008fc60007f3e0ff */
[--C-:B------:R-:W-:Y:S02]  /*8bd0*/  @!P0 IMAD.X R9, R5, 0x1, R31.reuse, P3 ;  /* 0x0000000105098824 */ /* 0x100fe400018e061f */
[----:B------:R-:W-:Y:S02]  /*8be0*/  IMAD.SHL.U32 R0, R156, 0x2, RZ ;  /* 0x000000029c007824 */ /* 0x000fe400078e00ff */
[----:B------:R-:W-:Y:S01]  /*8bf0*/  @!P0 IMAD.X R7, R3, 0x1, R31, P1 ;  /* 0x0000000103078824 */ /* 0x000fe200008e061f */
[----:B------:R1:W5:Y:S01]  /*8c00*/  @!P0 LD.E.64 R24, [R8.64] ;  /* 0x0000000608188980 */ /* 0x000362000c101b00 */
[----:B------:R-:W-:-:S03]  /*8c10*/  ISETP.GE.AND P3, PT, R122, c[0x0][0x27c], PT ;  /* 0x00009f007a007a0c */ /* 0x000fc60003f66270 */
[----:B------:R3:W5:Y:S01]  /*8c20*/  @!P0 LD.E.64 R12, [R6.64] ;  /* 0x00000006060c8980 */ /* 0x000762000c101b00 */
[----:B------:R-:W-:Y:S01]  /*8c30*/  CS2R R14, SRZ ;  /* 0x00000000000e7805 */ /* 0x000fe2000001ff00 */
[----:B-1----:R-:W-:-:S05]  /*8c40*/  @!P2 IADD3 R8, P1, R4, R0, RZ ;  /* 0x000000000408a210 */ /* 0x002fca0007f3e0ff */
[--C-:B----4-:R-:W-:Y:S01]  /*8c50*/  @!P2 IMAD.X R9, R5, 0x1, R30.reuse, P1 ;  /* 0x000000010509a824 */ /* 0x110fe200008e061e */
[C---:B------:R-:W-:Y:S02]  /*8c60*/  ISETP.GE.AND P1, PT, R121.reuse, c[0x0][0x27c], PT ;  /* 0x00009f0079007a0c */ /* 0x040fe40003f26270 */
[----:B---3--:R-:W-:Y:S01]  /*8c70*/  @!P2 IADD3 R6, P0, R2, R0, RZ ;  /* 0x000000000206a210 */ /* 0x008fe20007f1e0ff */
[----:B------:R-:W-:Y:S01]  /*8c80*/  IMAD.SHL.U32 R0, R121, 0x2, RZ ;  /* 0x0000000279007824 */ /* 0x000fe200078e00ff */
[----:B------:R1:W5:Y:S03]  /*8c90*/  @!P2 LD.E.64 R26, [R8.64] ;  /* 0x00000006081aa980 */ /* 0x000366000c101b00 */
[----:B------:R-:W-:Y:S01]  /*8ca0*/  @!P2 IMAD.X R7, R3, 0x1, R30, P0 ;  /* 0x000000010307a824 */ /* 0x000fe200000e061e */
[----:B------:R-:W-:-:S04]  /*8cb0*/  ISETP.GE.AND P0, PT, R158, c[0x0][0x27c], PT ;  /* 0x00009f009e007a0c */ /* 0x000fc80003f06270 */
[----:B------:R3:W5:Y:S01]  /*8cc0*/  @!P2 LD.E.64 R14, [R6.64] ;  /* 0x00000006060ea980 */ /* 0x000762000c101b00 */
[----:B------:R-:W-:Y:S01]  /*8cd0*/  @!P3 IMAD.WIDE R20, R122, 0x2, R2 ;  /* 0x000000027a14b825 */ /* 0x000fe200078e0202 */
[----:B------:R-:W-:-:S03]  /*8ce0*/  CS2R R18, SRZ ;  /* 0x0000000000127805 */ /* 0x000fc6000001ff00 */
[----:B------:R-:W-:-:S05]  /*8cf0*/  @!P3 IMAD.WIDE R16, R122, 0x2, R4 ;  /* 0x000000027a10b825 */ /* 0x000fca00078e0204 */
[----:B------:R4:W5:Y:S01]  /*8d00*/  @!P3 LD.E.64 R18, [R16.64] ;  /* 0x000000061012b980 */ /* 0x000962000c101b00 */
[----:B-1----:R-:W-:-:S04]  /*8d10*/  SHF.R.S32.HI R8, RZ, 0x1f, R121 ;  /* 0x0000001fff087819 */ /* 0x002fc80000011479 */
[----:B------:R-:W-:Y:S02]  /*8d20*/  SHF.L.U64.HI R28, R121, 0x1, R8 ;  /* 0x00000001791c7819 */ /* 0x000fe40000010208 */
[----:B------:R-:W-:Y:S01]  /*8d30*/  @!P1 IADD3 R8, P2, R4, R0, RZ ;  /* 0x0000000004089210 */ /* 0x000fe20007f5e0ff */
[----:B---3--:R-:W-:-:S04]  /*8d40*/  CS2R R6, SRZ ;  /* 0x0000000000067805 */ /* 0x008fc8000001ff00 */
[--C-:B------:R-:W-:Y:S01]  /*8d50*/  @!P1 IMAD.X R9, R5, 0x1, R28.reuse, P2 ;  /* 0x0000000105099824 */ /* 0x100fe200010e061c */
[----:B------:R-:W-:Y:S01]  /*8d60*/  @!P1 IADD3 R30, P2, R2, R0, RZ ;  /* 0x00000000021e9210 */ /* 0x000fe20007f5e0ff */
[----:B------:R-:W-:Y:S01]  /*8d70*/  IMAD.SHL.U32 R0, R158, 0x2, RZ ;  /* 0x000000029e007824 */ /* 0x000fe200078e00ff */
[----:B------:R1:W5:Y:S03]  /*8d80*/  @!P3 LD.E.64 R6, [R20.64] ;  /* 0x000000061406b980 */ /* 0x000366000c101b00 */
[----:B------:R-:W-:Y:S01]  /*8d90*/  @!P1 IMAD.X R31, R3, 0x1, R28, P2 ;  /* 0x00000001031f9824 */ /* 0x000fe200010e061c */
        /* <DEDUP_REMOVED lines=12> */
.L_x_1648:
[----:B-12-4-:R-:W-:Y:S05]  /*8e60*/  BSYNC B0 ;  /* 0x0000000000007941 */ /* 0x016fea0003800000 */
.L_x_1647:
        /* <DEDUP_REMOVED lines=132> */
.L_x_1652:
[----:B------:R-:W-:Y:S05]  /*96b0*/  BSYNC B0 ;  /* 0x0000000000007941 */ /* 0x000fea0003800000 */
.L_x_1651:
        /* <DEDUP_REMOVED lines=41> */
.L_x_1654:
[----:B------:R-:W-:Y:S05]  /*9950*/  BSYNC B0 ;  /* 0x0000000000007941 */ /* 0x000fea0003800000 */
.L_x_1653:
        /* <DEDUP_REMOVED lines=41> */
.L_x_1656:
[----:B------:R-:W-:Y:S05]  /*9bf0*/  BSYNC B0 ;  /* 0x0000000000007941 */ /* 0x000fea0003800000 */
.L_x_1655:
        /* <DEDUP_REMOVED lines=41> */
.L_x_1658:
[----:B------:R-:W-:Y:S05]  /*9e90*/  BSYNC B0 ;  /* 0x0000000000007941 */ /* 0x000fea0003800000 */
.L_x_1657:
        /* <DEDUP_REMOVED lines=41> */
.L_x_1660:
[----:B------:R-:W-:Y:S05]  /*a130*/  BSYNC B0 ;  /* 0x0000000000007941 */ /* 0x000fea0003800000 */
.L_x_1659:
        /* <DEDUP_REMOVED lines=40> */
.L_x_1650:
[----:B------:R-:W-:Y:S05]  /*a3c0*/  BSYNC B1 ;  /* 0x0000000000017941 */ /* 0x000fea0003800000 */
.L_x_1649:
        /* <DEDUP_REMOVED lines=44> */
.L_x_1663:
[----:B------:R-:W-:Y:S05]  /*a690*/  BSYNC B0 ;  /* 0x0000000000007941 */ /* 0x000fea0003800000 */
.L_x_1662:
        /* <DEDUP_REMOVED lines=41> */
.L_x_1665:
[----:B------:R-:W-:Y:S05]  /*a930*/  BSYNC B0 ;  /* 0x0000000000007941 */ /* 0x000fea0003800000 */
.L_x_1664:
        /* <DEDUP_REMOVED lines=41> */
.L_x_1667:
[----:B------:R-:W-:Y:S05]  /*abd0*/  BSYNC B0 ;  /* 0x0000000000007941 */ /* 0x000fea0003800000 */
.L_x_1666:
        /* <DEDUP_REMOVED lines=41> */
.L_x_1669:
[----:B------:R-:W-:Y:S05]  /*ae70*/  BSYNC B0 ;  /* 0x0000000000007941 */ /* 0x000fea0003800000 */
.L_x_1668:
        /* <DEDUP_REMOVED lines=41> */
.L_x_1671:
[----:B------:R-:W-:Y:S05]  /*b110*/  BSYNC B0 ;  /* 0x0000000000007941 */ /* 0x000fea0003800000 */
.L_x_1670:
        /* <DEDUP_REMOVED lines=41> */
.L_x_1646:
        /* <DEDUP_REMOVED lines=56> */
.L_x_1673:
[----:B-12-4-:R-:W-:Y:S05]  /*b730*/  BSYNC B0 ;  /* 0x0000000000007941 */ /* 0x016fea0003800000 */
.L_x_1672:
        /* <DEDUP_REMOVED lines=181> */
.L_x_1677:
[----:B------:R-:W-:Y:S05]  /*c290*/  BSYNC B0 ;  /* 0x0000000000007941 */ /* 0x000fea0003800000 */
.L_x_1676:
        /* <DEDUP_REMOVED lines=93> */
.L_x_1679:
[----:B------:R-:W-:Y:S05]  /*c870*/  BSYNC B0 ;  /* 0x0000000000007941 */ /* 0x000fea0003800000 */
.L_x_1678:
        /* <DEDUP_REMOVED lines=92> */
.L_x_1675:
[----:B------:R-:W-:Y:S05]  /*ce40*/  BSYNC B1 ;  /* 0x0000000000017941 */ /* 0x000fea0003800000 */
.L_x_1674:
        /* <DEDUP_REMOVED lines=101> */
.L_x_1681:
[----:B------:R-:W-:Y:S05]  /*d4a0*/  BSYNC B0 ;  /* 0x0000000000007941 */ /* 0x000fea0003800000 */
.L_x_1680:
        /* <DEDUP_REMOVED lines=93> */
.L_x_1683:
[----:B------:R-:W-:Y:S05]  /*da80*/  BSYNC B0 ;  /* 0x0000000000007941 */ /* 0x000fea0003800000 */
.L_x_1682:
        /* <DEDUP_REMOVED lines=92> */
.L_x_1661:
[----:B------:R-:W-:Y:S05]  /*e050*/  BSYNC B2 ;  /* 0x0000000000027941 */ /* 0x000fea0003800000 */
.L_x_1645:
[----:B------:R-:W-:-:S04]  /*e060*/  DEPBAR.LE SB0, 0x0 ;  /* 0x000080000000791a */ /* 0x000fc80000000000 */
[----:B------:R-:W-:Y:S01]  /*e070*/  BAR.SYNC.DEFER_BLOCKING 0x0 ;  /* 0x0000000000007b1d */ /* 0x000fe20000010000 */
[----:B-1----:R-:W-:Y:S01]  /*e080*/  IMAD R0, R64, c[0x0][0x208], RZ ;  /* 0x0000820040007a24 */ /* 0x002fe200078e02ff */
[C---:B------:R-:W-:Y:S01]  /*e090*/  LOP3.LUT P2, RZ, R63.reuse, 0x1, RZ, 0xc0, !PT ;  /* 0x000000013fff7812 */ /* 0x040fe2000784c0ff */
[C---:B------:R-:W-:Y:S01]  /*e0a0*/  IMAD.WIDE.U32 R2, R118.reuse, c[0x0][0x208], RZ ;  /* 0x0000820076027a25 */ /* 0x040fe200078e00ff */
[----:B------:R-:W-:Y:S02]  /*e0b0*/  LOP3.LUT P3, RZ, R63, 0x2, RZ, 0xc0, !PT ;  /* 0x000000023fff7812 */ /* 0x000fe4000786c0ff */
[----:B------:R-:W1:Y:S01]  /*e0c0*/  S2R R228, SR_TID.X ;  /* 0x0000000000e47919 */ /* 0x000e620000002100 */
[----:B------:R-:W-:Y:S01]  /*e0d0*/  IMAD R0, R118, c[0x0][0x20c], R0 ;  /* 0x0000830076007a24 */ /* 0x000fe200078e0200 */
[----:B------:R-:W-:Y:S01]  /*e0e0*/  BSSY B0, `(.L_x_1684) ;  /* 0x00000ae000007945 */ /* 0x000fe20003800000 */
[----:B--2---:R-:W-:Y:S02]  /*e0f0*/  IMAD.MOV.U32 R4, RZ, RZ, R242 ;  /* 0x000000ffff047224 */ /* 0x004fe400078e00f2 */
[----:B------:R-:W-:-:S02]  /*e100*/  IMAD.IADD R0, R3, 0x1, R0 ;  /* 0x0000000103007824 */ /* 0x000fc400078e0200 */
[----:B------:R-:W-:Y:S02]  /*e110*/  IMAD.MOV.U32 R5, RZ, RZ, R244 ;  /* 0x000000ffff057224 */ /* 0x000fe400078e00f4 */
[----:B------:R-:W-:Y:S01]  /*e120*/  IMAD R3, R0, 0x30, RZ ;  /* 0x0000003000037824 */ /* 0x000fe200078e02ff */
[----:B------:R-:W-:Y:S01]  /*e130*/  IADD3 R0, R65, R160, -R238 ;  /* 0x000000a041007210 */ /* 0x000fe20007ffe8ee */
[----:B------:R-:W-:-:S04]  /*e140*/  IMAD.WIDE.U32 R4, R2, 0x30, R4 ;  /* 0x0000003002047825 */ /* 0x000fc800078e0004 */
[----:B------:R-:W-:Y:S01]  /*e150*/  IMAD.IADD R3, R5, 0x1, R3 ;  /* 0x0000000105037824 */ /* 0x000fe200078e0203 */
[----:B------:R-:W-:Y:S01]  /*e160*/  LEA R2, P0, R4, c[0x0][0x1f8], 0x1 ;  /* 0x00007e0004027a11 */ /* 0x000fe200078008ff */
[----:B------:R-:W-:Y:S01]  /*e170*/  IMAD.SHL.U32 R202, R236, 0x2, RZ ;  /* 0x00000002ecca7824 */ /* 0x000fe200078e00ff */
[----:B------:R-:W-:Y:S02]  /*e180*/  LDSM.16.M88.4 R8, [R191+0x1000] ;  /* 0x00100000bf08783b */ /* 0x000fe40000000200 */
[----:B------:R-:W-:Y:S02]  /*e190*/  LEA.HI.X R3, R4, c[0x0][0x1fc], R3, 0x1, P0 ;  /* 0x00007f0004037a11 */ /* 0x000fe400000f0c03 */
[----:B------:R-:W-:Y:S01]  /*e1a0*/  ISETP.LT.OR P0, PT, R0, 0x1, !P2 ;  /* 0x000000010000780c */ /* 0x000fe20005701670 */
[----:B------:R-:W2:Y:S01]  /*e1b0*/  LDSM.16.M88.4 R32, [R188] ;  /* 0x00000000bc20783b */ /* 0x000ea20000000200 */
[----:B-1----:R-:W-:-:S03]  /*e1c0*/  ISETP.GT.AND P4, PT, R228, 0x3f, PT ;  /* 0x0000003fe400780c */ /* 0x002fc60003f84270 */
[----:B------:R-:W1:Y:S04]  /*e1d0*/  LDSM.16.M88.4 R28, [R188+0x400] ;  /* 0x00040000bc1c783b */ /* 0x000e680000000200 */
[----:B------:R-:W4:Y:S04]  /*e1e0*/  LDSM.16.M88.4 R24, [R188+0x800] ;  /* 0x00080000bc18783b */ /* 0x000f280000000200 */
[----:B------:R-:W3:Y:S02]  /*e1f0*/  LDSM.16.M88.4 R12, [R191] ;  /* 0x00000000bf0c783b */ /* 0x000ee40000000200 */
[----:B------:R-:W-:Y:S01]  /*e200*/  @!P4 IMAD.MOV.U32 R21, RZ, RZ, c[0x0][0x208] ;  /* 0x00008200ff15c624 */ /* 0x000fe200078e00ff */
[----:B------:R-:W-:Y:S01]  /*e210*/  @!P4 ISETP.LT.OR P2, PT, R0, 0x21, !P2 ;  /* 0x000000210000c80c */ /* 0x000fe20005741670 */
[----:B------:R-:W-:Y:S01]  /*e220*/  LDSM.16.M88.4 R16, [R192] ;  /* 0x00000000c010783b */ /* 0x000fe20000000200 */
[----:B------:R-:W-:-:S03]  /*e230*/  @!P4 IMAD.MOV.U32 R22, RZ, RZ, c[0x0][0x20c] ;  /* 0x00008300ff16c624 */ /* 0x000fc600078e00ff */
[----:B------:R-:W-:Y:S04]  /*e240*/  LDSM.16.M88.4 R4, [R192+0x1000] ;  /* 0x00100000c004783b */ /* 0x000fe80000000200 */
[----:B------:R-:W3:Y:S04]  /*e250*/  LDSM.16.M88.4 R36, [R193] ;  /* 0x00000000c124783b */ /* 0x000ee80000000200 */
[----:B------:R-:W3:Y:S04]  /*e260*/  LDSM.16.M88.4 R40, [R201] ;  /* 0x00000000c928783b */ /* 0x000ee80000000200 */
[----:B------:R-:W3:Y:S04]  /*e270*/  LDSM.16.M88.4 R44, [R200] ;  /* 0x00000000c82c783b */ /* 0x000ee80000000200 */
[----:B------:R-:W-:Y:S01]  /*e280*/  @!PT LDS RZ, [RZ] ;  /* 0x00000000fffff984 */ /* 0x000fe20000000800 */
[----:B------:R-:W-:Y:S01]  /*e290*/  @!PT LDS RZ, [RZ] ;  /* 0x00000000fffff984 */ /* 0x000fe20000000800 */
[----:B------:R-:W-:Y:S01]  /*e2a0*/  @!PT LDS RZ, [RZ] ;  /* 0x00000000fffff984 */ /* 0x000fe20000000800 */
[----:B------:R3:W-:Y:S01]  /*e2b0*/  LDGSTS.E.BYPASS.LTC128B.128 [R202+0x1880], [R2.64], !P0 ;  /* 0x0188000002ca7fae */ /* 0x0007e2000c101d46 */
[----:B------:R-:W-:Y:S01]  /*e2c0*/  ISETP.LT.OR P0, PT, R0, 0x1, !P3 ;  /* 0x000000010000780c */ /* 0x000fe20005f01670 */
[C---:B--2--5:R-:W-:Y:S08]  /*e2d0*/  HMMA.16816.F32 R64, R8.reuse, R32, RZ ;  /* 0x000000200840723c */ /* 0x064ff000000018ff */
[----:B-1----:R-:W-:Y:S04]  /*e2e0*/  HMMA.16816.F32 R56, R8, R28, RZ ;  /* 0x0000001c0838723c */ /* 0x002fe800000018ff */
[----:B------:R1:W-:Y:S01]  /*e2f0*/  LDGSTS.E.BYPASS.LTC128B.128 [R202+0x2480], [R2.64+0x40], !P0 ;  /* 0x0248004002ca7fae */ /* 0x0003e2000c101d46 */
[----:B------:R-:W-:-:S04]  /*e300*/  @!P4 LEA R20, P0, R21, R2, 0x6 ;  /* 0x000000021514c211 */ /* 0x000fc800078030ff */
[----:B------:R-:W-:Y:S01]  /*e310*/  @!P4 LEA.HI.X R21, R21, R3, R22, 0x6, P0 ;  /* 0x000000031515c211 */ /* 0x000fe200000f3416 */
[----:B------:R-:W-:Y:S01]  /*e320*/  HMMA.16816.F32 R52, R8, R30, RZ ;  /* 0x0000001e0834723c */ /* 0x000fe200000018ff */
[----:B------:R-:W-:-:S04]  /*e330*/  LOP3.LUT P0, RZ, R63, 0x4, RZ, 0xc0, !PT ;  /* 0x000000043fff7812 */ /* 0x000fc8000780c0ff */
[C---:B------:R-:W-:Y:S02]  /*e340*/  ISETP.LT.OR P1, PT, R0.reuse, 0x1, !P0 ;  /* 0x000000010000780c */ /* 0x040fe40004721670 */
[C---:B------:R-:W-:Y:S01]  /*e350*/  @!P4 ISETP.LT.OR P0, PT, R0.reuse, 0x21, !P0 ;  /* 0x000000210000c80c */ /* 0x040fe20004701670 */
[C---:B------:R-:W-:Y:S08]  /*e360*/  HMMA.16816.F32 R60, R8.reuse, R34, RZ ;  /* 0x00000022083c723c */ /* 0x040ff000000018ff */
[----:B----4-:R-:W-:Y:S02]  /*e370*/  HMMA.16816.F32 R48, R8, R24, RZ ;  /* 0x000000180830723c */ /* 0x010fe400000018ff */
[----:B------:R1:W-:Y:S01]  /*e380*/  LDGSTS.E.BYPASS.LTC128B.128 [R202+0x3080], [R2.64+0x80], !P1 ;  /* 0x0308008002ca7fae */ /* 0x0003e2000c901d46 */
[----:B------:R-:W-:-:S03]  /*e390*/  @!P4 ISETP.LT.OR P1, PT, R0, 0x21, !P3 ;  /* 0x000000210000c80c */ /* 0x000fc60005f21670 */
[----:B------:R2:W-:Y:S02]  /*e3a0*/  @!P4 LDGSTS.E.BYPASS.LTC128B.128 [R202+0x2080], [R20.64], !P2 ;  /* 0x0208000014cacfae */ /* 0x0005e4000d101d46 */
[----:B------:R-:W-:Y:S08]  /*e3b0*/  HMMA.16816.F32 R8, R8, R26, RZ ;  /* 0x0000001a0808723c */ /* 0x000ff000000018ff */
[----:B---3--:R-:W-:Y:S01]  /*e3c0*/  HMMA.16816.F32 R68, R12, R32, RZ ;  /* 0x000000200c44723c */ /* 0x008fe200000018ff */
[----:B------:R2:W-:Y:S04]  /*e3d0*/  @!P4 LDGSTS.E.BYPASS.LTC128B.128 [R202+0x2c80], [R20.64+0x40], !P1 ;  /* 0x02c8004014cacfae */ /* 0x0005e8000c901d46 */
[----:B------:R2:W-:Y:S01]  /*e3e0*/  @!P4 LDGSTS.E.BYPASS.LTC128B.128 [R202+0x3880], [R20.64+0x80], !P0 ;  /* 0x0388008014cacfae */ /* 0x0005e2000c101d46 */
[----:B------:R-:W-:-:S02]  /*e3f0*/  ISETP.GT.AND P0, PT, R118, R250, PT ;  /* 0x000000fa7600720c */ /* 0x000fc40003f04270 */
[C---:B------:R-:W-:Y:S01]  /*e400*/  HMMA.16816.F32 R72, R12.reuse, R34, RZ ;  /* 0x000000220c48723c */ /* 0x040fe200000018ff */
[----:B------:R-:W-:Y:S04]  /*e410*/  LDSM.16.M88.4 R32, [R188+0xc00] ;  /* 0x000c0000bc20783b */ /* 0x000fe80000000200 */
[----:B------:R-:W0:Y:S03]  /*e420*/  LDGDEPBAR ;  /* 0x00000000000079af */ /* 0x000e260000000000 */
[C---:B------:R-:W-:Y:S08]  /*e430*/  HMMA.16816.F32 R80, R12.reuse, R28, RZ ;  /* 0x0000001c0c50723c */ /* 0x040ff000000018ff */
[C---:B------:R-:W-:Y:S01]  /*e440*/  HMMA.16816.F32 R84, R12.reuse, R30, RZ ;  /* 0x0000001e0c54723c */ /* 0x040fe200000018ff */
[----:B------:R-:W-:Y:S07]  /*e450*/  LDSM.16.M88.4 R28, [R188+0x1000] ;  /* 0x00100000bc1c783b */ /* 0x000fee0000000200 */
[C---:B------:R-:W-:Y:S01]  /*e460*/  HMMA.16816.F32 R88, R12.reuse, R24, RZ ;  /* 0x000000180c58723c */ /* 0x040fe200000018ff */
[----:B--2---:R-:W-:Y:S07]  /*e470*/  LDSM.16.M88.4 R20, [R192+0x3000] ;  /* 0x00300000c014783b */ /* 0x004fee0000000200 */
[----:B------:R-:W-:Y:S01]  /*e480*/  HMMA.16816.F32 R24, R12, R26, RZ ;  /* 0x0000001a0c18723c */ /* 0x000fe200000018ff */
[----:B------:R-:W-:Y:S07]  /*e490*/  LDSM.16.M88.4 R12, [R188+0x1400] ;  /* 0x00140000bc0c783b */ /* 0x000fee0000000200 */
[C---:B------:R-:W-:Y:S08]  /*e4a0*/  HMMA.16816.F32 R108, R4.reuse, R36, R64 ;  /* 0x00000024046c723c */ /* 0x040ff00000001840 */
[C---:B------:R-:W-:Y:S08]  /*e4b0*/  HMMA.16816.F32 R104, R4.reuse, R38, R60 ;  /* 0x000000260468723c */ /* 0x040ff0000000183c */
[C---:B------:R-:W-:Y:S01]  /*e4c0*/  HMMA.16816.F32 R100, R4.reuse, R40, R56 ;  /* 0x000000280464723c */ /* 0x040fe20000001838 */
[----:B------:R-:W-:Y:S07]  /*e4d0*/  LDSM.16.M88.4 R56, [R197] ;  /* 0x00000000c538783b */ /* 0x000fee0000000200 */
[C---:B------:R-:W-:Y:S01]  /*e4e0*/  HMMA.16816.F32 R96, R4.reuse, R42, R52 ;  /* 0x0000002a0460723c */ /* 0x040fe20000001834 */
[----:B------:R-:W-:Y:S07]  /*e4f0*/  LDSM.16.M88.4 R52, [R199] ;  /* 0x00000000c734783b */ /* 0x000fee0000000200 */
[C---:B------:R-:W-:Y:S01]  /*e500*/  HMMA.16816.F32 R92, R4.reuse, R44, R48 ;  /* 0x0000002c045c723c */ /* 0x040fe20000001830 */
[----:B------:R-:W-:Y:S07]  /*e510*/  LDSM.16.M88.4 R48, [R198] ;  /* 0x00000000c630783b */ /* 0x000fee0000000200 */
[----:B------:R-:W-:Y:S01]  /*e520*/  HMMA.16816.F32 R76, R4, R46, R8 ;  /* 0x0000002e044c723c */ /* 0x000fe20000001808 */
[----:B------:R-:W2:Y:S04]  /*e530*/  LDSM.16.M88.4 R4, [R191+0x3000] ;  /* 0x00300000bf04783b */ /* 0x000ea80000000200 */
[----:B------:R-:W3:Y:S03]  /*e540*/  LDSM.16.M88.4 R8, [R191+0x2000] ;  /* 0x00200000bf08783b */ /* 0x000ee60000000200 */
[C---:B------:R-:W-:Y:S08]  /*e550*/  HMMA.16816.F32 R68, R16.reuse, R36, R68 ;  /* 0x000000241044723c */ /* 0x040ff00000001844 */
[C---:B------:R-:W-:Y:S08]  /*e560*/  HMMA.16816.F32 R64, R16.reuse, R38, R72 ;  /* 0x000000261040723c */ /* 0x040ff00000001848 */
[C---:B------:R-:W-:Y:S08]  /*e570*/  HMMA.16816.F32 R60, R16.reuse, R40, R80 ;  /* 0x00000028103c723c */ /* 0x040ff00000001850 */
[C---:B------:R-:W-:Y:S08]  /*e580*/  HMMA.16816.F32 R40, R16.reuse, R42, R84 ;  /* 0x0000002a1028723c */ /* 0x040ff00000001854 */
[C---:B------:R-:W-:Y:S08]  /*e590*/  HMMA.16816.F32 R36, R16.reuse, R44, R88 ;  /* 0x0000002c1024723c */ /* 0x040ff00000001858 */
[----:B------:R-:W-:Y:S01]  /*e5a0*/  HMMA.16816.F32 R16, R16, R46, R24 ;  /* 0x0000002e1010723c */ /* 0x000fe20000001818 */
[----:B------:R-:W4:Y:S04]  /*e5b0*/  LDSM.16.M88.4 R24, [R192+0x2000] ;  /* 0x00200000c018783b */ /* 0x000f280000000200 */
[----:B------:R-:W-:Y:S03]  /*e5c0*/  LDSM.16.M88.4 R44, [R188+0x1800] ;  /* 0x00180000bc2c783b */ /* 0x000fe60000000200 */
[C---:B--2---:R-:W-:Y:S08]  /*e5d0*/  HMMA.16816.F32 R72, R4.reuse, R32, R108 ;  /* 0x000000200448723c */ /* 0x044ff0000000186c */
[C---:B------:R-:W-:Y:S08]  /*e5e0*/  HMMA.16816.F32 R104, R4.reuse, R34, R104 ;  /* 0x000000220468723c */ /* 0x040ff00000001868 */
[C---:B------:R-:W-:Y:S08]  /*e5f0*/  HMMA.16816.F32 R100, R4.reuse, R28, R100 ;  /* 0x0000001c0464723c */ /* 0x040ff00000001864 */
[----:B------:R-:W-:Y:S08]  /*e600*/  HMMA.16816.F32 R96, R4, R30, R96 ;  /* 0x0000001e0460723c */ /* 0x000ff00000001860 */
[C---:B---3--:R-:W-:Y:S08]  /*e610*/  HMMA.16816.F32 R68, R8.reuse, R32, R68 ;  /* 0x000000200844723c */ /* 0x048ff00000001844 */
[----:B------:R-:W-:Y:S08]  /*e620*/  HMMA.16816.F32 R64, R8, R34, R64 ;  /* 0x000000220840723c */ /* 0x000ff00000001840 */
[C---:B------:R-:W-:Y:S08]  /*e630*/  HMMA.16816.F32 R92, R4.reuse, R12, R92 ;  /* 0x0000000c045c723c */ /* 0x040ff0000000185c */
[----:B------:R-:W-:Y:S08]  /*e640*/  HMMA.16816.F32 R76, R4, R14, R76 ;  /* 0x0000000e044c723c */ /* 0x000ff0000000184c */
[C---:B------:R-:W-:Y:S08]  /*e650*/  HMMA.16816.F32 R32, R8.reuse, R28, R60 ;  /* 0x0000001c0820723c */ /* 0x040ff0000000183c */
[C---:B------:R-:W-:Y:S01]  /*e660*/  HMMA.16816.F32 R28, R8.reuse, R30, R40 ;  /* 0x0000001e081c723c */ /* 0x040fe20000001828 */
[----:B------:R-:W-:Y:S07]  /*e670*/  LDSM.16.M88.4 R40, [R188+0x1c00] ;  /* 0x001c0000bc28783b */ /* 0x000fee0000000200 */
[C---:B------:R-:W-:Y:S01]  /*e680*/  HMMA.16816.F32 R4, R8.reuse, R12, R36 ;  /* 0x0000000c0804723c */ /* 0x040fe20000001824 */
[----:B------:R-:W-:Y:S07]  /*e690*/  LDSM.16.M88.4 R36, [R188+0x2000] ;  /* 0x00200000bc24783b */ /* 0x000fee0000000200 */
        /* <DEDUP_REMOVED lines=9> */
[----:B------:R-:W-:Y:S07]  /*e730*/  LDSM.16.M88.4 R20, [R194] ;  /* 0x00000000c214783b */ /* 0x000fee0000000200 */
[C---:B----4-:R-:W-:Y:S08]  /*e740*/  HMMA.16816.F32 R96, R24.reuse, R52, R68 ;  /* 0x000000341860723c */ /* 0x050ff00000001844 */
[C---:B------:R-:W-:Y:S01]  /*e750*/  HMMA.16816.F32 R88, R24.reuse, R48, R32 ;  /* 0x000000301858723c */ /* 0x040fe20000001820 */
[----:B------:R-:W-:Y:S07]  /*e760*/  LDSM.16.M88.4 R32, [R196] ;  /* 0x00000000c420783b */ /* 0x000fee0000000200 */
[C---:B------:R-:W-:Y:S08]  /*e770*/  HMMA.16816.F32 R92, R24.reuse, R54, R64 ;  /* 0x00000036185c723c */ /* 0x040ff00000001840 */
[C---:B------:R-:W-:Y:S01]  /*e780*/  HMMA.16816.F32 R84, R24.reuse, R50, R28 ;  /* 0x000000321854723c */ /* 0x040fe2000000181c */
[----:B------:R-:W-:Y:S07]  /*e790*/  LDSM.16.M88.4 R28, [R195] ;  /* 0x00000000c31c783b */ /* 0x000fee0000000200 */
[C---:B------:R-:W-:Y:S01]  /*e7a0*/  HMMA.16816.F32 R80, R24.reuse, R56, R4 ;  /* 0x000000381850723c */ /* 0x040fe20000001804 */
[----:B------:R-:W4:Y:S07]  /*e7b0*/  LDSM.16.M88.4 R4, [R192+0x5000] ;  /* 0x00500000c004783b */ /* 0x000f2e0000000200 */
[----:B------:R-:W-:Y:S01]  /*e7c0*/  HMMA.16816.F32 R76, R24, R58, R8 ;  /* 0x0000003a184c723c */ /* 0x000fe20000001808 */
[----:B------:R-:W1:Y:S01]  /*e7d0*/  LDSM.16.M88.4 R8, [R192+0x4000] ;  /* 0x00400000c008783b */ /* 0x000e620000000200 */
[----:B------:R-:W-:-:S06]  /*e7e0*/  DEPBAR.LE SB0, 0x0 ;  /* 0x000080000000791a */ /* 0x000fcc0000000000 */
[C---:B--2---:R-:W-:Y:S08]  /*e7f0*/  HMMA.16816.F32 R72, R12.reuse, R44, R60 ;  /* 0x0000002c0c48723c */ /* 0x044ff0000000183c */
[C---:B------:R-:W-:Y:S08]  /*e800*/  HMMA.16816.F32 R68, R12.reuse, R46, R124 ;  /* 0x0000002e0c44723c */ /* 0x040ff0000000187c */
[C---:B------:R-:W-:Y:S08]  /*e810*/  HMMA.16816.F32 R64, R12.reuse, R40, R112 ;  /* 0x000000280c40723c */ /* 0x040ff00000001870 */
[C---:B------:R-:W-:Y:S08]  /*e820*/  HMMA.16816.F32 R60, R12.reuse, R42, R108 ;  /* 0x0000002a0c3c723c */ /* 0x040ff0000000186c */
[C---:B------:R-:W-:Y:S08]  /*e830*/  HMMA.16816.F32 R56, R12.reuse, R36, R104 ;  /* 0x000000240c38723c */ /* 0x040ff00000001868 */
[----:B------:R-:W-:Y:S08]  /*e840*/  HMMA.16816.F32 R52, R12, R38, R100 ;  /* 0x000000260c34723c */ /* 0x000ff00000001864 */
[C---:B---3--:R-:W-:Y:S08]  /*e850*/  HMMA.16816.F32 R48, R16.reuse, R44, R96 ;  /* 0x0000002c1030723c */ /* 0x048ff00000001860 */
[C---:B------:R-:W-:Y:S08]  /*e860*/  HMMA.16816.F32 R24, R16.reuse, R40, R88 ;  /* 0x000000281018723c */ /* 0x040ff00000001858 */
[C---:B------:R-:W-:Y:S08]  /*e870*/  HMMA.16816.F32 R44, R16.reuse, R46, R92 ;  /* 0x0000002e102c723c */ /* 0x040ff0000000185c */
[C---:B------:R-:W-:Y:S08]  /*e880*/  HMMA.16816.F32 R40, R16.reuse, R42, R84 ;  /* 0x0000002a1028723c */ /* 0x040ff00000001854 */
[C---:B------:R-:W-:Y:S08]  /*e890*/  HMMA.16816.F32 R12, R16.reuse, R36, R80 ;  /* 0x00000024100c723c */ /* 0x040ff00000001850 */
[----:B------:R-:W-:Y:S08]  /*e8a0*/  HMMA.16816.F32 R16, R16, R38, R76 ;  /* 0x000000261010723c */ /* 0x000ff0000000184c */
[C---:B----4-:R-:W-:Y:S08]  /*e8b0*/  HMMA.16816.F32 R76, R4.reuse, R20, R56 ;  /* 0x00000014044c723c */ /* 0x050ff00000001838 */
[----:B------:R-:W-:Y:S08]  /*e8c0*/  HMMA.16816.F32 R108, R4, R22, R52 ;  /* 0x00000016046c723c */ /* 0x000ff00000001834 */
[C---:B-1----:R-:W-:Y:S08]  /*e8d0*/  HMMA.16816.F32 R52, R8.reuse, R28, R24 ;  /* 0x0000001c0834723c */ /* 0x042ff00000001818 */
        /* <DEDUP_REMOVED lines=8> */
[----:B------:R-:W-:Y:S01]  /*e960*/  HMMA.16816.F32 R24, R8, R22, R16 ;  /* 0x000000160818723c */ /* 0x000fe20000001810 */
[----:B------:R-:W-:Y:S06]  /*e970*/  BAR.SYNC.DEFER_BLOCKING 0x0 ;  /* 0x0000000000007b1d */ /* 0x000fec0000010000 */
[----:B------:R-:W-:Y:S01]  /*e980*/  @!UPT UIADD3 URZ, URZ, URZ, URZ ;  /* 0x0000003f3f3ff290 */ /* 0x000fe2000fffe03f */
[----:B------:R-:W-:Y:S11]  /*e990*/  @!P0 BRA `(.L_x_1685) ;  /* 0x0000022000008947 */ /* 0x000ff60003800000 */
[----:B------:R-:W-:Y:S02]  /*e9a0*/  IADD3 R3, -R238, 0x30, RZ ;  /* 0x00000030ee037810 */ /* 0x000fe40007ffe1ff */
[----:B------:R-:W-:-:S02]  /*e9b0*/  IADD3 R0, R225, -0x2, RZ ;  /* 0xfffffffee1007810 */ /* 0x000fc40007ffe0ff */
[C---:B------:R-:W-:Y:S02]  /*e9c0*/  ISETP.GE.AND P0, PT, R3.reuse, 0x21, PT ;  /* 0x000000210300780c */ /* 0x040fe40003f06270 */
        /* <DEDUP_REMOVED lines=31> */
.L_x_1685:
[----:B------:R-:W-:Y:S05]  /*ebc0*/  BSYNC B0 ;  /* 0x0000000000007941 */ /* 0x000fea0003800000 */
.L_x_1684:
[----:B------:R-:W-:Y:S01]  /*ebd0*/  IMAD.IADD R0, R119, 0x1, -R252 ;  /* 0x0000000177007824 */ /* 0x000fe200078e0afc */
[----:B------:R-:W0:Y:S04]  /*ebe0*/  LDGDEPBAR ;  /* 0x00000000000079af */ /* 0x000e280000000000 */
[----:B------:R-:W-:-:S02]  /*ebf0*/  ISETP.GT.AND P1, PT, R0, RZ, PT ;  /* 0x000000ff0000720c */ /* 0x000fc40003f24270 */
[C---:B------:R-:W-:Y:S02]  /*ec00*/  ISETP.GT.AND P0, PT, R0.reuse, 0x1, PT ;  /* 0x000000010000780c */ /* 0x040fe40003f04270 */
[----:B------:R-:W-:Y:S02]  /*ec10*/  ISETP.GT.AND P2, PT, R0, 0x8, PT ;  /* 0x000000080000780c */ /* 0x000fe40003f44270 */
[----:B-1----:R-:W-:Y:S02]  /*ec20*/  FSEL R5, R48, -INF , P1 ;  /* 0xff80000030057808 */ /* 0x002fe40000800000 */
[----:B------:R-:W-:Y:S02]  /*ec30*/  FSEL R6, R49, -INF , P0 ;  /* 0xff80000031067808 */ /* 0x000fe40000000000 */
[----:B------:R-:W-:Y:S02]  /*ec40*/  FSEL R37, R75, -INF , P0 ;  /* 0xff8000004b257808 */ /* 0x000fe40000000000 */
[----:B------:R-:W-:-:S02]  /*ec50*/  FSEL R28, R73, -INF , P0 ;  /* 0xff800000491c7808 */ /* 0x000fc40000000000 */
[----:B------:R-:W-:Y:S02]  /*ec60*/  FSEL R21, R51, -INF , P0 ;  /* 0xff80000033157808 */ /* 0x000fe40000000000 */
[----:B------:R-:W-:Y:S02]  /*ec70*/  ISETP.GT.AND P0, PT, R0, 0x9, PT ;  /* 0x000000090000780c */ /* 0x000fe40003f04270 */
[----:B------:R-:W-:Y:S02]  /*ec80*/  FSEL R7, R44, -INF , P2 ;  /* 0xff8000002c077808 */ /* 0x000fe40001000000 */
[----:B------:R-:W-:Y:S02]  /*ec90*/  FMNMX.FTZ R2, R5, R6, !PT ;  /* 0x0000000605027209 */ /* 0x000fe40007810000 */
[----:B------:R-:W-:Y:S02]  /*eca0*/  ISETP.GT.AND P4, PT, R0, 0x10, PT ;  /* 0x000000100000780c */ /* 0x000fe40003f84270 */
[----:B------:R-:W-:-:S02]  /*ecb0*/  FSEL R8, R45, -INF , P0 ;  /* 0xff8000002d087808 */ /* 0x000fc40000000000 */
[----:B------:R-:W-:Y:S02]  /*ecc0*/  FMNMX.FTZ R2, R7, R2, !PT ;  /* 0x0000000207027209 */ /* 0x000fe40007810000 */
        /* <DEDUP_REMOVED lines=12> */
[----:B------:R-:W-:Y:S02]  /*ed90*/  FSEL R36, R70, -INF , P2 ;  /* 0xff80000046247808 */ /* 0x000fe40001000000 */
[----:B------:R-:W-:Y:S02]  /*eda0*/  FSEL R29, R68, -INF , P2 ;  /* 0xff800000441d7808 */ /* 0x000fe40001000000 */
[----:B------:R-:W-:Y:S02]  /*edb0*/  FSEL R19, R46, -INF , P2 ;  /* 0xff8000002e137808 */ /* 0x000fe40001000000 */
[----:B------:R-:W-:Y:S02]  /*edc0*/  ISETP.GT.AND P2, PT, R0, 0x21, PT ;  /* 0x000000210000780c */ /* 0x000fe40003f44270 */
[----:B------:R-:W-:-:S02]  /*edd0*/  FSEL R135, R40, -INF , P3 ;  /* 0xff80000028877808 */ /* 0x000fc40001800000 */
[----:B------:R-:W-:Y:S02]  /*ede0*/  FMNMX.FTZ R2, R13, R2, !PT ;  /* 0x000000020d027209 */ /* 0x000fe40007810000 */
[----:B------:R-:W-:Y:S02]  /*edf0*/  FSEL R35, R74, -INF , P1 ;  /* 0xff8000004a237808 */ /* 0x000fe40000800000 */
[----:B------:R-:W-:Y:S02]  /*ee00*/  FSEL R23, R72, -INF , P1 ;  /* 0xff80000048177808 */ /* 0x000fe40000800000 */
[----:B------:R-:W-:Y:S02]  /*ee10*/  FSEL R17, R50, -INF , P1 ;  /* 0xff80000032117808 */ /* 0x000fe40000800000 */
[----:B------:R-:W-:Y:S01]  /*ee20*/  ISETP.GT.AND P1, PT, R0, 0x28, PT ;  /* 0x000000280000780c */ /* 0x000fe20003f24270 */
[----:B------:R-:W-:Y:S01]  /*ee30*/  LDSM.16.MT88.4 R48, [R190+0x400] ;  /* 0x00040000be30783b */ /* 0x000fe20000004200 */
[----:B------:R-:W-:-:S02]  /*ee40*/  FSEL R134, R41, -INF , P2 ;  /* 0xff80000029867808 */ /* 0x000fc40001000000 */
[----:B------:R-:W-:Y:S02]  /*ee50*/  FMNMX.FTZ R2, R135, R2, !PT ;  /* 0x0000000287027209 */ /* 0x000fe40007810000 */
[----:B------:R-:W-:Y:S02]  /*ee60*/  FSEL R34, R71, -INF , P0 ;  /* 0xff80000047227808 */ /* 0x000fe40000000000 */
[----:B------:R-:W-:Y:S02]  /*ee70*/  FSEL R30, R69, -INF , P0 ;  /* 0xff800000451e7808 */ /* 0x000fe40000000000 */
[----:B------:R-:W-:Y:S01]  /*ee80*/  FSEL R18, R47, -INF , P0 ;  /* 0xff8000002f127808 */ /* 0x000fe20000000000 */
[----:B------:R-:W-:Y:S01]  /*ee90*/  LDSM.16.MT88.4 R68, [R189+0x1000] ;  /* 0x00100000bd44783b */ /* 0x000fe20000004200 */
[----:B------:R-:W-:Y:S02]  /*eea0*/  ISETP.GT.AND P0, PT, R0, 0x29, PT ;  /* 0x000000290000780c */ /* 0x000fe40003f04270 */
[----:B------:R-:W-:Y:S01]  /*eeb0*/  FSEL R133, R24, -INF , P1 ;  /* 0xff80000018857808 */ /* 0x000fe20000800000 */
[----:B------:R-:W-:Y:S01]  /*eec0*/  LDSM.16.MT88.4 R44, [R189] ;  /* 0x00000000bd2c783b */ /* 0x000fe20000004200 */
[----:B------:R-:W-:-:S02]  /*eed0*/  FMNMX.FTZ R2, R134, R2, !PT ;  /* 0x0000000286027209 */ /* 0x000fc40007810000 */
[----:B------:R-:W-:Y:S02]  /*eee0*/  FSEL R132, R25, -INF , P0 ;  /* 0xff80000019847808 */ /* 0x000fe40000000000 */
[----:B------:R-:W-:Y:S02]  /*eef0*/  FMNMX.FTZ R2, R133, R2, !PT ;  /* 0x0000000285027209 */ /* 0x000fe40007810000 */
[----:B------:R-:W-:Y:S02]  /*ef00*/  FSEL R38, R66, -INF , P4 ;  /* 0xff80000042267808 */ /* 0x000fe40002000000 */
[----:B------:R-:W-:Y:S02]  /*ef10*/  FMNMX.FTZ R2, R132, R2, !PT ;  /* 0x0000000284027209 */ /* 0x000fe40007810000 */
[----:B------:R-:W-:Y:S02]  /*ef20*/  FSEL R31, R64, -INF , P4 ;  /* 0xff800000401f7808 */ /* 0x000fe40002000000 */
[----:B------:R-:W-:Y:S01]  /*ef30*/  FSEL R16, R54, -INF , P4 ;  /* 0xff80000036107808 */ /* 0x000fe20002000000 */
[----:B------:R-:W1:Y:S01]  /*ef40*/  SHFL.BFLY PT, R3, R2, 0x2, 0x1f ;  /* 0x0c401f0002037f89 */ /* 0x000e6200000e0000 */
[----:B------:R-:W-:-:S02]  /*ef50*/  FSEL R14, R58, -INF , P6 ;  /* 0xff8000003a0e7808 */ /* 0x000fc40003000000 */
[----:B------:R-:W-:Y:S02]  /*ef60*/  FSEL R15, R59, -INF , P5 ;  /* 0xff8000003b0f7808 */ /* 0x000fe40002800000 */
[----:B------:R-:W-:Y:S01]  /*ef70*/  FSEL R131, R42, -INF , P3 ;  /* 0xff8000002a837808 */ /* 0x000fe20001800000 */
[----:B------:R-:W-:Y:S01]  /*ef80*/  LDSM.16.MT88.4 R56, [R189+0x400] ;  /* 0x00040000bd38783b */ /* 0x000fe20000004200 */
[----:B------:R-:W-:Y:S02]  /*ef90*/  FSEL R130, R43, -INF , P2 ;  /* 0xff8000002b827808 */ /* 0x000fe40001000000 */
[----:B------:R-:W-:Y:S01]  /*efa0*/  FSEL R129, R26, -INF , P1 ;  /* 0xff8000001a817808 */ /* 0x000fe20000800000 */
[----:B------:R-:W-:Y:S01]  /*efb0*/  LDSM.16.MT88.4 R40, [R190] ;  /* 0x00000000be28783b */ /* 0x000fe20000004200 */
[----:B------:R-:W-:Y:S02]  /*efc0*/  FSEL R128, R27, -INF , P0 ;  /* 0xff8000001b807808 */ /* 0x000fe40000000000 */
[----:B------:R-:W-:Y:S01]  /*efd0*/  FSEL R33, R60, -INF , P6 ;  /* 0xff8000003c217808 */ /* 0x000fe20003000000 */
[----:B------:R-:W-:Y:S01]  /*efe0*/  LDSM.16.MT88.4 R24, [R189+0xc00] ;  /* 0x000c0000bd18783b */ /* 0x000fe20000004200 */
[----:B------:R-:W-:-:S02]  /*eff0*/  FSEL R32, R61, -INF , P5 ;  /* 0xff8000003d207808 */ /* 0x000fc40002800000 */
[----:B------:R-:W-:Y:S02]  /*f000*/  FSEL R125, R76, -INF , P3 ;  /* 0xff8000004c7d7808 */ /* 0x000fe40001800000 */
[----:B------:R-:W-:Y:S02]  /*f010*/  FSEL R127, R77, -INF , P2 ;  /* 0xff8000004d7f7808 */ /* 0x000fe40001000000 */
[----:B------:R-:W-:Y:S02]  /*f020*/  FSEL R126, R108, -INF , P1 ;  /* 0xff8000006c7e7808 */ /* 0x000fe40000800000 */
[----:B------:R-:W-:Y:S02]  /*f030*/  FSEL R124, R109, -INF , P0 ;  /* 0xff8000006d7c7808 */ /* 0x000fe40000000000 */
[----:B-1----:R-:W-:Y:S02]  /*f040*/  FMNMX.FTZ R2, R2, R3, !PT ;  /* 0x0000000302027209 */ /* 0x002fe40007810000 */
[----:B------:R-:W-:-:S02]  /*f050*/  FSEL R109, R78, -INF , P3 ;  /* 0xff8000004e6d7808 */ /* 0x000fc40001800000 */
[----:B------:R-:W-:Y:S01]  /*f060*/  FSEL R108, R79, -INF , P2 ;  /* 0xff8000004f6c7808 */ /* 0x000fe20001000000 */
[----:B------:R-:W1:Y:S01]  /*f070*/  SHFL.BFLY PT, R3, R2, 0x1, 0x1f ;  /* 0x0c201f0002037f89 */ /* 0x000e6200000e0000 */
[----:B------:R-:W-:Y:S02]  /*f080*/  FSEL R110, R110, -INF , P1 ;  /* 0xff8000006e6e7808 */ /* 0x000fe40000800000 */
[----:B------:R-:W-:Y:S02]  /*f090*/  FSEL R111, R111, -INF , P0 ;  /* 0xff8000006f6f7808 */ /* 0x000fe40000000000 */
[----:B-1----:R-:W-:-:S04]  /*f0a0*/  FMNMX.FTZ R120, R2, R3, !PT ;  /* 0x0000000302787209 */ /* 0x002fc80007810000 */
[C---:B------:R-:W-:Y:S01]  /*f0b0*/  FSETP.NEU.FTZ.AND P4, PT, R120.reuse, -INF , PT ;  /* 0xff8000007800780b */ /* 0x040fe20003f9d000 */
[----:B------:R-:W-:-:S05]  /*f0c0*/  FMUL.FTZ R2, R120, c[0x0][0x2d0] ;  /* 0x0000b40078027a20 */ /* 0x000fca0000410000 */
[----:B------:R-:W-:Y:S02]  /*f0d0*/  FSEL R20, R2, RZ, P4 ;  /* 0x000000ff02147208 */ /* 0x000fe40002000000 */
[----:B------:R-:W-:Y:S02]  /*f0e0*/  ISETP.GT.AND P4, PT, R0, 0x11, PT ;  /* 0x000000110000780c */ /* 0x000fe40003f84270 */
[----:B------:R-:W-:Y:S01]  /*f0f0*/  FMNMX.FTZ R0, R17, R21, !PT ;  /* 0x0000001511007209 */ /* 0x000fe20007810000 */
[--C-:B------:R-:W-:Y:S01]  /*f100*/  FFMA.FTZ R3, R5, c[0x0][0x2d0], -R20.reuse ;  /* 0x0000b40005037a23 */ /* 0x100fe20000010814 */
[----:B------:R-:W-:Y:S01]  /*f110*/  FSEL R12, R55, -INF , P4 ;  /* 0xff800000370c7808 */ /* 0x000fe20002000000 */
[----:B------:R-:W-:Y:S01]  /*f120*/  FFMA.FTZ R5, R9, c[0x0][0x2d0], -R20 ;  /* 0x0000b40009057a23 */ /* 0x000fe20000010814 */
[----:B------:R-:W-:Y:S01]  /*f130*/  FMNMX.FTZ R0, R19, R0, !PT ;  /* 0x0000000013007209 */ /* 0x000fe20007810000 */
[----:B------:R1:W-:Y:S01]  /*f140*/  MUFU.EX2 R137, R3 ;  /* 0x0000000300897308 */ /* 0x0003e20000000800 */
[----:B------:R-:W-:Y:S01]  /*f150*/  FMNMX.FTZ R2, R23, R28, !PT ;  /* 0x0000001c17027209 */ /* 0x000fe20007810000 */
[----:B------:R-:W-:Y:S01]  /*f160*/  LDSM.16.MT88.4 R52, [R189+0x1800] ;  /* 0x00180000bd34783b */ /* 0x000fe20000004200 */
[----:B------:R-:W-:-:S02]  /*f170*/  FMNMX.FTZ R0, R18, R0, !PT ;  /* 0x0000000012007209 */ /* 0x000fc40007810000 */
[----:B------:R-:W-:Y:S02]  /*f180*/  FMNMX.FTZ R2, R29, R2, !PT ;  /* 0x000000021d027209 */ /* 0x000fe40007810000 */
[----:B------:R-:W-:Y:S01]  /*f190*/  FMNMX.FTZ R0, R16, R0, !PT ;  /* 0x0000000010007209 */ /* 0x000fe20007810000 */
[----:B------:R-:W-:Y:S01]  /*f1a0*/  MUFU.EX2 R214, R5 ;  /* 0x0000000500d67308 */ /* 0x000fe20000000800 */
[----:B------:R-:W-:Y:S02]  /*f1b0*/  FMNMX.FTZ R2, R30, R2, !PT ;  /* 0x000000021e027209 */ /* 0x000fe40007810000 */
[----:B------:R-:W-:Y:S02]  /*f1c0*/  FMNMX.FTZ R0, R12, R0, !PT ;  /* 0x000000000c007209 */ /* 0x000fe40007810000 */
[----:B------:R-:W-:Y:S02]  /*f1d0*/  FSEL R22, R65, -INF , P4 ;  /* 0xff80000041167808 */ /* 0x000fe40002000000 */
[----:B------:R-:W-:Y:S01]  /*f1e0*/  FMNMX.FTZ R0, R14, R0, !PT ;  /* 0x000000000e007209 */ /* 0x000fe20007810000 */
[----:B-1----:R-:W-:Y:S01]  /*f1f0*/  FFMA.FTZ R3, R6, c[0x0][0x2d0], -R20 ;  /* 0x0000b40006037a23 */ /* 0x002fe20000010814 */
[----:B------:R-:W-:-:S02]  /*f200*/  FMNMX.FTZ R2, R31, R2, !PT ;  /* 0x000000021f027209 */ /* 0x000fc40007810000 */
[----:B------:R-:W-:Y:S01]  /*f210*/  FMNMX.FTZ R0, R15, R0, !PT ;  /* 0x000000000f007209 */ /* 0x000fe20007810000 */
[----:B------:R1:W-:Y:S01]  /*f220*/  MUFU.EX2 R136, R3 ;  /* 0x0000000300887308 */ /* 0x0003e20000000800 */
[----:B------:R-:W-:Y:S02]  /*f230*/  FMNMX.FTZ R2, R22, R2, !PT ;  /* 0x0000000216027209 */ /* 0x000fe40007810000 */
[----:B------:R-:W-:Y:S02]  /*f240*/  FMNMX.FTZ R0, R131, R0, !PT ;  /* 0x0000000083007209 */ /* 0x000fe40007810000 */
[----:B------:R-:W-:Y:S02]  /*f250*/  FMNMX.FTZ R2, R33, R2, !PT ;  /* 0x0000000221027209 */ /* 0x000fe40007810000 */
[----:B------:R-:W-:Y:S02]  /*f260*/  FMNMX.FTZ R0, R130, R0, !PT ;  /* 0x0000000082007209 */ /* 0x000fe40007810000 */
[----:B------:R-:W-:-:S02]  /*f270*/  FMNMX.FTZ R2, R32, R2, !PT ;  /* 0x0000000220027209 */ /* 0x000fc40007810000 */
[----:B------:R-:W-:Y:S02]  /*f280*/  FMNMX.FTZ R0, R129, R0, !PT ;  /* 0x0000000081007209 */ /* 0x000fe40007810000 */
[----:B------:R-:W-:Y:S02]  /*f290*/  FMNMX.FTZ R2, R125, R2, !PT ;  /* 0x000000027d027209 */ /* 0x000fe40007810000 */
[----:B------:R-:W-:Y:S01]  /*f2a0*/  FMNMX.FTZ R0, R128, R0, !PT ;  /* 0x0000000080007209 */ /* 0x000fe20007810000 */
[----:B-1----:R-:W-:Y:S01]  /*f2b0*/  FFMA.FTZ R3, R7, c[0x0][0x2d0], -R20 ;  /* 0x0000b40007037a23 */ /* 0x002fe20000010814 */
[----:B------:R-:W-:Y:S02]  /*f2c0*/  FMNMX.FTZ R2, R127, R2, !PT ;  /* 0x000000027f027209 */ /* 0x000fe40007810000 */
[----:B------:R-:W-:Y:S01]  /*f2d0*/  FSEL R7, R67, -INF , P4 ;  /* 0xff80000043077808 */ /* 0x000fe20002000000 */
[----:B------:R-:W1:Y:S01]  /*f2e0*/  SHFL.BFLY PT, R4, R0, 0x2, 0x1f ;  /* 0x0c401f0000047f89 */ /* 0x000e6200000e0000 */
[----:B------:R2:W-:Y:S01]  /*f2f0*/  MUFU.EX2 R224, R3 ;  /* 0x0000000300e07308 */ /* 0x0005e20000000800 */
[----:B------:R-:W-:-:S02]  /*f300*/  FMNMX.FTZ R2, R126, R2, !PT ;  /* 0x000000027e027209 */ /* 0x000fc40007810000 */
[----:B------:R-:W-:Y:S01]  /*f310*/  FSEL R9, R62, -INF , P6 ;  /* 0xff8000003e097808 */ /* 0x000fe20003000000 */
[----:B------:R-:W-:Y:S01]  /*f320*/  LDSM.16.MT88.4 R64, [R190+0x1000] ;  /* 0x00100000be40783b */ /* 0x000fe20000004200 */
[----:B--2---:R-:W-:-:S04]  /*f330*/  FMNMX.FTZ R3, R35, R37, !PT ;  /* 0x0000002523037209 */ /* 0x004fc80007810000 */
[----:B------:R-:W-:Y:S02]  /*f340*/  FMNMX.FTZ R3, R36, R3, !PT ;  /* 0x0000000324037209 */ /* 0x000fe40007810000 */
[----:B-1----:R-:W-:Y:S01]  /*f350*/  FMNMX.FTZ R0, R0, R4, !PT ;  /* 0x0000000400007209 */ /* 0x002fe20007810000 */
[----:B------:R-:W-:Y:S01]  /*f360*/  FFMA.FTZ R4, R8, c[0x0][0x2d0], -R20 ;  /* 0x0000b40008047a23 */ /* 0x000fe20000010814 */
[----:B------:R-:W-:Y:S02]  /*f370*/  FMNMX.FTZ R3, R34, R3, !PT ;  /* 0x0000000322037209 */ /* 0x000fe40007810000 */
[----:B------:R-:W-:Y:S01]  /*f380*/  FSEL R8, R63, -INF , P5 ;  /* 0xff8000003f087808 */ /* 0x000fe20002800000 */
[----:B------:R-:W1:Y:S01]  /*f390*/  SHFL.BFLY PT, R6, R0, 0x1, 0x1f ;  /* 0x0c201f0000067f89 */ /* 0x000e6200000e0000 */
[----:B------:R-:W-:Y:S01]  /*f3a0*/  FMNMX.FTZ R3, R38, R3, !PT ;  /* 0x0000000326037209 */ /* 0x000fe20007810000 */
[----:B------:R2:W-:Y:S02]  /*f3b0*/  MUFU.EX2 R215, R4 ;  /* 0x0000000400d77308 */ /* 0x0005e40000000800 */
[----:B------:R-:W-:Y:S01]  /*f3c0*/  LDSM.16.MT88.4 R60, [R190+0x1800] ;  /* 0x00180000be3c783b */ /* 0x000fe20000004200 */
[----:B--2---:R-:W-:-:S02]  /*f3d0*/  FMNMX.FTZ R4, R124, R2, !PT ;  /* 0x000000027c047209 */ /* 0x004fc40007810000 */
[----:B------:R-:W-:Y:S01]  /*f3e0*/  FMNMX.FTZ R2, R7, R3, !PT ;  /* 0x0000000307027209 */ /* 0x000fe20007810000 */
[--C-:B------:R-:W-:Y:S02]  /*f3f0*/  FFMA.FTZ R3, R10, c[0x0][0x2d0], -R20.reuse ;  /* 0x0000b4000a037a23 */ /* 0x100fe40000010814 */
[----:B------:R-:W2:Y:S01]  /*f400*/  SHFL.BFLY PT, R5, R4, 0x2, 0x1f ;  /* 0x0c401f0004057f89 */ /* 0x000ea200000e0000 */
[----:B------:R-:W-:Y:S01]  /*f410*/  FMNMX.FTZ R2, R9, R2, !PT ;  /* 0x0000000209027209 */ /* 0x000fe20007810000 */
[----:B------:R3:W-:Y:S01]  /*f420*/  MUFU.EX2 R213, R3 ;  /* 0x0000000300d57308 */ /* 0x0007e20000000800 */
[----:B-1----:R-:W-:Y:S01]  /*f430*/  FMNMX.FTZ R119, R0, R6, !PT ;  /* 0x0000000600777209 */ /* 0x002fe20007810000 */
[----:B------:R-:W-:Y:S01]  /*f440*/  FFMA.FTZ R0, R11, c[0x0][0x2d0], -R20 ;  /* 0x0000b4000b007a23 */ /* 0x000fe20000010814 */
[----:B------:R-:W-:Y:S02]  /*f450*/  FMNMX.FTZ R2, R8, R2, !PT ;  /* 0x0000000208027209 */ /* 0x000fe40007810000 */
[----:B------:R-:W-:-:S02]  /*f460*/  FSETP.NEU.FTZ.AND P0, PT, R119, -INF , PT ;  /* 0xff8000007700780b */ /* 0x000fc40003f1d000 */
[----:B------:R-:W-:Y:S01]  /*f470*/  FMNMX.FTZ R2, R109, R2, !PT ;  /* 0x000000026d027209 */ /* 0x000fe20007810000 */
[----:B------:R1:W-:Y:S01]  /*f480*/  MUFU.EX2 R212, R0 ;  /* 0x0000000000d47308 */ /* 0x0003e20000000800 */
[----:B---3--:R-:W-:-:S05]  /*f490*/  FMUL.FTZ R3, R119, c[0x0][0x2d0] ;  /* 0x0000b40077037a20 */ /* 0x008fca0000410000 */
[----:B------:R-:W-:Y:S02]  /*f4a0*/  FSEL R3, R3, RZ, P0 ;  /* 0x000000ff03037208 */ /* 0x000fe40000000000 */
[----:B-1----:R-:W-:Y:S01]  /*f4b0*/  FMNMX.FTZ R0, R108, R2, !PT ;  /* 0x000000026c007209 */ /* 0x002fe20007810000 */
[----:B------:R-:W-:-:S03]  /*f4c0*/  FFMA.FTZ R2, R13, c[0x0][0x2d0], -R20 ;  /* 0x0000b4000d027a23 */ /* 0x000fc60000010814 */
[----:B------:R-:W-:Y:S01]  /*f4d0*/  FMNMX.FTZ R0, R110, R0, !PT ;  /* 0x000000006e007209 */ /* 0x000fe20007810000 */
[----:B------:R1:W3:Y:S03]  /*f4e0*/  MUFU.EX2 R203, R2 ;  /* 0x0000000200cb7308 */ /* 0x0002e60000000800 */
[----:B-1----:R-:W-:Y:S02]  /*f4f0*/  FMNMX.FTZ R2, R111, R0, !PT ;  /* 0x000000006f027209 */ /* 0x002fe40007810000 */
[----:B--2---:R-:W-:Y:S01]  /*f500*/  FMNMX.FTZ R0, R4, R5, !PT ;  /* 0x0000000504007209 */ /* 0x004fe20007810000 */
[--C-:B------:R-:W-:Y:S01]  /*f510*/  FFMA.FTZ R4, R17, c[0x0][0x2d0], -R3.reuse ;  /* 0x0000b40011047a23 */ /* 0x100fe20000010803 */
[----:B---3--:R-:W-:Y:S01]  /*f520*/  F2FP.PACK_AB R10, R203, R212 ;  /* 0x000000d4cb0a723e */ /* 0x008fe200000000ff */
[----:B------:R-:W-:Y:S02]  /*f530*/  SHFL.BFLY PT, R5, R2, 0x2, 0x1f ;  /* 0x0c401f0002057f89 */ /* 0x000fe400000e0000 */
[----:B------:R1:W-:Y:S02]  /*f540*/  MUFU.EX2 R114, R4 ;  /* 0x0000000400727308 */ /* 0x0003e40000000800 */
[----:B------:R-:W2:Y:S01]  /*f550*/  SHFL.BFLY PT, R6, R0, 0x1, 0x1f ;  /* 0x0c201f0000067f89 */ /* 0x000ea200000e0000 */
[----:B-1----:R-:W-:-:S05]  /*f560*/  FFMA.FTZ R4, R21, c[0x0][0x2d0], -R3 ;  /* 0x0000b40015047a23 */ /* 0x002fca0000010803 */
[----:B------:R1:W3:Y:S01]  /*f570*/  MUFU.EX2 R113, R4 ;  /* 0x0000000400717308 */ /* 0x0002e20000000800 */
[----:B--2---:R-:W-:Y:S01]  /*f580*/  FMNMX.FTZ R118, R0, R6, !PT ;  /* 0x0000000600767209 */ /* 0x004fe20007810000 */
[----:B------:R-:W-:-:S03]  /*f590*/  FFMA.FTZ R0, R14, c[0x0][0x2d0], -R3 ;  /* 0x0000b4000e007a23 */ /* 0x000fc60000010803 */
[----:B------:R-:W-:-:S03]  /*f5a0*/  FSETP.NEU.FTZ.AND P0, PT, R118, -INF , PT ;  /* 0xff8000007600780b */ /* 0x000fc60003f1d000 */
[----:B------:R2:W-:Y:S01]  /*f5b0*/  MUFU.EX2 R181, R0 ;  /* 0x0000000000b57308 */ /* 0x0005e20000000800 */
[----:B-1----:R-:W-:Y:S01]  /*f5c0*/  FFMA.FTZ R4, R19, c[0x0][0x2d0], -R3 ;  /* 0x0000b40013047a23 */ /* 0x002fe20000010803 */
[----:B---3--:R-:W-:-:S06]  /*f5d0*/  F2FP.PACK_AB R17, R113, R114 ;  /* 0x000000727111723e */ /* 0x008fcc00000000ff */
[----:B------:R1:W-:Y:S01]  /*f5e0*/  MUFU.EX2 R178, R4 ;  /* 0x0000000400b27308 */ /* 0x0003e20000000800 */
[----:B--2---:R-:W-:-:S07]  /*f5f0*/  FFMA.FTZ R0, R15, c[0x0][0x2d0], -R3 ;  /* 0x0000b4000f007a23 */ /* 0x004fce0000010803 */
[----:B------:R-:W2:Y:S01]  /*f600*/  MUFU.EX2 R183, R0 ;  /* 0x0000000000b77308 */ /* 0x000ea20000000800 */
[----:B-1----:R-:W-:Y:S01]  /*f610*/  FFMA.FTZ R4, R18, c[0x0][0x2d0], -R3 ;  /* 0x0000b40012047a23 */ /* 0x002fe20000010803 */
[----:B------:R-:W-:-:S06]  /*f620*/  F2FP.PACK_AB R18, R215, R224 ;  /* 0x000000e0d712723e */ /* 0x000fcc00000000ff */
[----:B------:R1:W3:Y:S01]  /*f630*/  MUFU.EX2 R179, R4 ;  /* 0x0000000400b37308 */ /* 0x0002e20000000800 */
[----:B--2---:R-:W-:Y:S01]  /*f640*/  F2FP.PACK_AB R11, R183, R181 ;  /* 0x000000b5b70b723e */ /* 0x004fe200000000ff */
[----:B-1----:R-:W-:Y:S01]  /*f650*/  FFMA.FTZ R4, R16, c[0x0][0x2d0], -R3 ;  /* 0x0000b40010047a23 */ /* 0x002fe20000010803 */
[----:B------:R-:W-:Y:S02]  /*f660*/  F2FP.PACK_AB R16, R136, R137 ;  /* 0x000000898810723e */ /* 0x000fe400000000ff */
[----:B---3--:R-:W-:-:S03]  /*f670*/  F2FP.PACK_AB R19, R179, R178 ;  /* 0x000000b2b313723e */ /* 0x008fc600000000ff */
[----:B------:R1:W-:Y:S04]  /*f680*/  MUFU.EX2 R182, R4 ;  /* 0x0000000400b67308 */ /* 0x0003e80000000800 */
[C---:B------:R-:W-:Y:S08]  /*f690*/  HMMA.16816.F32 R92, R16.reuse, R40, RZ ;  /* 0x00000028105c723c */ /* 0x040ff000000018ff */
[----:B------:R-:W-:Y:S01]  /*f6a0*/  HMMA.16816.F32 R100, R16, R44, RZ ;  /* 0x0000002c1064723c */ /* 0x000fe200000018ff */
[----:B-1----:R-:W-:Y:S01]  /*f6b0*/  FMNMX.FTZ R4, R2, R5, !PT ;  /* 0x0000000502047209 */ /* 0x002fe20007810000 */
[----:B------:R-:W-:-:S04]  /*f6c0*/  FFMA.FTZ R2, R12, c[0x0][0x2d0], -R3 ;  /* 0x0000b4000c027a23 */ /* 0x000fc80000010803 */
[----:B------:R-:W1:Y:S01]  /*f6d0*/  SHFL.BFLY PT, R5, R4, 0x1, 0x1f ;  /* 0x0c201f0004057f89 */ /* 0x000e6200000e0000 */
[----:B------:R2:W-:Y:S01]  /*f6e0*/  MUFU.EX2 R180, R2 ;  /* 0x0000000200b47308 */ /* 0x0005e20000000800 */
[----:B------:R-:W-:Y:S01]  /*f6f0*/  HMMA.16816.F32 R84, R16, R24, RZ ;  /* 0x000000181054723c */ /* 0x000fe200000018ff */
[----:B--2---:R-:W-:-:S05]  /*f700*/  FMUL.FTZ R2, R118, c[0x0][0x2d0] ;  /* 0x0000b40076027a20 */ /* 0x004fca0000410000 */
[----:B------:R-:W-:Y:S02]  /*f710*/  FSEL R2, R2, RZ, P0 ;  /* 0x000000ff02027208 */ /* 0x000fe40000000000 */
[----:B-1----:R-:W-:-:S03]  /*f720*/  FMNMX.FTZ R115, R4, R5, !PT ;  /* 0x0000000504737209 */ /* 0x002fc60007810000 */
[--C-:B------:R-:W-:Y:S01]  /*f730*/  FFMA.FTZ R0, R23, c[0x0][0x2d0], -R2.reuse ;  /* 0x0000b40017007a23 */ /* 0x100fe20000010802 */
[----:B------:R-:W-:Y:S01]  /*f740*/  FSETP.NEU.FTZ.AND P0, PT, R115, -INF , PT ;  /* 0xff8000007300780b */ /* 0x000fe20003f1d000 */
[--C-:B------:R-:W-:Y:S02]  /*f750*/  FFMA.FTZ R4, R30, c[0x0][0x2d0], -R2.reuse ;  /* 0x0000b4001e047a23 */ /* 0x100fe40000010802 */
[----:B------:R1:W-:Y:S08]  /*f760*/  MUFU.EX2 R112, R0 ;  /* 0x0000000000707308 */ /* 0x0003f00000000800 */
[----:B------:R-:W-:Y:S01]  /*f770*/  MUFU.EX2 R176, R4 ;  /* 0x0000000400b07308 */ /* 0x000fe20000000800 */
[----:B-1----:R-:W-:-:S07]  /*f780*/  FFMA.FTZ R0, R28, c[0x0][0x2d0], -R2 ;  /* 0x0000b4001c007a23 */ /* 0x002fce0000010802 */
[----:B------:R1:W2:Y:S02]  /*f790*/  MUFU.EX2 R23, R0 ;  /* 0x0000000000177308 */ /* 0x0002a40000000800 */
[----:B-1----:R-:W-:Y:S01]  /*f7a0*/  FFMA.FTZ R0, R29, c[0x0][0x2d0], -R2 ;  /* 0x0000b4001d007a23 */ /* 0x002fe20000010802 */
[----:B--2---:R-:W-:Y:S01]  /*f7b0*/  F2FP.PACK_AB R12, R23, R112 ;  /* 0x00000070170c723e */ /* 0x004fe200000000ff */
[----:B------:R-:W-:-:S04]  /*f7c0*/  FADD.FTZ R23, R112, R23 ;  /* 0x0000001770177221 */ /* 0x000fc80000010000 */
[----:B------:R1:W2:Y:S02]  /*f7d0*/  MUFU.EX2 R173, R0 ;  /* 0x0000000000ad7308 */ /* 0x0002a40000000800 */
[----:B-1----:R-:W-:Y:S01]  /*f7e0*/  FMUL.FTZ R0, R115, c[0x0][0x2d0] ;  /* 0x0000b40073007a20 */ /* 0x002fe20000410000 */
[----:B--2---:R-:W-:-:S04]  /*f7f0*/  F2FP.PACK_AB R14, R176, R173 ;  /* 0x000000adb00e723e */ /* 0x004fc800000000ff */
[----:B------:R-:W-:-:S05]  /*f800*/  FSEL R0, R0, RZ, P0 ;  /* 0x000000ff00007208 */ /* 0x000fca0000000000 */
[----:B------:R-:W-:-:S04]  /*f810*/  FFMA.FTZ R4, R35, c[0x0][0x2d0], -R0 ;  /* 0x0000b40023047a23 */ /* 0x000fc80000010800 */
        /* <DEDUP_REMOVED lines=10> */
[----:B------:R-:W1:Y:S04]  /*f8c0*/  LDSM.16.MT88.4 R28, [R190+0xc00] ;  /* 0x000c0000be1c783b */ /* 0x000e680000004200 */
[----:B------:R2:W-:Y:S02]  /*f8d0*/  MUFU.EX2 R172, R4 ;  /* 0x0000000400ac7308 */ /* 0x0005e40000000800 */
[C---:B------:R-:W-:Y:S08]  /*f8e0*/  HMMA.16816.F32 R88, R12.reuse, R40, RZ ;  /* 0x000000280c58723c */ /* 0x040ff000000018ff */
[----:B------:R-:W-:Y:S01]  /*f8f0*/  HMMA.16816.F32 R96, R12, R44, RZ ;  /* 0x0000002c0c60723c */ /* 0x000fe200000018ff */
[----:B--2---:R-:W-:-:S04]  /*f900*/  FFMA.FTZ R4, R22, c[0x0][0x2d0], -R2 ;  /* 0x0000b40016047a23 */ /* 0x004fc80000010802 */
[----:B------:R2:W-:Y:S03]  /*f910*/  MUFU.EX2 R175, R4 ;  /* 0x0000000400af7308 */ /* 0x0005e60000000800 */
[----:B------:R-:W-:Y:S01]  /*f920*/  HMMA.16816.F32 R80, R12, R24, RZ ;  /* 0x000000180c50723c */ /* 0x000fe200000018ff */
[----:B--2---:R-:W-:-:S07]  /*f930*/  FFMA.FTZ R4, R33, c[0x0][0x2d0], -R2 ;  /* 0x0000b40021047a23 */ /* 0x004fce0000010802 */
[-C--:B-1----:R-:W-:Y:S01]  /*f940*/  HMMA.16816.F32 R76, R16, R28.reuse, RZ ;  /* 0x0000001c104c723c */ /* 0x082fe200000018ff */
[----:B------:R1:W-:Y:S07]  /*f950*/  MUFU.EX2 R174, R4 ;  /* 0x0000000400ae7308 */ /* 0x0003ee0000000800 */
[----:B------:R-:W-:Y:S01]  /*f960*/  HMMA.16816.F32 R72, R12, R28, RZ ;  /* 0x0000001c0c48723c */ /* 0x000fe200000018ff */
[----:B-1----:R-:W-:Y:S02]  /*f970*/  FFMA.FTZ R4, R32, c[0x0][0x2d0], -R2 ;  /* 0x0000b40020047a23 */ /* 0x002fe40000010802 */
[----:B------:R-:W-:Y:S02]  /*f980*/  LDSM.16.MT88.4 R32, [R190+0x1c00] ;  /* 0x001c0000be20783b */ /* 0x000fe40000004200 */
[----:B------:R1:W2:Y:S02]  /*f990*/  MUFU.EX2 R177, R4 ;  /* 0x0000000400b17308 */ /* 0x0002a40000000800 */
[--C-:B-1----:R-:W-:Y:S01]  /*f9a0*/  FFMA.FTZ R4, R38, c[0x0][0x2d0], -R0.reuse ;  /* 0x0000b40026047a23 */ /* 0x102fe20000010800 */
[----:B--2---:R-:W-:Y:S01]  /*f9b0*/  F2FP.PACK_AB R6, R177, R174 ;  /* 0x000000aeb106723e */ /* 0x004fe200000000ff */
[----:B------:R-:W1:Y:S04]  /*f9c0*/  LDSM.16.MT88.4 R36, [R189+0x1c00] ;  /* 0x001c0000bd24783b */ /* 0x000e680000004200 */
[----:B------:R2:W-:Y:S02]  /*f9d0*/  MUFU.EX2 R164, R4 ;  /* 0x0000000400a47308 */ /* 0x0005e40000000800 */
[----:B--2---:R-:W-:-:S06]  /*f9e0*/  FFMA.FTZ R4, R7, c[0x0][0x2d0], -R0 ;  /* 0x0000b40007047a23 */ /* 0x004fcc0000010800 */
        /* <DEDUP_REMOVED lines=8> */
[C---:B------:R-:W-:Y:S08]  /*fa70*/  HMMA.16816.F32 R152, R8.reuse, R48, R92 ;  /* 0x000000300898723c */ /* 0x040ff0000000185c */
[----:B------:R-:W-:Y:S01]  /*fa80*/  HMMA.16816.F32 R104, R8, R64, R76 ;  /* 0x000000400868723c */ /* 0x000fe2000000184c */
[----:B--2---:R-:W-:-:S02]  /*fa90*/  F2FP.PACK_AB R4, R175, R172 ;  /* 0x000000acaf04723e */ /* 0x004fc400000000ff */
[----:B---3--:R-:W-:-:S05]  /*faa0*/  F2FP.PACK_AB R7, R168, R165 ;  /* 0x000000a5a807723e */ /* 0x008fca00000000ff */
[----:B------:R-:W-:Y:S08]  /*fab0*/  HMMA.16816.F32 R140, R8, R56, R100 ;  /* 0x00000038088c723c */ /* 0x000ff00000001864 */
[----:B------:R-:W-:Y:S08]  /*fac0*/  HMMA.16816.F32 R72, R4, R64, R72 ;  /* 0x000000400448723c */ /* 0x000ff00000001848 */
[----:B------:R-:W-:Y:S01]  /*fad0*/  HMMA.16816.F32 R220, R8, R68, R84 ;  /* 0x0000004408dc723c */ /* 0x000fe20000001854 */
[----:B------:R-:W-:-:S02]  /*fae0*/  IMAD.MOV.U32 R29, RZ, RZ, R106 ;  /* 0x000000ffff1d7224 */ /* 0x000fc400078e006a */
[----:B------:R-:W-:-:S05]  /*faf0*/  IMAD.MOV.U32 R28, RZ, RZ, R107 ;  /* 0x000000ffff1c7224 */ /* 0x000fca00078e006b */
[C---:B------:R-:W-:Y:S08]  /*fb00*/  HMMA.16816.F32 R92, R12.reuse, R30, RZ ;  /* 0x0000001e0c5c723c */ /* 0x040ff000000018ff */
[----:B------:R-:W-:Y:S01]  /*fb10*/  HMMA.16816.F32 R100, R12, R42, RZ ;  /* 0x0000002a0c64723c */ /* 0x000fe200000018ff */
[----:B------:R-:W-:Y:S02]  /*fb20*/  IMAD.MOV.U32 R25, RZ, RZ, R72 ;  /* 0x000000ffff197224 */ /* 0x000fe400078e0048 */
[----:B------:R-:W-:-:S02]  /*fb30*/  IMAD.MOV.U32 R24, RZ, RZ, R73 ;  /* 0x000000ffff187224 */ /* 0x000fc400078e0049 */
[----:B------:R-:W-:Y:S02]  /*fb40*/  IMAD.MOV.U32 R22, RZ, RZ, R74 ;  /* 0x000000ffff167224 */ /* 0x000fe400078e004a */
[----:B------:R-:W-:Y:S01]  /*fb50*/  IMAD.MOV.U32 R21, RZ, RZ, R75 ;  /* 0x000000ffff157224 */ /* 0x000fe200078e004b */
[C---:B------:R-:W-:Y:S08]  /*fb60*/  HMMA.16816.F32 R84, R12.reuse, R54, RZ ;  /* 0x000000360c54723c */ /* 0x040ff000000018ff */
[----:B------:R-:W-:Y:S08]  /*fb70*/  HMMA.16816.F32 R76, R12, R62, RZ ;  /* 0x0000003e0c4c723c */ /* 0x000ff000000018ff */
[----:B------:R-:W-:Y:S08]  /*fb80*/  HMMA.16816.F32 R40, R16, R42, RZ ;  /* 0x0000002a1028723c */ /* 0x000ff000000018ff */
[C---:B------:R-:W-:Y:S07]  /*fb90*/  HMMA.16816.F32 R148, R4.reuse, R48, R88 ;  /* 0x000000300494723c */ /* 0x040fee0000001858 */
[----:B------:R-:W-:Y:S01]  /*fba0*/  IMAD.MOV.U32 R48, RZ, RZ, R104 ;  /* 0x000000ffff307224 */ /* 0x000fe200078e0068 */
[----:B------:R-:W-:Y:S01]  /*fbb0*/  HMMA.16816.F32 R144, R4, R56, R96 ;  /* 0x000000380490723c */ /* 0x000fe20000001860 */
[----:B------:R-:W-:-:S07]  /*fbc0*/  IMAD.MOV.U32 R49, RZ, RZ, R105 ;  /* 0x000000ffff317224 */ /* 0x000fce00078e0069 */
[C---:B------:R-:W-:Y:S08]  /*fbd0*/  HMMA.16816.F32 R216, R4.reuse, R68, R80 ;  /* 0x0000004404d8723c */ /* 0x040ff00000001850 */
[----:B------:R-:W-:Y:S08]  /*fbe0*/  HMMA.16816.F32 R184, R4, R66, R92 ;  /* 0x0000004204b8723c */ /* 0x000ff0000000185c */
[C---:B------:R-:W-:Y:S08]  /*fbf0*/  HMMA.16816.F32 R88, R12.reuse, R52, RZ ;  /* 0x000000340c58723c */ /* 0x040ff000000018ff */
[C---:B------:R-:W-:Y:S08]  /*fc00*/  HMMA.16816.F32 R80, R12.reuse, R60, RZ ;  /* 0x0000003c0c50723c */ /* 0x040ff000000018ff */
[C---:B------:R-:W-:Y:S08]  /*fc10*/  HMMA.16816.F32 R104, R12.reuse, R46, RZ ;  /* 0x0000002e0c68723c */ /* 0x040ff000000018ff */
[----:B------:R-:W-:Y:S08]  /*fc20*/  HMMA.16816.F32 R96, R12, R26, RZ ;  /* 0x0000001a0c60723c */ /* 0x000ff000000018ff */
[C---:B-1----:R-:W-:Y:S08]  /*fc30*/  HMMA.16816.F32 R92, R4.reuse, R38, R84 ;  /* 0x00000026045c723c */ /* 0x042ff00000001854 */
[C---:B------:R-:W-:Y:S08]  /*fc40*/  HMMA.16816.F32 R100, R4.reuse, R50, R100 ;  /* 0x000000320464723c */ /* 0x040ff00000001864 */
[----:B------:R-:W-:Y:S07]  /*fc50*/  HMMA.16816.F32 R84, R4, R34, R76 ;  /* 0x000000220454723c */ /* 0x000fee000000184c */
[----:B------:R-:W-:Y:S01]  /*fc60*/  IMAD.MOV.U32 R76, RZ, RZ, R25 ;  /* 0x000000ffff4c7224 */ /* 0x000fe200078e0019 */
[----:B------:R-:W-:Y:S01]  /*fc70*/  HMMA.16816.F32 R40, R8, R50, R40 ;  /* 0x000000320828723c */ /* 0x000fe20000001828 */
[----:B------:R-:W-:-:S02]  /*fc80*/  IMAD.MOV.U32 R77, RZ, RZ, R24 ;  /* 0x000000ffff4d7224 */ /* 0x000fc400078e0018 */
[----:B------:R-:W-:Y:S02]  /*fc90*/  IMAD.MOV.U32 R79, RZ, RZ, R21 ;  /* 0x000000ffff4f7224 */ /* 0x000fe400078e0015 */
[----:B------:R-:W-:Y:S02]  /*fca0*/  IMAD.MOV.U32 R78, RZ, RZ, R22 ;  /* 0x000000ffff4e7224 */ /* 0x000fe400078e0016 */
[----:B------:R-:W-:Y:S01]  /*fcb0*/  IMAD.MOV.U32 R50, RZ, RZ, R29 ;  /* 0x000000ffff327224 */ /* 0x000fe200078e001d */
[----:B------:R-:W-:Y:S01]  /*fcc0*/  HMMA.16816.F32 R72, R16, R52, RZ ;  /* 0x000000341048723c */ /* 0x000fe200000018ff */
[----:B------:R-:W-:-:S07]  /*fcd0*/  IMAD.MOV.U32 R51, RZ, RZ, R28 ;  /* 0x000000ffff337224 */ /* 0x000fce00078e001c */
[C---:B------:R-:W-:Y:S08]  /*fce0*/  HMMA.16816.F32 R12, R16.reuse, R60, RZ ;  /* 0x0000003c100c723c */ /* 0x040ff000000018ff */
[C---:B------:R-:W-:Y:S08]  /*fcf0*/  HMMA.16816.F32 R44, R16.reuse, R46, RZ ;  /* 0x0000002e102c723c */ /* 0x040ff000000018ff */
[C---:B------:R-:W-:Y:S08]  /*fd00*/  HMMA.16816.F32 R24, R16.reuse, R26, RZ ;  /* 0x0000001a1018723c */ /* 0x040ff000000018ff */
[C---:B------:R-:W-:Y:S08]  /*fd10*/  HMMA.16816.F32 R28, R16.reuse, R30, RZ ;  /* 0x0000001e101c723c */ /* 0x040ff000000018ff */
[C---:B------:R-:W-:Y:S08]  /*fd20*/  HMMA.16816.F32 R52, R16.reuse, R54, RZ ;  /* 0x000000361034723c */ /* 0x040ff000000018ff */
[----:B------:R-:W-:Y:S08]  /*fd30*/  HMMA.16816.F32 R16, R16, R62, RZ ;  /* 0x0000003e1010723c */ /* 0x000ff000000018ff */
[C---:B------:R-:W-:Y:S08]  /*fd40*/  HMMA.16816.F32 R88, R4.reuse, R36, R88 ;  /* 0x000000240458723c */ /* 0x040ff00000001858 */
[C---:B------:R-:W-:Y:S01]  /*fd50*/  HMMA.16816.F32 R232, R4.reuse, R32, R80 ;  /* 0x0000002004e8723c */ /* 0x040fe20000001850 */
[----:B------:R-:W-:Y:S07]  /*fd60*/  LDSM.16.MT88.4 R80, [R190+0x1400] ;  /* 0x00140000be50783b */ /* 0x000fee0000004200 */
[C---:B------:R-:W-:Y:S08]  /*fd70*/  HMMA.16816.F32 R104, R4.reuse, R58, R104 ;  /* 0x0000003a0468723c */ /* 0x040ff00000001868 */
[----:B------:R-:W-:Y:S07]  /*fd80*/  HMMA.16816.F32 R96, R4, R70, R96 ;  /* 0x000000460460723c */ /* 0x000fee0000001860 */
[----:B------:R-:W-:Y:S01]  /*fd90*/  FFMA.FTZ R4, R135, c[0x0][0x2d0], -R20 ;  /* 0x0000b40087047a23 */ /* 0x000fe20000010814 */
[C---:B------:R-:W-:Y:S08]  /*fda0*/  HMMA.16816.F32 R208, R8.reuse, R32, R12 ;  /* 0x0000002008d0723c */ /* 0x040ff0000000180c */
[C---:B------:R-:W-:Y:S01]  /*fdb0*/  HMMA.16816.F32 R32, R8.reuse, R34, R16 ;  /* 0x000000220820723c */ /* 0x040fe20000001810 */
[----:B------:R1:W-:Y:S06]  /*fdc0*/  MUFU.EX2 R18, R4 ;  /* 0x0000000400127308 */ /* 0x0003ec0000000800 */
[----:B------:R-:W-:Y:S01]  /*fdd0*/  FADD.FTZ R19, R114, R113 ;  /* 0x0000007172137221 */ /* 0x000fe20000010000 */
[----:B------:R-:W-:Y:S03]  /*fde0*/  HMMA.16816.F32 R204, R8, R36, R72 ;  /* 0x0000002408cc723c */ /* 0x000fe60000001848 */
[----:B------:R-:W-:-:S05]  /*fdf0*/  FADD.FTZ R19, R178, R19 ;  /* 0x00000013b2137221 */ /* 0x000fca0000010000 */
[----:B------:R-:W-:Y:S01]  /*fe00*/  HMMA.16816.F32 R44, R8, R58, R44 ;  /* 0x0000003a082c723c */ /* 0x000fe2000000182c */
[----:B-1----:R-:W-:-:S04]  /*fe10*/  FFMA.FTZ R4, R134, c[0x0][0x2d0], -R20 ;  /* 0x0000b40086047a23 */ /* 0x002fc80000010814 */
[----:B------:R1:W-:Y:S03]  /*fe20*/  MUFU.EX2 R17, R4 ;  /* 0x0000000400117308 */ /* 0x0003e60000000800 */
[C---:B------:R-:W-:Y:S08]  /*fe30*/  HMMA.16816.F32 R24, R8.reuse, R70, R24 ;  /* 0x000000460818723c */ /* 0x040ff00000001818 */
[----:B------:R-:W-:Y:S01]  /*fe40*/  HMMA.16816.F32 R28, R8, R66, R28 ;  /* 0x00000042081c723c */ /* 0x000fe2000000181c */
[----:B------:R-:W-:Y:S01]  /*fe50*/  LDSM.16.MT88.4 R64, [R189+0x1400] ;  /* 0x00140000bd40783b */ /* 0x000fe20000004200 */
[----:B-1----:R-:W-:-:S06]  /*fe60*/  FFMA.FTZ R4, R133, c[0x0][0x2d0], -R20 ;  /* 0x0000b40085047a23 */ /* 0x002fcc0000010814 */
[----:B------:R-:W-:Y:S01]  /*fe70*/  HMMA.16816.F32 R36, R8, R38, R52 ;  /* 0x000000260824723c */ /* 0x000fe20000001834 */
[----:B------:R1:W-:Y:S02]  /*fe80*/  MUFU.EX2 R21, R4 ;  /* 0x0000000400157308 */ /* 0x0003e40000000800 */
[----:B-1----:R-:W-:Y:S02]  /*fe90*/  FFMA.FTZ R4, R132, c[0x0][0x2d0], -R20 ;  /* 0x0000b40084047a23 */ /* 0x002fe40000010814 */
[----:B------:R-:W1:Y:S01]  /*fea0*/  LDSM.16.MT88.4 R132, [R189+0x800] ;  /* 0x00080000bd84783b */ /* 0x000e620000004200 */
[----:B------:R-:W-:-:S03]  /*feb0*/  FADD.FTZ R20, R137, R136 ;  /* 0x0000008889147221 */ /* 0x000fc60000010000 */
[----:B------:R2:W-:Y:S01]  /*fec0*/  MUFU.EX2 R22, R4 ;  /* 0x0000000400167308 */ /* 0x0005e20000000800 */
[----:B------:R-:W-:Y:S02]  /*fed0*/  FADD.FTZ R20, R224, R20 ;  /* 0x00000014e0147221 */ /* 0x000fe40000010000 */
[----:B--2---:R-:W-:-:S05]  /*fee0*/  FFMA.FTZ R4, R131, c[0x0][0x2d0], -R3 ;  /* 0x0000b40083047a23 */ /* 0x004fca0000010803 */
[----:B------:R2:W-:Y:S02]  /*fef0*/  MUFU.EX2 R16, R4 ;  /* 0x0000000400107308 */ /* 0x0005e40000000800 */
[----:B--2---:R-:W-:-:S06]  /*ff00*/  FFMA.FTZ R4, R130, c[0x0][0x2d0], -R3 ;  /* 0x0000b40082047a23 */ /* 0x004fcc0000010803 */
[----:B------:R2:W-:Y:S02]  /*ff10*/  MUFU.EX2 R15, R4 ;  /* 0x00000004000f7308 */ /* 0x0005e40000000800 */
[--C-:B--2---:R-:W-:Y:S02]  /*ff20*/  FFMA.FTZ R4, R129, c[0x0][0x2d0], -R3.reuse ;  /* 0x0000b40081047a23 */ /* 0x104fe40000010803 */
[----:B------:R-:W-:-:S04]  /*ff30*/  FFMA.FTZ R3, R128, c[0x0][0x2d0], -R3 ;  /* 0x0000b40080037a23 */ /* 0x000fc80000010803 */
[----:B------:R2:W-:Y:S08]  /*ff40*/  MUFU.EX2 R14, R4 ;  /* 0x00000004000e7308 */ /* 0x0005f00000000800 */
[----:B------:R3:W-:Y:S01]  /*ff50*/  MUFU.EX2 R13, R3 ;  /* 0x00000003000d7308 */ /* 0x0007e20000000800 */
[----:B--2---:R-:W-:Y:S01]  /*ff60*/  LDSM.16.MT88.4 R4, [R190+0x2000] ;  /* 0x00200000be04783b */ /* 0x004fe20000004200 */
[----:B---3--:R-:W-:-:S06]  /*ff70*/  FFMA.FTZ R3, R125, c[0x0][0x2d0], -R2 ;  /* 0x0000b4007d037a23 */ /* 0x008fcc0000010802 */
[----:B------:R2:W-:Y:S02]  /*ff80*/  MUFU.EX2 R12, R3 ;  /* 0x00000003000c7308 */ /* 0x0005e40000000800 */
[----:B--2---:R-:W-:-:S06]  /*ff90*/  FFMA.FTZ R3, R127, c[0x0][0x2d0], -R2 ;  /* 0x0000b4007f037a23 */ /* 0x004fcc0000010802 */
[----:B------:R2:W3:Y:S02]  /*ffa0*/  MUFU.EX2 R11, R3 ;  /* 0x00000003000b7308 */ /* 0x0004e40000000800 */
[--C-:B--2---:R-:W-:Y:S01]  /*ffb0*/  FFMA.FTZ R3, R126, c[0x0][0x2d0], -R2.reuse ;  /* 0x0000b4007e037a23 */ /* 0x104fe20000010802 */
[----:B---3--:R-:W-:Y:S01]  /*ffc0*/  F2FP.PACK_AB R160, R11, R12 ;  /* 0x0000000c0ba0723e */ /* 0x008fe200000000ff */
[----:B------:R-:W-:-:S04]  /*ffd0*/  FFMA.FTZ R2, R124, c[0x0][0x2d0], -R2 ;  /* 0x0000b4007c027a23 */ /* 0x000fc80000010802 */
[----:B------:R-:W-:Y:S01]  /*ffe0*/  MUFU.EX2 R10, R3 ;  /* 0x00000003000a7308 */ /* 0x000fe20000000800 */
[----:B------:R-:W2:Y:S07]  /*fff0*/  LDSM.16.MT88.4 R124, [R190+0x800] ;  /* 0x00080000be7c783b */ /* 0x000eae0000004200 */
[----:B------:R3:W4:Y:S02]  /*10000*/  MUFU.EX2 R9, R2 ;  /* 0x0000000200097308 */ /* 0x0007240000000800 */
[----:B---3--:R-:W-:Y:S01]  /*10010*/  FFMA.FTZ R2, R109, c[0x0][0x2d0], -R0 ;  /* 0x0000b4006d027a23 */ /* 0x008fe20000010800 */
[----:B----4-:R-:W-:-:S02]  /*10020*/  F2FP.PACK_AB R162, R9, R10 ;  /* 0x0000000a09a2723e */ /* 0x010fc400000000ff */
[----:B------:R-:W-:-:S03]  /*10030*/  F2FP.PACK_AB R109, R15, R16 ;  /* 0x000000100f6d723e */ /* 0x000fc600000000ff */
[----:B------:R3:W-:Y:S02]  /*10040*/  MUFU.EX2 R8, R2 ;  /* 0x0000000200087308 */ /* 0x0007e40000000800 */
[----:B---3--:R-:W-:Y:S01]  /*10050*/  FFMA.FTZ R2, R108, c[0x0][0x2d0], -R0 ;  /* 0x0000b4006c027a23 */ /* 0x008fe20000010800 */
[----:B------:R-:W-:-:S05]  /*10060*/  F2FP.PACK_AB R108, R17, R18 ;  /* 0x00000012116c723e */ /* 0x000fca00000000ff */
[----:B------:R3:W4:Y:S02]  /*10070*/  MUFU.EX2 R3, R2 ;  /* 0x0000000200037308 */ /* 0x0007240000000800 */
[--C-:B---3--:R-:W-:Y:S01]  /*10080*/  FFMA.FTZ R2, R110, c[0x0][0x2d0], -R0.reuse ;  /* 0x0000b4006e027a23 */ /* 0x108fe20000010800 */
[----:B----4-:R-:W-:Y:S01]  /*10090*/  F2FP.PACK_AB R161, R3, R8 ;  /* 0x0000000803a1723e */ /* 0x010fe200000000ff */
[----:B------:R-:W-:Y:S01]  /*100a0*/  FFMA.FTZ R0, R111, c[0x0][0x2d0], -R0 ;  /* 0x0000b4006f007a23 */ /* 0x000fe20000010800 */
[----:B------:R-:W-:Y:S02]  /*100b0*/  F2FP.PACK_AB R110, R22, R21 ;  /* 0x00000015166e723e */ /* 0x000fe400000000ff */
[----:B------:R-:W-:Y:S01]  /*100c0*/  F2FP.PACK_AB R111, R13, R14 ;  /* 0x0000000e0d6f723e */ /* 0x000fe200000000ff */
[----:B------:R-:W-:Y:S06]  /*100d0*/  MUFU.EX2 R2, R2 ;  /* 0x0000000200027308 */ /* 0x000fec0000000800 */
[C---:B-1----:R-:W-:Y:S02]  /*100e0*/  HMMA.16816.F32 R136, R108.reuse, R132, R140 ;  /* 0x000000846c88723c */ /* 0x042fe4000000188c */
[----:B------:R-:W1:Y:S06]  /*100f0*/  MUFU.EX2 R0, R0 ;  /* 0x0000000000007308 */ /* 0x000e6c0000000800 */
[C---:B--2---:R-:W-:Y:S08]  /*10100*/  HMMA.16816.F32 R128, R108.reuse, R124, R152 ;  /* 0x0000007c6c80723c */ /* 0x044ff00000001898 */
[----:B------:R-:W-:Y:S01]  /*10110*/  HMMA.16816.F32 R52, R108, R64, R220 ;  /* 0x000000406c34723c */ /* 0x000fe200000018dc */
[----:B-1----:R-:W-:-:S07]  /*10120*/  F2FP.PACK_AB R163, R0, R2 ;  /* 0x0000000200a3723e */ /* 0x002fce00000000ff */
[----:B------:R-:W-:Y:S08]  /*10130*/  HMMA.16816.F32 R68, R108, R80, R48 ;  /* 0x000000506c44723c */ /* 0x000ff00000001830 */
[C---:B------:R-:W-:Y:S01]  /*10140*/  HMMA.16816.F32 R60, R160.reuse, R66, R96 ;  /* 0x00000042a03c723c */ /* 0x040fe20000001860 */
[----:B------:R-:W1:Y:S07]  /*10150*/  LDSM.16.MT88.4 R96, [R189+0x2000] ;  /* 0x00200000bd60783b */ /* 0x000e6e0000004200 */
[C---:B------:R-:W-:Y:S08]  /*10160*/  HMMA.16816.F32 R140, R160.reuse, R132, R144 ;  /* 0x00000084a08c723c */ /* 0x040ff00000001890 */
[C---:B------:R-:W-:Y:S08]  /*10170*/  HMMA.16816.F32 R144, R160.reuse, R134, R104 ;  /* 0x00000086a090723c */ /* 0x040ff00000001868 */
[C---:B------:R-:W-:Y:S08]  /*10180*/  HMMA.16816.F32 R152, R160.reuse, R126, R100 ;  /* 0x0000007ea098723c */ /* 0x040ff00000001864 */
[-C--:B------:R-:W-:Y:S08]  /*10190*/  HMMA.16816.F32 R104, R160, R4.reuse, R232 ;  /* 0x00000004a068723c */ /* 0x080ff000000018e8 */
[----:B------:R-:W-:Y:S07]  /*101a0*/  HMMA.16816.F32 R100, R108, R4, R208 ;  /* 0x000000046c64723c */ /* 0x000fee00000018d0 */
[----:B------:R-:W-:Y:S01]  /*101b0*/  FADD.FTZ R4, R170, R167 ;  /* 0x000000a7aa047221 */ /* 0x000fe20000010000 */
[----:B------:R-:W-:Y:S01]  /*101c0*/  HMMA.16816.F32 R56, R160, R64, R216 ;  /* 0x00000040a038723c */ /* 0x000fe200000018d8 */
[----:B------:R-:W-:-:S02]  /*101d0*/  FADD.FTZ R5, R173, R23 ;  /* 0x00000017ad057221 */ /* 0x000fc40000010000 */
[----:B------:R-:W-:Y:S02]  /*101e0*/  FADD.FTZ R4, R169, R4 ;  /* 0x00000004a9047221 */ /* 0x000fe40000010000 */
[----:B------:R-:W-:Y:S02]  /*101f0*/  FADD.FTZ R23, R179, R19 ;  /* 0x00000013b3177221 */ /* 0x000fe40000010000 */
[----:B------:R-:W-:Y:S01]  /*10200*/  FADD.FTZ R19, R171, R4 ;  /* 0x00000004ab137221 */ /* 0x000fe20000010000 */
[----:B------:R-:W-:Y:S07]  /*10210*/  HMMA.16816.F32 R64, R108, R66, R24 ;  /* 0x000000426c40723c */ /* 0x000fee0000001818 */
        /* <DEDUP_REMOVED lines=11> */
[----:B-1----:R-:W-:Y:S01]  /*102d0*/  HMMA.16816.F32 R88, R160, R96, R88 ;  /* 0x00000060a058723c */ /* 0x002fe20000001858 */
[----:B------:R-:W-:Y:S01]  /*102e0*/  IADD3 R203, R225, -0x2, RZ ;  /* 0xfffffffee1cb7810 */ /* 0x000fe20007ffe0ff */
[----:B------:R-:W-:-:S03]  /*102f0*/  FADD.FTZ R5, R183, R5 ;  /* 0x00000005b7057221 */ /* 0x000fc60000010000 */
[----:B------:R-:W-:Y:S01]  /*10300*/  ISETP.GE.AND P0, PT, R203, R250, PT ;  /* 0x000000facb00720c */ /* 0x000fe20003f06270 */
[----:B------:R-:W-:Y:S02]  /*10310*/  FADD.FTZ R5, R16, R5 ;  /* 0x0000000510057221 */ /* 0x000fe40000010000 */
[----:B------:R-:W-:Y:S02]  /*10320*/  HMMA.16816.F32 R76, R160, R82, R184 ;  /* 0x00000052a04c723c */ /* 0x000fe400000018b8 */
[----:B------:R-:W-:-:S04]  /*10330*/  FADD.FTZ R5, R15, R5 ;  /* 0x000000050f057221 */ /* 0x000fc80000010000 */
[----:B------:R-:W-:Y:S02]  /*10340*/  FADD.FTZ R5, R14, R5 ;  /* 0x000000050e057221 */ /* 0x000fe40000010000 */
[----:B------:R-:W-:Y:S02]  /*10350*/  HMMA.16816.F32 R92, R160, R98, R92 ;  /* 0x00000062a05c723c */ /* 0x000fe4000000185c */
[----:B------:R-:W-:-:S06]  /*10360*/  FADD.FTZ R208, R13, R5 ;  /* 0x000000050dd07221 */ /* 0x000fcc0000010000 */
[----:B------:R-:W-:Y:S08]  /*10370*/  HMMA.16816.F32 R160, R160, R6, R84 ;  /* 0x00000006a0a0723c */ /* 0x000ff00000001854 */
[C---:B------:R-:W-:Y:S08]  /*10380*/  HMMA.16816.F32 R84, R108.reuse, R96, R204 ;  /* 0x000000606c54723c */ /* 0x040ff000000018cc */
[C---:B------:R-:W-:Y:S08]  /*10390*/  HMMA.16816.F32 R132, R108.reuse, R134, R44 ;  /* 0x000000866c84723c */ /* 0x040ff0000000182c */
[C---:B------:R-:W-:Y:S08]  /*103a0*/  HMMA.16816.F32 R124, R108.reuse, R126, R40 ;  /* 0x0000007e6c7c723c */ /* 0x040ff00000001828 */
[C---:B------:R-:W-:Y:S08]  /*103b0*/  HMMA.16816.F32 R80, R108.reuse, R82, R28 ;  /* 0x000000526c50723c */ /* 0x040ff0000000181c */
[C---:B------:R-:W-:Y:S08]  /*103c0*/  HMMA.16816.F32 R96, R108.reuse, R98, R36 ;  /* 0x000000626c60723c */ /* 0x040ff00000001824 */
        /* <DEDUP_REMOVED lines=20> */
[----:B------:R-:W-:Y:S01]  /*10510*/  FADD.FTZ R227, R0, R2 ;  /* 0x0000000200e37221 */ /* 0x000fe20000010000 */
[----:B------:R-:W-:Y:S05]  /*10520*/  @!P0 BRA `(.L_x_1686) ;  /* 0x0000277000008947 */ /* 0x000fea0003800000 */
[----:B------:R-:W-:Y:S02]  /*10530*/  ISETP.GT.AND P0, PT, R228, 0x3f, PT ;  /* 0x0000003fe400780c */ /* 0x000fe40003f04270 */
[----:B------:R-:W-:Y:S02]  /*10540*/  ISETP.GE.AND P5, PT, R248, c[0x0][0x1d4], PT ;  /* 0x00007500f8007a0c */ /* 0x000fe40003fa6270 */
[----:B------:R-:W-:Y:S02]  /*10550*/  ISETP.GE.AND P4, PT, R245, c[0x0][0x1d4], PT ;  /* 0x00007500f5007a0c */ /* 0x000fe40003f86270 */
[----:B------:R-:W-:Y:S02]  /*10560*/  ISETP.GE.AND P3, PT, R246, c[0x0][0x1d4], PT ;  /* 0x00007500f6007a0c */ /* 0x000fe40003f66270 */
.L_x_1689:
[----:B------:R-:W-:Y:S04]  /*10570*/  DEPBAR.LE SB0, 0x0 ;  /* 0x000080000000791a */ /* 0x000fe80000000000 */
[----:B------:R-:W-:Y:S01]  /*10580*/  WARPSYNC 0xffffffff ;  /* 0xffffffff00007948 */ /* 0x000fe20003800000 */
[----:B------:R-:W-:Y:S01]  /*10590*/  BAR.SYNC.DEFER_BLOCKING 0x0 ;  /* 0x0000000000007b1d */ /* 0x000fe20000010000 */
[----:B------:R-:W-:Y:S01]  /*105a0*/  SHF.R.S32.HI R0, RZ, 0x1f, R203 ;  /* 0x0000001fff007819 */ /* 0x000fe200000114cb */
[C---:B------:R-:W-:Y:S01]  /*105b0*/  IMAD.WIDE.U32 R2, R203.reuse, c[0x0][0x208], RZ ;  /* 0x00008200cb027a25 */ /* 0x040fe200078e00ff */
[----:B------:R-:W-:Y:S03]  /*105c0*/  MOV R114, R118 ;  /* 0x0000007600727202 */ /* 0x000fe60000000f00 */
[----:B------:R-:W-:Y:S02]  /*105d0*/  IMAD R0, R0, c[0x0][0x208], RZ ;  /* 0x0000820000007a24 */ /* 0x000fe400078e02ff */
[----:B------:R-:W-:Y:S02]  /*105e0*/  IMAD.MOV.U32 R29, RZ, RZ, c[0x0][0x208] ;  /* 0x00008200ff1d7624 */ /* 0x000fe400078e00ff */
[----:B------:R-:W-:Y:S02]  /*105f0*/  IMAD R0, R203, c[0x0][0x20c], R0 ;  /* 0x00008300cb007a24 */ /* 0x000fe400078e0200 */
[----:B------:R-:W-:Y:S02]  /*10600*/  IMAD.MOV.U32 R30, RZ, RZ, c[0x0][0x20c] ;  /* 0x00008300ff1e7624 */ /* 0x000fe400078e00ff */
[----:B------:R-:W-:Y:S02]  /*10610*/  IMAD.IADD R0, R3, 0x1, R0 ;  /* 0x0000000103007824 */ /* 0x000fe400078e0200 */
[----:B------:R-:W-:Y:S04]  /*10620*/  IMAD.WIDE.U32 R2, R2, 0x30, RZ ;  /* 0x0000003002027825 */ /* 0x000fe800078e00ff */
[----:B------:R-:W-:Y:S01]  /*10630*/  IMAD.MOV.U32 R112, RZ, RZ, R119 ;  /* 0x000000ffff707224 */ /* 0x000fe200078e0077 */
        /* <DEDUP_REMOVED lines=13> */
[----:B------:R-:W-:Y:S04]  /*10710*/  IADD3 R0, P0, R242, R2, RZ ;  /* 0x00000002f2007210 */ /* 0x000fe80007f1e0ff */
[----:B------:R-:W-:Y:S01]  /*10720*/  IMAD.IADD R3, R3, 0x1, R20 ;  /* 0x0000000103037824 */ /* 0x000fe200078e0214 */
[----:B------:R-:W2:Y:S01]  /*10730*/  LDSM.16.M88.4 R180, [R201] ;  /* 0x00000000c9b4783b */ /* 0x000ea20000000200 */
[C---:B---3--:R-:W-:Y:S03]  /*10740*/  HMMA.16816.F32 R8, R44.reuse, R16, RZ ;  /* 0x000000102c08723c */ /* 0x048fe600000018ff */
[----:B------:R-:W-:Y:S02]  /*10750*/  IADD3.X R28, R3, R244, RZ, P0, !PT ;  /* 0x000000f4031c7210 */ /* 0x000fe400007fe4ff */
[----:B------:R-:W3:Y:S01]  /*10760*/  LDSM.16.M88.4 R184, [R200] ;  /* 0x00000000c8b8783b */ /* 0x000ee20000000200 */
[C---:B------:R-:W-:Y:S02]  /*10770*/  @!P6 LEA R24, P1, R29.reuse, R2, 0x5 ;  /* 0x000000021d18e211 */ /* 0x040fe400078228ff */
[C---:B------:R-:W-:Y:S01]  /*10780*/  LEA R2, P0, R0.reuse, c[0x0][0x1f8], 0x1 ;  /* 0x00007e0000027a11 */ /* 0x040fe200078008ff */
        /* <DEDUP_REMOVED lines=9> */
[----:B------:R-:W-:Y:S01]  /*10820*/  @!P6 IMAD.X R0, R29, 0x1, R244, P2 ;  /* 0x000000011d00e824 */ /* 0x000fe200010e06f4 */
[C---:B------:R-:W-:Y:S03]  /*10830*/  @!P6 LEA R36, P0, R37.reuse, c[0x0][0x1f8], 0x1 ;  /* 0x00007e002524ea11 */ /* 0x040fe600078008ff */
[----:B------:R1:W-:Y:S01]  /*10840*/  LDGSTS.E.BYPASS.LTC128B.128 [R202+0x2480], [R2.64+0x40], !P4 ;  /* 0x0248004002ca7fae */ /* 0x0003e2000e101d46 */
[-C--:B----4-:R-:W-:Y:S03]  /*10850*/  HMMA.16816.F32 R20, R48, R32.reuse, RZ ;  /* 0x000000203014723c */ /* 0x090fe600000018ff */
[----:B------:R-:W-:Y:S02]  /*10860*/  @!P6 LEA.HI.X R37, R37, c[0x0][0x1fc], R0, 0x1, P0 ;  /* 0x00007f002525ea11 */ /* 0x000fe400000f0c00 */
[----:B------:R-:W-:Y:S01]  /*10870*/  ISETP.GT.AND P2, PT, R203, R250, PT ;  /* 0x000000facb00720c */ /* 0x000fe20003f44270 */
[----:B------:R4:W-:Y:S01]  /*10880*/  LDGSTS.E.BYPASS.LTC128B.128 [R202+0x3080], [R2.64+0x80], !P5 ;  /* 0x0308008002ca7fae */ /* 0x0009e2000e901d46 */
[----:B------:R-:W-:Y:S01]  /*10890*/  MOV R0, R120 ;  /* 0x0000007800007202 */ /* 0x000fe20000000f00 */
[C---:B------:R-:W-:Y:S04]  /*108a0*/  HMMA.16816.F32 R24, R44.reuse, R32, RZ ;  /* 0x000000202c18723c */ /* 0x040fe800000018ff */
[----:B------:R5:W-:Y:S04]  /*108b0*/  @!P6 LDGSTS.E.BYPASS.LTC128B.128 [R202+0x2080], [R36.64], !P3 ;  /* 0x0208000024caefae */ /* 0x000be8000d901d46 */
[-C--:B------:R-:W-:Y:S02]  /*108c0*/  HMMA.16816.F32 R28, R44, R34.reuse, RZ ;  /* 0x000000222c1c723c */ /* 0x080fe400000018ff */
[----:B------:R5:W-:Y:S06]  /*108d0*/  @!P6 LDGSTS.E.BYPASS.LTC128B.128 [R202+0x2c80], [R36.64+0x40], !P4 ;  /* 0x02c8004024caefae */ /* 0x000bec000e101d46 */
[----:B------:R5:W-:Y:S01]  /*108e0*/  @!P6 LDGSTS.E.BYPASS.LTC128B.128 [R202+0x3880], [R36.64+0x80], !P5 ;  /* 0x0388008024caefae */ /* 0x000be2000e901d46 */
[C---:B------:R-:W-:Y:S05]  /*108f0*/  HMMA.16816.F32 R32, R48.reuse, R34, RZ ;  /* 0x000000223020723c */ /* 0x040fea00000018ff */
[----:B------:R-:W0:Y:S03]  /*10900*/  LDGDEPBAR ;  /* 0x00000000000079af */ /* 0x000e260000000000 */
[-C--:B-----5:R-:W-:Y:S08]  /*10910*/  HMMA.16816.F32 R36, R48, R164.reuse, RZ ;  /* 0x000000a43024723c */ /* 0x0a0ff000000018ff */
[C---:B------:R-:W-:Y:S08]  /*10920*/  HMMA.16816.F32 R40, R44.reuse, R164, RZ ;  /* 0x000000a42c28723c */ /* 0x040ff000000018ff */
[-C--:B------:R-:W-:Y:S08]  /*10930*/  HMMA.16816.F32 R44, R44, R166.reuse, RZ ;  /* 0x000000a62c2c723c */ /* 0x080ff000000018ff */
[----:B------:R-:W-:Y:S01]  /*10940*/  HMMA.16816.F32 R48, R48, R166, RZ ;  /* 0x000000a63030723c */ /* 0x000fe200000018ff */
[----:B------:R-:W-:Y:S07]  /*10950*/  LDSM.16.M88.4 R164, [R191+0x2000] ;  /* 0x00200000bfa4783b */ /* 0x000fee0000000200 */
[-C--:B------:R-:W-:Y:S08]  /*10960*/  HMMA.16816.F32 R4, R168, R172.reuse, R4 ;  /* 0x000000aca804723c */ /* 0x080ff00000001804 */
[C---:B-1----:R-:W-:Y:S08]  /*10970*/  HMMA.16816.F32 R8, R176.reuse, R172, R8 ;  /* 0x000000acb008723c */ /* 0x042ff00000001808 */
        /* <DEDUP_REMOVED lines=30> */
[----:B------:R-:W5:Y:S01]  /*10b60*/  LDSM.16.M88.4 R180, [R197] ;  /* 0x00000000c5b4783b */ /* 0x000f620000000200 */
        /* <DEDUP_REMOVED lines=10> */
[-C--:B-----5:R-:W-:Y:S08]  /*10c10*/  HMMA.16816.F32 R36, R168, R180.reuse, R36 ;  /* 0x000000b4a824723c */ /* 0x0a0ff00000001824 */
[C---:B------:R-:W-:Y:S08]  /*10c20*/  HMMA.16816.F32 R40, R176.reuse, R180, R40 ;  /* 0x000000b4b028723c */ /* 0x040ff00000001828 */
[-C--:B------:R-:W-:Y:S01]  /*10c30*/  HMMA.16816.F32 R44, R176, R182.reuse, R44 ;  /* 0x000000b6b02c723c */ /* 0x080fe2000000182c */
[----:B------:R-:W2:Y:S07]  /*10c40*/  LDSM.16.M88.4 R176, [R191+0x5000] ;  /* 0x00500000bfb0783b */ /* 0x000eae0000000200 */
[----:B------:R-:W-:Y:S01]  /*10c50*/  HMMA.16816.F32 R48, R168, R182, R48 ;  /* 0x000000b6a830723c */ /* 0x000fe20000001830 */
[----:B------:R-:W3:Y:S06]  /*10c60*/  LDSM.16.M88.4 R168, [R188+0x1c00] ;  /* 0x001c0000bca8783b */ /* 0x000eec0000000200 */
[----:B------:R-:W5:Y:S01]  /*10c70*/  LDSM.16.M88.4 R180, [R188+0x2000] ;  /* 0x00200000bcb4783b */ /* 0x000f620000000200 */
        /* <DEDUP_REMOVED lines=15> */
[----:B------:R-:W3:Y:S06]  /*10d70*/  LDSM.16.M88.4 R164, [R195] ;  /* 0x00000000c3a4783b */ /* 0x000eec0000000200 */
[----:B------:R-:W5:Y:S01]  /*10d80*/  LDSM.16.M88.4 R180, [R194] ;  /* 0x00000000c2b4783b */ /* 0x000f620000000200 */
        /* <DEDUP_REMOVED lines=10> */
[-C--:B-----5:R-:W-:Y:S08]  /*10e30*/  HMMA.16816.F32 R36, R168, R180.reuse, R36 ;  /* 0x000000b4a824723c */ /* 0x0a0ff00000001824 */
[C---:B------:R-:W-:Y:S08]  /*10e40*/  HMMA.16816.F32 R40, R176.reuse, R180, R40 ;  /* 0x000000b4b028723c */ /* 0x040ff00000001828 */
[-C--:B------:R-:W-:Y:S08]  /*10e50*/  HMMA.16816.F32 R44, R176, R182.reuse, R44 ;  /* 0x000000b6b02c723c */ /* 0x080ff0000000182c */
[----:B------:R-:W-:Y:S01]  /*10e60*/  HMMA.16816.F32 R48, R168, R182, R48 ;  /* 0x000000b6a830723c */ /* 0x000fe20000001830 */
[----:B------:R-:W-:Y:S07]  /*10e70*/  @!UPT UIADD3 URZ, URZ, URZ, URZ ;  /* 0x0000003f3f3ff290 */ /* 0x000fee000fffe03f */
[----:B------:R-:W-:-:S11]  /*10e80*/  @!P2 BRA `(.L_x_1688) ;  /* 0x000002a00000a947 */ /* 0x000fd60003800000 */
[----:B----4-:R-:W-:Y:S04]  /*10e90*/  IADD3 R113, -R238, 0x30, RZ ;  /* 0x00000030ee717810 */ /* 0x010fe80007ffe1ff */
        /* <DEDUP_REMOVED lines=25> */
[----:B------:R-:W-:Y:S02]  /*11030*/  @P0 SHF.R.S32.HI R3, RZ, 0x1f, R2 ;  /* 0x0000001fff030819 */ /* 0x000fe40000011402 */
[C---:B------:R-:W-:Y:S01]  /*11040*/  @P0 SHF.L.U64.HI R167, R113.reuse, R166, c[0x0][0x1e4] ;  /* 0x0000790071a70619 */ /* 0x040fe200000102a6 */
[----:B------:R-:W-:Y:S02]  /*11050*/  @P0 IMAD.SHL.U32 R166, R113, 0x20, RZ ;  /* 0x0000002071a60824 */ /* 0x000fe400078e00ff */
        /* <DEDUP_REMOVED lines=13> */
.L_x_1688:
[----:B----4-:R-:W-:Y:S05]  /*11130*/  BSYNC B0 ;  /* 0x0000000000007941 */ /* 0x010fea0003800000 */
.L_x_1687:
        /* <DEDUP_REMOVED lines=38> */
[----:B------:R-:W-:Y:S02]  /*113a0*/  FMNMX.FTZ R113, R44, R113, !PT ;  /* 0x000000712c717209 */ /* 0x000fe40007810000 */
[----:B-1----:R-:W-:Y:S02]  /*113b0*/  FMNMX.FTZ R3, R3, R120, !PT ;  /* 0x0000007803037209 */ /* 0x002fe40007810000 */
[----:B------:R-:W-:Y:S02]  /*113c0*/  FMNMX.FTZ R2, R2, R118, !PT ;  /* 0x0000007602027209 */ /* 0x000fe40007810000 */
[----:B------:R-:W-:Y:S03]  /*113d0*/  FMNMX.FTZ R118, R10, R115, !PT ;  /* 0x000000730a767209 */ /* 0x000fe60007810000 */
[----:B------:R-:W1:Y:S01]  /*113e0*/  SHFL.BFLY PT, R164, R2, 0x1, 0x1f ;  /* 0x0c201f0002a47f89 */ /* 0x000e6200000e0000 */
[----:B------:R-:W-:Y:S04]  /*113f0*/  FMNMX.FTZ R118, R11, R118, !PT ;  /* 0x000000760b767209 */ /* 0x000fe80007810000 */
[----:B------:R-:W-:Y:S04]  /*11400*/  FMNMX.FTZ R118, R14, R118, !PT ;  /* 0x000000760e767209 */ /* 0x000fe80007810000 */
[----:B------:R-:W-:Y:S04]  /*11410*/  FMNMX.FTZ R118, R15, R118, !PT ;  /* 0x000000760f767209 */ /* 0x000fe80007810000 */
[----:B------:R-:W-:Y:S02]  /*11420*/  FMNMX.FTZ R119, R26, R118, !PT ;  /* 0x000000761a777209 */ /* 0x000fe40007810000 */
[----:B------:R-:W-:Y:S02]  /*11430*/  FMNMX.FTZ R118, R45, R113, !PT ;  /* 0x000000712d767209 */ /* 0x000fe40007810000 */
[----:B------:R-:W-:Y:S02]  /*11440*/  FMNMX.FTZ R113, R27, R119, !PT ;  /* 0x000000771b717209 */ /* 0x000fe40007810000 */
[----:B------:R-:W2:Y:S02]  /*11450*/  SHFL.BFLY PT, R119, R3, 0x1, 0x1f ;  /* 0x0c201f0003777f89 */ /* 0x000ea400000e0000 */
[----:B------:R-:W-:Y:S02]  /*11460*/  FMNMX.FTZ R113, R30, R113, !PT ;  /* 0x000000711e717209 */ /* 0x000fe40007810000 */
[----:B-1----:R-:W-:Y:S02]  /*11470*/  FMNMX.FTZ R120, R2, R164, !PT ;  /* 0x000000a402787209 */ /* 0x002fe40007810000 */
[----:B------:R-:W-:Y:S02]  /*11480*/  FMNMX.FTZ R2, R31, R113, !PT ;  /* 0x000000711f027209 */ /* 0x000fe40007810000 */
[----:B------:R-:W1:Y:S01]  /*11490*/  SHFL.BFLY PT, R165, R118, 0x2, 0x1f ;  /* 0x0c401f0076a57f89 */ /* 0x000e6200000e0000 */
[----:B------:R-:W-:Y:S01]  /*114a0*/  FADD.FTZ R0, -R120, R0 ;  /* 0x0000000078007221 */ /* 0x000fe20000010100 */
[----:B------:R-:W-:Y:S01]  /*114b0*/  FMNMX.FTZ R113, R42, R2, !PT ;  /* 0x000000022a717209 */ /* 0x000fe20007810000 */
[----:B------:R-:W-:Y:S02]  /*114c0*/  FMUL.FTZ R166, R120, c[0x0][0x2d0] ;  /* 0x0000b40078a67a20 */ /* 0x000fe40000410000 */
[----:B------:R-:W-:Y:S01]  /*114d0*/  FMUL.FTZ R2, R0, c[0x0][0x2d0] ;  /* 0x0000b40000027a20 */ /* 0x000fe20000410000 */
[----:B------:R-:W-:Y:S01]  /*114e0*/  FMNMX.FTZ R0, R43, R113, !PT ;  /* 0x000000712b007209 */ /* 0x000fe20007810000 */
[--C-:B------:R-:W-:Y:S02]  /*114f0*/  FFMA.FTZ R173, R32, c[0x0][0x2d0], -R166.reuse ;  /* 0x0000b40020ad7a23 */ /* 0x100fe400000108a6 */
[----:B------:R3:W4:Y:S01]  /*11500*/  MUFU.EX2 R113, R2 ;  /* 0x0000000200717308 */ /* 0x0007220000000800 */
[----:B------:R-:W-:Y:S01]  /*11510*/  FMNMX.FTZ R0, R46, R0, !PT ;  /* 0x000000002e007209 */ /* 0x000fe20007810000 */
[--C-:B------:R-:W-:Y:S02]  /*11520*/  FFMA.FTZ R172, R33, c[0x0][0x2d0], -R166.reuse ;  /* 0x0000b40021ac7a23 */ /* 0x100fe400000108a6 */
[--C-:B------:R-:W-:Y:S01]  /*11530*/  FFMA.FTZ R176, R20, c[0x0][0x2d0], -R166.reuse ;  /* 0x0000b40014b07a23 */ /* 0x100fe200000108a6 */
[----:B------:R-:W-:Y:S01]  /*11540*/  FMNMX.FTZ R0, R47, R0, !PT ;  /* 0x000000002f007209 */ /* 0x000fe20007810000 */
[--C-:B------:R-:W-:Y:S01]  /*11550*/  FFMA.FTZ R174, R21, c[0x0][0x2d0], -R166.reuse ;  /* 0x0000b40015ae7a23 */ /* 0x100fe200000108a6 */
[----:B--2---:R-:W-:Y:S01]  /*11560*/  FMNMX.FTZ R119, R3, R119, !PT ;  /* 0x0000007703777209 */ /* 0x004fe20007810000 */
[--C-:B------:R-:W-:Y:S02]  /*11570*/  FFMA.FTZ R187, R36, c[0x0][0x2d0], -R166.reuse ;  /* 0x0000b40024bb7a23 */ /* 0x100fe400000108a6 */
[----:B------:R-:W2:Y:S01]  /*11580*/  SHFL.BFLY PT, R3, R0, 0x2, 0x1f ;  /* 0x0c401f0000037f89 */ /* 0x000ea200000e0000 */
[--C-:B------:R-:W-:Y:S01]  /*11590*/  FFMA.FTZ R186, R37, c[0x0][0x2d0], -R166.reuse ;  /* 0x0000b40025ba7a23 */ /* 0x100fe200000108a6 */
[----:B------:R-:W-:Y:S01]  /*115a0*/  MUFU.EX2 R221, R174 ;  /* 0x000000ae00dd7308 */ /* 0x000fe20000000800 */
[--C-:B------:R-:W-:Y:S09]  /*115b0*/  FFMA.FTZ R185, R48, c[0x0][0x2d0], -R166.reuse ;  /* 0x0000b40030b97a23 */ /* 0x100ff200000108a6 */
[----:B------:R-:W-:Y:S01]  /*115c0*/  MUFU.EX2 R222, R173 ;  /* 0x000000ad00de7308 */ /* 0x000fe20000000800 */
[--C-:B---3--:R-:W-:Y:S01]  /*115d0*/  FFMA.FTZ R2, R4, c[0x0][0x2d0], -R166.reuse ;  /* 0x0000b40004027a23 */ /* 0x108fe200000108a6 */
[----:B-1----:R-:W-:Y:S01]  /*115e0*/  FMNMX.FTZ R4, R118, R165, !PT ;  /* 0x000000a576047209 */ /* 0x002fe20007810000 */
[----:B------:R-:W-:Y:S02]  /*115f0*/  FMUL.FTZ R165, R119, c[0x0][0x2d0] ;  /* 0x0000b40077a57a20 */ /* 0x000fe40000410000 */
[----:B----4-:R-:W-:Y:S02]  /*11600*/  FMUL.FTZ R20, R113, R128 ;  /* 0x0000008071147220 */ /* 0x010fe40000410000 */
[----:B------:R-:W1:Y:S01]  /*11610*/  SHFL.BFLY PT, R118, R4, 0x1, 0x1f ;  /* 0x0c201f0004767f89 */ /* 0x000e6200000e0000 */
[--C-:B------:R-:W-:Y:S02]  /*11620*/  FFMA.FTZ R6, R6, c[0x0][0x2d0], -R165.reuse ;  /* 0x0000b40006067a23 */ /* 0x100fe400000108a5 */
[----:B------:R3:W-:Y:S01]  /*11630*/  MUFU.EX2 R178, R2 ;  /* 0x0000000200b27308 */ /* 0x0007e20000000800 */
[--C-:B------:R-:W-:Y:S01]  /*11640*/  FFMA.FTZ R168, R34, c[0x0][0x2d0], -R165.reuse ;  /* 0x0000b40022a87a23 */ /* 0x100fe200000108a5 */
[----:B--2---:R-:W-:Y:S01]  /*11650*/  FMNMX.FTZ R0, R0, R3, !PT ;  /* 0x0000000300007209 */ /* 0x004fe20007810000 */
[--C-:B------:R-:W-:Y:S02]  /*11660*/  FFMA.FTZ R167, R35, c[0x0][0x2d0], -R165.reuse ;  /* 0x0000b40023a77a23 */ /* 0x100fe400000108a5 */
[----:B------:R-:W-:Y:S01]  /*11670*/  FMUL.FTZ R21, R113, R129 ;  /* 0x0000008171157220 */ /* 0x000fe20000410000 */
[----:B------:R-:W-:Y:S01]  /*11680*/  LDSM.16.MT88.4 R32, [R189] ;  /* 0x00000000bd20783b */ /* 0x000fe20000004200 */
[--C-:B------:R-:W-:Y:S02]  /*11690*/  FFMA.FTZ R170, R22, c[0x0][0x2d0], -R165.reuse ;  /* 0x0000b40016aa7a23 */ /* 0x100fe400000108a5 */
[--C-:B------:R-:W-:Y:S01]  /*116a0*/  FFMA.FTZ R169, R23, c[0x0][0x2d0], -R165.reuse ;  /* 0x0000b40017a97a23 */ /* 0x100fe200000108a5 */
[----:B------:R-:W-:Y:S01]  /*116b0*/  MUFU.EX2 R177, R6 ;  /* 0x0000000600b17308 */ /* 0x000fe20000000800 */
[C---:B------:R-:W-:Y:S02]  /*116c0*/  FMUL.FTZ R48, R113.reuse, R124 ;  /* 0x0000007c71307220 */ /* 0x040fe40000410000 */
[C---:B------:R-:W-:Y:S01]  /*116d0*/  FMUL.FTZ R52, R113.reuse, R52 ;  /* 0x0000003471347220 */ /* 0x040fe20000410000 */
[----:B------:R-:W2:Y:S01]  /*116e0*/  SHFL.BFLY PT, R3, R0, 0x1, 0x1f ;  /* 0x0c201f0000037f89 */ /* 0x000ea200000e0000 */
[C---:B------:R-:W-:Y:S02]  /*116f0*/  FMUL.FTZ R53, R113.reuse, R53 ;  /* 0x0000003571357220 */ /* 0x040fe40000410000 */
[C---:B------:R-:W-:Y:S02]  /*11700*/  FMUL.FTZ R64, R113.reuse, R64 ;  /* 0x0000004071407220 */ /* 0x040fe40000410000 */
[C---:B------:R-:W-:Y:S01]  /*11710*/  FMUL.FTZ R65, R113.reuse, R65 ;  /* 0x0000004171417220 */ /* 0x040fe20000410000 */
[----:B------:R-:W-:Y:S01]  /*11720*/  MUFU.EX2 R217, R170 ;  /* 0x000000aa00d97308 */ /* 0x000fe20000000800 */
[----:B------:R-:W-:Y:S01]  /*11730*/  FMUL.FTZ R68, R113, R68 ;  /* 0x0000004471447220 */ /* 0x000fe20000410000 */
[----:B-1----:R-:W-:Y:S01]  /*11740*/  FMNMX.FTZ R118, R4, R118, !PT ;  /* 0x0000007604767209 */ /* 0x002fe20007810000 */
[----:B------:R-:W-:Y:S02]  /*11750*/  FFMA.FTZ R4, R16, c[0x0][0x2d0], -R166 ;  /* 0x0000b40010047a23 */ /* 0x000fe400000108a6 */
[----:B---3--:R-:W-:Y:S02]  /*11760*/  FADD.FTZ R2, -R119, R112 ;  /* 0x0000007077027221 */ /* 0x008fe40000010100 */
[C---:B------:R-:W-:Y:S02]  /*11770*/  FMUL.FTZ R16, R113.reuse, R132 ;  /* 0x0000008471107220 */ /* 0x040fe40000410000 */
[----:B------:R-:W-:Y:S01]  /*11780*/  FMUL.FTZ R2, R2, c[0x0][0x2d0] ;  /* 0x0000b40002027a20 */ /* 0x000fe20000410000 */
[----:B------:R1:W-:Y:S01]  /*11790*/  MUFU.EX2 R216, R4 ;  /* 0x0000000400d87308 */ /* 0x0003e20000000800 */
[C---:B------:R-:W-:Y:S02]  /*117a0*/  FMUL.FTZ R69, R113.reuse, R69 ;  /* 0x0000004571457220 */ /* 0x040fe40000410000 */
[C---:B------:R-:W-:Y:S02]  /*117b0*/  FMUL.FTZ R80, R113.reuse, R80 ;  /* 0x0000005071507220 */ /* 0x040fe40000410000 */
[C---:B------:R-:W-:Y:S02]  /*117c0*/  FMUL.FTZ R81, R113.reuse, R81 ;  /* 0x0000005171517220 */ /* 0x040fe40000410000 */
[----:B------:R-:W-:Y:S01]  /*117d0*/  FMUL.FTZ R84, R113, R84 ;  /* 0x0000005471547220 */ /* 0x000fe20000410000 */
[----:B--2---:R-:W-:Y:S01]  /*117e0*/  FMNMX.FTZ R3, R0, R3, !PT ;  /* 0x0000000300037209 */ /* 0x004fe20007810000 */
[--C-:B------:R-:W-:Y:S01]  /*117f0*/  FFMA.FTZ R0, R19, c[0x0][0x2d0], -R165.reuse ;  /* 0x0000b40013007a23 */ /* 0x100fe200000108a5 */
[----:B------:R2:W3:Y:S01]  /*11800*/  MUFU.EX2 R112, R2 ;  /* 0x0000000200707308 */ /* 0x0004e20000000800 */
[----:B------:R-:W-:Y:S02]  /*11810*/  FMUL.FTZ R85, R113, R85 ;  /* 0x0000005571557220 */ /* 0x000fe40000410000 */
[----:B------:R-:W-:Y:S02]  /*11820*/  FMUL.FTZ R164, R3, c[0x0][0x2d0] ;  /* 0x0000b40003a47a20 */ /* 0x000fe40000410000 */
[C---:B------:R-:W-:Y:S02]  /*11830*/  FMUL.FTZ R96, R113.reuse, R96 ;  /* 0x0000006071607220 */ /* 0x040fe40000410000 */
[C---:B------:R-:W-:Y:S02]  /*11840*/  FMUL.FTZ R97, R113.reuse, R97 ;  /* 0x0000006171617220 */ /* 0x040fe40000410000 */
[C---:B------:R-:W-:Y:S01]  /*11850*/  FMUL.FTZ R100, R113.reuse, R100 ;  /* 0x0000006471647220 */ /* 0x040fe20000410000 */
[----:B------:R4:W-:Y:S01]  /*11860*/  MUFU.EX2 R233, R0 ;  /* 0x0000000000e97308 */ /* 0x0009e20000000800 */
[C---:B------:R-:W-:Y:S02]  /*11870*/  FMUL.FTZ R101, R113.reuse, R101 ;  /* 0x0000006571657220 */ /* 0x040fe40000410000 */
[----:B------:R-:W-:Y:S02]  /*11880*/  FMUL.FTZ R108, R113, R108 ;  /* 0x0000006c716c7220 */ /* 0x000fe40000410000 */
[--C-:B-1----:R-:W-:Y:S02]  /*11890*/  FFMA.FTZ R4, R17, c[0x0][0x2d0], -R166.reuse ;  /* 0x0000b40011047a23 */ /* 0x102fe400000108a6 */
[C---:B------:R-:W-:Y:S02]  /*118a0*/  FMUL.FTZ R17, R113.reuse, R133 ;  /* 0x0000008571117220 */ /* 0x040fe40000410000 */
[----:B------:R-:W-:Y:S01]  /*118b0*/  FMUL.FTZ R109, R113, R109 ;  /* 0x0000006d716d7220 */ /* 0x000fe20000410000 */
[----:B------:R1:W-:Y:S01]  /*118c0*/  MUFU.EX2 R235, R4 ;  /* 0x0000000400eb7308 */ /* 0x0003e20000000800 */
[--C-:B------:R-:W-:Y:S02]  /*118d0*/  FFMA.FTZ R183, R38, c[0x0][0x2d0], -R165.reuse ;  /* 0x0000b40026b77a23 */ /* 0x100fe400000108a5 */
[----:B------:R-:W-:Y:S02]  /*118e0*/  FFMA.FTZ R182, R39, c[0x0][0x2d0], -R165 ;  /* 0x0000b40027b67a23 */ /* 0x000fe400000108a5 */
[--C-:B--2---:R-:W-:Y:S02]  /*118f0*/  FFMA.FTZ R2, R5, c[0x0][0x2d0], -R166.reuse ;  /* 0x0000b40005027a23 */ /* 0x104fe400000108a6 */
[C---:B---3--:R-:W-:Y:S02]  /*11900*/  FMUL.FTZ R22, R112.reuse, R130 ;  /* 0x0000008270167220 */ /* 0x048fe40000410000 */
[C---:B------:R-:W-:Y:S01]  /*11910*/  FMUL.FTZ R23, R112.reuse, R131 ;  /* 0x0000008370177220 */ /* 0x040fe20000410000 */
[----:B------:R2:W-:Y:S01]  /*11920*/  MUFU.EX2 R218, R2 ;  /* 0x0000000200da7308 */ /* 0x0005e20000000800 */
[----:B------:R-:W3:Y:S01]  /*11930*/  LDSM.16.MT88.4 R128, [R190] ;  /* 0x00000000be80783b */ /* 0x000ee20000004200 */
[----:B------:R-:W-:Y:S02]  /*11940*/  FMUL.FTZ R19, R112, R135 ;  /* 0x0000008770137220 */ /* 0x000fe40000410000 */
[----:B----4-:R-:W-:Y:S02]  /*11950*/  FADD.FTZ R0, -R3, R115 ;  /* 0x0000007303007221 */ /* 0x010fe40000010100 */
[----:B------:R-:W-:Y:S02]  /*11960*/  FFMA.FTZ R166, R49, c[0x0][0x2d0], -R166 ;  /* 0x0000b40031a67a23 */ /* 0x000fe400000108a6 */
[----:B------:R-:W-:Y:S02]  /*11970*/  FMUL.FTZ R0, R0, c[0x0][0x2d0] ;  /* 0x0000b40000007a20 */ /* 0x000fe40000410000 */
[----:B------:R-:W-:Y:S01]  /*11980*/  FMUL.FTZ R49, R113, R125 ;  /* 0x0000007d71317220 */ /* 0x000fe20000410000 */
[----:B------:R-:W-:Y:S01]  /*11990*/  MUFU.EX2 R219, R169 ;  /* 0x000000a900db7308 */ /* 0x000fe20000000800 */
[----:B------:R-:W-:Y:S02]  /*119a0*/  FMUL.FTZ R54, R112, R54 ;  /* 0x0000003670367220 */ /* 0x000fe40000410000 */
[--C-:B-1----:R-:W-:Y:S02]  /*119b0*/  FFMA.FTZ R4, R18, c[0x0][0x2d0], -R165.reuse ;  /* 0x0000b40012047a23 */ /* 0x102fe400000108a5 */
[C---:B------:R-:W-:Y:S02]  /*119c0*/  FMUL.FTZ R18, R112.reuse, R134 ;  /* 0x0000008670127220 */ /* 0x040fe40000410000 */
[C---:B------:R-:W-:Y:S02]  /*119d0*/  FMUL.FTZ R55, R112.reuse, R55 ;  /* 0x0000003770377220 */ /* 0x040fe40000410000 */
[C---:B------:R-:W-:Y:S01]  /*119e0*/  FMUL.FTZ R66, R112.reuse, R66 ;  /* 0x0000004270427220 */ /* 0x040fe20000410000 */
        /* <DEDUP_REMOVED lines=12> */
[----:B------:R-:W4:Y:S01]  /*11ab0*/  MUFU.EX2 R0, R0 ;  /* 0x0000000000007308 */ /* 0x000f220000000800 */
[C---:B------:R-:W-:Y:S02]  /*11ac0*/  FMUL.FTZ R99, R112.reuse, R99 ;  /* 0x0000006370637220 */ /* 0x040fe40000410000 */
[----:B------:R-:W-:Y:S01]  /*11ad0*/  FMUL.FTZ R102, R112, R102 ;  /* 0x0000006670667220 */ /* 0x000fe20000410000 */
[----:B-1----:R-:W-:Y:S01]  /*11ae0*/  F2FP.PACK_AB R115, R233, R234 ;  /* 0x000000eae973723e */ /* 0x002fe200000000ff */
[----:B------:R-:W-:Y:S02]  /*11af0*/  FMUL.FTZ R4, R118, c[0x0][0x2d0] ;  /* 0x0000b40076047a20 */ /* 0x000fe40000410000 */
[----:B------:R-:W-:Y:S02]  /*11b00*/  FMUL.FTZ R103, R112, R103 ;  /* 0x0000006770677220 */ /* 0x000fe40000410000 */
[--C-:B------:R-:W-:Y:S01]  /*11b10*/  FFMA.FTZ R5, R8, c[0x0][0x2d0], -R4.reuse ;  /* 0x0000b40008057a23 */ /* 0x100fe20000010804 */
[----:B------:R-:W-:Y:S01]  /*11b20*/  MUFU.EX2 R139, R176 ;  /* 0x000000b0008b7308 */ /* 0x000fe20000000800 */
[--C-:B------:R-:W-:Y:S02]  /*11b30*/  FFMA.FTZ R6, R13, c[0x0][0x2d0], -R4.reuse ;  /* 0x0000b4000d067a23 */ /* 0x100fe40000010804 */
[----:B------:R-:W-:Y:S02]  /*11b40*/  FFMA.FTZ R184, R44, c[0x0][0x2d0], -R4 ;  /* 0x0000b4002cb87a23 */ /* 0x000fe40000010804 */
[----:B--2---:R-:W-:Y:S01]  /*11b50*/  FADD.FTZ R2, -R118, R114 ;  /* 0x0000007276027221 */ /* 0x004fe20000010100 */
[----:B------:R-:W-:Y:S01]  /*11b60*/  F2FP.PACK_AB R114, R235, R216 ;  /* 0x000000d8eb72723e */ /* 0x000fe200000000ff */
[--C-:B------:R-:W-:Y:S02]  /*11b70*/  FFMA.FTZ R204, R45, c[0x0][0x2d0], -R4.reuse ;  /* 0x0000b4002dcc7a23 */ /* 0x100fe40000010804 */
[----:B------:R-:W-:Y:S01]  /*11b80*/  FMUL.FTZ R2, R2, c[0x0][0x2d0] ;  /* 0x0000b40002027a20 */ /* 0x000fe20000410000 */
[----:B------:R1:W-:Y:S01]  /*11b90*/  MUFU.EX2 R209, R5 ;  /* 0x0000000500d17308 */ /* 0x0003e20000000800 */
[C---:B------:R-:W-:Y:S02]  /*11ba0*/  FMUL.FTZ R110, R112.reuse, R110 ;  /* 0x0000006e706e7220 */ /* 0x040fe40000410000 */
[----:B------:R-:W-:Y:S02]  /*11bb0*/  FMUL.FTZ R111, R112, R111 ;  /* 0x0000006f706f7220 */ /* 0x000fe40000410000 */
[--C-:B------:R-:W-:Y:S02]  /*11bc0*/  FFMA.FTZ R181, R50, c[0x0][0x2d0], -R165.reuse ;  /* 0x0000b40032b57a23 */ /* 0x100fe400000108a5 */
[----:B------:R-:W-:Y:S02]  /*11bd0*/  FFMA.FTZ R165, R51, c[0x0][0x2d0], -R165 ;  /* 0x0000b40033a57a23 */ /* 0x000fe400000108a5 */
[C---:B------:R-:W-:Y:S01]  /*11be0*/  FMUL.FTZ R50, R112.reuse, R126 ;  /* 0x0000007e70327220 */ /* 0x040fe20000410000 */
[----:B------:R2:W-:Y:S01]  /*11bf0*/  MUFU.EX2 R232, R6 ;  /* 0x0000000600e87308 */ /* 0x0005e20000000800 */
[----:B------:R-:W-:Y:S02]  /*11c00*/  FMUL.FTZ R51, R112, R127 ;  /* 0x0000007f70337220 */ /* 0x000fe40000410000 */
[--C-:B------:R-:W-:Y:S02]  /*11c10*/  FFMA.FTZ R24, R24, c[0x0][0x2d0], -R4.reuse ;  /* 0x0000b40018187a23 */ /* 0x100fe40000010804 */
[--C-:B------:R-:W-:Y:S02]  /*11c20*/  FFMA.FTZ R25, R25, c[0x0][0x2d0], -R4.reuse ;  /* 0x0000b40019197a23 */ /* 0x100fe40000010804 */
[--C-:B------:R-:W-:Y:S02]  /*11c30*/  FFMA.FTZ R171, R28, c[0x0][0x2d0], -R4.reuse ;  /* 0x0000b4001cab7a23 */ /* 0x100fe40000010804 */
[----:B------:R-:W-:Y:S01]  /*11c40*/  FFMA.FTZ R28, R112, R208, R177 ;  /* 0x000000d0701c7223 */ /* 0x000fe200000100b1 */
[----:B------:R-:W5:Y:S01]  /*11c50*/  MUFU.EX2 R2, R2 ;  /* 0x0000000200027308 */ /* 0x000f620000000800 */
[----:B------:R-:W-:Y:S02]  /*11c60*/  FFMA.FTZ R175, R29, c[0x0][0x2d0], -R4 ;  /* 0x0000b4001daf7a23 */ /* 0x000fe40000010804 */
[----:B------:R-:W-:Y:S02]  /*11c70*/  FFMA.FTZ R29, R113, R205, R178 ;  /* 0x000000cd711d7223 */ /* 0x000fe400000100b2 */
[--C-:B-1----:R-:W-:Y:S02]  /*11c80*/  FFMA.FTZ R5, R9, c[0x0][0x2d0], -R4.reuse ;  /* 0x0000b40009057a23 */ /* 0x102fe40000010804 */
[--C-:B------:R-:W-:Y:S02]  /*11c90*/  FFMA.FTZ R180, R40, c[0x0][0x2d0], -R4.reuse ;  /* 0x0000b40028b47a23 */ /* 0x100fe40000010804 */
[----:B------:R-:W-:Y:S01]  /*11ca0*/  FFMA.FTZ R179, R41, c[0x0][0x2d0], -R4 ;  /* 0x0000b40029b37a23 */ /* 0x000fe20000010804 */
[----:B------:R-:W1:Y:S01]  /*11cb0*/  MUFU.EX2 R210, R5 ;  /* 0x0000000500d27308 */ /* 0x000e620000000800 */
[C---:B----4-:R-:W-:Y:S02]  /*11cc0*/  FMUL.FTZ R38, R0.reuse, R154 ;  /* 0x0000009a00267220 */ /* 0x050fe40000410000 */
[C---:B------:R-:W-:Y:S02]  /*11cd0*/  FMUL.FTZ R39, R0.reuse, R155 ;  /* 0x0000009b00277220 */ /* 0x040fe40000410000 */
[----:B--2---:R-:W-:Y:S02]  /*11ce0*/  FFMA.FTZ R6, R11, c[0x0][0x2d0], -R164 ;  /* 0x0000b4000b067a23 */ /* 0x004fe400000108a4 */
[C---:B------:R-:W-:Y:S02]  /*11cf0*/  FMUL.FTZ R11, R0.reuse, R143 ;  /* 0x0000008f000b7220 */ /* 0x040fe40000410000 */
[C---:B------:R-:W-:Y:S01]  /*11d00*/  FMUL.FTZ R58, R0.reuse, R58 ;  /* 0x0000003a003a7220 */ /* 0x040fe20000410000 */
[----:B------:R2:W-:Y:S01]  /*11d10*/  MUFU.EX2 R206, R6 ;  /* 0x0000000600ce7308 */ /* 0x0005e20000000800 */
[C---:B------:R-:W-:Y:S02]  /*11d20*/  FMUL.FTZ R59, R0.reuse, R59 ;  /* 0x0000003b003b7220 */ /* 0x040fe40000410000 */
[----:B------:R-:W-:Y:S02]  /*11d30*/  FMUL.FTZ R62, R0, R62 ;  /* 0x0000003e003e7220 */ /* 0x000fe40000410000 */
[C---:B-----5:R-:W-:Y:S02]  /*11d40*/  FMUL.FTZ R8, R2.reuse, R140 ;  /* 0x0000008c02087220 */ /* 0x060fe40000410000 */
[C---:B------:R-:W-:Y:S02]  /*11d50*/  FMUL.FTZ R9, R2.reuse, R141 ;  /* 0x0000008d02097220 */ /* 0x040fe40000410000 */
[C---:B------:R-:W-:Y:S01]  /*11d60*/  FMUL.FTZ R13, R2.reuse, R145 ;  /* 0x00000091020d7220 */ /* 0x040fe20000410000 */
[----:B------:R-:W-:Y:S01]  /*11d70*/  MUFU.EX2 R176, R166 ;  /* 0x000000a600b07308 */ /* 0x000fe20000000800 */
[C---:B------:R-:W-:Y:S02]  /*11d80*/  FMUL.FTZ R36, R2.reuse, R152 ;  /* 0x0000009802247220 */ /* 0x040fe40000410000 */
[----:B------:R-:W-:Y:S01]  /*11d90*/  FMUL.FTZ R37, R2, R153 ;  /* 0x0000009902257220 */ /* 0x000fe20000410000 */
[----:B-1----:R-:W-:Y:S01]  /*11da0*/  F2FP.PACK_AB R124, R210, R209 ;  /* 0x000000d1d27c723e */ /* 0x002fe200000000ff */
[----:B------:R-:W-:Y:S02]  /*11db0*/  FFMA.FTZ R5, R12, c[0x0][0x2d0], -R4 ;  /* 0x0000b4000c057a23 */ /* 0x000fe40000010804 */
[----:B------:R-:W-:Y:S02]  /*11dc0*/  FMUL.FTZ R4, R113, R136 ;  /* 0x0000008871047220 */ /* 0x000fe40000410000 */
[C---:B------:R-:W-:Y:S01]  /*11dd0*/  FMUL.FTZ R12, R2.reuse, R144 ;  /* 0x00000090020c7220 */ /* 0x040fe20000410000 */
[----:B------:R-:W1:Y:S01]  /*11de0*/  MUFU.EX2 R231, R5 ;  /* 0x0000000500e77308 */ /* 0x000e620000000800 */
[C---:B------:R-:W-:Y:S02]  /*11df0*/  FMUL.FTZ R56, R2.reuse, R56 ;  /* 0x0000003802387220 */ /* 0x040fe40000410000 */
[----:B------:R-:W-:Y:S02]  /*11e00*/  FMUL.FTZ R57, R2, R57 ;  /* 0x0000003902397220 */ /* 0x000fe40000410000 */
[--C-:B--2---:R-:W-:Y:S02]  /*11e10*/  FFMA.FTZ R6, R15, c[0x0][0x2d0], -R164.reuse ;  /* 0x0000b4000f067a23 */ /* 0x104fe400000108a4 */
[----:B------:R-:W-:Y:S02]  /*11e20*/  FMUL.FTZ R15, R0, R147 ;  /* 0x00000093000f7220 */ /* 0x000fe40000410000 */
[C---:B------:R-:W-:Y:S01]  /*11e30*/  FMUL.FTZ R60, R2.reuse, R60 ;  /* 0x0000003c023c7220 */ /* 0x040fe20000410000 */
[----:B------:R2:W-:Y:S01]  /*11e40*/  MUFU.EX2 R225, R6 ;  /* 0x0000000600e17308 */ /* 0x0005e20000000800 */
[----:B------:R-:W-:Y:S02]  /*11e50*/  FMUL.FTZ R61, R2, R61 ;  /* 0x0000003d023d7220 */ /* 0x000fe40000410000 */
[----:B------:R-:W-:Y:S02]  /*11e60*/  FMUL.FTZ R63, R0, R63 ;  /* 0x0000003f003f7220 */ /* 0x000fe40000410000 */
[C---:B------:R-:W-:Y:S02]  /*11e70*/  FMUL.FTZ R72, R2.reuse, R72 ;  /* 0x0000004802487220 */ /* 0x040fe40000410000 */
[----:B------:R-:W-:Y:S02]  /*11e80*/  FMUL.FTZ R73, R2, R73 ;  /* 0x0000004902497220 */ /* 0x000fe40000410000 */
[C---:B------:R-:W-:Y:S01]  /*11e90*/  FMUL.FTZ R74, R0.reuse, R74 ;  /* 0x0000004a004a7220 */ /* 0x040fe20000410000 */
[----:B------:R-:W-:Y:S01]  /*11ea0*/  MUFU.EX2 R213, R24 ;  /* 0x0000001800d57308 */ /* 0x000fe20000000800 */
[----:B------:R-:W-:Y:S02]  /*11eb0*/  FMUL.FTZ R75, R0, R75 ;  /* 0x0000004b004b7220 */ /* 0x000fe40000410000 */
[----:B------:R-:W-:Y:S01]  /*11ec0*/  FMUL.FTZ R76, R2, R76 ;  /* 0x0000004c024c7220 */ /* 0x000fe20000410000 */
[----:B-1----:R-:W-:Y:S01]  /*11ed0*/  F2FP.PACK_AB R126, R232, R231 ;  /* 0x000000e7e87e723e */ /* 0x002fe200000000ff */
[--C-:B------:R-:W-:Y:S02]  /*11ee0*/  FFMA.FTZ R5, R10, c[0x0][0x2d0], -R164.reuse ;  /* 0x0000b4000a057a23 */ /* 0x100fe400000108a4 */
[----:B------:R-:W-:Y:S02]  /*11ef0*/  FMUL.FTZ R10, R0, R142 ;  /* 0x0000008e000a7220 */ /* 0x000fe40000410000 */
[----:B------:R-:W-:Y:S01]  /*11f00*/  FMUL.FTZ R77, R2, R77 ;  /* 0x0000004d024d7220 */ /* 0x000fe20000410000 */
[----:B------:R-:W1:Y:S01]  /*11f10*/  MUFU.EX2 R207, R5 ;  /* 0x0000000500cf7308 */ /* 0x000e620000000800 */
[C---:B------:R-:W-:Y:S02]  /*11f20*/  FMUL.FTZ R78, R0.reuse, R78 ;  /* 0x0000004e004e7220 */ /* 0x040fe40000410000 */
[----:B------:R-:W-:Y:S02]  /*11f30*/  FMUL.FTZ R79, R0, R79 ;  /* 0x0000004f004f7220 */ /* 0x000fe40000410000 */
[----:B--2---:R-:W-:Y:S01]  /*11f40*/  FMUL.FTZ R6, R112, R138 ;  /* 0x0000008a70067220 */ /* 0x004fe20000410000 */
[----:B------:R-:W-:Y:S01]  /*11f50*/  F2FP.PACK_AB R112, R218, R178 ;  /* 0x000000b2da70723e */ /* 0x000fe200000000ff */
[--C-:B------:R-:W-:Y:S02]  /*11f60*/  FFMA.FTZ R132, R42, c[0x0][0x2d0], -R164.reuse ;  /* 0x0000b4002a847a23 */ /* 0x100fe400000108a4 */
[--C-:B------:R-:W-:Y:S01]  /*11f70*/  FFMA.FTZ R133, R43, c[0x0][0x2d0], -R164.reuse ;  /* 0x0000b4002b857a23 */ /* 0x100fe200000108a4 */
[----:B------:R2:W-:Y:S01]  /*11f80*/  MUFU.EX2 R215, R25 ;  /* 0x0000001900d77308 */ /* 0x0005e20000000800 */
[--C-:B------:R-:W-:Y:S02]  /*11f90*/  FFMA.FTZ R136, R46, c[0x0][0x2d0], -R164.reuse ;  /* 0x0000b4002e887a23 */ /* 0x100fe400000108a4 */
[C---:B------:R-:W-:Y:S02]  /*11fa0*/  FMUL.FTZ R88, R2.reuse, R88 ;  /* 0x0000005802587220 */ /* 0x040fe40000410000 */
[----:B------:R-:W-:Y:S02]  /*11fb0*/  FMUL.FTZ R89, R2, R89 ;  /* 0x0000005902597220 */ /* 0x000fe40000410000 */
[C---:B------:R-:W-:Y:S02]  /*11fc0*/  FMUL.FTZ R90, R0.reuse, R90 ;  /* 0x0000005a005a7220 */ /* 0x040fe40000410000 */
[----:B------:R-:W-:Y:S01]  /*11fd0*/  FMUL.FTZ R91, R0, R91 ;  /* 0x0000005b005b7220 */ /* 0x000fe20000410000 */
[----:B------:R-:W-:Y:S01]  /*11fe0*/  MUFU.EX2 R166, R132 ;  /* 0x0000008400a67308 */ /* 0x000fe20000000800 */
[C---:B------:R-:W-:Y:S02]  /*11ff0*/  FMUL.FTZ R92, R2.reuse, R92 ;  /* 0x0000005c025c7220 */ /* 0x040fe40000410000 */
[----:B------:R-:W-:Y:S01]  /*12000*/  FMUL.FTZ R93, R2, R93 ;  /* 0x0000005d025d7220 */ /* 0x000fe20000410000 */
[----:B-1----:R-:W-:Y:S01]  /*12010*/  F2FP.PACK_AB R125, R206, R207 ;  /* 0x000000cfce7d723e */ /* 0x002fe200000000ff */
[--C-:B------:R-:W-:Y:S02]  /*12020*/  FFMA.FTZ R5, R14, c[0x0][0x2d0], -R164.reuse ;  /* 0x0000b4000e057a23 */ /* 0x100fe400000108a4 */
[C---:B------:R-:W-:Y:S02]  /*12030*/  FMUL.FTZ R14, R0.reuse, R146 ;  /* 0x00000092000e7220 */ /* 0x040fe40000410000 */
[C---:B------:R-:W-:Y:S01]  /*12040*/  FMUL.FTZ R94, R0.reuse, R94 ;  /* 0x0000005e005e7220 */ /* 0x040fe20000410000 */
[----:B------:R-:W1:Y:S01]  /*12050*/  MUFU.EX2 R228, R5 ;  /* 0x0000000500e47308 */ /* 0x000e620000000800 */
[----:B------:R-:W-:Y:S02]  /*12060*/  FMUL.FTZ R95, R0, R95 ;  /* 0x0000005f005f7220 */ /* 0x000fe40000410000 */
[--C-:B------:R-:W-:Y:S02]  /*12070*/  FFMA.FTZ R26, R26, c[0x0][0x2d0], -R164.reuse ;  /* 0x0000b4001a1a7a23 */ /* 0x100fe400000108a4 */
[--C-:B------:R-:W-:Y:S02]  /*12080*/  FFMA.FTZ R27, R27, c[0x0][0x2d0], -R164.reuse ;  /* 0x0000b4001b1b7a23 */ /* 0x100fe400000108a4 */
[C---:B------:R-:W-:Y:S02]  /*12090*/  FMUL.FTZ R104, R2.reuse, R104 ;  /* 0x0000006802687220 */ /* 0x040fe40000410000 */
[----:B------:R-:W-:Y:S01]  /*120a0*/  FMUL.FTZ R105, R2, R105 ;  /* 0x0000006902697220 */ /* 0x000fe20000410000 */
[----:B------:R4:W-:Y:S01]  /*120b0*/  MUFU.EX2 R212, R26 ;  /* 0x0000001a00d47308 */ /* 0x0009e20000000800 */
[C---:B------:R-:W-:Y:S02]  /*120c0*/  FMUL.FTZ R106, R0.reuse, R106 ;  /* 0x0000006a006a7220 */ /* 0x040fe40000410000 */
[----:B------:R-:W-:Y:S02]  /*120d0*/  FMUL.FTZ R107, R0, R107 ;  /* 0x0000006b006b7220 */ /* 0x000fe40000410000 */
[C---:B------:R-:W-:Y:S02]  /*120e0*/  FMUL.FTZ R24, R2.reuse, R160 ;  /* 0x000000a002187220 */ /* 0x040fe40000410000 */
[----:B--2---:R-:W-:Y:S02]  /*120f0*/  FMUL.FTZ R25, R2, R161 ;  /* 0x000000a102197220 */ /* 0x004fe40000410000 */
[--C-:B------:R-:W-:Y:S01]  /*12100*/  FFMA.FTZ R30, R30, c[0x0][0x2d0], -R164.reuse ;  /* 0x0000b4001e1e7a23 */ /* 0x100fe200000108a4 */
[----:B------:R2:W5:Y:S01]  /*12110*/  MUFU.EX2 R208, R27 ;  /* 0x0000001b00d07308 */ /* 0x0005620000000800 */
[--C-:B------:R-:W-:Y:S02]  /*12120*/  FFMA.FTZ R31, R31, c[0x0][0x2d0], -R164.reuse ;  /* 0x0000b4001f1f7a23 */ /* 0x100fe400000108a4 */
[----:B------:R-:W-:Y:S01]  /*12130*/  FFMA.FTZ R164, R47, c[0x0][0x2d0], -R164 ;  /* 0x0000b4002fa47a23 */ /* 0x000fe200000108a4 */
[----:B-1----:R-:W-:Y:S01]  /*12140*/  F2FP.PACK_AB R127, R225, R228 ;  /* 0x000000e4e17f723e */ /* 0x002fe200000000ff */
[----:B------:R-:W-:Y:S01]  /*12150*/  FMUL.FTZ R5, R113, R137 ;  /* 0x0000008971057220 */ /* 0x000fe20000410000 */
[C---:B------:R-:W-:Y:S01]  /*12160*/  F2FP.PACK_AB R113, R214.reuse, R177 ;  /* 0x000000b1d671723e */ /* 0x040fe200000000ff */
[----:B------:R-:W-:Y:S01]  /*12170*/  LDSM.16.MT88.4 R44, [R190+0x1000] ;  /* 0x00100000be2c783b */ /* 0x000fe20000004200 */
[----:B------:R-:W-:Y:S01]  /*12180*/  FADD.FTZ R138, R214, R28 ;  /* 0x0000001cd68a7221 */ /* 0x000fe20000010000 */
[----:B------:R-:W-:Y:S01]  /*12190*/  F2FP.PACK_AB R28, R221, R139 ;  /* 0x0000008bdd1c723e */ /* 0x000fe200000000ff */
[----:B------:R-:W1:Y:S01]  /*121a0*/  MUFU.EX2 R224, R172 ;  /* 0x000000ac00e07308 */ /* 0x000e620000000800 */
[----:B------:R-:W-:Y:S01]  /*121b0*/  FADD.FTZ R40, R218, R29 ;  /* 0x0000001dda287221 */ /* 0x000fe20000010000 */
[----:B------:R-:W-:Y:S01]  /*121c0*/  F2FP.PACK_AB R29, R219, R217 ;  /* 0x000000d9db1d723e */ /* 0x000fe200000000ff */
[-C--:B------:R-:W-:Y:S05]  /*121d0*/  HMMA.16816.F32 R4, R112, R32.reuse, R4 ;  /* 0x000000207004723c */ /* 0x080fea0000001804 */
[C---:B----4-:R-:W-:Y:S02]  /*121e0*/  FMUL.FTZ R26, R0.reuse, R162 ;  /* 0x000000a2001a7220 */ /* 0x050fe40000410000 */
[----:B------:R-:W-:Y:S01]  /*121f0*/  MUFU.EX2 R220, R168 ;  /* 0x000000a800dc7308 */ /* 0x000fe20000000800 */
[C---:B------:R-:W-:Y:S04]  /*12200*/  HMMA.16816.F32 R8, R124.reuse, R32, R8 ;  /* 0x000000207c08723c */ /* 0x040fe80000001808 */
[----:B--2---:R-:W-:Y:S01]  /*12210*/  FMUL.FTZ R27, R0, R163 ;  /* 0x000000a3001b7220 */ /* 0x004fe20000410000 */
[----:B-----5:R-:W-:Y:S02]  /*12220*/  F2FP.PACK_AB R41, R208, R212 ;  /* 0x000000d4d029723e */ /* 0x020fe400000000ff */
[C---:B------:R-:W-:Y:S01]  /*12230*/  FMUL.FTZ R32, R2.reuse, R148 ;  /* 0x0000009402207220 */ /* 0x040fe20000410000 */
[-C--:B------:R-:W-:Y:S01]  /*12240*/  HMMA.16816.F32 R12, R124, R34.reuse, R12 ;  /* 0x000000227c0c723c */ /* 0x080fe2000000180c */
[----:B------:R-:W2:Y:S03]  /*12250*/  MUFU.EX2 R223, R167 ;  /* 0x000000a700df7308 */ /* 0x000ea60000000800 */
[C---:B------:R-:W-:Y:S02]  /*12260*/  FMUL.FTZ R33, R2.reuse, R149 ;  /* 0x0000009502217220 */ /* 0x040fe40000410000 */
[----:B------:R-:W-:Y:S02]  /*12270*/  FFMA.FTZ R2, R2, R226, R209 ;  /* 0x000000e202027223 */ /* 0x000fe400000100d1 */
[C---:B------:R-:W-:Y:S03]  /*12280*/  HMMA.16816.F32 R16, R112.reuse, R34, R16 ;  /* 0x000000227010723c */ /* 0x040fe60000001810 */
[----:B------:R1:W-:Y:S01]  /*12290*/  MUFU.EX2 R178, R30 ;  /* 0x0000001e00b27308 */ /* 0x0003e20000000800 */
[----:B------:R-:W-:Y:S02]  /*122a0*/  FADD.FTZ R137, R210, R2 ;  /* 0x00000002d2897221 */ /* 0x000fe40000010000 */
[----:B------:R-:W-:Y:S01]  /*122b0*/  FADD.FTZ R2, R216, R40 ;  /* 0x00000028d8027221 */ /* 0x000fe20000010000 */
[----:B------:R-:W-:Y:S01]  /*122c0*/  F2FP.PACK_AB R40, R215, R213 ;  /* 0x000000d5d728723e */ /* 0x000fe200000000ff */
[-C--:B---3--:R-:W-:Y:S04]  /*122d0*/  HMMA.16816.F32 R20, R112, R128.reuse, R20 ;  /* 0x000000807014723c */ /* 0x088fe80000001814 */
[C---:B------:R-:W-:Y:S01]  /*122e0*/  FMUL.FTZ R34, R0.reuse, R150 ;  /* 0x0000009600227220 */ /* 0x040fe20000410000 */
[----:B------:R2:W3:Y:S01]  /*122f0*/  MUFU.EX2 R177, R31 ;  /* 0x0000001f00b17308 */ /* 0x0004e20000000800 */
[C---:B------:R-:W-:Y:S02]  /*12300*/  FMUL.FTZ R35, R0.reuse, R151 ;  /* 0x0000009700237220 */ /* 0x040fe40000410000 */
[----:B------:R-:W-:Y:S04]  /*12310*/  FADD.FTZ R2, R235, R2 ;  /* 0x00000002eb027221 */ /* 0x000fe80000010000 */
[----:B------:R-:W-:Y:S01]  /*12320*/  FADD.FTZ R2, R139, R2 ;  /* 0x000000028b027221 */ /* 0x000fe20000010000 */
[C---:B------:R-:W-:Y:S02]  /*12330*/  HMMA.16816.F32 R32, R124.reuse, R128, R32 ;  /* 0x000000807c20723c */ /* 0x040fe40000001820 */
[----:B------:R-:W-:Y:S02]  /*12340*/  MUFU.EX2 R211, R171 ;  /* 0x000000ab00d37308 */ /* 0x000fe40000000800 */
[----:B------:R-:W-:Y:S01]  /*12350*/  FFMA.FTZ R0, R0, R227, R207 ;  /* 0x000000e300007223 */ /* 0x000fe200000100cf */
[----:B-1----:R-:W-:Y:S01]  /*12360*/  F2FP.PACK_AB R30, R224, R222 ;  /* 0x000000dee01e723e */ /* 0x002fe200000000ff */
[----:B------:R-:W-:Y:S02]  /*12370*/  FADD.FTZ R2, R221, R2 ;  /* 0x00000002dd027221 */ /* 0x000fe40000010000 */
[-C--:B------:R-:W-:Y:S04]  /*12380*/  HMMA.16816.F32 R36, R124, R130.reuse, R36 ;  /* 0x000000827c24723c */ /* 0x080fe80000001824 */
[----:B------:R-:W1:Y:S01]  /*12390*/  MUFU.EX2 R205, R175 ;  /* 0x000000af00cd7308 */ /* 0x000e620000000800 */
[----:B------:R-:W-:Y:S03]  /*123a0*/  FADD.FTZ R0, R206, R0 ;  /* 0x00000000ce007221 */ /* 0x000fe60000010000 */
[C---:B------:R-:W-:Y:S01]  /*123b0*/  HMMA.16816.F32 R48, R112.reuse, R130, R48 ;  /* 0x000000827030723c */ /* 0x040fe20000001830 */
[----:B------:R-:W4:Y:S03]  /*123c0*/  LDSM.16.MT88.4 R128, [R189+0xc00] ;  /* 0x000c0000bd80783b */ /* 0x000f260000004200 */
[----:B--2---:R-:W-:Y:S01]  /*123d0*/  F2FP.PACK_AB R31, R223, R220 ;  /* 0x000000dcdf1f723e */ /* 0x004fe200000000ff */
[----:B------:R-:W-:Y:S01]  /*123e0*/  FADD.FTZ R0, R228, R0 ;  /* 0x00000000e4007221 */ /* 0x000fe20000010000 */
[----:B---3--:R-:W-:Y:S01]  /*123f0*/  F2FP.PACK_AB R43, R177, R178 ;  /* 0x000000b2b12b723e */ /* 0x008fe200000000ff */
[----:B------:R-:W-:Y:S10]  /*12400*/  MUFU.EX2 R175, R165 ;  /* 0x000000a500af7308 */ /* 0x000ff40000000800 */
[----:B------:R2:W3:Y:S01]  /*12410*/  MUFU.EX2 R165, R133 ;  /* 0x0000008500a57308 */ /* 0x0004e20000000800 */
[----:B-1----:R-:W-:Y:S09]  /*12420*/  F2FP.PACK_AB R42, R205, R211 ;  /* 0x000000d3cd2a723e */ /* 0x002ff200000000ff */
[----:B------:R-:W-:Y:S10]  /*12430*/  MUFU.EX2 R168, R187 ;  /* 0x000000bb00a87308 */ /* 0x000ff40000000800 */
[----:B------:R-:W-:Y:S01]  /*12440*/  MUFU.EX2 R173, R186 ;  /* 0x000000ba00ad7308 */ /* 0x000fe20000000800 */
[-C--:B----4-:R-:W-:Y:S01]  /*12450*/  HMMA.16816.F32 R52, R112, R128.reuse, R52 ;  /* 0x000000807034723c */ /* 0x090fe20000001834 */
[----:B--2---:R-:W-:Y:S02]  /*12460*/  LDSM.16.MT88.4 R132, [R189+0x800] ;  /* 0x00080000bd84783b */ /* 0x004fe40000004200 */
[----:B---3--:R-:W-:Y:S06]  /*12470*/  F2FP.PACK_AB R161, R165, R166 ;  /* 0x000000a6a5a1723e */ /* 0x008fec00000000ff */
[----:B------:R-:W-:Y:S01]  /*12480*/  MUFU.EX2 R170, R183 ;  /* 0x000000b700aa7308 */ /* 0x000fe20000000800 */
[C---:B------:R-:W-:Y:S08]  /*12490*/  HMMA.16816.F32 R56, R124.reuse, R128, R56 ;  /* 0x000000807c38723c */ /* 0x040ff00000001838 */
[-C--:B------:R-:W-:Y:S01]  /*124a0*/  HMMA.16816.F32 R60, R124, R130.reuse, R60 ;  /* 0x000000827c3c723c */ /* 0x080fe2000000183c */
[----:B------:R-:W-:Y:S07]  /*124b0*/  MUFU.EX2 R171, R182 ;  /* 0x000000b600ab7308 */ /* 0x000fee0000000800 */
[C---:B------:R-:W-:Y:S01]  /*124c0*/  HMMA.16816.F32 R64, R112.reuse, R130, R64 ;  /* 0x000000827040723c */ /* 0x040fe20000001840 */
[----:B------:R-:W1:Y:S02]  /*124d0*/  LDSM.16.MT88.4 R128, [R190+0xc00] ;  /* 0x000c0000be80783b */ /* 0x000e640000004200 */
[----:B------:R-:W-:Y:S10]  /*124e0*/  MUFU.EX2 R174, R185 ;  /* 0x000000b900ae7308 */ /* 0x000ff40000000800 */
[----:B------:R-:W-:Y:S10]  /*124f0*/  MUFU.EX2 R172, R181 ;  /* 0x000000b500ac7308 */ /* 0x000ff40000000800 */
[----:B------:R-:W-:Y:S10]  /*12500*/  MUFU.EX2 R167, R180 ;  /* 0x000000b400a77308 */ /* 0x000ff40000000800 */
[----:B------:R-:W2:Y:S01]  /*12510*/  MUFU.EX2 R169, R179 ;  /* 0x000000b300a97308 */ /* 0x000ea20000000800 */
[-C--:B-1----:R-:W-:Y:S08]  /*12520*/  HMMA.16816.F32 R68, R112, R128.reuse, R68 ;  /* 0x000000807044723c */ /* 0x082ff00000001844 */
[C---:B------:R-:W-:Y:S08]  /*12530*/  HMMA.16816.F32 R72, R124.reuse, R128, R72 ;  /* 0x000000807c48723c */ /* 0x040ff00000001848 */
[-C--:B------:R-:W-:Y:S04]  /*12540*/  HMMA.16816.F32 R76, R124, R130.reuse, R76 ;  /* 0x000000827c4c723c */ /* 0x080fe8000000184c */
[----:B--2---:R-:W-:Y:S04]  /*12550*/  F2FP.PACK_AB R160, R169, R167 ;  /* 0x000000a7a9a0723e */ /* 0x004fe800000000ff */
        /* <DEDUP_REMOVED lines=9> */
[-C--:B------:R-:W-:Y:S01]  /*125f0*/  HMMA.16816.F32 R24, R124, R130.reuse, R24 ;  /* 0x000000827c18723c */ /* 0x080fe20000001818 */
[----:B------:R-:W1:Y:S07]  /*12600*/  LDSM.16.MT88.4 R124, [R189+0x400] ;  /* 0x00040000bd7c783b */ /* 0x000e6e0000004200 */
[----:B------:R-:W-:Y:S01]  /*12610*/  HMMA.16816.F32 R108, R112, R130, R108 ;  /* 0x00000082706c723c */ /* 0x000fe2000000186c */
[----:B------:R-:W2:Y:S08]  /*12620*/  LDSM.16.MT88.4 R112, [R190+0x400] ;  /* 0x00040000be70783b */ /* 0x000eb00000004200 */
[----:B------:R-:W3:Y:S01]  /*12630*/  LDSM.16.MT88.4 R128, [R189+0x1000] ;  /* 0x00100000bd80783b */ /* 0x000ee20000004200 */
[-C--:B-1----:R-:W-:Y:S08]  /*12640*/  HMMA.16816.F32 R4, R28, R124.reuse, R4 ;  /* 0x0000007c1c04723c */ /* 0x082ff00000001804 */
        /* <DEDUP_REMOVED lines=9> */
[-C--:B---3--:R-:W-:Y:S08]  /*126e0*/  HMMA.16816.F32 R52, R28, R128.reuse, R52 ;  /* 0x000000801c34723c */ /* 0x088ff00000001834 */
[C---:B------:R-:W-:Y:S08]  /*126f0*/  HMMA.16816.F32 R56, R40.reuse, R128, R56 ;  /* 0x000000802838723c */ /* 0x040ff00000001838 */
[-C--:B------:R-:W-:Y:S08]  /*12700*/  HMMA.16816.F32 R60, R40, R130.reuse, R60 ;  /* 0x00000082283c723c */ /* 0x080ff0000000183c */
[C---:B------:R-:W-:Y:S08]  /*12710*/  HMMA.16816.F32 R64, R28.reuse, R130, R64 ;  /* 0x000000821c40723c */ /* 0x040ff00000001840 */
[-C--:B------:R-:W-:Y:S08]  /*12720*/  HMMA.16816.F32 R68, R28, R44.reuse, R68 ;  /* 0x0000002c1c44723c */ /* 0x080ff00000001844 */
[C---:B------:R-:W-:Y:S01]  /*12730*/  HMMA.16816.F32 R72, R40.reuse, R44, R72 ;  /* 0x0000002c2848723c */ /* 0x040fe20000001848 */
[----:B------:R-:W-:Y:S07]  /*12740*/  MUFU.EX2 R45, R136 ;  /* 0x00000088002d7308 */ /* 0x000fee0000000800 */
[-C--:B------:R-:W-:Y:S03]  /*12750*/  HMMA.16816.F32 R76, R40, R46.reuse, R76 ;  /* 0x0000002e284c723c */ /* 0x080fe6000000184c */
[----:B------:R-:W2:Y:S05]  /*12760*/  MUFU.EX2 R44, R164 ;  /* 0x000000a4002c7308 */ /* 0x000eaa0000000800 */
[C---:B------:R-:W-:Y:S05]  /*12770*/  HMMA.16816.F32 R80, R28.reuse, R46, R80 ;  /* 0x0000002e1c50723c */ /* 0x040fea0000001850 */
[----:B------:R-:W-:Y:S03]  /*12780*/  MUFU.EX2 R47, R184 ;  /* 0x000000b8002f7308 */ /* 0x000fe60000000800 */
[-C--:B-1----:R-:W-:Y:S07]  /*12790*/  HMMA.16816.F32 R84, R28, R112.reuse, R84 ;  /* 0x000000701c54723c */ /* 0x082fee0000001854 */
[----:B------:R-:W1:Y:S01]  /*127a0*/  MUFU.EX2 R46, R204 ;  /* 0x000000cc002e7308 */ /* 0x000e620000000800 */
[C---:B------:R-:W-:Y:S04]  /*127b0*/  HMMA.16816.F32 R88, R40.reuse, R112, R88 ;  /* 0x000000702858723c */ /* 0x040fe80000001858 */
[----:B--2---:R-:W-:Y:S04]  /*127c0*/  F2FP.PACK_AB R163, R44, R45 ;  /* 0x0000002d2ca3723e */ /* 0x004fe800000000ff */
[-C--:B------:R-:W-:Y:S08]  /*127d0*/  HMMA.16816.F32 R92, R40, R114.reuse, R92 ;  /* 0x00000072285c723c */ /* 0x080ff0000000185c */
[C---:B------:R-:W-:Y:S04]  /*127e0*/  HMMA.16816.F32 R96, R28.reuse, R114, R96 ;  /* 0x000000721c60723c */ /* 0x040fe80000001860 */
[----:B-1----:R-:W-:Y:S04]  /*127f0*/  F2FP.PACK_AB R162, R46, R47 ;  /* 0x0000002f2ea2723e */ /* 0x002fe800000000ff */
[-C--:B------:R-:W-:Y:S04]  /*12800*/  HMMA.16816.F32 R100, R28, R124.reuse, R100 ;  /* 0x0000007c1c64723c */ /* 0x080fe80000001864 */
[----:B------:R-:W-:Y:S04]  /*12810*/  MOV R115, R3 ;  /* 0x0000000300737202 */ /* 0x000fe80000000f00 */
[C---:B------:R-:W-:Y:S08]  /*12820*/  HMMA.16816.F32 R104, R40.reuse, R124, R104 ;  /* 0x0000007c2868723c */ /* 0x040ff00000001868 */
[-C--:B------:R-:W-:Y:S07]  /*12830*/  HMMA.16816.F32 R24, R40, R126.reuse, R24 ;  /* 0x0000007e2818723c */ /* 0x080fee0000001818 */
[----:B------:R-:W-:Y:S01]  /*12840*/  FADD.FTZ R40, R234, R138 ;  /* 0x0000008aea287221 */ /* 0x000fe20000010000 */
[----:B------:R-:W-:Y:S01]  /*12850*/  HMMA.16816.F32 R108, R28, R126, R108 ;  /* 0x0000007e1c6c723c */ /* 0x000fe2000000186c */
[----:B------:R-:W1:Y:S03]  /*12860*/  LDSM.16.MT88.4 R124, [R190+0x800] ;  /* 0x00080000be7c783b */ /* 0x000e660000004200 */
[----:B------:R-:W-:Y:S02]  /*12870*/  FADD.FTZ R41, R231, R137 ;  /* 0x00000089e7297221 */ /* 0x000fe40000010000 */
[----:B------:R-:W-:Y:S01]  /*12880*/  FADD.FTZ R42, R233, R40 ;  /* 0x00000028e92a7221 */ /* 0x000fe20000010000 */
[----:B------:R-:W-:Y:S01]  /*12890*/  F2FP.PACK_AB R28, R173, R168 ;  /* 0x000000a8ad1c723e */ /* 0x000fe200000000ff */
[----:B------:R-:W-:Y:S01]  /*128a0*/  FADD.FTZ R41, R232, R41 ;  /* 0x00000029e8297221 */ /* 0x000fe20000010000 */
[----:B------:R-:W-:Y:S03]  /*128b0*/  F2FP.PACK_AB R29, R171, R170 ;  /* 0x000000aaab1d723e */ /* 0x000fe600000000ff */
[----:B------:R-:W-:Y:S01]  /*128c0*/  F2FP.PACK_AB R30, R176, R174 ;  /* 0x000000aeb01e723e */ /* 0x000fe200000000ff */
[----:B------:R-:W-:Y:S01]  /*128d0*/  FADD.FTZ R40, R225, R0 ;  /* 0x00000000e1287221 */ /* 0x000fe20000010000 */
[----:B------:R-:W-:Y:S01]  /*128e0*/  F2FP.PACK_AB R31, R175, R172 ;  /* 0x000000acaf1f723e */ /* 0x000fe200000000ff */
[----:B------:R-:W-:Y:S04]  /*128f0*/  FADD.FTZ R0, R217, R42 ;  /* 0x0000002ad9007221 */ /* 0x000fe80000010000 */
[----:B------:R-:W-:Y:S02]  /*12900*/  FADD.FTZ R0, R219, R0 ;  /* 0x00000000db007221 */ /* 0x000fe40000010000 */
[-C--:B------:R-:W-:Y:S01]  /*12910*/  HMMA.16816.F32 R136, R28, R132.reuse, R4 ;  /* 0x000000841c88723c */ /* 0x080fe20000001804 */
[----:B------:R-:W2:Y:S07]  /*12920*/  LDSM.16.MT88.4 R4, [R189+0x1400] ;  /* 0x00140000bd04783b */ /* 0x000eae0000004200 */
[C---:B------:R-:W-:Y:S01]  /*12930*/  HMMA.16816.F32 R140, R160.reuse, R132, R8 ;  /* 0x00000084a08c723c */ /* 0x040fe20000001808 */
[----:B------:R-:W3:Y:S07]  /*12940*/  LDSM.16.MT88.4 R8, [R190+0x1400] ;  /* 0x00140000be08783b */ /* 0x000eee0000004200 */
[-C--:B------:R-:W-:Y:S01]  /*12950*/  HMMA.16816.F32 R144, R160, R134.reuse, R12 ;  /* 0x00000086a090723c */ /* 0x080fe2000000180c */
[----:B------:R-:W4:Y:S07]  /*12960*/  LDSM.16.MT88.4 R12, [R189+0x2000] ;  /* 0x00200000bd0c783b */ /* 0x000f2e0000004200 */
[C---:B------:R-:W-:Y:S01]  /*12970*/  HMMA.16816.F32 R132, R28.reuse, R134, R16 ;  /* 0x000000861c84723c */ /* 0x040fe20000001810 */
[----:B------:R-:W5:Y:S07]  /*12980*/  LDSM.16.MT88.4 R16, [R190+0x2000] ;  /* 0x00200000be10783b */ /* 0x000f6e0000004200 */
[-C--:B-1----:R-:W-:Y:S08]  /*12990*/  HMMA.16816.F32 R128, R28, R124.reuse, R20 ;  /* 0x0000007c1c80723c */ /* 0x082ff00000001814 */
        /* <DEDUP_REMOVED lines=21> */
[-C--:B----4-:R-:W-:Y:S04]  /*12af0*/  HMMA.16816.F32 R84, R28, R12.reuse, R84 ;  /* 0x0000000c1c54723c */ /* 0x090fe80000001854 */
        /* <DEDUP_REMOVED lines=11> */
[-C--:B-----5:R-:W-:Y:S04]  /*12bb0*/  HMMA.16816.F32 R100, R28, R16.reuse, R100 ;  /* 0x000000101c64723c */ /* 0x0a0fe80000001864 */
        /* <DEDUP_REMOVED lines=8> */
[----:B------:R-:W-:Y:S04]  /*12c40*/  HMMA.16816.F32 R108, R28, R18, R108 ;  /* 0x000000121c6c723c */ /* 0x000fe8000000186c */
[----:B------:R-:W-:Y:S02]  /*12c50*/  FADD.FTZ R205, R176, R6 ;  /* 0x00000006b0cd7221 */ /* 0x000fe40000010000 */
[----:B------:R-:W-:Y:S02]  /*12c60*/  FADD.FTZ R208, R175, R4 ;  /* 0x00000004afd07221 */ /* 0x000fe40000010000 */
[----:B------:R-:W-:Y:S04]  /*12c70*/  FADD.FTZ R226, R46, R2 ;  /* 0x000000022ee27221 */ /* 0x000fe80000010000 */
[----:B------:R-:W-:Y:S01]  /*12c80*/  FADD.FTZ R227, R44, R0 ;  /* 0x000000002ce37221 */ /* 0x000fe20000010000 */
[----:B------:R-:W-:-:S05]  /*12c90*/  @P2 BRA `(.L_x_1689) ;  /* 0xffffd8d000002947 */ /* 0x000fca000383ffff */
.L_x_1686:
[----:B------:R-:W-:Y:S01]  /*12ca0*/  @!UPT UIADD3 URZ, URZ, URZ, URZ ;  /* 0x0000003f3f3ff290 */ /* 0x000fe2000fffe03f */
        /* <DEDUP_REMOVED lines=16> */
.L_x_1766:
        /* <DEDUP_REMOVED lines=134> */
.L_x_1631:
[----:B------:R1:W5:Y:S04]  /*13610*/  LDL R6, [R1] ;  /* 0x0000000001067983 */ /* 0x0003680000100800 */
[----:B------:R-:W2:Y:S01]  /*13620*/  S2R R2, SR_TID.X ;  /* 0x0000000000027919 */ /* 0x000ea20000002100 */
[----:B------:R-:W-:Y:S01]  /*13630*/  BSSY B0, `(.L_x_1691) ;  /* 0x0000011000007945 */ /* 0x000fe20003800000 */
[----:B--2---:R-:W-:-:S13]  /*13640*/  LOP3.LUT P0, RZ, R2, 0x7f, RZ, 0xc0, !PT ;  /* 0x0000007f02ff7812 */ /* 0x004fda000780c0ff */
[----:B------:R-:W-:Y:S05]  /*13650*/  @P0 BRA `(.L_x_1692) ;  /* 0x000000e000000947 */ /* 0x000fea0003800000 */
[----:B-1----:R-:W1:Y:S01]  /*13660*/  S2R R4, SR_LANEID ;  /* 0x0000000000047919 */ /* 0x002e620000000000 */
[----:B------:R-:W-:Y:S01]  /*13670*/  VOTEU.ANY UR4, UPT, PT ;  /* 0x0000000000047886 */ /* 0x000fe200038e0100 */
[----:B------:R-:W-:Y:S01]  /*13680*/  IMAD.MOV.U32 R5, RZ, RZ, c[0x0][0x564] ;  /* 0x00015900ff057624 */ /* 0x000fe200078e00ff */
[----:B------:R-:W1:Y:S08]  /*13690*/  FLO.U32 R3, UR4 ;  /* 0x0000000400037d00 */ /* 0x000e7000080e0000 */
[----:B------:R-:W2:Y:S01]  /*136a0*/  POPC R2, UR4 ;  /* 0x0000000400027d09 */ /* 0x000ea20008000000 */
[----:B-1----:R-:W-:Y:S01]  /*136b0*/  ISETP.EQ.U32.AND P0, PT, R3, R4, PT ;  /* 0x000000040300720c */ /* 0x002fe20003f02070 */
[----:B------:R-:W-:-:S12]  /*136c0*/  IMAD.MOV.U32 R4, RZ, RZ, c[0x0][0x560] ;  /* 0x00015800ff047624 */ /* 0x000fd800078e00ff */
[----:B--2---:R1:W2:Y:S04]  /*136d0*/  @P0 ATOMG.E.ADD.STRONG.GPU PT, R2, [R4.64], R2 ;  /* 0x00000002040209a8 */ /* 0x0042a800081ee1c6 */
[----:B-1----:R-:W1:Y:S04]  /*136e0*/  S2R R4, SR_LTMASK ;  /* 0x0000000000047919 */ /* 0x002e680000003900 */
[----:B--2---:R1:W2:Y:S02]  /*136f0*/  SHFL.IDX PT, R3, R2, R3, 0x1f ;  /* 0x00001f0302037589 */ /* 0x0042a400000e0000 */
[----:B-1----:R-:W-:-:S06]  /*13700*/  LOP3.LUT R2, R4, UR4, RZ, 0xc0, !PT ;  /* 0x0000000404027c12 */ /* 0x002fcc000f8ec0ff */
[----:B------:R-:W2:Y:S02]  /*13710*/  POPC R2, R2 ;  /* 0x0000000200027309 */ /* 0x000ea40000000000 */
[----:B--2--5:R-:W-:-:S05]  /*13720*/  IADD3 R6, R3, c[0x0][0xc], R2 ;  /* 0x0000030003067a10 */ /* 0x024fca0007ffe002 */
[----:B------:R1:W-:Y:S02]  /*13730*/  STL [R1], R6 ;  /* 0x0000000601007387 */ /* 0x0003e40000100800 */
.L_x_1692:
[----:B-1----:R-:W-:Y:S05]  /*13740*/  BSYNC B0 ;  /* 0x0000000000007941 */ /* 0x002fea0003800000 */
.L_x_1691:
[----:B------:R-:W-:Y:S01]  /*13750*/  PRMT R0, R0, 0x9910, RZ ;  /* 0x0000991000007816 */ /* 0x000fe200000000ff */
[----:B------:R-:W-:Y:S01]  /*13760*/  BSSY B1, `(.L_x_1693) ;  /* 0x000034a000017945 */ /* 0x000fe20003800000 */
[----:B-----5:R-:W-:Y:S02]  /*13770*/  IMAD.MOV.U32 R78, RZ, RZ, R6 ;  /* 0x000000ffff4e7224 */ /* 0x020fe400078e0006 */
[----:B------:R-:W-:-:S13]  /*13780*/  ISETP.NE.AND P0, PT, R0, RZ, PT ;  /* 0x000000ff0000720c */ /* 0x000fda0003f05270 */
[----:B------:R-:W-:Y:S05]  /*13790*/  @!P0 BRA `(.L_x_1694) ;  /* 0x0000277000008947 */ /* 0x000fea0003800000 */
[----:B------:R-:W2:Y:S04]  /*137a0*/  LDL R9, [R1+0x14] ;  /* 0x0000140001097983 */ /* 0x000ea80000100800 */
[----:B------:R-:W3:Y:S04]  /*137b0*/  LDL R7, [R1+0x18] ;  /* 0x0000180001077983 */ /* 0x000ee80000100800 */
        /* <DEDUP_REMOVED lines=107> */
[----:B------:R-:W-:Y:S01]  /*13e70*/  STS [R11+0x5000], R3 ;  /* 0x005000030b007388 */ /* 0x000fe20000000800 */
        /* <DEDUP_REMOVED lines=14> */
.L_x_1695:
[----:B--2---:R-:W2:Y:S04]  /*13f60*/  LDL R3, [R1+0x84] ;  /* 0x0000840001037983 */ /* 0x004ea80000100800 */
[----:B------:R-:W2:Y:S04]  /*13f70*/  LDL R79, [R1+0x4] ;  /* 0x00000400014f7983 */ /* 0x000ea80000100800 */
[----:B------:R-:W3:Y:S04]  /*13f80*/  LDL R13, [R1+0x3c] ;  /* 0x00003c00010d7983 */ /* 0x000ee80000100800 */
[----:B------:R-:W4:Y:S04]  /*13f90*/  LDL R25, [R1+0x80] ;  /* 0x0000800001197983 */ /* 0x000f280000100800 */
[----:B------:R-:W4:Y:S01]  /*13fa0*/  LDL.LU R24, [R1+0x2c] ;  /* 0x00002c0001187983 */ /* 0x000f220000300800 */
[----:B------:R-:W-:Y:S01]  /*13fb0*/  IMAD.MOV.U32 R11, RZ, RZ, 0x368 ;  /* 0x00000368ff0b7424 */ /* 0x000fe200078e00ff */
[----:B------:R-:W-:-:S04]  /*13fc0*/  ISETP.GT.AND P2, PT, R0, 0x1, PT ;  /* 0x000000010000780c */ /* 0x000fc80003f44270 */
[----:B------:R-:W-:-:S04]  /*13fd0*/  SEL R11, R11, 0x328, P2 ;  /* 0x000003280b0b7807 */ /* 0x000fc80001000000 */
[----:B------:R-:W1:Y:S08]  /*13fe0*/  LDC.64 R6, c[0x0][R11+0x170] ;  /* 0x00005c000b067b82 */ /* 0x000e700000000a00 */
[----:B------:R-:W1:Y:S08]  /*13ff0*/  LDC.64 R14, c[0x0][R11+0x168] ;  /* 0x00005a000b0e7b82 */ /* 0x000e700000000a00 */
        /* <DEDUP_REMOVED lines=8> */
[----:B------:R-:W1:Y:S02]  /*14080*/  S2R R26, SR_TID.X ;  /* 0x00000000001a7919 */ /* 0x000e640000002100 */
[----:B-1----:R-:W-:-:S04]  /*14090*/  IMAD R4, R7, R0, RZ ;  /* 0x0000000007047224 */ /* 0x002fc800078e02ff */
[C---:B------:R-:W-:Y:S02]  /*140a0*/  IMAD R12, R6.reuse, R5, R4 ;  /* 0x00000005060c7224 */ /* 0x040fe400078e0204 */
[----:B------:R-:W-:-:S04]  /*140b0*/  IMAD.WIDE.U32 R6, R6, R0, RZ ;  /* 0x0000000006067225 */ /* 0x000fc800078e00ff */
[----:B------:R-:W-:-:S04]  /*140c0*/  IMAD.WIDE.U32 R8, R14, R251, RZ ;  /* 0x000000fb0e087225 */ /* 0x000fc800078e00ff */
[----:B------:R-:W-:Y:S01]  /*140d0*/  IMAD R11, R15, R251, RZ ;  /* 0x000000fb0f0b7224 */ /* 0x000fe200078e02ff */
[----:B-----5:R-:W-:Y:S01]  /*140e0*/  SHF.R.S32.HI R14, RZ, 0x1f, R2 ;  /* 0x0000001fff0e7819 */ /* 0x020fe20000011402 */
[----:B------:R-:W-:Y:S01]  /*140f0*/  IMAD.IADD R12, R7, 0x1, R12 ;  /* 0x00000001070c7824 */ /* 0x000fe200078e020c */
[----:B------:R-:W-:-:S04]  /*14100*/  SHF.R.S32.HI R15, RZ, 0x1f, R26 ;  /* 0x0000001fff0f7819 */ /* 0x000fc8000001141a */
[----:B------:R-:W-:-:S04]  /*14110*/  LEA.HI R15, R15, R26, RZ, 0x5 ;  /* 0x0000001a0f0f7211 */ /* 0x000fc800078f28ff */
[----:B------:R-:W-:-:S05]  /*14120*/  LOP3.LUT R15, R15, 0xffffffe0, RZ, 0xc0, !PT ;  /* 0xffffffe00f0f7812 */ /* 0x000fca00078ec0ff */
[----:B------:R-:W-:Y:S02]  /*14130*/  IMAD.IADD R15, R26, 0x1, -R15 ;  /* 0x000000011a0f7824 */ /* 0x000fe400078e0a0f */
[----:B--2---:R-:W-:-:S04]  /*14140*/  IMAD R3, R79, 0x80, R3 ;  /* 0x000000804f037824 */ /* 0x004fc800078e0203 */
[----:B------:R-:W-:-:S04]  /*14150*/  @P5 IMAD.HI.U32 R5, R3, c[0x0][0x4ec], RZ ;  /* 0x00013b0003055a27 */ /* 0x000fc800078e00ff */
[----:B------:R-:W-:Y:S01]  /*14160*/  IMAD.MOV.U32 R4, RZ, RZ, R3 ;  /* 0x000000ffff047224 */ /* 0x000fe200078e0003 */
[----:B------:R-:W-:Y:S02]  /*14170*/  @P5 SHF.R.U32.HI R4, RZ, c[0x0][0x4f0], R5 ;  /* 0x00013c00ff045a19 */ /* 0x000fe40000011605 */
[----:B---3--:R-:W-:Y:S02]  /*14180*/  SEL R5, R13, RZ, P2 ;  /* 0x000000ff0d057207 */ /* 0x008fe40001000000 */
[----:B------:R-:W-:Y:S01]  /*14190*/  IADD3 R13, P1, P0, R6, R8, R2 ;  /* 0x00000008060d7210 */ /* 0x000fe2000783e002 */
[----:B------:R-:W-:Y:S02]  /*141a0*/  IMAD.IADD R8, R9, 0x1, R11 ;  /* 0x0000000109087824 */ /* 0x000fe400078e020b */
        /* <DEDUP_REMOVED lines=16> */
[----:B------:R-:W-:Y:S01]  /*142b0*/  LEA R6, P0, R4, R6, 0x2 ;  /* 0x0000000604067211 */ /* 0x000fe200078010ff */
[----:B------:R-:W-:-:S03]  /*142c0*/  IMAD.IADD R5, R5, 0x1, R8 ;  /* 0x0000000105057824 */ /* 0x000fc600078e0208 */
        /* <DEDUP_REMOVED lines=10> */
[----:B------:R-:W3:Y:S01]  /*14370*/  SHFL.IDX PT, R8, R6, 0x2, 0x1c1f ;  /* 0x005c1f0006087f89 */ /* 0x000ee200000e0000 */
[----:B----4-:R-:W-:-:S05]  /*14380*/  IMAD R5, R79, 0x80, R25 ;  /* 0x000000804f057824 */ /* 0x010fca00078e0219 */
        /* <DEDUP_REMOVED lines=9> */
[----:B---3--:R-:W-:Y:S01]  /*14420*/  @!P1 ST.E [R8.64], R23 ;  /* 0x0000001708009985 */ /* 0x008fe2000c101906 */
        /* <DEDUP_REMOVED lines=64> */
.L_x_1767:
[----:B------:R-:W-:Y:S05]  /*14830*/  BRA.DIV ~URZ, `(.L_x_1698) ;  /* 0x00003a327f007947 */ /* 0x000fea000b800000 */
[----:B------:R3:W4:Y:S02]  /*14840*/  SHFL.IDX PT, R0, R13, RZ, 0x1c1f ;  /* 0x001c1fff0d007589 */ /* 0x00072400000e0000 */
.L_x_1768:
        /* <DEDUP_REMOVED lines=17> */
.L_x_1700:
[----:B------:R-:W-:Y:S05]  /*14960*/  BSYNC B0 ;  /* 0x0000000000007941 */ /* 0x000fea0003800000 */
.L_x_1699:
[----:B------:R-:W-:Y:S05]  /*14970*/  BRA.DIV ~URZ, `(.L_x_1701) ;  /* 0x000039527f007947 */ /* 0x000fea000b800000 */
[----:B--2---:R2:W1:Y:S04]  /*14980*/  SHFL.IDX PT, R10, R12, 0x1, 0x1c1f ;  /* 0x003c1f000c0a7f89 */ /* 0x00446800000e0000 */
[----:B----4-:R2:W4:Y:S02]  /*14990*/  SHFL.IDX PT, R0, R13, 0x1, 0x1c1f ;  /* 0x003c1f000d007f89 */ /* 0x01052400000e0000 */
.L_x_1769:
        /* <DEDUP_REMOVED lines=18> */
.L_x_1703:
[----:B------:R-:W-:Y:S05]  /*14ac0*/  BSYNC B0 ;  /* 0x0000000000007941 */ /* 0x000fea0003800000 */
.L_x_1702:
[----:B------:R-:W-:Y:S05]  /*14ad0*/  BRA.DIV ~URZ, `(.L_x_1704) ;  /* 0x000038b27f007947 */ /* 0x000fea000b800000 */
[----:B-1----:R1:W2:Y:S02]  /*14ae0*/  SHFL.IDX PT, R10, R12, 0x2, 0x1c1f ;  /* 0x005c1f000c0a7f89 */ /* 0x0022a400000e0000 */
.L_x_1770:
[----:B------:R-:W-:Y:S05]  /*14af0*/  BRA.DIV ~URZ, `(.L_x_1705) ;  /* 0x000039027f007947 */ /* 0x000fea000b800000 */
[----:B----4-:R4:W1:Y:S02]  /*14b00*/  SHFL.IDX PT, R0, R13, 0x2, 0x1c1f ;  /* 0x005c1f000d007f89 */ /* 0x01086400000e0000 */
.L_x_1771:
        /* <DEDUP_REMOVED lines=18> */
.L_x_1707:
[----:B------:R-:W-:Y:S05]  /*14c30*/  BSYNC B0 ;  /* 0x0000000000007941 */ /* 0x000fea0003800000 */
.L_x_1706:
[----:B------:R-:W-:Y:S05]  /*14c40*/  BRA.DIV ~URZ, `(.L_x_1708) ;  /* 0x000038127f007947 */ /* 0x000fea000b800000 */
[----:B-1----:R1:W3:Y:S04]  /*14c50*/  SHFL.IDX PT, R6, R12, 0x3, 0x1c1f ;  /* 0x007c1f000c067f89 */ /* 0x0022e800000e0000 */
[----:B------:R1:W4:Y:S02]  /*14c60*/  SHFL.IDX PT, R0, R13, 0x3, 0x1c1f ;  /* 0x007c1f000d007f89 */ /* 0x00032400000e0000 */
.L_x_1772:
        /* <DEDUP_REMOVED lines=19> */
.L_x_1696:
[----:B--2---:R-:W2:Y:S01]  /*14da0*/  LDL.LU R7, [R1+0x3c] ;  /* 0x00003c0001077983 */ /* 0x004ea20000300800 */
[----:B------:R-:W-:Y:S02]  /*14db0*/  IMAD R14, R14, c[0x0][0x408], RZ ;  /* 0x000102000e0e7a24 */ /* 0x000fe400078e02ff */
[----:B------:R-:W-:-:S04]  /*14dc0*/  IMAD.WIDE.U32 R4, R2, c[0x0][0x408], RZ ;  /* 0x0001020002047a25 */ /* 0x000fc800078e00ff */
[----:B------:R-:W-:Y:S02]  /*14dd0*/  IMAD R2, R2, c[0x0][0x40c], R14 ;  /* 0x0001030002027a24 */ /* 0x000fe400078e020e */
[----:B------:R-:W-:-:S03]  /*14de0*/  @P5 IMAD.HI.U32 R6, R3, c[0x0][0x4ec], RZ ;  /* 0x00013b0003065a27 */ /* 0x000fc600078e00ff */
[----:B------:R-:W-:Y:S02]  /*14df0*/  IADD3 R5, R5, R2, RZ ;  /* 0x0000000205057210 */ /* 0x000fe40007ffe0ff */
[----:B------:R-:W-:-:S03]  /*14e00*/  SHF.R.S32.HI R2, RZ, 0x1f, R0 ;  /* 0x0000001fff027819 */ /* 0x000fc60000011400 */
[----:B------:R-:W-:-:S04]  /*14e10*/  IMAD.WIDE.U32 R4, R251, c[0x0][0x438], R4 ;  /* 0x00010e00fb047a25 */ /* 0x000fc800078e0004 */
[----:B------:R-:W-:Y:S02]  /*14e20*/  IMAD R2, R2, c[0x0][0x440], RZ ;  /* 0x0001100002027a24 */ /* 0x000fe400078e02ff */
[----:B------:R-:W-:Y:S02]  /*14e30*/  IMAD R5, R251, c[0x0][0x43c], R5 ;  /* 0x00010f00fb057a24 */ /* 0x000fe400078e0205 */
[C---:B------:R-:W-:Y:S02]  /*14e40*/  IMAD R2, R0.reuse, c[0x0][0x444], R2 ;  /* 0x0001110000027a24 */ /* 0x040fe400078e0202 */
[----:B------:R-:W-:Y:S01]  /*14e50*/  IMAD.WIDE.U32 R4, R0, c[0x0][0x440], R4 ;  /* 0x0001100000047a25 */ /* 0x000fe200078e0004 */
[----:B------:R-:W-:Y:S02]  /*14e60*/  MOV R0, R3 ;  /* 0x0000000300007202 */ /* 0x000fe40000000f00 */
[----:B------:R-:W-:Y:S02]  /*14e70*/  @P5 SHF.R.U32.HI R0, RZ, c[0x0][0x4f0], R6 ;  /* 0x00013c00ff005a19 */ /* 0x000fe40000011606 */
[----:B------:R-:W-:-:S02]  /*14e80*/  IADD3 R5, R5, R2, RZ ;  /* 0x0000000205057210 */ /* 0x000fc40007ffe0ff */
[----:B------:R-:W-:Y:S02]  /*14e90*/  SHF.R.S32.HI R2, RZ, 0x1f, R0 ;  /* 0x0000001fff027819 */ /* 0x000fe40000011400 */
[----:B------:R-:W-:-:S03]  /*14ea0*/  IADD3 R6, -R0, RZ, RZ ;  /* 0x000000ff00067210 */ /* 0x000fc60007ffe1ff */
[----:B------:R-:W-:Y:S02]  /*14eb0*/  IMAD R2, R2, c[0x0][0x430], RZ ;  /* 0x00010c0002027a24 */ /* 0x000fe400078e02ff */
[----:B------:R-:W-:Y:S02]  /*14ec0*/  IMAD R6, R6, c[0x0][0x4e8], R3 ;  /* 0x00013a0006067a24 */ /* 0x000fe400078e0203 */
[----:B--2---:R-:W-:-:S04]  /*14ed0*/  IMAD.WIDE.U32 R4, R7, c[0x0][0x448], R4 ;  /* 0x0001120007047a25 */ /* 0x004fc800078e0004 */
        /* <DEDUP_REMOVED lines=13> */
.L_x_1773:
[----:B------:R-:W-:Y:S05]  /*14fb0*/  BRA.DIV ~URZ, `(.L_x_1711) ;  /* 0x000035d27f007947 */ /* 0x000fea000b800000 */
[----:B------:R3:W4:Y:S02]  /*14fc0*/  SHFL.IDX PT, R0, R24, RZ, 0x1c1f ;  /* 0x001c1fff18007589 */ /* 0x00072400000e0000 */
.L_x_1774:
[C---:B------:R-:W-:Y:S01]  /*14fd0*/  IADD3 R16, R252.reuse, 0x20, RZ ;  /* 0x00000020fc107810 */ /* 0x040fe20007ffe0ff */
[----:B------:R-:W-:Y:S01]  /*14fe0*/  BSSY B0, `(.L_x_1712) ;  /* 0x0000048000007945 */ /* 0x000fe20003800000 */
[C---:B------:R-:W-:Y:S02]  /*14ff0*/  IADD3 R15, R252.reuse, 0x28, RZ ;  /* 0x00000028fc0f7810 */ /* 0x040fe40007ffe0ff */
        /* <DEDUP_REMOVED lines=21> */
[----:B------:R-:W-:Y:S02]  /*15150*/  ISETP.GE.AND P0, PT, R252, c[0x0][0x3c8], PT ;  /* 0x0000f200fc007a0c */ /* 0x000fe40003f06270 */
[----:B------:R-:W-:Y:S02]  /*15160*/  ISETP.GE.AND P1, PT, R8, c[0x0][0x3c8], PT ;  /* 0x0000f20008007a0c */ /* 0x000fe40003f26270 */
[----:B------:R-:W-:-:S02]  /*15170*/  ISETP.GE.AND P3, PT, R7, c[0x0][0x3c8], PT ;  /* 0x0000f20007007a0c */ /* 0x000fc40003f66270 */
        /* <DEDUP_REMOVED lines=46> */
.L_x_1713:
[----:B------:R-:W-:Y:S05]  /*15460*/  BSYNC B0 ;  /* 0x0000000000007941 */ /* 0x000fea0003800000 */
.L_x_1712:
[----:B------:R-:W-:Y:S05]  /*15470*/  BRA.DIV ~URZ, `(.L_x_1714) ;  /* 0x000031727f007947 */ /* 0x000fea000b800000 */
[----:B--2---:R2:W1:Y:S04]  /*15480*/  SHFL.IDX PT, R4, R17, 0x1, 0x1c1f ;  /* 0x003c1f0011047f89 */ /* 0x00446800000e0000 */
[----:B----4-:R2:W4:Y:S02]  /*15490*/  SHFL.IDX PT, R0, R24, 0x1, 0x1c1f ;  /* 0x003c1f0018007f89 */ /* 0x01052400000e0000 */
.L_x_1775:
[----:B------:R-:W-:Y:S01]  /*154a0*/  BSSY B0, `(.L_x_1715) ;  /* 0x0000033000007945 */ /* 0x000fe20003800000 */
[----:B------:R-:W-:Y:S05]  /*154b0*/  @P6 BRA `(.L_x_1716) ;  /* 0x0000031000006947 */ /* 0x000fea0003800000 */
[----:B------:R-:W-:Y:S02]  /*154c0*/  ISETP.GE.AND P1, PT, R252, c[0x0][0x3c8], PT ;  /* 0x0000f200fc007a0c */ /* 0x000fe40003f26270 */
[----:B------:R-:W-:Y:S02]  /*154d0*/  ISETP.GE.AND P0, PT, R8, c[0x0][0x3c8], PT ;  /* 0x0000f20008007a0c */ /* 0x000fe40003f06270 */
[----:B------:R-:W-:Y:S02]  /*154e0*/  ISETP.GE.AND P3, PT, R7, c[0x0][0x3c8], PT ;  /* 0x0000f20007007a0c */ /* 0x000fe40003f66270 */
[----:B------:R-:W-:-:S07]  /*154f0*/  ISETP.GE.AND P4, PT, R6, c[0x0][0x3c8], PT ;  /* 0x0000f20006007a0c */ /* 0x000fce0003f86270 */
[----:B-1--4-:R-:W-:Y:S02]  /*15500*/  @!P1 IMAD.MOV.U32 R18, RZ, RZ, R0 ;  /* 0x000000ffff129224 */ /* 0x012fe400078e0000 */
[----:B------:R-:W-:Y:S01]  /*15510*/  @!P1 IMAD.MOV.U32 R19, RZ, RZ, R4 ;  /* 0x000000ffff139224 */ /* 0x000fe200078e0004 */
[----:B------:R-:W-:-:S03]  /*15520*/  @!P0 LEA R2, P2, R8, R0, 0x2 ;  /* 0x0000000008028211 */ /* 0x000fc600078410ff */
[----:B------:R-:W-:Y:S01]  /*15530*/  @!P1 IMAD.WIDE R18, R252, 0x4, R18 ;  /* 0x00000004fc129825 */ /* 0x000fe200078e0212 */
[----:B------:R-:W-:Y:S02]  /*15540*/  @!P0 LEA.HI.X R3, R8, R4, R26, 0x2, P2 ;  /* 0x0000000408038211 */ /* 0x000fe400010f141a */
[----:B------:R-:W-:Y:S02]  /*15550*/  ISETP.GE.AND P2, PT, R16, c[0x0][0x3c8], PT ;  /* 0x0000f20010007a0c */ /* 0x000fe40003f46270 */
[----:B------:R1:W-:Y:S01]  /*15560*/  @!P1 ST.E.64 [R18.64], R138 ;  /* 0x0000008a12009985 */ /* 0x0003e2000c101b06 */
[----:B------:R-:W-:-:S03]  /*15570*/  ISETP.GE.AND P1, PT, R15, c[0x0][0x3c8], PT ;  /* 0x0000f2000f007a0c */ /* 0x000fc60003f26270 */
[----:B------:R4:W-:Y:S01]  /*15580*/  @!P0 ST.E.64 [R2.64], R174 ;  /* 0x000000ae02008985 */ /* 0x0009e2000c101b06 */
[CC--:B-1----:R-:W-:Y:S02]  /*15590*/  @!P3 LEA R18, P5, R7.reuse, R0.reuse, 0x2 ;  /* 0x000000000712b211 */ /* 0x0c2fe400078a10ff */
[C---:B----4-:R-:W-:Y:S02]  /*155a0*/  @!P4 LEA R2, P0, R6.reuse, R0, 0x2 ;  /* 0x000000000602c211 */ /* 0x050fe400078010ff */
        /* <DEDUP_REMOVED lines=34> */
.L_x_1716:
[----:B------:R-:W-:Y:S05]  /*157d0*/  BSYNC B0 ;  /* 0x0000000000007941 */ /* 0x000fea0003800000 */
.L_x_1715:
[----:B------:R-:W-:Y:S05]  /*157e0*/  BRA.DIV ~URZ, `(.L_x_1717) ;  /* 0x00002ec27f007947 */ /* 0x000fea000b800000 */
[----:B-1----:R1:W2:Y:S02]  /*157f0*/  SHFL.IDX PT, R4, R17, 0x2, 0x1c1f ;  /* 0x005c1f0011047f89 */ /* 0x0022a400000e0000 */
.L_x_1776:
[----:B------:R-:W-:Y:S05]  /*15800*/  BRA.DIV ~URZ, `(.L_x_1718) ;  /* 0x00002f127f007947 */ /* 0x000fea000b800000 */
[----:B----4-:R4:W1:Y:S02]  /*15810*/  SHFL.IDX PT, R0, R24, 0x2, 0x1c1f ;  /* 0x005c1f0018007f89 */ /* 0x01086400000e0000 */
.L_x_1777:
[----:B--2---:R-:W2:Y:S01]  /*15820*/  LDL R2, [R1+0x2c] ;  /* 0x00002c0001027983 */ /* 0x004ea20000100800 */
[----:B------:R-:W-:Y:S01]  /*15830*/  BSSY B0, `(.L_x_1719) ;  /* 0x0000034000007945 */ /* 0x000fe20003800000 */
[----:B--2---:R-:W-:-:S13]  /*15840*/  LOP3.LUT P0, RZ, R2, 0x1, RZ, 0xc0, !PT ;  /* 0x0000000102ff7812 */ /* 0x004fda000780c0ff */
[----:B------:R-:W-:Y:S05]  /*15850*/  @P0 BRA `(.L_x_1720) ;  /* 0x0000031000000947 */ /* 0x000fea0003800000 */
[----:B------:R-:W-:Y:S02]  /*15860*/  ISETP.GE.AND P0, PT, R252, c[0x0][0x3c8], PT ;  /* 0x0000f200fc007a0c */ /* 0x000fe40003f06270 */
[----:B------:R-:W-:Y:S02]  /*15870*/  ISETP.GE.AND P2, PT, R8, c[0x0][0x3c8], PT ;  /* 0x0000f20008007a0c */ /* 0x000fe40003f46270 */
[----:B------:R-:W-:Y:S02]  /*15880*/  ISETP.GE.AND P4, PT, R7, c[0x0][0x3c8], PT ;  /* 0x0000f20007007a0c */ /* 0x000fe40003f86270 */
[----:B------:R-:W-:Y:S02]  /*15890*/  ISETP.GE.AND P3, PT, R6, c[0x0][0x3c8], PT ;  /* 0x0000f20006007a0c */ /* 0x000fe40003f66270 */
[----:B------:R-:W-:-:S05]  /*158a0*/  ISETP.GE.AND P6, PT, R14, c[0x0][0x3c8], PT ;  /* 0x0000f2000e007a0c */ /* 0x000fca0003fc6270 */
[----:B-1----:R-:W-:Y:S02]  /*158b0*/  @!P0 IMAD.MOV.U32 R18, RZ, RZ, R0 ;  /* 0x000000ffff128224 */ /* 0x002fe400078e0000 */
        /* <DEDUP_REMOVED lines=9> */
[C---:B--2---:R-:W-:Y:S02]  /*15950*/  @!P3 LEA R2, P2, R6.reuse, R0, 0x2 ;  /* 0x000000000602b211 */ /* 0x044fe400078410ff */
        /* <DEDUP_REMOVED lines=33> */
.L_x_1720:
[----:B------:R-:W-:Y:S05]  /*15b70*/  BSYNC B0 ;  /* 0x0000000000007941 */ /* 0x000fea0003800000 */
.L_x_1719:
[----:B------:R-:W-:Y:S05]  /*15b80*/  BRA.DIV ~URZ, `(.L_x_1721) ;  /* 0x00002bf27f007947 */ /* 0x000fea000b800000 */
[----:B------:R2:W3:Y:S04]  /*15b90*/  SHFL.IDX PT, R4, R17, 0x3, 0x1c1f ;  /* 0x007c1f0011047f89 */ /* 0x0004e800000e0000 */
[----:B-1----:R2:W1:Y:S02]  /*15ba0*/  SHFL.IDX PT, R0, R24, 0x3, 0x1c1f ;  /* 0x007c1f0018007f89 */ /* 0x00246400000e0000 */
.L_x_1778:
[----:B--2---:R-:W2:Y:S02]  /*15bb0*/  LDL R2, [R1+0x2c] ;  /* 0x00002c0001027983 */ /* 0x004ea40000100800 */
[----:B--2---:R-:W-:-:S13]  /*15bc0*/  LOP3.LUT P0, RZ, R2, 0x2, RZ, 0xc0, !PT ;  /* 0x0000000202ff7812 */ /* 0x004fda000780c0ff */
[----:B------:R-:W-:Y:S05]  /*15bd0*/  @P0 BRA `(.L_x_1709) ;  /* 0x0000102000000947 */ /* 0x000fea0003800000 */
[----:B------:R-:W-:Y:S02]  /*15be0*/  ISETP.GE.AND P3, PT, R8, c[0x0][0x3c8], PT ;  /* 0x0000f20008007a0c */ /* 0x000fe40003f66270 */
[----:B------:R-:W-:Y:S02]  /*15bf0*/  ISETP.GE.AND P2, PT, R7, c[0x0][0x3c8], PT ;  /* 0x0000f20007007a0c */ /* 0x000fe40003f46270 */
[----:B------:R-:W-:Y:S02]  /*15c00*/  ISETP.GE.AND P1, PT, R6, c[0x0][0x3c8], PT ;  /* 0x0000f20006007a0c */ /* 0x000fe40003f26270 */
[----:B------:R-:W-:Y:S02]  /*15c10*/  ISETP.GE.AND P4, PT, R252, c[0x0][0x3c8], PT ;  /* 0x0000f200fc007a0c */ /* 0x000fe40003f86270 */
[----:B------:R-:W-:-:S05]  /*15c20*/  ISETP.GE.AND P0, PT, R16, c[0x0][0x3c8], PT ;  /* 0x0000f20010007a0c */ /* 0x000fca0003f06270 */
[CC--:B-1----:R-:W-:Y:S02]  /*15c30*/  @!P3 LEA R22, P6, R8.reuse, R0.reuse, 0x2 ;  /* 0x000000000816b211 */ /* 0x0c2fe400078c10ff */
[C---:B------:R-:W-:Y:S02]  /*15c40*/  @!P2 LEA R20, P5, R7.reuse, R0, 0x2 ;  /* 0x000000000714a211 */ /* 0x040fe400078a10ff */
[-C--:B---3--:R-:W-:Y:S02]  /*15c50*/  @!P3 LEA.HI.X R23, R8, R4.reuse, R26, 0x2, P6 ;  /* 0x000000040817b211 */ /* 0x088fe400030f141a */
[----:B------:R-:W-:Y:S01]  /*15c60*/  @!P2 LEA.HI.X R21, R7, R4, R25, 0x2, P5 ;  /* 0x000000040715a211 */ /* 0x000fe200028f1419 */
[----:B----4-:R-:W-:Y:S01]  /*15c70*/  @!P4 IMAD.MOV.U32 R24, RZ, RZ, R0 ;  /* 0x000000ffff18c224 */ /* 0x010fe200078e0000 */
[-C--:B------:R-:W-:Y:S01]  /*15c80*/  @!P1 LEA R18, P6, R6, R0.reuse, 0x2 ;  /* 0x0000000006129211 */ /* 0x080fe200078c10ff */
[----:B------:R-:W-:Y:S01]  /*15c90*/  @!P4 IMAD.MOV.U32 R25, RZ, RZ, R4 ;  /* 0x000000ffff19c224 */ /* 0x000fe200078e0004 */
[----:B------:R-:W-:-:S02]  /*15ca0*/  @!P0 LEA R2, P5, R16, R0, 0x2 ;  /* 0x0000000010028211 */ /* 0x000fc400078a10ff */
[-C--:B------:R-:W-:Y:S01]  /*15cb0*/  @!P1 LEA.HI.X R19, R6, R4.reuse, R27, 0x2, P6 ;  /* 0x0000000406139211 */ /* 0x080fe200030f141b */
[----:B------:R-:W-:Y:S01]  /*15cc0*/  @!P4 IMAD.WIDE R24, R252, 0x4, R24 ;  /* 0x00000004fc18c825 */ /* 0x000fe200078e0218 */
[----:B------:R-:W-:Y:S02]  /*15cd0*/  ISETP.GE.AND P6, PT, R15, c[0x0][0x3c8], PT ;  /* 0x0000f2000f007a0c */ /* 0x000fe40003fc6270 */
[----:B------:R-:W-:Y:S02]  /*15ce0*/  @!P0 LEA.HI.X R3, R16, R4, R28, 0x2, P5 ;  /* 0x0000000410038211 */ /* 0x000fe400028f141c */
[----:B------:R-:W-:Y:S01]  /*15cf0*/  ISETP.GE.AND P5, PT, R14, c[0x0][0x3c8], PT ;  /* 0x0000f2000e007a0c */ /* 0x000fe20003fa6270 */
[----:B------:R-:W-:Y:S01]  /*15d00*/  @!P4 ST.E.64 [R24.64], R82 ;  /* 0x000000521800c985 */ /* 0x000fe2000c101b06 */
[----:B------:R-:W-:-:S03]  /*15d10*/  ISETP.GE.AND P4, PT, R13, c[0x0][0x3c8], PT ;  /* 0x0000f2000d007a0c */ /* 0x000fc60003f86270 */
[----:B------:R-:W-:Y:S01]  /*15d20*/  @!P3 ST.E.64 [R22.64], R76 ;  /* 0x0000004c1600b985 */ /* 0x000fe2000c101b06 */
[----:B------:R-:W-:-:S03]  /*15d30*/  ISETP.GE.AND P3, PT, R12, c[0x0][0x3c8], PT ;  /* 0x0000f2000c007a0c */ /* 0x000fc60003f66270 */
[----:B------:R1:W-:Y:S01]  /*15d40*/  @!P2 ST.E.64 [R20.64], R72 ;  /* 0x000000481400a985 */ /* 0x0003e2000c101b06 */
[----:B------:R-:W-:-:S03]  /*15d50*/  ISETP.GE.AND P2, PT, R11, c[0x0][0x3c8], PT ;  /* 0x0000f2000b007a0c */ /* 0x000fc60003f46270 */
[----:B------:R2:W-:Y:S04]  /*15d60*/  @!P1 ST.E.64 [R18.64], R66 ;  /* 0x0000004212009985 */ /* 0x0005e8000c101b06 */
[----:B------:R3:W-:Y:S01]  /*15d70*/  @!P0 ST.E.64 [R2.64], R48 ;  /* 0x0000003002008985 */ /* 0x0007e2000c101b06 */
[CC--:B-1----:R-:W-:Y:S02]  /*15d80*/  @!P6 LEA R20, P0, R15.reuse, R0.reuse, 0x2 ;  /* 0x000000000f14e211 */ /* 0x0c2fe400078010ff */
[----:B--2---:R-:W-:Y:S02]  /*15d90*/  @!P5 LEA R18, P1, R14, R0, 0x2 ;  /* 0x000000000e12d211 */ /* 0x004fe400078210ff */
[----:B------:R-:W-:Y:S02]  /*15da0*/  @!P6 LEA.HI.X R21, R15, R4, R29, 0x2, P0 ;  /* 0x000000040f15e211 */ /* 0x000fe400000f141d */
[----:B------:R-:W-:-:S02]  /*15db0*/  @!P4 LEA R16, P0, R13, R0, 0x2 ;  /* 0x000000000d10c211 */ /* 0x000fc400078010ff */
        /* <DEDUP_REMOVED lines=21> */
.L_x_1694:
[----:B------:R-:W2:Y:S04]  /*15f10*/  LDL.LU R7, [R1+0x8] ;  /* 0x0000080001077983 */ /* 0x000ea80000300800 */
[----:B------:R-:W3:Y:S01]  /*15f20*/  LDL R6, [R1+0x10] ;  /* 0x0000100001067983 */ /* 0x000ee20000100800 */
        /* <DEDUP_REMOVED lines=10> */
[----:B---3--:R-:W-:-:S05]  /*15fd0*/  @P1 LEA.HI.X R3, R249, c[0x0][0x50c], R6, 0x2, P0 ;  /* 0x00014300f9031a11 */ /* 0x008fca00000f1406 */
        /* <DEDUP_REMOVED lines=8> */
.L_x_1722:
        /* <DEDUP_REMOVED lines=12> */
[----:B------:R-:W2:Y:S01]  /*16120*/  LDL.LU R21, [R1+0x3c] ;  /* 0x00003c0001157983 */ /* 0x000ea20000300800 */
[----:B------:R-:W-:Y:S01]  /*16130*/  IMAD.MOV.U32 R2, RZ, RZ, 0x368 ;  /* 0x00000368ff027424 */ /* 0x000fe200078e00ff */
[----:B------:R-:W-:-:S04]  /*16140*/  ISETP.GT.AND P2, PT, R17, 0x1, PT ;  /* 0x000000011100780c */ /* 0x000fc80003f44270 */
[----:B------:R-:W-:-:S04]  /*16150*/  SEL R2, R2, 0x328, P2 ;  /* 0x0000032802027807 */ /* 0x000fc80001000000 */
[----:B------:R1:W3:Y:S08]  /*16160*/  LDC.64 R8, c[0x0][R2+0x170] ;  /* 0x00005c0002087b82 */ /* 0x0002f00000000a00 */
[----:B------:R1:W4:Y:S08]  /*16170*/  LDC.64 R6, c[0x0][R2+0x168] ;  /* 0x00005a0002067b82 */ /* 0x0003300000000a00 */
[----:B------:R1:W5:Y:S08]  /*16180*/  LDC.64 R14, c[0x0][R2+0x178] ;  /* 0x00005e00020e7b82 */ /* 0x0003700000000a00 */
[----:B------:R1:W2:Y:S02]  /*16190*/  LDC.64 R12, c[0x0][R2+0x160] ;  /* 0x00005800020c7b82 */ /* 0x0002a40000000a00 */
[----:B-1----:R-:W-:-:S02]  /*161a0*/  IMAD.MOV.U32 R2, RZ, RZ, c[0x0][0x4e8] ;  /* 0x00013a00ff027624 */ /* 0x002fc400078e00ff */
[-C--:B---3--:R-:W-:Y:S02]  /*161b0*/  IMAD R3, R9, R10.reuse, RZ ;  /* 0x0000000a09037224 */ /* 0x088fe400078e02ff */
[----:B------:R-:W-:Y:S01]  /*161c0*/  IMAD.WIDE.U32 R4, R8, R10, RZ ;  /* 0x0000000a08047225 */ /* 0x000fe200078e00ff */
[----:B------:R-:W-:Y:S02]  /*161d0*/  ISETP.NE.AND P0, PT, R2, 0x1, PT ;  /* 0x000000010200780c */ /* 0x000fe40003f05270 */
[----:B------:R-:W-:Y:S01]  /*161e0*/  MOV R2, R11 ;  /* 0x0000000b00027202 */ /* 0x000fe20000000f00 */
[----:B------:R-:W-:Y:S02]  /*161f0*/  IMAD R8, R8, R20, R3 ;  /* 0x0000001408087224 */ /* 0x000fe400078e0203 */
[-C--:B----4-:R-:W-:Y:S02]  /*16200*/  IMAD R9, R7, R251.reuse, RZ ;  /* 0x000000fb07097224 */ /* 0x090fe400078e02ff */
        /* <DEDUP_REMOVED lines=9> */
[-C--:B-----5:R-:W-:Y:S02]  /*162a0*/  IMAD R8, R15, R3.reuse, RZ ;  /* 0x000000030f087224 */ /* 0x0a0fe400078e02ff */
        /* <DEDUP_REMOVED lines=19> */
.L_x_1724:
[----:B------:R-:W-:Y:S05]  /*163e0*/  BSYNC B0 ;  /* 0x0000000000007941 */ /* 0x000fea0003800000 */
.L_x_1723:
[----:B------:R-:W-:-:S13]  /*163f0*/  ISETP.GT.AND P0, PT, R17, 0x1, PT ;  /* 0x000000011100780c */ /* 0x000fda0003f04270 */
[----:B------:R-:W-:Y:S05]  /*16400*/  @P0 BRA `(.L_x_1709) ;  /* 0x000007f000000947 */ /* 0x000fea0003800000 */
[----:B-1----:R-:W2:Y:S01]  /*16410*/  LDL.LU R2, [R1+0x4] ;  /* 0x0000040001027983 */ /* 0x002ea20000300800 */
        /* <DEDUP_REMOVED lines=40> */
.L_x_1779:
[----:B------:R-:W-:Y:S05]  /*166a0*/  BRA.DIV ~URZ, `(.L_x_1726) ;  /* 0x000022027f007947 */ /* 0x000fea000b800000 */
[----:B------:R3:W4:Y:S02]  /*166b0*/  SHFL.IDX PT, R0, R12, RZ, 0x1c1f ;  /* 0x001c1fff0c007589 */ /* 0x00072400000e0000 */
.L_x_1780:
        /* <DEDUP_REMOVED lines=18> */
.L_x_1728:
[----:B------:R-:W-:Y:S05]  /*167e0*/  BSYNC B0 ;  /* 0x0000000000007941 */ /* 0x000fea0003800000 */
.L_x_1727:
[----:B------:R-:W-:Y:S05]  /*167f0*/  BRA.DIV ~URZ, `(.L_x_1729) ;  /* 0x000021127f007947 */ /* 0x000fea000b800000 */
[----:B--2---:R2:W1:Y:S04]  /*16800*/  SHFL.IDX PT, R8, R9, 0x1, 0x1c1f ;  /* 0x003c1f0009087f89 */ /* 0x00446800000e0000 */
[----:B----4-:R2:W4:Y:S02]  /*16810*/  SHFL.IDX PT, R0, R12, 0x1, 0x1c1f ;  /* 0x003c1f000c007f89 */ /* 0x01052400000e0000 */
.L_x_1781:
        /* <DEDUP_REMOVED lines=18> */
.L_x_1731:
[----:B------:R-:W-:Y:S05]  /*16940*/  BSYNC B0 ;  /* 0x0000000000007941 */ /* 0x000fea0003800000 */
.L_x_1730:
[----:B------:R-:W-:Y:S05]  /*16950*/  BRA.DIV ~URZ, `(.L_x_1732) ;  /* 0x000020727f007947 */ /* 0x000fea000b800000 */
[----:B-1----:R1:W2:Y:S02]  /*16960*/  SHFL.IDX PT, R8, R9, 0x2, 0x1c1f ;  /* 0x005c1f0009087f89 */ /* 0x0022a400000e0000 */
.L_x_1782:
[----:B------:R-:W-:Y:S05]  /*16970*/  BRA.DIV ~URZ, `(.L_x_1733) ;  /* 0x000020c27f007947 */ /* 0x000fea000b800000 */
[----:B----4-:R4:W1:Y:S02]  /*16980*/  SHFL.IDX PT, R0, R12, 0x2, 0x1c1f ;  /* 0x005c1f000c007f89 */ /* 0x01086400000e0000 */
.L_x_1783:
        /* <DEDUP_REMOVED lines=18> */
.L_x_1735:
[----:B------:R-:W-:Y:S05]  /*16ab0*/  BSYNC B0 ;  /* 0x0000000000007941 */ /* 0x000fea0003800000 */
.L_x_1734:
[----:B------:R-:W-:Y:S05]  /*16ac0*/  BRA.DIV ~URZ, `(.L_x_1736) ;  /* 0x00001fd27f007947 */ /* 0x000fea000b800000 */
[----:B--2---:R2:W3:Y:S04]  /*16ad0*/  SHFL.IDX PT, R8, R9, 0x3, 0x1c1f ;  /* 0x007c1f0009087f89 */ /* 0x0044e800000e0000 */
[----:B-1----:R2:W1:Y:S02]  /*16ae0*/  SHFL.IDX PT, R0, R12, 0x3, 0x1c1f ;  /* 0x007c1f000c007f89 */ /* 0x00246400000e0000 */
.L_x_1784:
        /* <DEDUP_REMOVED lines=17> */
.L_x_1709:
[----:B------:R-:W-:Y:S05]  /*16c00*/  BSYNC B1 ;  /* 0x0000000000017941 */ /* 0x000fea0003800000 */
.L_x_1693:
        /* <DEDUP_REMOVED lines=15> */
.L_x_1785:
[----:B------:R-:W-:Y:S05]  /*16d00*/  BRA.DIV ~URZ, `(.L_x_1739) ;  /* 0x00001ec27f007947 */ /* 0x000fea000b800000 */
[----:B------:R3:W4:Y:S02]  /*16d10*/  SHFL.IDX PT, R8, R78, 0x1, 0x1f ;  /* 0x00201f004e087f89 */ /* 0x00072400000e0000 */
.L_x_1786:
        /* <DEDUP_REMOVED lines=19> */
.L_x_1787:
        /* <DEDUP_REMOVED lines=16> */
.L_x_1788:
[----:B---3--:R-:W-:Y:S01]  /*16f50*/  IMAD R0, R0, c[0x0][0x538], RZ ;  /* 0x00014e0000007a24 */ /* 0x008fe200078e02ff */
[----:B------:R-:W-:Y:S04]  /*16f60*/  BSSY B1, `(.L_x_1742) ;  /* 0x0000084000017945 */ /* 0x000fe80003800000 */
[----:B----4-:R-:W-:-:S04]  /*16f70*/  IADD3 R8, R0, R8, RZ ;  /* 0x0000000800087210 */ /* 0x010fc80007ffe0ff */
[----:B--2---:R-:W-:-:S13]  /*16f80*/  ISETP.GT.AND P0, PT, R8, R9, PT ;  /* 0x000000090800720c */ /* 0x004fda0003f04270 */
[----:B------:R-:W-:Y:S05]  /*16f90*/  @P0 BRA `(.L_x_1743) ;  /* 0x0000025000000947 */ /* 0x000fea0003800000 */
.L_x_1747:
        /* <DEDUP_REMOVED lines=17> */
.L_x_1789:
        /* <DEDUP_REMOVED lines=16> */
.L_x_1790:
[----:B--2---:R-:W-:-:S05]  /*171b0*/  IMAD R0, R0, c[0x0][0x538], RZ ;  /* 0x00014e0000007a24 */ /* 0x004fca00078e02ff */
[----:B------:R-:W-:-:S04]  /*171c0*/  IADD3 R8, R0, R8, RZ ;  /* 0x0000000800087210 */ /* 0x000fc80007ffe0ff */
[----:B------:R-:W-:-:S13]  /*171d0*/  ISETP.GT.AND P0, PT, R8, R9, PT ;  /* 0x000000090800720c */ /* 0x000fda0003f04270 */
[----:B-1----:R-:W-:Y:S05]  /*171e0*/  @!P0 BRA `(.L_x_1747) ;  /* 0xfffffdb000008947 */ /* 0x002fea000383ffff */
.L_x_1743:
[----:B------:R-:W-:-:S05]  /*171f0*/  IADD3 R12, -R0, R8, RZ ;  /* 0x00000008000c7210 */ /* 0x000fca0007ffe1ff */
[----:B------:R-:W-:-:S05]  /*17200*/  IMAD R0, R4, c[0x0][0x538], R12 ;  /* 0x00014e0004007a24 */ /* 0x000fca00078e020c */
[----:B------:R-:W-:Y:S01]  /*17210*/  ISETP.GT.AND P0, PT, R0, R9, PT ;  /* 0x000000090000720c */ /* 0x000fe20003f04270 */
[----:B------:R-:W-:-:S12]  /*17220*/  BRA.DIV ~URZ, `(.L_x_1748) ;  /* 0x00001de27f007947 */ /* 0x000fd8000b800000 */
[----:B------:R-:W-:-:S04]  /*17230*/  VOTE.ANY R11, PT, !P0 ;  /* 0x00000000000b7806 */ /* 0x000fc800040e0100 */
.L_x_1791:
[----:B------:R2:W3:Y:S01]  /*17240*/  POPC R10, R11 ;  /* 0x0000000b000a7309 */ /* 0x0004e20000000000 */
[----:B------:R-:W-:Y:S05]  /*17250*/  BRA.DIV ~URZ, `(.L_x_1749) ;  /* 0x00001e027f007947 */ /* 0x000fea000b800000 */
[----:B---3--:R3:W4:Y:S04]  /*17260*/  SHFL.IDX PT, R8, R6, R10, 0x1f ;  /* 0x00001f0a06087589 */ /* 0x00872800000e0000 */
[----:B------:R3:W1:Y:S02]  /*17270*/  SHFL.IDX PT, R7, R7, R10, 0x1f ;  /* 0x00001f0a07077589 */ /* 0x00066400000e0000 */
.L_x_1792:
[----:B------:R-:W-:Y:S01]  /*17280*/  ISETP.NE.AND P0, PT, R11, RZ, PT ;  /* 0x000000ff0b00720c */ /* 0x000fe20003f05270 */
[----:B------:R-:W-:-:S12]  /*17290*/  BSSY B0, `(.L_x_1750) ;  /* 0x0000005000007945 */ /* 0x000fd80003800000 */
[----:B------:R-:W-:Y:S05]  /*172a0*/  @!P0 BRA `(.L_x_1751) ;  /* 0x0000003000008947 */ /* 0x000fea0003800000 */
[----:B------:R-:W-:Y:S01]  /*172b0*/  IADD3 R3, R10, -0x1, RZ ;  /* 0xffffffff0a037810 */ /* 0x000fe20007ffe0ff */
[----:B------:R-:W-:Y:S05]  /*172c0*/  BRA.DIV ~URZ, `(.L_x_1752) ;  /* 0x00001e627f007947 */ /* 0x000fea000b800000 */
[----:B------:R2:W3:Y:S02]  /*172d0*/  SHFL.IDX PT, R13, R4, R3, 0x1f ;  /* 0x00001f03040d7589 */ /* 0x0004e400000e0000 */
.L_x_1751:
[----:B------:R-:W-:Y:S05]  /*172e0*/  BSYNC B0 ;  /* 0x0000000000007941 */ /* 0x000fea0003800000 */
.L_x_1750:
[----:B---3--:R-:W-:Y:S01]  /*172f0*/  IMAD R6, R13, c[0x0][0x538], R12 ;  /* 0x00014e000d067a24 */ /* 0x008fe200078e020c */
[----:B----4-:R-:W-:Y:S02]  /*17300*/  IABS R2, R8 ;  /* 0x0000000800027213 */ /* 0x010fe40000000000 */
[----:B-12---:R-:W-:Y:S01]  /*17310*/  IABS R3, R7 ;  /* 0x0000000700037213 */ /* 0x006fe20000000000 */
[----:B------:R-:W-:Y:S01]  /*17320*/  IMAD.IADD R9, R9, 0x1, -R6 ;  /* 0x0000000109097824 */ /* 0x000fe200078e0a06 */
[----:B------:R1:W-:Y:S01]  /*17330*/  STL [R1], R6 ;  /* 0x0000000601007387 */ /* 0x0003e20000100800 */
        /* <DEDUP_REMOVED lines=65> */
.L_x_1744:
[----:B------:R-:W-:Y:S01]  /*17750*/  MOV R0, c[0x0][0x53c] ;  /* 0x00014f0000007a02 */ /* 0x000fe20000000f00 */
[----:B------:R2:W-:Y:S04]  /*17760*/  STL [R1], R9 ;  /* 0x0000000901007387 */ /* 0x0005e80000100800 */
[----:B------:R2:W-:Y:S04]  /*17770*/  STL [R1+0x4], RZ ;  /* 0x000004ff01007387 */ /* 0x0005e80000100800 */
[----:B------:R2:W-:Y:S04]  /*17780*/  STL [R1+0x8], RZ ;  /* 0x000008ff01007387 */ /* 0x0005e80000100800 */
[----:B------:R2:W-:Y:S02]  /*17790*/  STL [R1+0xc], R0 ;  /* 0x00000c0001007387 */ /* 0x0005e40000100800 */
.L_x_1753:
[----:B------:R-:W-:Y:S05]  /*177a0*/  BSYNC B1 ;  /* 0x0000000000017941 */ /* 0x000fea0003800000 */
.L_x_1742:
        /* <DEDUP_REMOVED lines=9> */
.L_x_1737:
[----:B--2---:R-:W2:Y:S02]  /*17840*/  LDL R0, [R1+0xc] ;  /* 0x00000c0001007983 */ /* 0x004ea40000100800 */
[----:B--2---:R-:W-:-:S13]  /*17850*/  ISETP.GE.AND P0, PT, R0, c[0x0][0x53c], PT ;  /* 0x00014f0000007a0c */ /* 0x004fda0003f06270 */
[----:B-1----:R-:W-:Y:S01]  /*17860*/  @P0 CALL.REL.NOINC `(.L_x_1754) ;  /* 0x0000001000000944 */ /* 0x002fe20003c00000 */
[----:B------:R-:W-:Y:S05]  /*17870*/  BRA `(.L_x_1755) ;  /* 0xfffea31000007947 */ /* 0x000fea000383ffff */
.L_x_1754:
[----:B------:R-:W-:Y:S05]  /*17880*/  EXIT ;  /* 0x000000000000794d */ /* 0x000fea0003800000 */
.L_x_1587:
[----:B------:R-:W-:Y:S01]  /*17890*/  IMAD.MOV.U32 R0, RZ, RZ, R5 ;  /* 0x000000ffff007224 */ /* 0x000fe200078e0005 */
[----:B------:R-:W-:Y:S02]  /*178a0*/  MOV R2, 0x1 ;  /* 0x0000000100027802 */ /* 0x000fe40000000f00 */
[----:B------:R-:W-:Y:S02]  /*178b0*/  MOV R3, 0x178d0 ;  /* 0x000178d000037802 */ /* 0x000fe40000000f00 */
[----:B------:R-:W-:Y:S05]  /*178c0*/  CALL.REL.NOINC `($__internal_32_$__cuda_sm70_shflsync_up_p) ;  /* 0x0000195000007944 */ /* 0x000fea0003c00000 */
[----:B------:R-:W-:Y:S01]  /*178d0*/  MOV R0, R4 ;  /* 0x0000000400007202 */ /* 0x000fe20000000f00 */
[----:B------:R-:W-:Y:S05]  /*178e0*/  BRA `(.L_x_1756) ;  /* 0xfffe8b8000007947 */ /* 0x000fea000383ffff */
.L_x_1588:
[----:B------:R-:W-:Y:S01]  /*178f0*/  IMAD.MOV.U32 R0, RZ, RZ, R5 ;  /* 0x000000ffff007224 */ /* 0x000fe200078e0005 */
[----:B------:R-:W-:Y:S02]  /*17900*/  MOV R2, 0x2 ;  /* 0x0000000200027802 */ /* 0x000fe40000000f00 */
[----:B------:R-:W-:Y:S02]  /*17910*/  MOV R3, 0x17930 ;  /* 0x0001793000037802 */ /* 0x000fe40000000f00 */
[----:B------:R-:W-:Y:S05]  /*17920*/  CALL.REL.NOINC `($__internal_32_$__cuda_sm70_shflsync_up_p) ;  /* 0x000018f000007944 */ /* 0x000fea0003c00000 */
[----:B------:R-:W-:Y:S01]  /*17930*/  SEL R0, R4, RZ, P4 ;  /* 0x000000ff04007207 */ /* 0x000fe20002000000 */
[----:B------:R-:W-:Y:S01]  /*17940*/  IMAD.MOV.U32 R2, RZ, RZ, 0x4 ;  /* 0x00000004ff027424 */ /* 0x000fe200078e00ff */
[----:B------:R-:W-:-:S03]  /*17950*/  MOV R3, 0x17980 ;  /* 0x0001798000037802 */ /* 0x000fc60000000f00 */
[----:B------:R-:W-:Y:S02]  /*17960*/  IMAD.IADD R0, R5, 0x1, R0 ;  /* 0x0000000105007824 */ /* 0x000fe400078e0200 */
        /* <DEDUP_REMOVED lines=14> */
[----:B------:R-:W-:Y:S01]  /*17a50*/  IMAD.IADD R4, R0, 0x1, R4 ;  /* 0x0000000100047824 */ /* 0x000fe200078e0204 */
[----:B------:R-:W-:-:S03]  /*17a60*/  MOV R0, 0x1f ;  /* 0x0000001f00007802 */ /* 0x000fc60000000f00 */
[----:B------:R-:W-:Y:S02]  /*17a70*/  IMAD.MOV.U32 R5, RZ, RZ, R4 ;  /* 0x000000ffff057224 */ /* 0x000fe400078e0004 */
[----:B------:R-:W-:Y:S05]  /*17a80*/  CALL.REL.NOINC `($__internal_31_$__cuda_sm70_shflsync_idx_p) ;  /* 0x0000174000007944 */ /* 0x000fea0003c00000 */
[----:B------:R-:W-:Y:S05]  /*17a90*/  BRA `(.L_x_1757) ;  /* 0xfffe8ad000007947 */ /* 0x000fea000383ffff */
.L_x_1590:
[----:B------:R-:W-:Y:S02]  /*17aa0*/  SEL R0, RZ, 0x1, P0 ;  /* 0x00000001ff007807 */ /* 0x000fe40000000000 */
[----:B------:R-:W-:Y:S02]  /*17ab0*/  MOV R2, 0x17ad0 ;  /* 0x00017ad000027802 */ /* 0x000fe40000000f00 */
[----:B------:R-:W-:Y:S05]  /*17ac0*/  CALL.REL.NOINC `($__internal_33_$__cuda_sm70_votesync_ballot) ;  /* 0x000017c000007944 */ /* 0x000fea0003c00000 */
[----:B------:R-:W-:Y:S01]  /*17ad0*/  MOV R6, R0 ;  /* 0x0000000000067202 */ /* 0x000fe20000000f00 */
[----:B------:R-:W-:Y:S05]  /*17ae0*/  BRA `(.L_x_1758) ;  /* 0xfffe8b1000007947 */ /* 0x000fea000383ffff */
.L_x_1591:
[----:B------:R-:W-:Y:S01]  /*17af0*/  IMAD.MOV.U32 R5, RZ, RZ, R8 ;  /* 0x000000ffff057224 */ /* 0x000fe200078e0008 */
[----:B--2---:R-:W-:Y:S01]  /*17b00*/  MOV R3, R13 ;  /* 0x0000000d00037202 */ /* 0x004fe20000000f00 */
[----:B------:R-:W-:Y:S01]  /*17b10*/  IMAD.MOV.U32 R0, RZ, RZ, 0x1f ;  /* 0x0000001fff007424 */ /* 0x000fe200078e00ff */
[----:B------:R-:W-:Y:S02]  /*17b20*/  MOV R2, 0x17b40 ;  /* 0x00017b4000027802 */ /* 0x000fe40000000f00 */
[----:B-1----:R-:W-:Y:S05]  /*17b30*/  CALL.REL.NOINC `($__internal_31_$__cuda_sm70_shflsync_idx_p) ;  /* 0x0000169000007944 */ /* 0x002fea0003c00000 */
[----:B------:R-:W-:Y:S01]  /*17b40*/  IMAD.MOV.U32 R11, RZ, RZ, R0 ;  /* 0x000000ffff0b7224 */ /* 0x000fe200078e0000 */
[----:B------:R-:W-:Y:S01]  /*17b50*/  MOV R5, R7 ;  /* 0x0000000700057202 */ /* 0x000fe20000000f00 */
[----:B------:R-:W-:Y:S01]  /*17b60*/  IMAD.MOV.U32 R7, RZ, RZ, RZ ;  /* 0x000000ffff077224 */ /* 0x000fe200078e00ff */
[----:B------:R-:W-:Y:S01]  /*17b70*/  MOV R3, R13 ;  /* 0x0000000d00037202 */ /* 0x000fe20000000f00 */
[----:B------:R-:W-:Y:S01]  /*17b80*/  IMAD.MOV.U32 R0, RZ, RZ, 0x1f ;  /* 0x0000001fff007424 */ /* 0x000fe200078e00ff */
[----:B------:R-:W-:-:S02]  /*17b90*/  MOV R2, 0x17bb0 ;  /* 0x00017bb000027802 */ /* 0x000fc40000000f00 */
[----:B------:R-:W-:Y:S05]  /*17ba0*/  CALL.REL.NOINC `($__internal_31_$__cuda_sm70_shflsync_idx_p) ;  /* 0x0000162000007944 */ /* 0x000fea0003c00000 */
[----:B------:R-:W-:Y:S01]  /*17bb0*/  MOV R10, R0 ;  /* 0x00000000000a7202 */ /* 0x000fe20000000f00 */
[----:B------:R-:W-:Y:S05]  /*17bc0*/  BRA `(.L_x_1759) ;  /* 0xfffe8a8000007947 */ /* 0x000fea000383ffff */
.L_x_1594:
[----:B------:R-:W-:Y:S01]  /*17bd0*/  IMAD.MOV.U32 R5, RZ, RZ, R4 ;  /* 0x000000ffff057224 */ /* 0x000fe200078e0004 */
[----:B------:R-:W-:-:S02]  /*17be0*/  MOV R0, 0x1f ;  /* 0x0000001f00007802 */ /* 0x000fc40000000f00 */
[----:B------:R-:W-:Y:S02]  /*17bf0*/  MOV R2, 0x17c10 ;  /* 0x00017c1000027802 */ /* 0x000fe40000000f00 */
[----:B-1----:R-:W-:Y:S05]  /*17c00*/  CALL.REL.NOINC `($__internal_31_$__cuda_sm70_shflsync_idx_p) ;  /* 0x000015c000007944 */ /* 0x002fea0003c00000 */
[----:B------:R-:W-:Y:S01]  /*17c10*/  MOV R7, R0 ;  /* 0x0000000000077202 */ /* 0x000fe20000000f00 */
[----:B------:R-:W-:Y:S05]  /*17c20*/  BRA `(.L_x_1593) ;  /* 0xfffe8a8000007947 */ /* 0x000fea000383ffff */
.L_x_1632:
[----:B------:R-:W-:Y:S01]  /*17c30*/  IMAD.MOV.U32 R5, RZ, RZ, R10 ;  /* 0x000000ffff057224 */ /* 0x000fe200078e000a */
[----:B------:R-:W-:Y:S01]  /*17c40*/  MOV R3, RZ ;  /* 0x000000ff00037202 */ /* 0x000fe20000000f00 */
[----:B------:R-:W-:Y:S01]  /*17c50*/  IMAD.MOV.U32 R0, RZ, RZ, 0x1c1f ;  /* 0x00001c1fff007424 */ /* 0x000fe200078e00ff */
[----:B------:R-:W-:Y:S02]  /*17c60*/  MOV R2, 0x17c80 ;  /* 0x00017c8000027802 */ /* 0x000fe40000000f00 */
[----:B-----5:R-:W-:Y:S05]  /*17c70*/  CALL.REL.NOINC `($__internal_31_$__cuda_sm70_shflsync_idx_p) ;  /* 0x0000155000007944 */ /* 0x020fea0003c00000 */
[----:B------:R-:W-:Y:S01]  /*17c80*/  MOV R8, R0 ;  /* 0x0000000000087202 */ /* 0x000fe20000000f00 */
[----:B------:R-:W-:Y:S05]  /*17c90*/  BRA `(.L_x_1760) ;  /* 0xffff030000007947 */ /* 0x000fea000383ffff */
.L_x_1633:
[----:B------:R-:W-:Y:S01]  /*17ca0*/  IMAD.MOV.U32 R5, RZ, RZ, R11 ;  /* 0x000000ffff057224 */ /* 0x000fe200078e000b */
[----:B------:R-:W-:Y:S01]  /*17cb0*/  MOV R3, RZ ;  /* 0x000000ff00037202 */ /* 0x000fe20000000f00 */
[----:B------:R-:W-:Y:S01]  /*17cc0*/  IMAD.MOV.U32 R0, RZ, RZ, 0x1c1f ;  /* 0x00001c1fff007424 */ /* 0x000fe200078e00ff */
[----:B------:R-:W-:Y:S02]  /*17cd0*/  MOV R2, 0x17cf0 ;  /* 0x00017cf000027802 */ /* 0x000fe40000000f00 */
[----:B-12--5:R-:W-:Y:S05]  /*17ce0*/  CALL.REL.NOINC `($__internal_31_$__cuda_sm70_shflsync_idx_p) ;  /* 0x000014e000007944 */ /* 0x026fea0003c00000 */
[----:B------:R-:W-:Y:S05]  /*17cf0*/  BRA `(.L_x_1761) ;  /* 0xffff02c000007947 */ /* 0x000fea000383ffff */
.L_x_1636:
[----:B--2---:R-:W-:Y:S01]  /*17d00*/  IMAD.MOV.U32 R5, RZ, RZ, R10 ;  /* 0x000000ffff057224 */ /* 0x004fe200078e000a */
[----:B------:R-:W-:Y:S01]  /*17d10*/  MOV R3, 0x1 ;  /* 0x0000000100037802 */ /* 0x000fe20000000f00 */
[----:B----4-:R-:W-:Y:S01]  /*17d20*/  IMAD.MOV.U32 R0, RZ, RZ, 0x1c1f ;  /* 0x00001c1fff007424 */ /* 0x010fe200078e00ff */
[----:B------:R-:W-:-:S02]  /*17d30*/  MOV R2, 0x17d50 ;  /* 0x00017d5000027802 */ /* 0x000fc40000000f00 */
[----:B-1-3-5:R-:W-:Y:S05]  /*17d40*/  CALL.REL.NOINC `($__internal_31_$__cuda_sm70_shflsync_idx_p) ;  /* 0x0000148000007944 */ /* 0x02afea0003c00000 */
[----:B------:R-:W-:Y:S01]  /*17d50*/  IMAD.MOV.U32 R8, RZ, RZ, R0 ;  /* 0x000000ffff087224 */ /* 0x000fe200078e0000 */
[----:B------:R-:W-:Y:S01]  /*17d60*/  MOV R3, 0x1 ;  /* 0x0000000100037802 */ /* 0x000fe20000000f00 */
[----:B------:R-:W-:Y:S01]  /*17d70*/  IMAD.MOV.U32 R5, RZ, RZ, R11 ;  /* 0x000000ffff057224 */ /* 0x000fe200078e000b */
[----:B------:R-:W-:-:S02]  /*17d80*/  MOV R0, 0x1c1f ;  /* 0x00001c1f00007802 */ /* 0x000fc40000000f00 */
[----:B------:R-:W-:Y:S02]  /*17d90*/  MOV R2, 0x17db0 ;  /* 0x00017db000027802 */ /* 0x000fe40000000f00 */
[----:B------:R-:W-:Y:S05]  /*17da0*/  CALL.REL.NOINC `($__internal_31_$__cuda_sm70_shflsync_idx_p) ;  /* 0x0000142000007944 */ /* 0x000fea0003c00000 */
[----:B------:R-:W-:Y:S05]  /*17db0*/  BRA `(.L_x_1762) ;  /* 0xffff037000007947 */ /* 0x000fea000383ffff */
.L_x_1639:
[----:B-1----:R-:W-:Y:S01]  /*17dc0*/  IMAD.MOV.U32 R5, RZ, RZ, R10 ;  /* 0x000000ffff057224 */ /* 0x002fe200078e000a */
[----:B------:R-:W-:Y:S01]  /*17dd0*/  MOV R3, 0x2 ;  /* 0x0000000200037802 */ /* 0x000fe20000000f00 */
[----:B----4-:R-:W-:Y:S01]  /*17de0*/  IMAD.MOV.U32 R0, RZ, RZ, 0x1c1f ;  /* 0x00001c1fff007424 */ /* 0x010fe200078e00ff */
[----:B------:R-:W-:Y:S02]  /*17df0*/  MOV R2, 0x17e10 ;  /* 0x00017e1000027802 */ /* 0x000fe40000000f00 */
[----:B--23-5:R-:W-:Y:S05]  /*17e00*/  CALL.REL.NOINC `($__internal_31_$__cuda_sm70_shflsync_idx_p) ;  /* 0x000013c000007944 */ /* 0x02cfea0003c00000 */
[----:B------:R-:W-:Y:S01]  /*17e10*/  MOV R8, R0 ;  /* 0x0000000000087202 */ /* 0x000fe20000000f00 */
[----:B------:R-:W-:Y:S05]  /*17e20*/  BRA `(.L_x_1763) ;  /* 0xffff046000007947 */ /* 0x000fea000383ffff */
.L_x_1640:
[----:B------:R-:W-:Y:S01]  /*17e30*/  IMAD.MOV.U32 R5, RZ, RZ, R11 ;  /* 0x000000ffff057224 */ /* 0x000fe200078e000b */
[----:B------:R-:W-:Y:S01]  /*17e40*/  MOV R3, 0x2 ;  /* 0x0000000200037802 */ /* 0x000fe20000000f00 */
[----:B----4-:R-:W-:Y:S01]  /*17e50*/  IMAD.MOV.U32 R0, RZ, RZ, 0x1c1f ;  /* 0x00001c1fff007424 */ /* 0x010fe200078e00ff */
[----:B------:R-:W-:Y:S02]  /*17e60*/  MOV R2, 0x17e80 ;  /* 0x00017e8000027802 */ /* 0x000fe40000000f00 */
[----:B-123-5:R-:W-:Y:S05]  /*17e70*/  CALL.REL.NOINC `($__internal_31_$__cuda_sm70_shflsync_idx_p) ;  /* 0x0000135000007944 */ /* 0x02efea0003c00000 */
[----:B------:R-:W-:Y:S05]  /*17e80*/  BRA `(.L_x_1764) ;  /* 0xffff042000007947 */ /* 0x000fea000383ffff */
.L_x_1643:
[----:B-1----:R-:W-:Y:S01]  /*17e90*/  IMAD.MOV.U32 R5, RZ, RZ, R10 ;  /* 0x000000ffff057224 */ /* 0x002fe200078e000a */
[----:B------:R-:W-:Y:S01]  /*17ea0*/  MOV R3, 0x3 ;  /* 0x0000000300037802 */ /* 0x000fe20000000f00 */
[----:B------:R-:W-:Y:S01]  /*17eb0*/  IMAD.MOV.U32 R0, RZ, RZ, 0x1c1f ;  /* 0x00001c1fff007424 */ /* 0x000fe200078e00ff */
[----:B------:R-:W-:-:S02]  /*17ec0*/  MOV R2, 0x17ee0 ;  /* 0x00017ee000027802 */ /* 0x000fc40000000f00 */
[----:B--2345:R-:W-:Y:S05]  /*17ed0*/  CALL.REL.NOINC `($__internal_31_$__cuda_sm70_shflsync_idx_p) ;  /* 0x000012f000007944 */ /* 0x03cfea0003c00000 */
[----:B------:R-:W-:Y:S01]  /*17ee0*/  IMAD.MOV.U32 R8, RZ, RZ, R0 ;  /* 0x000000ffff087224 */ /* 0x000fe200078e0000 */
[----:B------:R-:W-:Y:S01]  /*17ef0*/  MOV R3, 0x3 ;  /* 0x0000000300037802 */ /* 0x000fe20000000f00 */
[----:B------:R-:W-:Y:S01]  /*17f00*/  IMAD.MOV.U32 R5, RZ, RZ, R11 ;  /* 0x000000ffff057224 */ /* 0x000fe200078e000b */
[----:B------:R-:W-:-:S02]  /*17f10*/  MOV R0, 0x1c1f ;  /* 0x00001c1f00007802 */ /* 0x000fc40000000f00 */
[----:B------:R-:W-:Y:S02]  /*17f20*/  MOV R2, 0x17f40 ;  /* 0x00017f4000027802 */ /* 0x000fe40000000f00 */
[----:B------:R-:W-:Y:S05]  /*17f30*/  CALL.REL.NOINC `($__internal_31_$__cuda_sm70_shflsync_idx_p) ;  /* 0x0000129000007944 */ /* 0x000fea0003c00000 */
[----:B------:R-:W-:Y:S05]  /*17f40*/  BRA `(.L_x_1765) ;  /* 0xffff04d000007947 */ /* 0x000fea000383ffff */
.L_x_1690:
[----:B------:R-:W-:Y:S01]  /*17f50*/  IMAD.MOV.U32 R0, RZ, RZ, R205 ;  /* 0x000000ffff007224 */ /* 0x000fe200078e00cd */
[----:B------:R-:W-:Y:S01]  /*17f60*/  MOV R9, 0x1f ;  /* 0x0000001f00097802 */ /* 0x000fe20000000f00 */
[----:B------:R-:W-:Y:S01]  /*17f70*/  IMAD.MOV.U32 R3, RZ, RZ, 0x2 ;  /* 0x00000002ff037424 */ /* 0x000fe200078e00ff */
[----:B------:R-:W-:Y:S02]  /*17f80*/  MOV R8, 0xffffffff ;  /* 0xffffffff00087802 */ /* 0x000fe40000000f00 */
[----:B------:R-:W-:Y:S02]  /*17f90*/  MOV R2, 0x17fb0 ;  /* 0x00017fb000027802 */ /* 0x000fe40000000f00 */
[----:B------:R-:W-:Y:S05]  /*17fa0*/  CALL.REL.NOINC `($__internal_30_$__cuda_sm70_shflsync_bfly_p) ;  /* 0x000011e000007944 */ /* 0x000fea0003c00000 */
[----:B------:R-:W-:Y:S01]  /*17fb0*/  FADD.FTZ R7, R205, R0 ;  /* 0x00000000cd077221 */ /* 0x000fe20000010000 */
[----:B------:R-:W-:Y:S02]  /*17fc0*/  MOV R3, 0x1 ;  /* 0x0000000100037802 */ /* 0x000fe40000000f00 */
[----:B------:R-:W-:Y:S02]  /*17fd0*/  MOV R2, 0x18000 ;  /* 0x0001800000027802 */ /* 0x000fe40000000f00 */
[----:B------:R-:W-:-:S02]  /*17fe0*/  MOV R0, R7 ;  /* 0x0000000700007202 */ /* 0x000fc40000000f00 */
[----:B------:R-:W-:Y:S05]  /*17ff0*/  CALL.REL.NOINC `($__internal_30_$__cuda_sm70_shflsync_bfly_p) ;  /* 0x0000119000007944 */ /* 0x000fea0003c00000 */
[----:B------:R-:W-:Y:S01]  /*18000*/  FADD.FTZ R7, R7, R0 ;  /* 0x0000000007077221 */ /* 0x000fe20000010000 */
[----:B------:R-:W-:-:S02]  /*18010*/  MOV R0, R208 ;  /* 0x000000d000007202 */ /* 0x000fc40000000f00 */
[----:B------:R-:W-:Y:S02]  /*18020*/  MOV R3, 0x2 ;  /* 0x0000000200037802 */ /* 0x000fe40000000f00 */
[----:B------:R-:W-:Y:S02]  /*18030*/  MOV R2, 0x18050 ;  /* 0x0001805000027802 */ /* 0x000fe40000000f00 */
[----:B------:R-:W-:Y:S05]  /*18040*/  CALL.REL.NOINC `($__internal_30_$__cuda_sm70_shflsync_bfly_p) ;  /* 0x0000114000007944 */ /* 0x000fea0003c00000 */
[----:B------:R-:W-:Y:S01]  /*18050*/  FADD.FTZ R6, R208, R0 ;  /* 0x00000000d0067221 */ /* 0x000fe20000010000 */
[----:B------:R-:W-:Y:S02]  /*18060*/  MOV R3, 0x1 ;  /* 0x0000000100037802 */ /* 0x000fe40000000f00 */
[----:B------:R-:W-:Y:S02]  /*18070*/  MOV R2, 0x180a0 ;  /* 0x000180a000027802 */ /* 0x000fe40000000f00 */
[----:B------:R-:W-:Y:S02]  /*18080*/  MOV R0, R6 ;  /* 0x0000000600007202 */ /* 0x000fe40000000f00 */
[----:B------:R-:W-:Y:S05]  /*18090*/  CALL.REL.NOINC `($__internal_30_$__cuda_sm70_shflsync_bfly_p) ;  /* 0x000010f000007944 */ /* 0x000fea0003c00000 */
[----:B------:R-:W-:Y:S01]  /*180a0*/  FADD.FTZ R6, R6, R0 ;  /* 0x0000000006067221 */ /* 0x000fe20000010000 */
[----:B------:R-:W-:Y:S02]  /*180b0*/  MOV R0, R226 ;  /* 0x000000e200007202 */ /* 0x000fe40000000f00 */
[----:B------:R-:W-:-:S02]  /*180c0*/  MOV R3, 0x2 ;  /* 0x0000000200037802 */ /* 0x000fc40000000f00 */
        /* <DEDUP_REMOVED lines=9> */
[----:B------:R-:W-:Y:S02]  /*18160*/  MOV R3, 0x2 ;  /* 0x0000000200037802 */ /* 0x000fe40000000f00 */
[----:B------:R-:W-:-:S02]  /*18170*/  MOV R2, 0x18190 ;  /* 0x0001819000027802 */ /* 0x000fc40000000f00 */
[----:B------:R-:W-:Y:S05]  /*18180*/  CALL.REL.NOINC `($__internal_30_$__cuda_sm70_shflsync_bfly_p) ;  /* 0x0000100000007944 */ /* 0x000fea0003c00000 */
[----:B------:R-:W-:Y:S01]  /*18190*/  FADD.FTZ R4, R227, R0 ;  /* 0x00000000e3047221 */ /* 0x000fe20000010000 */
[----:B------:R-:W-:-:S02]  /*181a0*/  MOV R3, 0x1 ;  /* 0x0000000100037802 */ /* 0x000fc40000000f00 */
[----:B------:R-:W-:Y:S02]  /*181b0*/  MOV R2, 0x181e0 ;  /* 0x000181e000027802 */ /* 0x000fe40000000f00 */
[----:B------:R-:W-:Y:S02]  /*181c0*/  MOV R0, R4 ;  /* 0x0000000400007202 */ /* 0x000fe40000000f00 */
[----:B------:R-:W-:Y:S05]  /*181d0*/  CALL.REL.NOINC `($__internal_30_$__cuda_sm70_shflsync_bfly_p) ;  /* 0x00000fb000007944 */ /* 0x000fea0003c00000 */
[----:B------:R-:W-:Y:S01]  /*181e0*/  MOV R8, R0 ;  /* 0x0000000000087202 */ /* 0x000fe20000000f00 */
[----:B------:R-:W-:Y:S05]  /*181f0*/  BRA `(.L_x_1766) ;  /* 0xffffabb000007947 */ /* 0x000fea000383ffff */
.L_x_1697:
[----:B-1234-:R-:W-:Y:S01]  /*18200*/  IMAD.MOV.U32 R5, RZ, RZ, R12 ;  /* 0x000000ffff057224 */ /* 0x01efe200078e000c */
[----:B------:R-:W-:Y:S01]  /*18210*/  MOV R3, RZ ;  /* 0x000000ff00037202 */ /* 0x000fe20000000f00 */
[----:B------:R-:W-:Y:S01]  /*18220*/  IMAD.MOV.U32 R0, RZ, RZ, 0x1c1f ;  /* 0x00001c1fff007424 */ /* 0x000fe200078e00ff */
[----:B------:R-:W-:Y:S02]  /*18230*/  MOV R2, 0x18250 ;  /* 0x0001825000027802 */ /* 0x000fe40000000f00 */
[----:B------:R-:W-:Y:S05]  /*18240*/  CALL.REL.NOINC `($__internal_31_$__cuda_sm70_shflsync_idx_p) ;  /* 0x00000f8000007944 */ /* 0x000fea0003c00000 */
[----:B------:R-:W-:Y:S01]  /*18250*/  MOV R10, R0 ;  /* 0x00000000000a7202 */ /* 0x000fe20000000f00 */
[----:B------:R-:W-:Y:S05]  /*18260*/  BRA `(.L_x_1767) ;  /* 0xffffc5c000007947 */ /* 0x000fea000383ffff */
.L_x_1698:
[----:B------:R-:W-:Y:S01]  /*18270*/  IMAD.MOV.U32 R5, RZ, RZ, R13 ;  /* 0x000000ffff057224 */ /* 0x000fe200078e000d */
[----:B------:R-:W-:Y:S01]  /*18280*/  MOV R3, RZ ;  /* 0x000000ff00037202 */ /* 0x000fe20000000f00 */
[----:B------:R-:W-:Y:S01]  /*18290*/  IMAD.MOV.U32 R0, RZ, RZ, 0x1c1f ;  /* 0x00001c1fff007424 */ /* 0x000fe200078e00ff */
[----:B------:R-:W-:-:S02]  /*182a0*/  MOV R2, 0x182c0 ;  /* 0x000182c000027802 */ /* 0x000fc40000000f00 */
[----:B-12---:R-:W-:Y:S05]  /*182b0*/  CALL.REL.NOINC `($__internal_31_$__cuda_sm70_shflsync_idx_p) ;  /* 0x00000f1000007944 */ /* 0x006fea0003c00000 */
[----:B------:R-:W-:Y:S05]  /*182c0*/  BRA `(.L_x_1768) ;  /* 0xffffc58000007947 */ /* 0x000fea000383ffff */
.L_x_1701:
[----:B------:R-:W-:Y:S01]  /*182d0*/  IMAD.MOV.U32 R5, RZ, RZ, R12 ;  /* 0x000000ffff057224 */ /* 0x000fe200078e000c */
[----:B--2---:R-:W-:Y:S01]  /*182e0*/  MOV R3, 0x1 ;  /* 0x0000000100037802 */ /* 0x004fe20000000f00 */
[----:B----4-:R-:W-:Y:S01]  /*182f0*/  IMAD.MOV.U32 R0, RZ, RZ, 0x1c1f ;  /* 0x00001c1fff007424 */ /* 0x010fe200078e00ff */
[----:B------:R-:W-:-:S02]  /*18300*/  MOV R2, 0x18320 ;  /* 0x0001832000027802 */ /* 0x000fc40000000f00 */
[----:B-1-3--:R-:W-:Y:S05]  /*18310*/  CALL.REL.NOINC `($__internal_31_$__cuda_sm70_shflsync_idx_p) ;  /* 0x00000eb000007944 */ /* 0x00afea0003c00000 */
[----:B------:R-:W-:Y:S01]  /*18320*/  IMAD.MOV.U32 R10, RZ, RZ, R0 ;  /* 0x000000ffff0a7224 */ /* 0x000fe200078e0000 */
[----:B------:R-:W-:Y:S01]  /*18330*/  MOV R3, 0x1 ;  /* 0x0000000100037802 */ /* 0x000fe20000000f00 */
[----:B------:R-:W-:Y:S01]  /*18340*/  IMAD.MOV.U32 R5, RZ, RZ, R13 ;  /* 0x000000ffff057224 */ /* 0x000fe200078e000d */
[----:B------:R-:W-:-:S02]  /*18350*/  MOV R0, 0x1c1f ;  /* 0x00001c1f00007802 */ /* 0x000fc40000000f00 */
[----:B------:R-:W-:Y:S02]  /*18360*/  MOV R2, 0x18380 ;  /* 0x0001838000027802 */ /* 0x000fe40000000f00 */
[----:B------:R-:W-:Y:S05]  /*18370*/  CALL.REL.NOINC `($__internal_31_$__cuda_sm70_shflsync_idx_p) ;  /* 0x00000e5000007944 */ /* 0x000fea0003c00000 */
[----:B------:R-:W-:Y:S05]  /*18380*/  BRA `(.L_x_1769) ;  /* 0xffffc61000007947 */ /* 0x000fea000383ffff */
.L_x_1704:
[----:B------:R-:W-:Y:S01]  /*18390*/  IMAD.MOV.U32 R5, RZ, RZ, R12 ;  /* 0x000000ffff057224 */ /* 0x000fe200078e000c */
[----:B-1----:R-:W-:Y:S01]  /*183a0*/  MOV R3, 0x2 ;  /* 0x0000000200037802 */ /* 0x002fe20000000f00 */
[----:B----4-:R-:W-:Y:S01]  /*183b0*/  IMAD.MOV.U32 R0, RZ, RZ, 0x1c1f ;  /* 0x00001c1fff007424 */ /* 0x010fe200078e00ff */
[----:B------:R-:W-:Y:S02]  /*183c0*/  MOV R2, 0x183e0 ;  /* 0x000183e000027802 */ /* 0x000fe40000000f00 */
[----:B--23--:R-:W-:Y:S05]  /*183d0*/  CALL.REL.NOINC `($__internal_31_$__cuda_sm70_shflsync_idx_p) ;  /* 0x00000df000007944 */ /* 0x00cfea0003c00000 */
[----:B------:R-:W-:Y:S01]  /*183e0*/  MOV R10, R0 ;  /* 0x00000000000a7202 */ /* 0x000fe20000000f00 */
[----:B------:R-:W-:Y:S05]  /*183f0*/  BRA `(.L_x_1770) ;  /* 0xffffc6f000007947 */ /* 0x000fea000383ffff */
.L_x_1705:
[----:B------:R-:W-:Y:S01]  /*18400*/  IMAD.MOV.U32 R5, RZ, RZ, R13 ;  /* 0x000000ffff057224 */ /* 0x000fe200078e000d */
[----:B------:R-:W-:Y:S01]  /*18410*/  MOV R3, 0x2 ;  /* 0x0000000200037802 */ /* 0x000fe20000000f00 */
[----:B----4-:R-:W-:Y:S01]  /*18420*/  IMAD.MOV.U32 R0, RZ, RZ, 0x1c1f ;  /* 0x00001c1fff007424 */ /* 0x010fe200078e00ff */
[----:B------:R-:W-:Y:S02]  /*18430*/  MOV R2, 0x18450 ;  /* 0x0001845000027802 */ /* 0x000fe40000000f00 */
[----:B-123--:R-:W-:Y:S05]  /*18440*/  CALL.REL.NOINC `($__internal_31_$__cuda_sm70_shflsync_idx_p) ;  /* 0x00000d8000007944 */ /* 0x00efea0003c00000 */
[----:B------:R-:W-:Y:S05]  /*18450*/  BRA `(.L_x_1771) ;  /* 0xffffc6b000007947 */ /* 0x000fea000383ffff */
.L_x_1708:
[----:B------:R-:W-:Y:S01]  /*18460*/  IMAD.MOV.U32 R5, RZ, RZ, R12 ;  /* 0x000000ffff057224 */ /* 0x000fe200078e000c */
[----:B-1----:R-:W-:Y:S01]  /*18470*/  MOV R3, 0x3 ;  /* 0x0000000300037802 */ /* 0x002fe20000000f00 */
[----:B------:R-:W-:Y:S01]  /*18480*/  IMAD.MOV.U32 R0, RZ, RZ, 0x1c1f ;  /* 0x00001c1fff007424 */ /* 0x000fe200078e00ff */
[----:B------:R-:W-:-:S02]  /*18490*/  MOV R2, 0x184b0 ;  /* 0x000184b000027802 */ /* 0x000fc40000000f00 */
[----:B--234-:R-:W-:Y:S05]  /*184a0*/  CALL.REL.NOINC `($__internal_31_$__cuda_sm70_shflsync_idx_p) ;  /* 0x00000d2000007944 */ /* 0x01cfea0003c00000 */
[----:B------:R-:W-:Y:S01]  /*184b0*/  IMAD.MOV.U32 R6, RZ, RZ, R0 ;  /* 0x000000ffff067224 */ /* 0x000fe200078e0000 */
[----:B------:R-:W-:Y:S01]  /*184c0*/  MOV R3, 0x3 ;  /* 0x0000000300037802 */ /* 0x000fe20000000f00 */
[----:B------:R-:W-:Y:S01]  /*184d0*/  IMAD.MOV.U32 R5, RZ, RZ, R13 ;  /* 0x000000ffff057224 */ /* 0x000fe200078e000d */
[----:B------:R-:W-:-:S02]  /*184e0*/  MOV R0, 0x1c1f ;  /* 0x00001c1f00007802 */ /* 0x000fc40000000f00 */
[----:B------:R-:W-:Y:S02]  /*184f0*/  MOV R2, 0x18510 ;  /* 0x0001851000027802 */ /* 0x000fe40000000f00 */
[----:B------:R-:W-:Y:S05]  /*18500*/  CALL.REL.NOINC `($__internal_31_$__cuda_sm70_shflsync_idx_p) ;  /* 0x00000cc000007944 */ /* 0x000fea0003c00000 */
[----:B------:R-:W-:Y:S05]  /*18510*/  BRA `(.L_x_1772) ;  /* 0xffffc75000007947 */ /* 0x000fea000383ffff */
.L_x_1710:
[----:B------:R-:W-:Y:S01]  /*18520*/  IMAD.MOV.U32 R5, RZ, RZ, R17 ;  /* 0x000000ffff057224 */ /* 0x000fe200078e0011 */
[----:B------:R-:W-:Y:S01]  /*18530*/  MOV R3, RZ ;  /* 0x000000ff00037202 */ /* 0x000fe20000000f00 */
[----:B------:R-:W-:Y:S01]  /*18540*/  IMAD.MOV.U32 R0, RZ, RZ, 0x1c1f ;  /* 0x00001c1fff007424 */ /* 0x000fe200078e00ff */
[----:B------:R-:W-:Y:S02]  /*18550*/  MOV R2, 0x18570 ;  /* 0x0001857000027802 */ /* 0x000fe40000000f00 */
[----:B------:R-:W-:Y:S05]  /*18560*/  CALL.REL.NOINC `($__internal_31_$__cuda_sm70_shflsync_idx_p) ;  /* 0x00000c6000007944 */ /* 0x000fea0003c00000 */
[----:B------:R-:W-:Y:S01]  /*18570*/  MOV R4, R0 ;  /* 0x0000000000047202 */ /* 0x000fe20000000f00 */
[----:B------:R-:W-:Y:S05]  /*18580*/  BRA `(.L_x_1773) ;  /* 0xffffca2000007947 */ /* 0x000fea000383ffff */
.L_x_1711:
[----:B------:R-:W-:Y:S01]  /*18590*/  IMAD.MOV.U32 R5, RZ, RZ, R24 ;  /* 0x000000ffff057224 */ /* 0x000fe200078e0018 */
[----:B------:R-:W-:Y:S01]  /*185a0*/  MOV R3, RZ ;  /* 0x000000ff00037202 */ /* 0x000fe20000000f00 */
[----:B------:R-:W-:Y:S01]  /*185b0*/  IMAD.MOV.U32 R0, RZ, RZ, 0x1c1f ;  /* 0x00001c1fff007424 */ /* 0x000fe200078e00ff */
[----:B------:R-:W-:Y:S02]  /*185c0*/  MOV R2, 0x185e0 ;  /* 0x000185e000027802 */ /* 0x000fe40000000f00 */
[----:B-12---:R-:W-:Y:S05]  /*185d0*/  CALL.REL.NOINC `($__internal_31_$__cuda_sm70_shflsync_idx_p) ;  /* 0x00000bf000007944 */ /* 0x006fea0003c00000 */
[----:B------:R-:W-:Y:S05]  /*185e0*/  BRA `(.L_x_1774) ;  /* 0xffffc9e000007947 */ /* 0x000fea000383ffff */
.L_x_1714:
[----:B------:R-:W-:Y:S01]  /*185f0*/  IMAD.MOV.U32 R5, RZ, RZ, R17 ;  /* 0x000000ffff057224 */ /* 0x000fe200078e0011 */
[----:B-1----:R-:W-:Y:S01]  /*18600*/  MOV R3, 0x1 ;  /* 0x0000000100037802 */ /* 0x002fe20000000f00 */
[----:B----4-:R-:W-:Y:S01]  /*18610*/  IMAD.MOV.U32 R0, RZ, RZ, 0x1c1f ;  /* 0x00001c1fff007424 */ /* 0x010fe200078e00ff */
[----:B------:R-:W-:-:S02]  /*18620*/  MOV R2, 0x18640 ;  /* 0x0001864000027802 */ /* 0x000fc40000000f00 */
[----:B--23--:R-:W-:Y:S05]  /*18630*/  CALL.REL.NOINC `($__internal_31_$__cuda_sm70_shflsync_idx_p) ;  /* 0x00000b9000007944 */ /* 0x00cfea0003c00000 */
[----:B------:R-:W-:Y:S01]  /*18640*/  IMAD.MOV.U32 R4, RZ, RZ, R0 ;  /* 0x000000ffff047224 */ /* 0x000fe200078e0000 */
[----:B------:R-:W-:Y:S01]  /*18650*/  MOV R3, 0x1 ;  /* 0x0000000100037802 */ /* 0x000fe20000000f00 */
[----:B------:R-:W-:Y:S01]  /*18660*/  IMAD.MOV.U32 R5, RZ, RZ, R24 ;  /* 0x000000ffff057224 */ /* 0x000fe200078e0018 */
[----:B------:R-:W-:-:S02]  /*18670*/  MOV R0, 0x1c1f ;  /* 0x00001c1f00007802 */ /* 0x000fc40000000f00 */
[----:B------:R-:W-:Y:S02]  /*18680*/  MOV R2, 0x186a0 ;  /* 0x000186a000027802 */ /* 0x000fe40000000f00 */
[----:B------:R-:W-:Y:S05]  /*18690*/  CALL.REL.NOINC `($__internal_31_$__cuda_sm70_shflsync_idx_p) ;  /* 0x00000b3000007944 */ /* 0x000fea0003c00000 */
[----:B------:R-:W-:Y:S05]  /*186a0*/  BRA `(.L_x_1775) ;  /* 0xffffcdf000007947 */ /* 0x000fea000383ffff */
.L_x_1717:
[----:B------:R-:W-:Y:S01]  /*186b0*/  IMAD.MOV.U32 R5, RZ, RZ, R17 ;  /* 0x000000ffff057224 */ /* 0x000fe200078e0011 */
[----:B-12---:R-:W-:Y:S01]  /*186c0*/  MOV R3, 0x2 ;  /* 0x0000000200037802 */ /* 0x006fe20000000f00 */
[----:B----4-:R-:W-:Y:S01]  /*186d0*/  IMAD.MOV.U32 R0, RZ, RZ, 0x1c1f ;  /* 0x00001c1fff007424 */ /* 0x010fe200078e00ff */
[----:B------:R-:W-:Y:S02]  /*186e0*/  MOV R2, 0x18700 ;  /* 0x0001870000027802 */ /* 0x000fe40000000f00 */
[----:B---3--:R-:W-:Y:S05]  /*186f0*/  CALL.REL.NOINC `($__internal_31_$__cuda_sm70_shflsync_idx_p) ;  /* 0x00000ad000007944 */ /* 0x008fea0003c00000 */
[----:B------:R-:W-:Y:S01]  /*18700*/  MOV R4, R0 ;  /* 0x0000000000047202 */ /* 0x000fe20000000f00 */
[----:B------:R-:W-:Y:S05]  /*18710*/  BRA `(.L_x_1776) ;  /* 0xffffd0e000007947 */ /* 0x000fea000383ffff */
.L_x_1718:
[----:B------:R-:W-:Y:S01]  /*18720*/  IMAD.MOV.U32 R5, RZ, RZ, R24 ;  /* 0x000000ffff057224 */ /* 0x000fe200078e0018 */
[----:B--2---:R-:W-:Y:S01]  /*18730*/  MOV R3, 0x2 ;  /* 0x0000000200037802 */ /* 0x004fe20000000f00 */
[----:B----4-:R-:W-:Y:S01]  /*18740*/  IMAD.MOV.U32 R0, RZ, RZ, 0x1c1f ;  /* 0x00001c1fff007424 */ /* 0x010fe200078e00ff */
[----:B------:R-:W-:Y:S02]  /*18750*/  MOV R2, 0x18770 ;  /* 0x0001877000027802 */ /* 0x000fe40000000f00 */
[----:B-1-3--:R-:W-:Y:S05]  /*18760*/  CALL.REL.NOINC `($__internal_31_$__cuda_sm70_shflsync_idx_p) ;  /* 0x00000a6000007944 */ /* 0x00afea0003c00000 */
[----:B------:R-:W-:Y:S05]  /*18770*/  BRA `(.L_x_1777) ;  /* 0xffffd0a000007947 */ /* 0x000fea000383ffff */
.L_x_1721:
[----:B------:R-:W-:Y:S01]  /*18780*/  IMAD.MOV.U32 R5, RZ, RZ, R17 ;  /* 0x000000ffff057224 */ /* 0x000fe200078e0011 */
[----:B--2---:R-:W-:Y:S01]  /*18790*/  MOV R3, 0x3 ;  /* 0x0000000300037802 */ /* 0x004fe20000000f00 */
[----:B-1----:R-:W-:Y:S01]  /*187a0*/  IMAD.MOV.U32 R0, RZ, RZ, 0x1c1f ;  /* 0x00001c1fff007424 */ /* 0x002fe200078e00ff */
[----:B------:R-:W-:-:S02]  /*187b0*/  MOV R2, 0x187d0 ;  /* 0x000187d000027802 */ /* 0x000fc40000000f00 */
[----:B---34-:R-:W-:Y:S05]  /*187c0*/  CALL.REL.NOINC `($__internal_31_$__cuda_sm70_shflsync_idx_p) ;  /* 0x00000a0000007944 */ /* 0x018fea0003c00000 */
[----:B------:R-:W-:Y:S01]  /*187d0*/  IMAD.MOV.U32 R4, RZ, RZ, R0 ;  /* 0x000000ffff047224 */ /* 0x000fe200078e0000 */
[----:B------:R-:W-:Y:S01]  /*187e0*/  MOV R3, 0x3 ;  /* 0x0000000300037802 */ /* 0x000fe20000000f00 */
[----:B------:R-:W-:Y:S01]  /*187f0*/  IMAD.MOV.U32 R5, RZ, RZ, R24 ;  /* 0x000000ffff057224 */ /* 0x000fe200078e0018 */
[----:B------:R-:W-:-:S02]  /*18800*/  MOV R0, 0x1c1f ;  /* 0x00001c1f00007802 */ /* 0x000fc40000000f00 */
[----:B------:R-:W-:Y:S02]  /*18810*/  MOV R2, 0x18830 ;  /* 0x0001883000027802 */ /* 0x000fe40000000f00 */
[----:B------:R-:W-:Y:S05]  /*18820*/  CALL.REL.NOINC `($__internal_31_$__cuda_sm70_shflsync_idx_p) ;  /* 0x000009a000007944 */ /* 0x000fea0003c00000 */
[----:B------:R-:W-:Y:S05]  /*18830*/  BRA `(.L_x_1778) ;  /* 0xffffd37000007947 */ /* 0x000fea000383ffff */
.L_x_1725:
[----:B------:R-:W-:Y:S01]  /*18840*/  IMAD.MOV.U32 R5, RZ, RZ, R9 ;  /* 0x000000ffff057224 */ /* 0x000fe200078e0009 */
[----:B------:R-:W-:Y:S01]  /*18850*/  MOV R3, RZ ;  /* 0x000000ff00037202 */ /* 0x000fe20000000f00 */
[----:B------:R-:W-:Y:S01]  /*18860*/  IMAD.MOV.U32 R0, RZ, RZ, 0x1c1f ;  /* 0x00001c1fff007424 */ /* 0x000fe200078e00ff */
[----:B------:R-:W-:Y:S02]  /*18870*/  MOV R2, 0x18890 ;  /* 0x0001889000027802 */ /* 0x000fe40000000f00 */
[----:B------:R-:W-:Y:S05]  /*18880*/  CALL.REL.NOINC `($__internal_31_$__cuda_sm70_shflsync_idx_p) ;  /* 0x0000094000007944 */ /* 0x000fea0003c00000 */
[----:B------:R-:W-:Y:S01]  /*18890*/  MOV R8, R0 ;  /* 0x0000000000087202 */ /* 0x000fe20000000f00 */
[----:B------:R-:W-:Y:S05]  /*188a0*/  BRA `(.L_x_1779) ;  /* 0xffffddf000007947 */ /* 0x000fea000383ffff */
.L_x_1726:
[----:B------:R-:W-:Y:S01]  /*188b0*/  IMAD.MOV.U32 R5, RZ, RZ, R12 ;  /* 0x000000ffff057224 */ /* 0x000fe200078e000c */
[----:B------:R-:W-:Y:S01]  /*188c0*/  MOV R3, RZ ;  /* 0x000000ff00037202 */ /* 0x000fe20000000f00 */
[----:B------:R-:W-:Y:S01]  /*188d0*/  IMAD.MOV.U32 R0, RZ, RZ, 0x1c1f ;  /* 0x00001c1fff007424 */ /* 0x000fe200078e00ff */
[----:B------:R-:W-:Y:S02]  /*188e0*/  MOV R2, 0x18900 ;  /* 0x0001890000027802 */ /* 0x000fe40000000f00 */
[----:B-12---:R-:W-:Y:S05]  /*188f0*/  CALL.REL.NOINC `($__internal_31_$__cuda_sm70_shflsync_idx_p) ;  /* 0x000008d000007944 */ /* 0x006fea0003c00000 */
[----:B------:R-:W-:Y:S05]  /*18900*/  BRA `(.L_x_1780) ;  /* 0xffffddb000007947 */ /* 0x000fea000383ffff */
.L_x_1729:
[----:B--2---:R-:W-:Y:S01]  /*18910*/  IMAD.MOV.U32 R5, RZ, RZ, R9 ;  /* 0x000000ffff057224 */ /* 0x004fe200078e0009 */
[----:B------:R-:W-:Y:S01]  /*18920*/  MOV R3, 0x1 ;  /* 0x0000000100037802 */ /* 0x000fe20000000f00 */
        /* <DEDUP_REMOVED lines=10> */
.L_x_1732:
[----:B-1----:R-:W-:Y:S01]  /*189d0*/  IMAD.MOV.U32 R5, RZ, RZ, R9 ;  /* 0x000000ffff057224 */ /* 0x002fe200078e0009 */
[----:B------:R-:W-:Y:S01]  /*189e0*/  MOV R3, 0x2 ;  /* 0x0000000200037802 */ /* 0x000fe20000000f00 */
[----:B----4-:R-:W-:Y:S01]  /*189f0*/  IMAD.MOV.U32 R0, RZ, RZ, 0x1c1f ;  /* 0x00001c1fff007424 */ /* 0x010fe200078e00ff */
[----:B------:R-:W-:Y:S02]  /*18a00*/  MOV R2, 0x18a20 ;  /* 0x00018a2000027802 */ /* 0x000fe40000000f00 */
[----:B--23--:R-:W-:Y:S05]  /*18a10*/  CALL.REL.NOINC `($__internal_31_$__cuda_sm70_shflsync_idx_p) ;  /* 0x000007b000007944 */ /* 0x00cfea0003c00000 */
[----:B------:R-:W-:Y:S01]  /*18a20*/  MOV R8, R0 ;  /* 0x0000000000087202 */ /* 0x000fe20000000f00 */
[----:B------:R-:W-:Y:S05]  /*18a30*/  BRA `(.L_x_1782) ;  /* 0xffffdf3000007947 */ /* 0x000fea000383ffff */
.L_x_1733:
[----:B------:R-:W-:Y:S01]  /*18a40*/  IMAD.MOV.U32 R5, RZ, RZ, R12 ;  /* 0x000000ffff057224 */ /* 0x000fe200078e000c */
[----:B------:R-:W-:Y:S01]  /*18a50*/  MOV R3, 0x2 ;  /* 0x0000000200037802 */ /* 0x000fe20000000f00 */
[----:B----4-:R-:W-:Y:S01]  /*18a60*/  IMAD.MOV.U32 R0, RZ, RZ, 0x1c1f ;  /* 0x00001c1fff007424 */ /* 0x010fe200078e00ff */
[----:B------:R-:W-:Y:S02]  /*18a70*/  MOV R2, 0x18a90 ;  /* 0x00018a9000027802 */ /* 0x000fe40000000f00 */
[----:B-123--:R-:W-:Y:S05]  /*18a80*/  CALL.REL.NOINC `($__internal_31_$__cuda_sm70_shflsync_idx_p) ;  /* 0x0000074000007944 */ /* 0x00efea0003c00000 */
[----:B------:R-:W-:Y:S05]  /*18a90*/  BRA `(.L_x_1783) ;  /* 0xffffdef000007947 */ /* 0x000fea000383ffff */
.L_x_1736:
[----:B-1----:R-:W-:Y:S01]  /*18aa0*/  IMAD.MOV.U32 R5, RZ, RZ, R9 ;  /* 0x000000ffff057224 */ /* 0x002fe200078e0009 */
[----:B------:R-:W-:Y:S01]  /*18ab0*/  MOV R3, 0x3 ;  /* 0x0000000300037802 */ /* 0x000fe20000000f00 */
        /* <DEDUP_REMOVED lines=10> */
.L_x_1738:
[----:B------:R-:W-:Y:S01]  /*18b60*/  IMAD.MOV.U32 R5, RZ, RZ, R78 ;  /* 0x000000ffff057224 */ /* 0x000fe200078e004e */
[----:B------:R-:W-:Y:S01]  /*18b70*/  MOV R3, RZ ;  /* 0x000000ff00037202 */ /* 0x000fe20000000f00 */
[----:B------:R-:W-:Y:S01]  /*18b80*/  IMAD.MOV.U32 R0, RZ, RZ, 0x1f ;  /* 0x0000001fff007424 */ /* 0x000fe200078e00ff */
[----:B------:R-:W-:Y:S02]  /*18b90*/  MOV R2, 0x18bb0 ;  /* 0x00018bb000027802 */ /* 0x000fe40000000f00 */
[----:B--2---:R-:W-:Y:S05]  /*18ba0*/  CALL.REL.NOINC `($__internal_31_$__cuda_sm70_shflsync_idx_p) ;  /* 0x0000062000007944 */ /* 0x004fea0003c00000 */
[----:B------:R-:W-:Y:S01]  /*18bb0*/  MOV R9, R0 ;  /* 0x0000000000097202 */ /* 0x000fe20000000f00 */
[----:B------:R-:W-:Y:S05]  /*18bc0*/  BRA `(.L_x_1785) ;  /* 0xffffe13000007947 */ /* 0x000fea000383ffff */
.L_x_1739:
[----:B------:R-:W-:Y:S01]  /*18bd0*/  IMAD.MOV.U32 R5, RZ, RZ, R78 ;  /* 0x000000ffff057224 */ /* 0x000fe200078e004e */
[----:B------:R-:W-:Y:S01]  /*18be0*/  MOV R3, 0x1 ;  /* 0x0000000100037802 */ /* 0x000fe20000000f00 */
[----:B------:R-:W-:Y:S01]  /*18bf0*/  IMAD.MOV.U32 R0, RZ, RZ, 0x1f ;  /* 0x0000001fff007424 */ /* 0x000fe200078e00ff */
[----:B------:R-:W-:Y:S02]  /*18c00*/  MOV R2, 0x18c20 ;  /* 0x00018c2000027802 */ /* 0x000fe40000000f00 */
[----:B-12---:R-:W-:Y:S05]  /*18c10*/  CALL.REL.NOINC `($__internal_31_$__cuda_sm70_shflsync_idx_p) ;  /* 0x000005b000007944 */ /* 0x006fea0003c00000 */
[----:B------:R-:W-:Y:S01]  /*18c20*/  MOV R8, R0 ;  /* 0x0000000000087202 */ /* 0x000fe20000000f00 */
[----:B------:R-:W-:Y:S05]  /*18c30*/  BRA `(.L_x_1786) ;  /* 0xffffe0e000007947 */ /* 0x000fea000383ffff */
.L_x_1740:
[----:B------:R-:W-:Y:S02]  /*18c40*/  MOV R2, 0x1 ;  /* 0x0000000100027802 */ /* 0x000fe40000000f00 */
[----:B------:R-:W-:-:S02]  /*18c50*/  MOV R3, 0x18c70 ;  /* 0x00018c7000037802 */ /* 0x000fc40000000f00 */
[----:B-1234-:R-:W-:Y:S05]  /*18c60*/  CALL.REL.NOINC `($__internal_32_$__cuda_sm70_shflsync_up_p) ;  /* 0x000005b000007944 */ /* 0x01efea0003c00000 */
[----:B------:R-:W-:Y:S05]  /*18c70*/  BRA `(.L_x_1787) ;  /* 0xffffe1d000007947 */ /* 0x000fea000383ffff */
.L_x_1741:
[----:B------:R-:W-:Y:S02]  /*18c80*/  MOV R2, 0x2 ;  /* 0x0000000200027802 */ /* 0x000fe40000000f00 */
[----:B------:R-:W-:-:S02]  /*18c90*/  MOV R3, 0x18cb0 ;  /* 0x00018cb000037802 */ /* 0x000fc40000000f00 */
[----:B--2-4-:R-:W-:Y:S05]  /*18ca0*/  CALL.REL.NOINC `($__internal_32_$__cuda_sm70_shflsync_up_p) ;  /* 0x0000057000007944 */ /* 0x014fea0003c00000 */
        /* <DEDUP_REMOVED lines=23> */
.L_x_1745:
[----:B------:R-:W-:Y:S02]  /*18e20*/  MOV R2, 0x1 ;  /* 0x0000000100027802 */ /* 0x000fe40000000f00 */
[----:B------:R-:W-:Y:S02]  /*18e30*/  MOV R3, 0x18e50 ;  /* 0x00018e5000037802 */ /* 0x000fe40000000f00 */
[----:B------:R-:W-:Y:S05]  /*18e40*/  CALL.REL.NOINC `($__internal_32_$__cuda_sm70_shflsync_up_p) ;  /* 0x000003d000007944 */ /* 0x000fea0003c00000 */
[----:B------:R-:W-:Y:S01]  /*18e50*/  MOV R2, R4 ;  /* 0x0000000400027202 */ /* 0x000fe20000000f00 */
[----:B------:R-:W-:Y:S05]  /*18e60*/  BRA `(.L_x_1789) ;  /* 0xffffe24000007947 */ /* 0x000fea000383ffff */
.L_x_1746:
        /* <DEDUP_REMOVED lines=26> */
.L_x_1748:
[----:B------:R-:W-:Y:S02]  /*19010*/  SEL R0, RZ, 0x1, P0 ;  /* 0x00000001ff007807 */ /* 0x000fe40000000000 */
[----:B------:R-:W-:Y:S02]  /*19020*/  MOV R2, 0x19040 ;  /* 0x0001904000027802 */ /* 0x000fe40000000f00 */
[----:B-1----:R-:W-:Y:S05]  /*19030*/  CALL.REL.NOINC `($__internal_33_$__cuda_sm70_votesync_ballot) ;  /* 0x0000025000007944 */ /* 0x002fea0003c00000 */
[----:B------:R-:W-:Y:S01]  /*19040*/  MOV R11, R0 ;  /* 0x00000000000b7202 */ /* 0x000fe20000000f00 */
[----:B------:R-:W-:Y:S05]  /*19050*/  BRA `(.L_x_1791) ;  /* 0xffffe1e000007947 */ /* 0x000fea000383ffff */
.L_x_1749:
[----:B------:R-:W-:Y:S01]  /*19060*/  IMAD.MOV.U32 R5, RZ, RZ, R6 ;  /* 0x000000ffff057224 */ /* 0x000fe200078e0006 */
[----:B---3--:R-:W-:Y:S01]  /*19070*/  MOV R3, R10 ;  /* 0x0000000a00037202 */ /* 0x008fe20000000f00 */
[----:B------:R-:W-:Y:S01]  /*19080*/  IMAD.MOV.U32 R0, RZ, RZ, 0x1f ;  /* 0x0000001fff007424 */ /* 0x000fe200078e00ff */
[----:B------:R-:W-:Y:S02]  /*19090*/  MOV R2, 0x190b0 ;  /* 0x000190b000027802 */ /* 0x000fe40000000f00 */
[----:B-12---:R-:W-:Y:S05]  /*190a0*/  CALL.REL.NOINC `($__internal_31_$__cuda_sm70_shflsync_idx_p) ;  /* 0x0000012000007944 */ /* 0x006fea0003c00000 */
[----:B------:R-:W-:Y:S01]  /*190b0*/  IMAD.MOV.U32 R8, RZ, RZ, R0 ;  /* 0x000000ffff087224 */ /* 0x000fe200078e0000 */
[----:B------:R-:W-:Y:S01]  /*190c0*/  MOV R3, R10 ;  /* 0x0000000a00037202 */ /* 0x000fe20000000f00 */
[----:B------:R-:W-:Y:S01]  /*190d0*/  IMAD.MOV.U32 R5, RZ, RZ, R7 ;  /* 0x000000ffff057224 */ /* 0x000fe200078e0007 */
[----:B------:R-:W-:Y:S02]  /*190e0*/  MOV R0, 0x1f ;  /* 0x0000001f00007802 */ /* 0x000fe40000000f00 */
[----:B------:R-:W-:-:S02]  /*190f0*/  MOV R2, 0x19110 ;  /* 0x0001911000027802 */ /* 0x000fc40000000f00 */
[----:B------:R-:W-:Y:S05]  /*19100*/  CALL.REL.NOINC `($__internal_31_$__cuda_sm70_shflsync_idx_p) ;  /* 0x000000c000007944 */ /* 0x000fea0003c00000 */
[----:B------:R-:W-:Y:S01]  /*19110*/  MOV R7, R0 ;  /* 0x0000000000077202 */ /* 0x000fe20000000f00 */
[----:B------:R-:W-:Y:S05]  /*19120*/  BRA `(.L_x_1792) ;  /* 0xffffe15000007947 */ /* 0x000fea000383ffff */
.L_x_1752:
[----:B------:R-:W-:Y:S01]  /*19130*/  IMAD.MOV.U32 R5, RZ, RZ, R4 ;  /* 0x000000ffff057224 */ /* 0x000fe200078e0004 */
[----:B------:R-:W-:-:S02]  /*19140*/  MOV R0, 0x1f ;  /* 0x0000001f00007802 */ /* 0x000fc40000000f00 */
[----:B------:R-:W-:Y:S02]  /*19150*/  MOV R2, 0x19170 ;  /* 0x0001917000027802 */ /* 0x000fe40000000f00 */
[----:B-1234-:R-:W-:Y:S05]  /*19160*/  CALL.REL.NOINC `($__internal_31_$__cuda_sm70_shflsync_idx_p) ;  /* 0x0000006000007944 */ /* 0x01efea0003c00000 */
[----:B------:R-:W-:Y:S01]  /*19170*/  MOV R13, R0 ;  /* 0x00000000000d7202 */ /* 0x000fe20000000f00 */
[----:B------:R-:W-:Y:S05]  /*19180*/  BRA `(.L_x_1751) ;  /* 0xffffe15000007947 */ /* 0x000fea000383ffff */
        .weak           $__internal_30_$__cuda_sm70_shflsync_bfly_p
        .type           $__internal_30_$__cuda_sm70_shflsync_bfly_p,@function
        .size           $__internal_30_$__cuda_sm70_shflsync_bfly_p,($__internal_31_$__cuda_sm70_shflsync_idx_p - $__internal_30_$__cuda_sm70_shflsync_bfly_p)
$__internal_30_$__cuda_sm70_shflsync_bfly_p:
[----:B------:R-:W-:Y:S04]  /*19190*/  WARPSYNC R8 ;  /* 0x0000000800007348 */ /* 0x000fe80003800000 */
[----:B------:R1:W2:Y:S02]  /*191a0*/  SHFL.BFLY PT, R0, R0, R3, R9 ;  /* 0x0c00000300007389 */ /* 0x0002a400000e0009 */
[----:B-1----:R-:W-:-:S04]  /*191b0*/  MOV R3, 0x0 ;  /* 0x0000000000037802 */ /* 0x002fc80000000f00 */
[----:B--2---:R-:W-:Y:S05]  /*191c0*/  RET.REL.NODEC R2 `(_ZN7cutlass13device_kernelIN5flash19enable_sm80_to_sm89INS1_16FlashAttnFwdSm80INS1_25CollectiveMainloopFwdSm80ILi4ELi1ELb0EN4cute5tupleIJNS5_1CILi128EEENS7_ILi48EEENS7_ILi96EEEEEELi96ENS_6half_tEfNS_4arch4Sm80ELb0ELb0ELb0ELb1ELb0ELb1ELb1ELb1EEENS1_21CollectiveEpilogueFwdINS6_IJS8_SA_S9_EEENS6_IJNS7_ILi1EEESI_SI_EEESC_SE_Li128ELb1ELb1ELb1ELb0EEENS1_36VarlenDynamicPersistentTileSchedulerILi128ELi48ELi128ELi128ELb1ELb1ELb0ELb0ELb1ELb1EEEEEEEEEvNT_6ParamsE) ;  /* 0xfffe6e3002007950 */ /* 0x004fea0003c3ffff */
        .weak           $__internal_31_$__cuda_sm70_shflsync_idx_p
        .type           $__internal_31_$__cuda_sm70_shflsync_idx_p,@function
        .size           $__internal_31_$__cuda_sm70_shflsync_idx_p,($__internal_32_$__cuda_sm70_shflsync_up_p - $__internal_31_$__cuda_sm70_shflsync_idx_p)
$__internal_31_$__cuda_sm70_shflsync_idx_p:
[----:B------:R-:W-:-:S04]  /*191d0*/  MOV R79, 0xffffffff ;  /* 0xffffffff004f7802 */ /* 0x000fc80000000f00 */
[----:B------:R-:W-:Y:S04]  /*191e0*/  WARPSYNC R79 ;  /* 0x0000004f00007348 */ /* 0x000fe80003800000 */
[----:B------:R1:W2:Y:S02]  /*191f0*/  SHFL.IDX PT, R0, R5, R3, R0 ;  /* 0x0000000305007389 */ /* 0x0002a400000e0000 */
[----:B-1----:R-:W-:-:S04]  /*19200*/  MOV R3, 0x0 ;  /* 0x0000000000037802 */ /* 0x002fc80000000f00 */
[----:B--2---:R-:W-:Y:S05]  /*19210*/  RET.REL.NODEC R2 `(_ZN7cutlass13device_kernelIN5flash19enable_sm80_to_sm89INS1_16FlashAttnFwdSm80INS1_25CollectiveMainloopFwdSm80ILi4ELi1ELb0EN4cute5tupleIJNS5_1CILi128EEENS7_ILi48EEENS7_ILi96EEEEEELi96ENS_6half_tEfNS_4arch4Sm80ELb0ELb0ELb0ELb1ELb0ELb1ELb1ELb1EEENS1_21CollectiveEpilogueFwdINS6_IJS8_SA_S9_EEENS6_IJNS7_ILi1EEESI_SI_EEESC_SE_Li128ELb1ELb1ELb1ELb0EEENS1_36VarlenDynamicPersistentTileSchedulerILi128ELi48ELi128ELi128ELb1ELb1ELb0ELb0ELb1ELb1EEEEEEEEEvNT_6ParamsE) ;  /* 0xfffe6de002007950 */ /* 0x004fea0003c3ffff */
        .weak           $__internal_32_$__cuda_sm70_shflsync_up_p
        .type           $__internal_32_$__cuda_sm70_shflsync_up_p,@function
        .size           $__internal_32_$__cuda_sm70_shflsync_up_p,($__internal_33_$__cuda_sm70_votesync_ballot - $__internal_32_$__cuda_sm70_shflsync_up_p)
$__internal_32_$__cuda_sm70_shflsync_up_p:
[----:B------:R-:W-:Y:S02]  /*19220*/  IMAD.MOV.U32 R4, RZ, RZ, RZ ;  /* 0x000000ffff047224 */ /* 0x000fe400078e00ff */
[----:B------:R-:W-:-:S04]  /*19230*/  IMAD.MOV.U32 R10, RZ, RZ, -0x1 ;  /* 0xffffffffff0a7424 */ /* 0x000fc800078e00ff */
[----:B------:R-:W-:Y:S04]  /*19240*/  WARPSYNC R10 ;  /* 0x0000000a00007348 */ /* 0x000fe80003800000 */
[----:B------:R1:W2:Y:S02]  /*19250*/  SHFL.UP PT, R4, R0, R2, R4 ;  /* 0x0400000200047389 */ /* 0x0002a400000e0004 */
[----:B-1----:R-:W-:Y:S02]  /*19260*/  MOV R2, R3 ;  /* 0x0000000300027202 */ /* 0x002fe40000000f00 */
[----:B------:R-:W-:-:S04]  /*19270*/  MOV R3, 0x0 ;  /* 0x0000000000037802 */ /* 0x000fc80000000f00 */
[----:B--2---:R-:W-:Y:S05]  /*19280*/  RET.REL.NODEC R2 `(_ZN7cutlass13device_kernelIN5flash19enable_sm80_to_sm89INS1_16FlashAttnFwdSm80INS1_25CollectiveMainloopFwdSm80ILi4ELi1ELb0EN4cute5tupleIJNS5_1CILi128EEENS7_ILi48EEENS7_ILi96EEEEEELi96ENS_6half_tEfNS_4arch4Sm80ELb0ELb0ELb0ELb1ELb0ELb1ELb1ELb1EEENS1_21CollectiveEpilogueFwdINS6_IJS8_SA_S9_EEENS6_IJNS7_ILi1EEESI_SI_EEESC_SE_Li128ELb1ELb1ELb1ELb0EEENS1_36VarlenDynamicPersistentTileSchedulerILi128ELi48ELi128ELi128ELb1ELb1ELb0ELb0ELb1ELb1EEEEEEEEEvNT_6ParamsE) ;  /* 0xfffe6d7002007950 */ /* 0x004fea0003c3ffff */
        .weak           $__internal_33_$__cuda_sm70_votesync_ballot
        .type           $__internal_33_$__cuda_sm70_votesync_ballot,@function
        .size           $__internal_33_$__cuda_sm70_votesync_ballot,(.L_x_2889 - $__internal_33_$__cuda_sm70_votesync_ballot)
$__internal_33_$__cuda_sm70_votesync_ballot:
[----:B------:R-:W-:Y:S01]  /*19290*/  ISETP.NE.U32.AND P0, PT, R0, 0x1, PT ;  /* 0x000000010000780c */ /* 0x000fe20003f05070 */
[----:B------:R-:W-:-:S04]  /*192a0*/  IMAD.MOV.U32 R3, RZ, RZ, -0x1 ;  /* 0xffffffffff037424 */ /* 0x000fc800078e00ff */
[----:B------:R-:W-:Y:S08]  /*192b0*/  WARPSYNC R3 ;  /* 0x0000000300007348 */ /* 0x000ff00003800000 */
[----:B------:R-:W-:-:S04]  /*192c0*/  VOTE.ANY R0, PT, !P0 ;  /* 0x0000000000007806 */ /* 0x000fc800040e0100 */
[----:B------:R-:W-:Y:S01]  /*192d0*/  LOP3.LUT R0, R0, R3, RZ, 0xc0, !PT ;  /* 0x0000000300007212 */ /* 0x000fe200078ec0ff */
[----:B------:R-:W-:-:S04]  /*192e0*/  IMAD.MOV.U32 R3, RZ, RZ, 0x0 ;  /* 0x00000000ff037424 */ /* 0x000fc800078e00ff */
[----:B------:R-:W-:Y:S05]  /*192f0*/  RET.REL.NODEC R2 `(_ZN7cutlass13device_kernelIN5flash19enable_sm80_to_sm89INS1_16FlashAttnFwdSm80INS1_25CollectiveMainloopFwdSm80ILi4ELi1ELb0EN4cute5tupleIJNS5_1CILi128EEENS7_ILi48EEENS7_ILi96EEEEEELi96ENS_6half_tEfNS_4arch4Sm80ELb0ELb0ELb0ELb1ELb0ELb1ELb1ELb1EEENS1_21CollectiveEpilogueFwdINS6_IJS8_SA_S9_EEENS6_IJNS7_ILi1EEESI_SI_EEESC_SE_Li128ELb1ELb1ELb1ELb0EEENS1_36VarlenDynamicPersistentTileSchedulerILi128ELi48ELi128ELi128ELb1ELb1ELb0ELb0ELb1ELb1EEEEEEEEEvNT_6ParamsE) ;  /* 0xfffe6d0002007950 */ /* 0x000fea0003c3ffff */
.L_x_1793:
        /* <DEDUP_REMOVED lines=16> */
.L_x_2889:


//--------------------- .text._ZN7cutlass13device_kernelIN5flash19enable_sm80_to_sm89INS1_16FlashAttnFwdSm80INS1_25CollectiveMainloopFwdSm80ILi4ELi1ELb0EN4cute5tupleIJNS5_1CILi128EEENS7_ILi48EEENS7_ILi96EEEEEELi96ENS_6half_tEfNS_4arch4Sm80ELb0ELb1ELb0ELb0ELb0ELb0ELb1ELb1EEENS1_21CollectiveEpilogueFwdINS6_IJS8_SA_S9_EEENS6_IJNS7_ILi1EEESI_SI_EEESC_SE_Li128ELb0ELb1ELb1ELb0EEENS1_19SingleTileSchedulerILb0ELb1ELb1ELi128EEEEEEEEEvNT_6ParamsE --------------------------
	.section	.text._ZN7cutlass13device_kernelIN5flash19enable_sm80_to_sm89INS1_16FlashAttnFwdSm80INS1_25CollectiveMainloopFwdSm80ILi4ELi1ELb0EN4cute5tupleIJNS5_1CILi128EEENS7_ILi48EEENS7_ILi96EEEEEELi96ENS_6half_tEfNS_4arch4Sm80ELb0ELb1ELb0ELb0ELb0ELb0ELb1ELb1EEENS1_21CollectiveEpilogueFwdINS6_IJS8_SA_S9_EEENS6_IJNS7_ILi1EEESI_SI_EEESC_SE_Li128ELb0ELb1ELb1ELb0EEENS1_19SingleTileSchedulerILb0ELb1ELb1ELi128EEEEEEEEEvNT_6ParamsE,"ax",@progbits
	.sectioninfo	@"SHI_REGISTERS=255"
	.align	128
.text._ZN7cutlass13device_kernelIN5flash19enable_sm80_to_sm89INS1_16FlashAttnFwdSm80INS1_25CollectiveMainloopFwdSm80ILi4ELi1ELb0EN4cute5tupleIJNS5_1CILi128EEENS7_ILi48EEENS7_ILi96EEEEEELi96ENS_6half_tEfNS_4arch4Sm80ELb0ELb1ELb0ELb0ELb0ELb0ELb1ELb1EEENS1_21CollectiveEpilogueFwdINS6_IJS8_SA_S9_EEENS6_IJNS7_ILi1EEESI_SI_EEESC_SE_Li128ELb0ELb1ELb1ELb0EEENS1_19SingleTileSchedulerILb0ELb1ELb1ELi128EEEEEEEEEvNT_6ParamsE:
        .type           _ZN7cutlass13device_kernelIN5flash19enable_sm80_to_sm89INS1_16FlashAttnFwdSm80INS1_25CollectiveMainloopFwdSm80ILi4ELi1ELb0EN4cute5tupleIJNS5_1CILi128EEENS7_ILi48EEENS7_ILi96EEEEEELi96ENS_6half_tEfNS_4arch4Sm80ELb0ELb1ELb0ELb0ELb0ELb0ELb1ELb1EEENS1_21CollectiveEpilogueFwdINS6_IJS8_SA_S9_EEENS6_IJNS7_ILi1EEESI_SI_EEESC_SE_Li128ELb0ELb1ELb1ELb0EEENS1_19SingleTileSchedulerILb0ELb1ELb1ELi128EEEEEEEEEvNT_6ParamsE,@function
        .size           _ZN7cutlass13device_kernelIN5flash19enable_sm80_to_sm89INS1_16FlashAttnFwdSm80INS1_25CollectiveMainloopFwdSm80ILi4ELi1ELb0EN4cute5tupleIJNS5_1CILi128EEENS7_ILi48EEENS7_ILi96EEEEEELi96ENS_6half_tEfNS_4arch4Sm80ELb0ELb1ELb0ELb0ELb0ELb0ELb1ELb1EEENS1_21CollectiveEpilogueFwdINS6_IJS8_SA_S9_EEENS6_IJNS7_ILi1EEESI_SI_EEESC_SE_Li128ELb0ELb1ELb1ELb0EEENS1_19SingleTileSchedulerILb0ELb1ELb1ELi128EEEEEEEEEvNT_6ParamsE,(.L_x_2894 - _ZN7cutlass13device_kernelIN5flash19enable_sm80_to_sm89INS1_16FlashAttnFwdSm80INS1_25CollectiveMainloopFwdSm80ILi4ELi1ELb0EN4cute5tupleIJNS5_1CILi128EEENS7_ILi48EEENS7_ILi96EEEEEELi96ENS_6half_tEfNS_4arch4Sm80ELb0ELb1ELb0ELb0ELb0ELb0ELb1ELb1EEENS1_21CollectiveEpilogueFwdINS6_IJS8_SA_S9_EEENS6_IJNS7_ILi1EEESI_SI_EEESC_SE_Li128ELb0ELb1ELb1ELb0EEENS1_19SingleTileSchedulerILb0ELb1ELb1ELi128EEEEEEEEEvNT_6ParamsE)
        .other          _ZN7cutlass13device_kernelIN5flash19enable_sm80_to_sm89INS1_16FlashAttnFwdSm80INS1_25CollectiveMainloopFwdSm80ILi4ELi1ELb0EN4cute5tupleIJNS5_1CILi128EEENS7_ILi48EEENS7_ILi96EEEEEELi96ENS_6half_tEfNS_4arch4Sm80ELb0ELb1ELb0ELb0ELb0ELb0ELb1ELb1EEENS1_21CollectiveEpilogueFwdINS6_IJS8_SA_S9_EEENS6_IJNS7_ILi1EEESI_SI_EEESC_SE_Li128ELb0ELb1ELb1ELb0EEENS1_19SingleTileSchedulerILb0ELb1ELb1ELi128EEEEEEEEEvNT_6ParamsE,@"STO_CUDA_ENTRY STV_DEFAULT"
_ZN7cutlass13device_kernelIN5flash19enable_sm80_to_sm89INS1_16FlashAttnFwdSm80INS1_25CollectiveMainloopFwdSm80ILi4ELi1ELb0EN4cute5tupleIJNS5_1CILi128EEENS7_ILi48EEENS7_ILi96EEEEEELi96ENS_6half_tEfNS_4arch4Sm80ELb0ELb1ELb0ELb0ELb0ELb0ELb1ELb1EEENS1_21CollectiveEpilogueFwdINS6_IJS8_SA_S9_EEENS6_IJNS7_ILi1EEESI_SI_EEESC_SE_Li128ELb0ELb1ELb1ELb0EEENS1_19SingleTileSchedulerILb0ELb1ELb1ELi128EEEEEEEEEvNT_6ParamsE:
        /* <DEDUP_REMOVED lines=17> */
.L_x_1794:
[----:B---3--:R-:W-:Y:S02]  /*0110*/  ULDC.64 UR4, c[0x0][0x550] ;  /* 0x0001540000047ab9 */ /* 0x008fe40000000a00 */
[----:B------:R-:W-:Y:S02]  /*0120*/  UISETP.NE.AND UP0, UPT, UR4, 0x1, UPT ;  /* 0x000000010400788c */ /* 0x000fe4000bf05270 */
[----:B------:R-:W-:-:S02]  /*0130*/  UIMAD.WIDE.U32 UR10, UR6, UR5, URZ ;  /* 0x00000005060a72a5 */ /* 0x000fc4000f8e003f */
[----:B------:R-:W-:Y:S02]  /*0140*/  ULDC UR4, c[0x0][0x558] ;  /* 0x0001560000047ab9 */ /* 0x000fe40000000800 */
[----:B------:R-:W-:-:S05]  /*0150*/  UMOV UR9, UR6 ;  /* 0x0000000600097c82 */ /* 0x000fca0008000000 */
[----:B------:R-:W-:-:S03]  /*0160*/  @UP0 USHF.R.U32.HI UR9, URZ, UR4, UR11 ;  /* 0x000000043f090299 */ /* 0x000fc6000801160b */
.L_x_1795:
        /* <DEDUP_REMOVED lines=35> */
.L_x_1797:
[----:B------:R-:W-:Y:S02]  /*03a0*/  ULDC UR4, c[0x0][0x32c] ;  /* 0x0000cb0000047ab9 */ /* 0x000fe40000000800 */
[----:B------:R-:W-:-:S03]  /*03b0*/  UISETP.NE.AND UP0, UPT, UR10, UR4, UPT ;  /* 0x000000040a00728c */ /* 0x000fc6000bf05270 */
[----:B------:R-:W-:Y:S02]  /*03c0*/  ULDC.64 UR4, c[0x0][0x330] ;  /* 0x0000cc0000047ab9 */ /* 0x000fe40000000a00 */
[----:B------:R-:W-:-:S06]  /*03d0*/  UIMAD.WIDE.U32 UR10, UR7, UR4, URZ ;  /* 0x00000004070a72a5 */ /* 0x000fcc000f8e003f */
[----:B------:R-:W-:Y:S02]  /*03e0*/  @UP0 USHF.R.U32.HI UR7, URZ, UR5, UR11 ;  /* 0x000000053f070299 */ /* 0x000fe4000801160b */
.L_x_1798:
[----:B------:R-:W-:Y:S02]  /*03f0*/  ULDC UR4, c[0x0][0x32c] ;  /* 0x0000cb0000047ab9 */ /* 0x000fe40000000800 */
[----:B------:R-:W-:-:S04]  /*0400*/  UIMAD UR4, UR7, UR4, UR4 ;  /* 0x00000004070472a4 */ /* 0x000fc8000f8e0204 */
[----:B------:R-:W-:-:S04]  /*0410*/  UISETP.LT.AND UP0, UPT, UR6, UR4, UPT ;  /* 0x000000040600728c */ /* 0x000fc8000bf01270 */
[----:B------:R-:W-:-:S03]  /*0420*/  USEL UR6, UR6, UR4, UP0 ;  /* 0x0000000406067287 */ /* 0x000fc60008000000 */
.L_x_1796:
        /* <DEDUP_REMOVED lines=34> */
.L_x_1800:
[----:B------:R-:W-:-:S04]  /*0650*/  MOV R2, c[0x0][0x32c] ;  /* 0x0000cb0000027a02 */ /* 0x000fc80000000f00 */
[----:B------:R-:W-:-:S13]  /*0660*/  ISETP.NE.AND P0, PT, R2, 0x1, PT ;  /* 0x000000010200780c */ /* 0x000fda0003f05270 */
[----:B------:R-:W-:-:S05]  /*0670*/  @P0 IMAD.HI.U32 R2, R4, c[0x0][0x330], RZ ;  /* 0x0000cc0004020a27 */ /* 0x000fca00078e00ff */
[----:B------:R-:W-:-:S05]  /*0680*/  @P0 SHF.R.U32.HI R4, RZ, c[0x0][0x334], R2 ;  /* 0x0000cd00ff040a19 */ /* 0x000fca0000011602 */
.L_x_1801:
[----:B------:R-:W-:-:S05]  /*0690*/  IMAD R4, R4, c[0x0][0x32c], RZ ;  /* 0x0000cb0004047a24 */ /* 0x000fca00078e02ff */
[----:B------:R-:W-:-:S05]  /*06a0*/  IMNMX R3, R3, R4, !PT ;  /* 0x0000000403037217 */ /* 0x000fca0007800200 */
.L_x_1799:
        /* <DEDUP_REMOVED lines=39> */
.L_x_1802:
        /* <DEDUP_REMOVED lines=67> */
[CC--:B------:R-:W-:Y:S01]  /*0d50*/  LEA.HI R9, R96.reuse, R93.reuse, RZ, 0x2 ;  /* 0x0000005d60097211 */ /* 0x0c0fe200078f10ff */
        /* <DEDUP_REMOVED lines=11> */
[----:B------:R-:W-:Y:S01]  /*0e10*/  LEA.HI R8, R96, R93, RZ, 0x3 ;  /* 0x0000005d60087211 */ /* 0x000fe200078f18ff */
[--C-:B------:R-:W-:Y:S01]  /*0e20*/  IMAD R6, R97, 0x20, R232.reuse ;  /* 0x0000002061067824 */ /* 0x100fe200078e02e8 */
[----:B------:R-:W-:Y:S01]  /*0e30*/  SHF.R.S32.HI R13, RZ, 0x1f, R232 ;  /* 0x0000001fff0d7819 */ /* 0x000fe200000114e8 */
[----:B------:R-:W-:Y:S01]  /*0e40*/  IMAD R3, R7, c[0x0][0x1c0], RZ ;  /* 0x0000700007037a24 */ /* 0x000fe200078e02ff */
[----:B------:R-:W-:Y:S01]  /*0e50*/  SHF.R.S32.HI R4, RZ, 0x3, R8 ;  /* 0x00000003ff047819 */ /* 0x000fe20000011408 */
[----:B------:R-:W-:Y:S01]  /*0e60*/  IMAD.U32 R11, RZ, RZ, UR7 ;  /* 0x00000007ff0b7e24 */ /* 0x000fe2000f8e00ff */
[----:B------:R-:W-:Y:S01]  /*0e70*/  IADD3 R6, R6, UR13, RZ ;  /* 0x0000000d06067c10 */ /* 0x000fe2000fffe0ff */
[----:B------:R-:W-:Y:S01]  /*0e80*/  IMAD R15, R13, c[0x0][0x1e0], RZ ;  /* 0x000078000d0f7a24 */ /* 0x000fe200078e02ff */
[----:B------:R-:W-:Y:S01]  /*0e90*/  SHF.L.U32 R16, R97, 0x3, RZ ;  /* 0x0000000361107819 */ /* 0x000fe200000006ff */
[----:B------:R-:W-:Y:S01]  /*0ea0*/  IMAD R13, R13, c[0x0][0x208], RZ ;  /* 0x000082000d0d7a24 */ /* 0x000fe200078e02ff */
[----:B------:R-:W-:Y:S01]  /*0eb0*/  BSSY B0, `(.L_x_1804) ;  /* 0x0000073000007945 */ /* 0x000fe20003800000 */
[----:B------:R-:W-:Y:S01]  /*0ec0*/  @P2 IMAD.HI.U32 R2, R6, c[0x0][0x2c8], RZ ;  /* 0x0000b20006022a27 */ /* 0x000fe200078e00ff */
[----:B------:R-:W-:-:S02]  /*0ed0*/  SHF.R.S32.HI R17, RZ, 0x1f, R16 ;  /* 0x0000001fff117819 */ /* 0x000fc40000011410 */
[----:B------:R-:W-:Y:S01]  /*0ee0*/  ISETP.GE.AND P6, PT, R16, c[0x0][0x1d4], PT ;  /* 0x0000750010007a0c */ /* 0x000fe20003fc6270 */
[----:B------:R-:W-:Y:S01]  /*0ef0*/  IMAD.MOV.U32 R5, RZ, RZ, R6 ;  /* 0x000000ffff057224 */ /* 0x000fe200078e0006 */
[----:B------:R-:W-:Y:S01]  /*0f00*/  @P1 SHF.R.U32.HI R5, RZ, c[0x0][0x2cc], R2 ;  /* 0x0000b300ff051a19 */ /* 0x000fe20000011602 */
[----:B------:R-:W-:Y:S02]  /*0f10*/  IMAD R2, R0, c[0x0][0x1c4], R3 ;  /* 0x0000710000027a24 */ /* 0x000fe400078e0203 */
        /* <DEDUP_REMOVED lines=8> */
[----:B------:R-:W-:Y:S01]  /*0fa0*/  IMAD R14, R232, c[0x0][0x20c], R13 ;  /* 0x00008300e80e7a24 */ /* 0x000fe200078e020d */
[----:B------:R-:W-:Y:S01]  /*0fb0*/  LOP3.LUT R15, R3, 0x18, R16, 0xf8, !PT ;  /* 0x00000018030f7812 */ /* 0x000fe200078ef810 */
[----:B------:R-:W-:Y:S01]  /*0fc0*/  IMAD.WIDE.U32 R10, R0, c[0x0][0x1c0], R10 ;  /* 0x00007000000a7a25 */ /* 0x000fe200078e000a */
[----:B------:R-:W-:Y:S01]  /*0fd0*/  SHF.R.U32.HI R218, RZ, 0x3, R3 ;  /* 0x00000003ffda7819 */ /* 0x000fe20000011603 */
[----:B------:R-:W-:-:S02]  /*0fe0*/  UIMAD UR4, UR8, UR4, URZ ;  /* 0x00000004080472a4 */ /* 0x000fc4000f8e023f */
[----:B------:R-:W-:Y:S01]  /*0ff0*/  IMAD.WIDE.U32 R12, R232, c[0x0][0x208], R16 ;  /* 0x00008200e80c7a25 */ /* 0x000fe200078e0010 */
[----:B------:R-:W-:Y:S01]  /*1000*/  LOP3.LUT R218, R15, R218, RZ, 0x3c, !PT ;  /* 0x000000da0fda7212 */ /* 0x000fe200078e3cff */
[----:B------:R-:W-:Y:S02]  /*1010*/  UIMAD UR4, UR9, UR5, UR4 ;  /* 0x00000005090472a4 */ /* 0x000fe4000f8e0204 */
[----:B------:R-:W-:Y:S01]  /*1020*/  IMAD.IADD R3, R11, 0x1, R2 ;  /* 0x000000010b037824 */ /* 0x000fe200078e0202 */
[----:B------:R-:W-:Y:S01]  /*1030*/  ULDC UR5, c[0x0][0x2c4] ;  /* 0x0000b10000057ab9 */ /* 0x000fe20000000800 */
[----:B------:R-:W-:Y:S01]  /*1040*/  IMAD.IADD R15, R13, 0x1, R14 ;  /* 0x000000010d0f7824 */ /* 0x000fe200078e020e */
[----:B------:R-:W-:Y:S01]  /*1050*/  MOV R14, R12 ;  /* 0x0000000c000e7202 */ /* 0x000fe20000000f00 */
[----:B------:R-:W-:Y:S01]  /*1060*/  IMAD.MOV R11, RZ, RZ, -R5 ;  /* 0x000000ffff0b7224 */ /* 0x000fe200078e0a05 */
[-C--:B------:R-:W-:Y:S01]  /*1070*/  LEA.HI R12, R96, R93.reuse, RZ, 0x4 ;  /* 0x0000005d600c7211 */ /* 0x080fe200078f20ff */
[----:B------:R-:W-:Y:S01]  /*1080*/  IMAD.MOV.U32 R2, RZ, RZ, R10 ;  /* 0x000000ffff027224 */ /* 0x000fe200078e000a */
[----:B------:R-:W-:Y:S01]  /*1090*/  UIMAD UR6, UR8, UR6, URZ ;  /* 0x00000006080672a4 */ /* 0x000fe2000f8e023f */
[----:B------:R-:W-:Y:S01]  /*10a0*/  IMAD R10, R11, c[0x0][0x2c4], R6 ;  /* 0x0000b1000b0a7a24 */ /* 0x000fe200078e0206 */
[----:B------:R-:W-:Y:S01]  /*10b0*/  LOP3.LUT R6, R12, 0xfffffff0, RZ, 0xc0, !PT ;  /* 0xfffffff00c067812 */ /* 0x000fe200078ec0ff */
[----:B------:R-:W-:Y:S01]  /*10c0*/  IMAD R18, R18, c[0x0][0x1b0], RZ ;  /* 0x00006c0012127a24 */ /* 0x000fe200078e02ff */
[----:B------:R-:W-:Y:S01]  /*10d0*/  IADD3 R13, R232, UR13, RZ ;  /* 0x0000000de80d7c10 */ /* 0x000fe2000fffe0ff */
[----:B------:R-:W-:Y:S01]  /*10e0*/  IMAD.WIDE.U32 R220, R220, c[0x0][0x210], R14 ;  /* 0x00008400dcdc7a25 */ /* 0x000fe200078e000e */
[----:B------:R-:W-:Y:S01]  /*10f0*/  SHF.R.S32.HI R11, RZ, 0x1f, R10 ;  /* 0x0000001fff0b7819 */ /* 0x000fe2000001140a */
[----:B------:R-:W-:Y:S01]  /*1100*/  UIMAD UR6, UR9, UR7, UR6 ;  /* 0x00000007090672a4 */ /* 0x000fe2000f8e0206 */
[----:B------:R-:W-:Y:S01]  /*1110*/  LEA.HI R96, R96, R93, RZ, 0x5 ;  /* 0x0000005d60607211 */ /* 0x000fe200078f28ff */
[----:B------:R-:W-:Y:S01]  /*1120*/  IMAD.IADD R6, R93, 0x1, -R6 ;  /* 0x000000015d067824 */ /* 0x000fe200078e0a06 */
[----:B------:R-:W-:Y:S01]  /*1130*/  IADD3 R221, R221, UR4, RZ ;  /* 0x00000004dddd7c10 */ /* 0x000fe2000fffe0ff */
[C---:B------:R-:W-:Y:S01]  /*1140*/  IMAD.WIDE.U32 R2, R5.reuse, c[0x0][0x1b0], R2 ;  /* 0x00006c0005027a25 */ /* 0x040fe200078e0002 */
[----:B------:R-:W-:Y:S01]  /*1150*/  ULDC UR4, c[0x0][0x168] ;  /* 0x00005a0000047ab9 */ /* 0x000fe20000000800 */
[----:B------:R-:W-:Y:S01]  /*1160*/  SHF.R.S32.HI R95, RZ, 0x5, R96 ;  /* 0x00000005ff5f7819 */ /* 0x000fe20000011460 */
[----:B------:R-:W-:Y:S01]  /*1170*/  UIMAD UR4, UR5, UR4, URZ ;  /* 0x00000004050472a4 */ /* 0x000fe2000f8e023f */
[----:B------:R-:W-:Y:S01]  /*1180*/  LEA.HI R101, R6, R6, RZ, 0x1 ;  /* 0x0000000606657211 */ /* 0x000fe200078f08ff */
[----:B------:R-:W-:-:S02]  /*1190*/  IMAD R18, R5, c[0x0][0x1b4], R18 ;  /* 0x00006d0005127a24 */ /* 0x000fc400078e0212 */
[----:B------:R-:W-:Y:S01]  /*11a0*/  IMAD R11, R11, c[0x0][0x1a8], RZ ;  /* 0x00006a000b0b7a24 */ /* 0x000fe200078e02ff */
[--C-:B------:R-:W-:Y:S01]  /*11b0*/  SHF.R.S32.HI R14, RZ, 0x1, R101.reuse ;  /* 0x00000001ff0e7819 */ /* 0x100fe20000011465 */
[----:B------:R-:W-:Y:S01]  /*11c0*/  IMAD.IADD R19, R3, 0x1, R18 ;  /* 0x0000000103137824 */ /* 0x000fe200078e0212 */
[----:B------:R-:W-:Y:S01]  /*11d0*/  SHF.R.S32.HI R5, RZ, 0x1f, R101 ;  /* 0x0000001fff057819 */ /* 0x000fe20000011465 */
[----:B------:R-:W-:Y:S01]  /*11e0*/  IMAD.WIDE.U32 R24, R232, c[0x0][0x1e0], R16 ;  /* 0x00007800e8187a25 */ /* 0x000fe200078e0010 */
[----:B------:R-:W-:Y:S02]  /*11f0*/  IADD3 R3, R16, 0x40, RZ ;  /* 0x0000004010037810 */ /* 0x000fe40007ffe0ff */
[----:B------:R-:W-:Y:S01]  /*1200*/  LEA.HI R5, R5, R14, RZ, 0x2 ;  /* 0x0000000e05057211 */ /* 0x000fe200078f10ff */
[----:B------:R-:W-:Y:S01]  /*1210*/  IMAD.MOV.U32 R18, RZ, RZ, R2 ;  /* 0x000000ffff127224 */ /* 0x000fe200078e0002 */
[----:B------:R-:W-:Y:S01]  /*1220*/  ISETP.GE.AND P4, PT, R3, c[0x0][0x1d4], PT ;  /* 0x0000750003007a0c */ /* 0x000fe20003f86270 */
[----:B------:R-:W-:Y:S01]  /*1230*/  IMAD R2, R10, c[0x0][0x1ac], R11 ;  /* 0x00006b000a027a24 */ /* 0x000fe200078e020b */
[----:B------:R-:W-:Y:S01]  /*1240*/  LOP3.LUT R5, R5, 0xfffffffc, RZ, 0xc0, !PT ;  /* 0xfffffffc05057812 */ /* 0x000fe200078ec0ff */
[----:B------:R-:W-:-:S02]  /*1250*/  IMAD.IADD R23, R25, 0x1, R22 ;  /* 0x0000000119177824 */ /* 0x000fc400078e0216 */
[----:B------:R-:W-:Y:S01]  /*1260*/  IMAD.WIDE.U32 R10, R10, c[0x0][0x1a8], R18 ;  /* 0x00006a000a0a7a25 */ /* 0x000fe200078e0012 */
[----:B------:R-:W-:Y:S02]  /*1270*/  IADD3 R5, R14, -R5, RZ ;  /* 0x800000050e057210 */ /* 0x000fe40007ffe0ff */
[----:B------:R-:W-:Y:S01]  /*1280*/  IADD3 R14, R16, 0x20, RZ ;  /* 0x00000020100e7810 */ /* 0x000fe20007ffe0ff */
[----:B------:R-:W-:Y:S01]  /*1290*/  IMAD.MOV.U32 R22, RZ, RZ, R24 ;  /* 0x000000ffff167224 */ /* 0x000fe200078e0018 */
[----:B------:R-:W-:Y:S01]  /*12a0*/  LEA R3, P1, R10, c[0x0][0x160], 0x1 ;  /* 0x000058000a037a11 */ /* 0x000fe200078208ff */
[----:B------:R-:W-:Y:S01]  /*12b0*/  IMAD.U32 R224, RZ, RZ, UR9 ;  /* 0x00000009ffe07e24 */ /* 0x000fe2000f8e00ff */
[C---:B------:R-:W-:Y:S01]  /*12c0*/  ISETP.GE.AND P2, PT, R14.reuse, c[0x0][0x198], PT ;  /* 0x000066000e007a0c */ /* 0x040fe20003f46270 */
[----:B------:R-:W-:Y:S01]  /*12d0*/  IMAD.IADD R2, R11, 0x1, R2 ;  /* 0x000000010b027824 */ /* 0x000fe200078e0202 */
[----:B------:R-:W-:Y:S01]  /*12e0*/  ISETP.GE.AND P5, PT, R14, c[0x0][0x1d4], PT ;  /* 0x000075000e007a0c */ /* 0x000fe20003fa6270 */
[----:B------:R-:W-:Y:S01]  /*12f0*/  IMAD.WIDE.U32 R224, R224, c[0x0][0x1e8], R22 ;  /* 0x00007a00e0e07a25 */ /* 0x000fe200078e0016 */
[----:B------:R-:W-:Y:S01]  /*1300*/  P2R R15, PR, RZ, 0x4 ;  /* 0x00000004ff0f7803 */ /* 0x000fe20000000000 */
[----:B------:R1:W3:Y:S01]  /*1310*/  SHFL.IDX PT, R18, R3, RZ, 0x1c1f ;  /* 0x001c1fff03127589 */ /* 0x0002e200000e0000 */
[----:B------:R-:W-:Y:S01]  /*1320*/  LEA.HI.X R2, R10, c[0x0][0x164], R2, 0x1, P1 ;  /* 0x000059000a027a11 */ /* 0x000fe200008f0c02 */
[----:B------:R-:W-:Y:S01]  /*1330*/  IMAD.SHL.U32 R11, R97, 0x8, RZ ;  /* 0x00000008610b7824 */ /* 0x000fe200078e00ff */
[----:B------:R-:W-:-:S02]  /*1340*/  IADD3 R225, R225, UR6, RZ ;  /* 0x00000006e1e17c10 */ /* 0x000fc4000fffe0ff */
[----:B------:R-:W-:Y:S01]  /*1350*/  LOP3.LUT P1, RZ, R5, 0x2, RZ, 0xc0, !PT ;  /* 0x0000000205ff7812 */ /* 0x000fe2000782c0ff */
[----:B------:R1:W4:Y:S01]  /*1360*/  SHFL.IDX PT, R19, R2, RZ, 0x1c1f ;  /* 0x001c1fff02137589 */ /* 0x00032200000e0000 */
[----:B------:R-:W-:Y:S02]  /*1370*/  ISETP.GE.AND P3, PT, R11, c[0x0][0x198], PT ;  /* 0x000066000b007a0c */ /* 0x000fe40003f66270 */
[----:B--2---:R-:W-:Y:S01]  /*1380*/  @P0 SHF.R.S32.HI R21, RZ, 0x1f, R20 ;  /* 0x0000001fff150819 */ /* 0x004fe20000011414 */
[----:B------:R-:W-:Y:S01]  /*1390*/  @!P0 IMAD.MOV.U32 R21, RZ, RZ, R7 ;  /* 0x000000ffff158224 */ /* 0x000fe200078e0007 */
[----:B------:R-:W-:Y:S01]  /*13a0*/  LEA.HI R7, R9, R232, RZ, 0x1 ;  /* 0x000000e809077211 */ /* 0x000fe200078f08ff */
[----:B------:R-:W-:Y:S01]  /*13b0*/  @!P0 IMAD.MOV.U32 R20, RZ, RZ, R0 ;  /* 0x000000ffff148224 */ /* 0x000fe200078e0000 */
[----:B------:R-:W-:Y:S01]  /*13c0*/  ISETP.GE.AND P0, PT, R13, UR4, PT ;  /* 0x000000040d007c0c */ /* 0x000fe2000bf06270 */
[----:B------:R-:W-:Y:S01]  /*13d0*/  IMAD R229, R21, c[0x0][0x1f0], RZ ;  /* 0x00007c0015e57a24 */ /* 0x000fe200078e02ff */
[----:B------:R-:W-:Y:S01]  /*13e0*/  LOP3.LUT R7, R7, 0x7fffffe, RZ, 0xc0, !PT ;  /* 0x07fffffe07077812 */ /* 0x000fe200078ec0ff */
[----:B------:R-:W-:-:S02]  /*13f0*/  IMAD R227, R21, c[0x0][0x218], RZ ;  /* 0x0000860015e37a24 */ /* 0x000fc400078e02ff */
[----:B------:R-:W-:Y:S01]  /*1400*/  IMAD.MOV.U32 R0, RZ, RZ, 0x10 ;  /* 0x00000010ff007424 */ /* 0x000fe200078e00ff */
[----:B------:R-:W-:Y:S01]  /*1410*/  IADD3 R10, R232, -R7, RZ ;  /* 0x80000007e80a7210 */ /* 0x000fe20007ffe0ff */
[C---:B------:R-:W-:Y:S01]  /*1420*/  IMAD R229, R20.reuse, c[0x0][0x1f4], R229 ;  /* 0x00007d0014e57a24 */ /* 0x040fe200078e02e5 */
[----:B------:R-:W-:Y:S01]  /*1430*/  IADD3 R7, R11, 0x40, RZ ;  /* 0x000000400b077810 */ /* 0x000fe20007ffe0ff */
[----:B------:R-:W-:Y:S01]  /*1440*/  IMAD R227, R20, c[0x0][0x21c], R227 ;  /* 0x0000870014e37a24 */ /* 0x000fe200078e02e3 */
[----:B------:R-:W-:Y:S01]  /*1450*/  SEL R0, R0, 0xfffffff0, !P1 ;  /* 0xfffffff000007807 */ /* 0x000fe20004800000 */
[----:B------:R-:W-:Y:S01]  /*1460*/  IMAD R9, R95, 0x8, R10 ;  /* 0x000000085f097824 */ /* 0x000fe200078e020a */
[----:B------:R-:W-:Y:S01]  /*1470*/  ISETP.NE.AND P1, PT, R15, RZ, PT ;  /* 0x000000ff0f00720c */ /* 0x000fe20003f25270 */
[----:B------:R-:W-:Y:S01]  /*1480*/  IMAD.WIDE.U32 R224, R20, c[0x0][0x1f0], R224 ;  /* 0x00007c0014e07a25 */ /* 0x000fe200078e00e0 */
[----:B------:R-:W-:-:S03]  /*1490*/  ISETP.GE.AND P2, PT, R7, c[0x0][0x198], PT ;  /* 0x0000660007007a0c */ /* 0x000fc60003f46270 */
[----:B------:R-:W-:-:S04]  /*14a0*/  IMAD.WIDE.U32 R220, R20, c[0x0][0x218], R220 ;  /* 0x0000860014dc7a25 */ /* 0x000fc800078e00dc */
[----:B------:R-:W-:Y:S02]  /*14b0*/  IMAD.U32 R218, R9, 0x20, R218 ;  /* 0x0000002009da7824 */ /* 0x000fe400078e00da */
        /* <DEDUP_REMOVED lines=18> */
.L_x_1805:
[----:B-1-34-:R-:W-:Y:S05]  /*15e0*/  BSYNC B0 ;  /* 0x0000000000007941 */ /* 0x01afea0003800000 */
.L_x_1804:
        /* <DEDUP_REMOVED lines=22> */
.L_x_1807:
[----:B------:R-:W-:Y:S05]  /*1750*/  BSYNC B0 ;  /* 0x0000000000007941 */ /* 0x000fea0003800000 */
.L_x_1806:
        /* <DEDUP_REMOVED lines=22> */
.L_x_1809:
[----:B------:R-:W-:Y:S05]  /*18c0*/  BSYNC B0 ;  /* 0x0000000000007941 */ /* 0x000fea0003800000 */
.L_x_1808:
[----:B---3--:R3:W5:Y:S01]  /*18d0*/  SHFL.IDX PT, R18, R3, 0x3, 0x1c1f ;  /* 0x007c1f0003127f89 */ /* 0x00876200000e0000 */
[----:B------:R-:W-:Y:S01]  /*18e0*/  IADD3 R13, R13, 0x60, RZ ;  /* 0x000000600d0d7810 */ /* 0x000fe20007ffe0ff */
[----:B------:R-:W-:Y:S01]  /*18f0*/  IMAD.MOV.U32 R99, RZ, RZ, 0x30 ;  /* 0x00000030ff637424 */ /* 0x000fe200078e00ff */
[----:B------:R-:W-:Y:S01]  /*1900*/  UMOV UR6, 0x5 ;  /* 0x0000000500067882 */ /* 0x000fe20000000000 */
[----:B----4-:R-:W4:Y:S01]  /*1910*/  SHFL.IDX PT, R19, R2, 0x3, 0x1c1f ;  /* 0x007c1f0002137f89 */ /* 0x010f2200000e0000 */
[----:B------:R-:W-:Y:S01]  /*1920*/  ISETP.GE.AND P1, PT, R13, UR4, PT ;  /* 0x000000040d007c0c */ /* 0x000fe2000bf26270 */
[----:B------:R-:W-:Y:S01]  /*1930*/  IMAD R94, R148, -0x30, R99 ;  /* 0xffffffd0945e7824 */ /* 0x000fe200078e0263 */
[----:B------:R-:W-:Y:S01]  /*1940*/  ULDC.64 UR4, c[0x0][0x1e0] ;  /* 0x0000780000047ab9 */ /* 0x000fe20000000a00 */
[----:B------:R-:W-:Y:S01]  /*1950*/  IMAD.SHL.U32 R218, R218, 0x2, RZ ;  /* 0x00000002dada7824 */ /* 0x000fe200078e00ff */
[----:B------:R-:W-:Y:S01]  /*1960*/  USHF.L.U32 UR7, UR4, 0x5, URZ ;  /* 0x0000000504077899 */ /* 0x000fe2000800063f */
[----:B------:R-:W-:Y:S01]  /*1970*/  IMAD.MOV.U32 R228, RZ, RZ, R224 ;  /* 0x000000ffffe47224 */ /* 0x000fe200078e00e0 */
[----:B------:R-:W-:Y:S01]  /*1980*/  IADD3 R92, R94, c[0x0][0x1d0], RZ ;  /* 0x000074005e5c7a10 */ /* 0x000fe20007ffe0ff */
[----:B------:R-:W-:Y:S01]  /*1990*/  USHF.L.U64.HI UR6, UR4, UR6, UR5 ;  /* 0x0000000604067299 */ /* 0x000fe20008010205 */
[----:B------:R-:W-:Y:S01]  /*19a0*/  IMAD.SHL.U32 R4, R4, 0x8, RZ ;  /* 0x0000000804047824 */ /* 0x000fe200078e00ff */
[----:B------:R-:W-:Y:S01]  /*19b0*/  LOP3.LUT R101, R101, 0x7fffffe, RZ, 0xc0, !PT ;  /* 0x07fffffe65657812 */ /* 0x000fe200078ec0ff */
[----:B------:R-:W-:Y:S01]  /*19c0*/  IMAD.MOV.U32 R226, RZ, RZ, R220 ;  /* 0x000000ffffe27224 */ /* 0x000fe200078e00dc */
[----:B------:R-:W-:-:S02]  /*19d0*/  SEL R73, RZ, 0x1, P6 ;  /* 0x00000001ff497807 */ /* 0x000fc40003000000 */
[----:B------:R-:W-:Y:S01]  /*19e0*/  @!P1 SHF.R.S32.HI R9, RZ, 0x1f, R14 ;  /* 0x0000001fff099819 */ /* 0x000fe2000001140e */
[----:B------:R-:W-:Y:S01]  /*19f0*/  IMAD.IADD R101, R6, 0x1, -R101 ;  /* 0x0000000106657824 */ /* 0x000fe200078e0a65 */
[----:B------:R-:W-:Y:S02]  /*1a00*/  @!P1 IADD3 R10, R11, 0x40, RZ ;  /* 0x000000400b0a9810 */ /* 0x000fe40007ffe0ff */
[----:B------:R-:W-:Y:S01]  /*1a10*/  @!P1 LEA.HI R9, R9, R14, RZ, 0x3 ;  /* 0x0000000e09099211 */ /* 0x000fe200078f18ff */
[----:B-123--:R-:W-:Y:S01]  /*1a20*/  IMAD R3, R99, c[0x0][0x1e4], RZ ;  /* 0x0000790063037a24 */ /* 0x00efe200078e02ff */
[----:B-----5:R-:W-:Y:S01]  /*1a30*/  @!P1 LEA R16, P0, R11, R18, 0x1 ;  /* 0x000000120b109211 */ /* 0x020fe200078008ff */
[----:B------:R-:W-:Y:S01]  /*1a40*/  IMAD.WIDE.U32 R98, R99, c[0x0][0x1e0], RZ ;  /* 0x0000780063627a25 */ /* 0x000fe200078e00ff */
[----:B------:R-:W-:Y:S02]  /*1a50*/  @!P1 SHF.R.S32.HI R7, RZ, 0x1f, R10 ;  /* 0x0000001fff079819 */ /* 0x000fe4000001140a */
[----:B----4-:R-:W-:Y:S01]  /*1a60*/  @!P1 LEA.HI.X R17, R11, R19, R17, 0x1, P0 ;  /* 0x000000130b119211 */ /* 0x010fe200000f0c11 */
[----:B------:R-:W-:Y:S01]  /*1a70*/  IMAD.IADD R3, R99, 0x1, R3 ;  /* 0x0000000163037824 */ /* 0x000fe200078e0203 */
[----:B------:R-:W-:-:S02]  /*1a80*/  @!P1 LOP3.LUT R9, R9, 0xfffffff8, RZ, 0xc0, !PT ;  /* 0xfffffff809099812 */ /* 0x000fc400078ec0ff */
[----:B------:R-:W-:Y:S01]  /*1a90*/  ISETP.NE.AND P0, PT, R15, RZ, PT ;  /* 0x000000ff0f00720c */ /* 0x000fe20003f05270 */
[----:B------:R-:W-:Y:S01]  /*1aa0*/  @!PT LDS RZ, [RZ] ;  /* 0x00000000fffff984 */ /* 0x000fe20000000800 */
[----:B------:R1:W-:Y:S01]  /*1ab0*/  @!P1 LDGSTS.E.BYPASS.LTC128B.128 [R218+0x6100], [R16.64], !P3 ;  /* 0x0610000010da9fae */ /* 0x0003e2000d901d4a */
[----:B------:R-:W-:Y:S01]  /*1ac0*/  @!P1 LEA.HI R7, R7, R10, RZ, 0x3 ;  /* 0x0000000a07079211 */ /* 0x000fe200078f18ff */
[----:B------:R-:W-:Y:S01]  /*1ad0*/  @!P1 IMAD.WIDE R14, R9, 0x2, R18 ;  /* 0x00000002090e9825 */ /* 0x000fe200078e0212 */
[----:B------:R-:W-:Y:S02]  /*1ae0*/  IMNMX R9, R92, 0x30, PT ;  /* 0x000000305c097817 */ /* 0x000fe40003800200 */
[----:B------:R-:W-:Y:S02]  /*1af0*/  @!P1 LOP3.LUT R7, R7, 0xfffffff8, RZ, 0xc0, !PT ;  /* 0xfffffff807079812 */ /* 0x000fe400078ec0ff */
[----:B------:R-:W-:Y:S01]  /*1b00*/  IADD3 R2, R148, -0x1, RZ ;  /* 0xffffffff94027810 */ /* 0x000fe20007ffe0ff */
[----:B------:R-:W-:Y:S01]  /*1b10*/  IMAD.IADD R9, R9, 0x1, -R232 ;  /* 0x0000000109097824 */ /* 0x000fe200078e0ae8 */
[----:B------:R-:W-:Y:S01]  /*1b20*/  SEL R54, RZ, 0x2, P5 ;  /* 0x00000002ff367807 */ /* 0x000fe20002800000 */
[----:B------:R-:W-:Y:S01]  /*1b30*/  @!P1 IMAD.WIDE R20, R7, 0x2, R18 ;  /* 0x0000000207149825 */ /* 0x000fe200078e0212 */
[----:B------:R-:W-:Y:S01]  /*1b40*/  SEL R76, RZ, 0x4, P4 ;  /* 0x00000004ff4c7807 */ /* 0x000fe20002000000 */
[----:B------:R2:W-:Y:S01]  /*1b50*/  @!P1 LDGSTS.E.BYPASS.LTC128B.128 [R218+0x8100], [R14.64], !P0 ;  /* 0x081000000eda9fae */ /* 0x0005e2000c101d4a */
[----:B------:R-:W-:Y:S01]  /*1b60*/  ISETP.GE.AND P3, PT, R9, 0x1, PT ;  /* 0x000000010900780c */ /* 0x000fe20003f66270 */
[----:B------:R-:W-:Y:S01]  /*1b70*/  IMAD R10, R3, R2, RZ ;  /* 0x00000002030a7224 */ /* 0x000fe200078e02ff */
[----:B------:R-:W-:Y:S01]  /*1b80*/  ISETP.GE.AND P0, PT, R9, 0x21, PT ;  /* 0x000000210900780c */ /* 0x000fe20003f06270 */
[----:B------:R3:W-:Y:S01]  /*1b90*/  @!P1 LDGSTS.E.BYPASS.LTC128B.128 [R218+0xa100], [R20.64], !P2 ;  /* 0x0a10000014da9fae */ /* 0x0007e2000d101d4a */
[----:B------:R-:W-:Y:S01]  /*1ba0*/  SHF.R.S32.HI R9, RZ, 0x1f, R2 ;  /* 0x0000001fff097819 */ /* 0x000fe20000011402 */
[----:B------:R-:W-:Y:S01]  /*1bb0*/  IMAD.WIDE.U32 R78, R2, c[0x0][0x208], RZ ;  /* 0x00008200024e7a25 */ /* 0x000fe200078e00ff */
[----:B------:R-:W-:Y:S01]  /*1bc0*/  IADD3 R72, R94, c[0x0][0x1d0], -R232 ;  /* 0x000074005e487a10 */ /* 0x000fe20007ffe8e8 */
[----:B------:R-:W0:Y:S02]  /*1bd0*/  LDGDEPBAR ;  /* 0x00000000000079af */ /* 0x000e240000000000 */
[C---:B------:R-:W-:Y:S01]  /*1be0*/  IMAD R7, R9.reuse, R98, R10 ;  /* 0x0000006209077224 */ /* 0x040fe200078e020a */
[----:B------:R-:W-:Y:S01]  /*1bf0*/  LOP3.LUT R10, R8, 0xfffffff8, RZ, 0xc0, !PT ;  /* 0xfffffff8080a7812 */ /* 0x000fe200078ec0ff */
[----:B------:R-:W-:-:S02]  /*1c00*/  IMAD R53, R9, c[0x0][0x208], RZ ;  /* 0x0000820009357a24 */ /* 0x000fc400078e02ff */
[----:B------:R-:W-:Y:S01]  /*1c10*/  IMAD.IADD R73, R54, 0x1, R73 ;  /* 0x0000000136497824 */ /* 0x000fe200078e0249 */
[----:B-1----:R-:W-:Y:S01]  /*1c20*/  SHF.R.S32.HI R17, RZ, 0x4, R12 ;  /* 0x00000004ff117819 */ /* 0x002fe2000001140c */
[----:B------:R-:W-:Y:S02]  /*1c30*/  IMAD.IADD R13, R93, 0x1, -R10 ;  /* 0x000000015d0d7824 */ /* 0x000fe400078e0a0a */
[----:B------:R-:W-:Y:S01]  /*1c40*/  IMAD R53, R2, c[0x0][0x20c], R53 ;  /* 0x0000830002357a24 */ /* 0x000fe200078e0235 */
[----:B------:R-:W-:Y:S01]  /*1c50*/  LEA.HI R12, R12, R17, RZ, 0x1 ;  /* 0x000000110c0c7211 */ /* 0x000fe200078f08ff */
[----:B------:R-:W-:Y:S01]  /*1c60*/  IMAD.IADD R76, R76, 0x1, R73 ;  /* 0x000000014c4c7824 */ /* 0x000fe200078e0249 */
[----:B------:R-:W-:Y:S01]  /*1c70*/  LEA.HI R11, R13, R13, RZ, 0x1 ;  /* 0x0000000d0d0b7211 */ /* 0x000fe200078f08ff */
[----:B------:R-:W-:Y:S01]  /*1c80*/  IMAD.IADD R53, R79, 0x1, R53 ;  /* 0x000000014f357824 */ /* 0x000fe200078e0235 */
[----:B------:R-:W-:Y:S01]  /*1c90*/  LOP3.LUT R12, R12, 0xfffffffe, RZ, 0xc0, !PT ;  /* 0xfffffffe0c0c7812 */ /* 0x000fe200078ec0ff */
[----:B------:R-:W-:Y:S01]  /*1ca0*/  IMAD.WIDE.U32 R78, R78, 0x30, R226 ;  /* 0x000000304e4e7825 */ /* 0x000fe200078e00e2 */
[----:B------:R-:W-:-:S03]  /*1cb0*/  LOP3.LUT R10, R11, 0x3fffffe, RZ, 0xc0, !PT ;  /* 0x03fffffe0b0a7812 */ /* 0x000fc600078ec0ff */
[----:B--2---:R-:W-:-:S04]  /*1cc0*/  IMAD.WIDE.U32 R14, R2, R98, R228 ;  /* 0x00000062020e7225 */ /* 0x004fc800078e00e4 */
[----:B------:R-:W-:Y:S01]  /*1cd0*/  IMAD.IADD R7, R15, 0x1, R7 ;  /* 0x000000010f077824 */ /* 0x000fe200078e0207 */
[----:B------:R-:W-:Y:S01]  /*1ce0*/  BAR.SYNC.DEFER_BLOCKING 0x0 ;  /* 0x0000000000007b1d */ /* 0x000fe20000010000 */
[C---:B------:R-:W-:Y:S01]  /*1cf0*/  @P3 LEA R18, P2, R14.reuse, c[0x0][0x1c8], 0x1 ;  /* 0x000072000e123a11 */ /* 0x040fe200078408ff */
[----:B------:R-:W-:Y:S01]  /*1d00*/  IMAD.IADD R12, R17, 0x1, -R12 ;  /* 0x00000001110c7824 */ /* 0x000fe200078e0a0c */
[C---:B------:R-:W-:Y:S01]  /*1d10*/  @P0 IADD3 R8, P1, R14.reuse, UR7, RZ ;  /* 0x000000070e080c10 */ /* 0x040fe2000ff3e0ff */
[----:B------:R-:W-:Y:S01]  /*1d20*/  IMAD.IADD R13, R13, 0x1, -R10 ;  /* 0x000000010d0d7824 */ /* 0x000fe200078e0a0a */
[----:B------:R-:W-:Y:S01]  /*1d30*/  @P3 LEA.HI.X R19, R14, c[0x0][0x1cc], R7, 0x1, P2 ;  /* 0x000073000e133a11 */ /* 0x000fe200010f0c07 */
[C---:B------:R-:W-:Y:S01]  /*1d40*/  IMAD.SHL.U32 R100, R12.reuse, 0x8, RZ ;  /* 0x000000080c647824 */ /* 0x040fe200078e00ff */
[----:B------:R-:W-:Y:S01]  /*1d50*/  @P0 IADD3.X R7, R7, UR6, RZ, P1, !PT ;  /* 0x0000000607070c10 */ /* 0x000fe20008ffe4ff */
[----:B------:R-:W-:Y:S01]  /*1d60*/  IMAD R13, R12, 0x8, R13 ;  /* 0x000000080c0d7824 */ /* 0x000fe200078e020d */
[----:B------:R-:W-:Y:S01]  /*1d70*/  @P0 LEA R16, P1, R8, c[0x0][0x1c8], 0x1 ;  /* 0x0000720008100a11 */ /* 0x000fe200078208ff */
[----:B------:R-:W-:Y:S01]  /*1d80*/  IMAD R53, R53, 0x30, RZ ;  /* 0x0000003035357824 */ /* 0x000fe200078e02ff */
[----:B------:R-:W-:-:S02]  /*1d90*/  SHF.R.S32.HI R15, RZ, 0x1f, R6 ;  /* 0x0000001fff0f7819 */ /* 0x000fc40000011406 */
[----:B------:R-:W-:Y:S01]  /*1da0*/  @P0 LEA.HI.X R17, R8, c[0x0][0x1cc], R7, 0x1, P1 ;  /* 0x0000730008110a11 */ /* 0x000fe200008f0c07 */
[----:B------:R-:W-:Y:S01]  /*1db0*/  IMAD.SHL.U32 R7, R5, 0x40, RZ ;  /* 0x0000004005077824 */ /* 0x000fe200078e00ff */
[----:B------:R-:W-:Y:S01]  /*1dc0*/  SHF.R.S32.HI R8, RZ, 0x1, R11 ;  /* 0x00000001ff087819 */ /* 0x000fe2000001140b */
[----:B------:R-:W-:Y:S01]  /*1dd0*/  IMAD.IADD R52, R79, 0x1, R53 ;  /* 0x000000014f347824 */ /* 0x000fe200078e0235 */
[----:B------:R-:W-:Y:S02]  /*1de0*/  LEA.HI R15, R15, R6, RZ, 0x3 ;  /* 0x000000060f0f7211 */ /* 0x000fe400078f18ff */
[----:B------:R-:W-:Y:S01]  /*1df0*/  LOP3.LUT R7, R7, 0xc0, RZ, 0xc0, !PT ;  /* 0x000000c007077812 */ /* 0x000fe200078ec0ff */
[----:B------:R-:W-:Y:S01]  /*1e00*/  IMAD.SHL.U32 R5, R8, 0x40, RZ ;  /* 0x0000004008057824 */ /* 0x000fe200078e00ff */
[----:B------:R-:W-:Y:S01]  /*1e10*/  LOP3.LUT P1, RZ, R76, 0x1, RZ, 0xc0, !PT ;  /* 0x000000014cff7812 */ /* 0x000fe2000782c0ff */
[----:B------:R-:W-:Y:S01]  /*1e20*/  IMAD.SHL.U32 R15, R15, 0x20, RZ ;  /* 0x000000200f0f7824 */ /* 0x000fe200078e00ff */
[----:B------:R-:W-:Y:S01]  /*1e30*/  LOP3.LUT R100, R7, 0x8, R100, 0xf8, !PT ;  /* 0x0000000807647812 */ /* 0x000fe200078ef864 */
[----:B------:R-:W-:Y:S01]  /*1e40*/  @!PT LDS RZ, [RZ] ;  /* 0x00000000fffff984 */ /* 0x000fe20000000800 */
[----:B------:R-:W-:Y:S01]  /*1e50*/  @!PT LDS RZ, [RZ] ;  /* 0x00000000fffff984 */ /* 0x000fe20000000800 */
[----:B------:R-:W-:Y:S01]  /*1e60*/  @!PT LDS RZ, [RZ] ;  /* 0x00000000fffff984 */ /* 0x000fe20000000800 */
[----:B------:R1:W-:Y:S01]  /*1e70*/  @P3 LDGSTS.E.BYPASS.LTC128B.128 [R218+0x2500], [R18.64], !P6 ;  /* 0x0250000012da3fae */ /* 0x0003e2000f101d4a */
[----:B------:R-:W-:-:S02]  /*1e80*/  LOP3.LUT R5, R5, 0xc0, RZ, 0xc0, !PT ;  /* 0x000000c005057812 */ /* 0x000fc400078ec0ff */
[----:B------:R-:W-:Y:S01]  /*1e90*/  LOP3.LUT R102, R15, 0xffffff00, RZ, 0xc0, !PT ;  /* 0xffffff000f667812 */ /* 0x000fe200078ec0ff */
[----:B------:R1:W-:Y:S01]  /*1ea0*/  @P3 LDGSTS.E.BYPASS.LTC128B.128 [R218+0x3100], [R18.64+0x40], !P5 ;  /* 0x0310004012da3fae */ /* 0x0003e2000e901d4a */
[----:B------:R-:W-:Y:S02]  /*1eb0*/  LOP3.LUT R4, R5, 0x8, R4, 0xf8, !PT ;  /* 0x0000000805047812 */ /* 0x000fe400078ef804 */
[----:B------:R-:W-:Y:S01]  /*1ec0*/  SHF.R.U32.HI R7, RZ, 0x3, R7 ;  /* 0x00000003ff077819 */ /* 0x000fe20000011607 */
[----:B------:R1:W-:Y:S01]  /*1ed0*/  @P3 LDGSTS.E.BYPASS.LTC128B.128 [R218+0x3d00], [R18.64+0x80], !P4 ;  /* 0x03d0008012da3fae */ /* 0x0003e2000e101d4a */
[----:B------:R-:W-:Y:S01]  /*1ee0*/  SHF.R.U32.HI R5, RZ, 0x3, R5 ;  /* 0x00000003ff057819 */ /* 0x000fe20000011605 */
[----:B------:R-:W-:Y:S01]  /*1ef0*/  IMAD R6, R95, 0x200, R102 ;  /* 0x000002005f067824 */ /* 0x000fe200078e0266 */
[----:B------:R-:W-:Y:S01]  /*1f00*/  LOP3.LUT R100, R100, R7, RZ, 0x3c, !PT ;  /* 0x0000000764647212 */ /* 0x000fe200078e3cff */
[----:B------:R1:W-:Y:S01]  /*1f10*/  @P0 LDGSTS.E.BYPASS.LTC128B.128 [R218+0x2d00], [R16.64], !P6 ;  /* 0x02d0000010da0fae */ /* 0x0003e2000f101d4a */
[----:B------:R-:W-:Y:S01]  /*1f20*/  LOP3.LUT R4, R4, R5, RZ, 0x3c, !PT ;  /* 0x0000000504047212 */ /* 0x000fe200078e3cff */
[----:B------:R-:W-:Y:S01]  /*1f30*/  IMAD R217, R101, 0x20, R6 ;  /* 0x0000002065d97824 */ /* 0x000fe200078e0206 */
[----:B------:R-:W-:Y:S01]  /*1f40*/  ISETP.GT.AND P3, PT, R93, 0x3f, PT ;  /* 0x0000003f5d00780c */ /* 0x000fe20003f64270 */
[----:B------:R1:W-:Y:S01]  /*1f50*/  @P0 LDGSTS.E.BYPASS.LTC128B.128 [R218+0x3900], [R16.64+0x40], !P5 ;  /* 0x0390004010da0fae */ /* 0x0003e2000e901d4a */
[----:B------:R-:W-:Y:S01]  /*1f60*/  ISETP.LT.OR P1, PT, R72, 0x1, !P1 ;  /* 0x000000014800780c */ /* 0x000fe20004f21670 */
[----:B------:R-:W-:Y:S01]  /*1f70*/  IMAD.IADD R217, R100, 0x1, R217 ;  /* 0x0000000164d97824 */ /* 0x000fe200078e02d9 */
[----:B------:R-:W-:Y:S01]  /*1f80*/  LOP3.LUT P2, RZ, R76, 0x4, RZ, 0xc0, !PT ;  /* 0x000000044cff7812 */ /* 0x000fe2000784c0ff */
[----:B------:R1:W-:Y:S01]  /*1f90*/  @P0 LDGSTS.E.BYPASS.LTC128B.128 [R218+0x4500], [R16.64+0x80], !P4 ;  /* 0x0450008010da0fae */ /* 0x0003e2000e101d4a */
[----:B------:R-:W-:Y:S01]  /*1fa0*/  IMAD.U32 R216, R13, 0x20, R4 ;  /* 0x000000200dd87824 */ /* 0x000fe200078e0004 */
[----:B------:R-:W-:Y:S01]  /*1fb0*/  LOP3.LUT P0, RZ, R8, 0x2, RZ, 0xc0, !PT ;  /* 0x0000000208ff7812 */ /* 0x000fe2000780c0ff */
[----:B------:R-:W-:Y:S01]  /*1fc0*/  IMAD.SHL.U32 R217, R217, 0x2, RZ ;  /* 0x00000002d9d97824 */ /* 0x000fe200078e00ff */
[----:B------:R-:W0:Y:S01]  /*1fd0*/  LDGDEPBAR ;  /* 0x00000000000079af */ /* 0x000e220000000000 */
[----:B------:R-:W-:Y:S01]  /*1fe0*/  IMAD.SHL.U32 R216, R216, 0x2, RZ ;  /* 0x00000002d8d87824 */ /* 0x000fe200078e00ff */
[----:B------:R-:W-:Y:S01]  /*1ff0*/  ISETP.LT.OR P2, PT, R72, 0x1, !P2 ;  /* 0x000000014800780c */ /* 0x000fe20005741670 */
[----:B------:R-:W-:-:S02]  /*2000*/  IMAD R213, R0, 0x2, R217 ;  /* 0x0000000200d57824 */ /* 0x000fc400078e02d9 */
[----:B------:R-:W-:Y:S01]  /*2010*/  @!P3 IMAD.MOV.U32 R79, RZ, RZ, c[0x0][0x208] ;  /* 0x00008200ff4fb624 */ /* 0x000fe200078e00ff */
[C---:B------:R-:W-:Y:S01]  /*2020*/  IADD3 R8, R216.reuse, 0x2500, RZ ;  /* 0x00002500d8087810 */ /* 0x040fe20007ffe0ff */
[----:B------:R-:W-:Y:S01]  /*2030*/  @!P3 IMAD.MOV.U32 R77, RZ, RZ, c[0x0][0x20c] ;  /* 0x00008300ff4db624 */ /* 0x000fe200078e00ff */
[----:B------:R-:W-:Y:S01]  /*2040*/  IADD3 R215, R216, 0x2520, RZ ;  /* 0x00002520d8d77810 */ /* 0x000fe20007ffe0ff */
[----:B------:R-:W-:Y:S02]  /*2050*/  IMAD R101, R101, 0x20, R102 ;  /* 0x0000002065657824 */ /* 0x000fe400078e0266 */
[----:B------:R-:W-:Y:S02]  /*2060*/  @P0 IADD3 R215, R8, -0x20, RZ ;  /* 0xffffffe008d70810 */ /* 0x000fe40007ffe0ff */
[----:B------:R-:W-:Y:S02]  /*2070*/  LEA R74, P0, R78, c[0x0][0x1f8], 0x1 ;  /* 0x00007e004e4a7a11 */ /* 0x000fe400078008ff */
[----:B------:R-:W-:-:S02]  /*2080*/  IADD3 R211, R215, 0x400, RZ ;  /* 0x00000400d7d37810 */ /* 0x000fc40007ffe0ff */
[----:B------:R-:W-:Y:S02]  /*2090*/  LEA.HI.X R75, R78, c[0x0][0x1fc], R52, 0x1, P0 ;  /* 0x00007f004e4b7a11 */ /* 0x000fe400000f0c34 */
[----:B------:R-:W-:Y:S02]  /*20a0*/  @!P3 LEA R104, P0, R79, R74, 0x6 ;  /* 0x0000004a4f68b211 */ /* 0x000fe400078030ff */
[----:B------:R-:W-:Y:S02]  /*20b0*/  IADD3 R210, R215, 0x800, RZ ;  /* 0x00000800d7d27810 */ /* 0x000fe40007ffe0ff */
[----:B------:R-:W-:Y:S01]  /*20c0*/  @!P3 LEA.HI.X R105, R79, R75, R77, 0x6, P0 ;  /* 0x0000004b4f69b211 */ /* 0x000fe200000f344d */
[----:B------:R-:W-:-:S04]  /*20d0*/  DEPBAR.LE SB0, 0x1 ;  /* 0x000080400000791a */ /* 0x000fc80000000000 */
[----:B------:R-:W-:-:S04]  /*20e0*/  DEPBAR.LE SB0, 0x0 ;  /* 0x000080000000791a */ /* 0x000fc80000000000 */
[----:B------:R-:W-:Y:S01]  /*20f0*/  BAR.SYNC.DEFER_BLOCKING 0x0 ;  /* 0x0000000000007b1d */ /* 0x000fe20000010000 */
[----:B------:R-:W-:Y:S02]  /*2100*/  LOP3.LUT P0, RZ, R76, 0x2, RZ, 0xc0, !PT ;  /* 0x000000024cff7812 */ /* 0x000fe4000780c0ff */
[C---:B------:R-:W-:Y:S02]  /*2110*/  IADD3 R209, R215.reuse, 0xc00, RZ ;  /* 0x00000c00d7d17810 */ /* 0x040fe40007ffe0ff */
[----:B------:R-:W-:Y:S02]  /*2120*/  ISETP.LT.OR P0, PT, R72, 0x1, !P0 ;  /* 0x000000014800780c */ /* 0x000fe40004701670 */
[C---:B------:R-:W-:Y:S02]  /*2130*/  IADD3 R208, R215.reuse, 0x1000, RZ ;  /* 0x00001000d7d07810 */ /* 0x040fe40007ffe0ff */
[C---:B------:R-:W-:Y:S02]  /*2140*/  IADD3 R207, R215.reuse, 0x1400, RZ ;  /* 0x00001400d7cf7810 */ /* 0x040fe40007ffe0ff */
[----:B------:R-:W-:-:S02]  /*2150*/  IADD3 R206, R215, 0x1800, RZ ;  /* 0x00001800d7ce7810 */ /* 0x000fc40007ffe0ff */
[C---:B------:R-:W-:Y:S02]  /*2160*/  IADD3 R205, R215.reuse, 0x1c00, RZ ;  /* 0x00001c00d7cd7810 */ /* 0x040fe40007ffe0ff */
[----:B------:R-:W-:Y:S01]  /*2170*/  IADD3 R204, R215, 0x2000, RZ ;  /* 0x00002000d7cc7810 */ /* 0x000fe20007ffe0ff */
[----:B------:R-:W-:Y:S04]  /*2180*/  LDSM.16.M88.4 R48, [R217+0x5900] ;  /* 0x00590000d930783b */ /* 0x000fe80000000200 */
[----:B------:R-:W2:Y:S04]  /*2190*/  LDSM.16.M88.4 R64, [R216+0x2500] ;  /* 0x00250000d840783b */ /* 0x000ea80000000200 */
[----:B------:R-:W4:Y:S04]  /*21a0*/  LDSM.16.M88.4 R56, [R216+0x2900] ;  /* 0x00290000d838783b */ /* 0x000f280000000200 */
[----:B------:R-:W5:Y:S04]  /*21b0*/  LDSM.16.M88.4 R44, [R217+0x4900] ;  /* 0x00490000d92c783b */ /* 0x000f680000000200 */
[----:B------:R-:W5:Y:S04]  /*21c0*/  LDSM.16.M88.4 R4, [R216+0x2d00] ;  /* 0x002d0000d804783b */ /* 0x000f680000000200 */
[----:B------:R-:W-:Y:S04]  /*21d0*/  LDSM.16.M88.4 R40, [R213+0x5900] ;  /* 0x00590000d528783b */ /* 0x000fe80000000200 */
[----:B-1----:R-:W1:Y:S04]  /*21e0*/  LDSM.16.M88.4 R16, [R215+0x400] ;  /* 0x00040000d710783b */ /* 0x002e680000000200 */
[----:B------:R-:W1:Y:S04]  /*21f0*/  LDSM.16.M88.4 R8, [R215+0x800] ;  /* 0x00080000d708783b */ /* 0x000e680000000200 */
[----:B---3--:R-:W3:Y:S01]  /*2200*/  LDSM.16.M88.4 R20, [R215] ;  /* 0x00000000d714783b */ /* 0x008ee20000000200 */
[C---:B--2---:R-:W-:Y:S08]  /*2210*/  HMMA.16816.F32 R36, R48.reuse, R64, RZ ;  /* 0x000000403024723c */ /* 0x044ff000000018ff */
[C---:B----4-:R-:W-:Y:S08]  /*2220*/  HMMA.16816.F32 R28, R48.reuse, R56, RZ ;  /* 0x00000038301c723c */ /* 0x050ff000000018ff */
[C---:B------:R-:W-:Y:S08]  /*2230*/  HMMA.16816.F32 R32, R48.reuse, R66, RZ ;  /* 0x000000423020723c */ /* 0x040ff000000018ff */
[----:B------:R-:W-:Y:S08]  /*2240*/  HMMA.16816.F32 R24, R48, R58, RZ ;  /* 0x0000003a3018723c */ /* 0x000ff000000018ff */
[C---:B-----5:R-:W-:Y:S08]  /*2250*/  HMMA.16816.F32 R68, R44.reuse, R64, RZ ;  /* 0x000000402c44723c */ /* 0x060ff000000018ff */
[----:B------:R-:W-:Y:S08]  /*2260*/  HMMA.16816.F32 R60, R44, R56, RZ ;  /* 0x000000382c3c723c */ /* 0x000ff000000018ff */
[----:B------:R-:W-:Y:S08]  /*2270*/  HMMA.16816.F32 R12, R48, R4, RZ ;  /* 0x00000004300c723c */ /* 0x000ff000000018ff */
[C---:B------:R-:W-:Y:S08]  /*2280*/  HMMA.16816.F32 R64, R44.reuse, R66, RZ ;  /* 0x000000422c40723c */ /* 0x040ff000000018ff */
[C---:B------:R-:W-:Y:S08]  /*2290*/  HMMA.16816.F32 R56, R44.reuse, R58, RZ ;  /* 0x0000003a2c38723c */ /* 0x040ff000000018ff */
[----:B------:R-:W-:Y:S08]  /*22a0*/  HMMA.16816.F32 R52, R44, R4, RZ ;  /* 0x000000042c34723c */ /* 0x000ff000000018ff */
[-C--:B------:R-:W-:Y:S08]  /*22b0*/  HMMA.16816.F32 R48, R48, R6.reuse, RZ ;  /* 0x000000063030723c */ /* 0x080ff000000018ff */
[----:B------:R-:W-:Y:S01]  /*22c0*/  HMMA.16816.F32 R44, R44, R6, RZ ;  /* 0x000000062c2c723c */ /* 0x000fe200000018ff */
[----:B------:R-:W2:Y:S04]  /*22d0*/  LDSM.16.M88.4 R4, [R213+0x4900] ;  /* 0x00490000d504783b */ /* 0x000ea80000000200 */
[----:B------:R-:W-:Y:S01]  /*22e0*/  @!PT LDS RZ, [RZ] ;  /* 0x00000000fffff984 */ /* 0x000fe20000000800 */
[----:B------:R-:W-:Y:S01]  /*22f0*/  @!PT LDS RZ, [RZ] ;  /* 0x00000000fffff984 */ /* 0x000fe20000000800 */
[----:B------:R-:W-:Y:S01]  /*2300*/  @!PT LDS RZ, [RZ] ;  /* 0x00000000fffff984 */ /* 0x000fe20000000800 */
[----:B------:R4:W-:Y:S01]  /*2310*/  LDGSTS.E.BYPASS.LTC128B.128 [R218+0x100], [R74.64], !P1 ;  /* 0x001000004ada7fae */ /* 0x0009e2000c901d4a */
[----:B------:R-:W-:-:S02]  /*2320*/  @!P3 LOP3.LUT P1, RZ, R73, 0x1, RZ, 0xc0, !PT ;  /* 0x0000000149ffb812 */ /* 0x000fc4000782c0ff */
[C---:B-1----:R-:W-:Y:S01]  /*2330*/  HMMA.16816.F32 R24, R40.reuse, R18, R24 ;  /* 0x000000122818723c */ /* 0x042fe20000001818 */
        /* <DEDUP_REMOVED lines=8> */
[C---:B---3--:R-:W-:Y:S03]  /*23c0*/  HMMA.16816.F32 R36, R40.reuse, R20, R36 ;  /* 0x000000142824723c */ /* 0x048fe60000001824 */
[----:B------:R1:W-:Y:S04]  /*23d0*/  @!P3 LDGSTS.E.BYPASS.LTC128B.128 [R218+0x1500], [R104.64+0x40], !P2 ;  /* 0x0150004068dabfae */ /* 0x0003e8000d101d4a */
[----:B------:R1:W-:Y:S01]  /*23e0*/  @!P3 LDGSTS.E.BYPASS.LTC128B.128 [R218+0x2100], [R104.64+0x80], !P0 ;  /* 0x0210008068dabfae */ /* 0x0003e2000c101d4a */
[C---:B------:R-:W-:Y:S01]  /*23f0*/  HMMA.16816.F32 R28, R40.reuse, R16, R28 ;  /* 0x00000010281c723c */ /* 0x040fe2000000181c */
[----:B------:R-:W-:Y:S01]  /*2400*/  ISETP.GT.AND P0, PT, R2, R219, PT ;  /* 0x000000db0200720c */ /* 0x000fe20003f04270 */
[----:B------:R-:W-:Y:S01]  /*2410*/  IMAD.IADD R2, R100, 0x1, R101 ;  /* 0x0000000164027824 */ /* 0x000fe200078e0265 */
[----:B------:R-:W-:Y:S04]  /*2420*/  LDSM.16.M88.4 R88, [R217+0x7900] ;  /* 0x00790000d958783b */ /* 0x000fe80000000200 */
[----:B------:R-:W3:Y:S01]  /*2430*/  LDSM.16.M88.4 R80, [R216+0x3500] ;  /* 0x00350000d850783b */ /* 0x000ee20000000200 */
[C---:B------:R-:W-:Y:S03]  /*2440*/  HMMA.16816.F32 R32, R40.reuse, R22, R32 ;  /* 0x000000162820723c */ /* 0x040fe60000001820 */
[----:B------:R-:W5:Y:S04]  /*2450*/  LDSM.16.M88.4 R76, [R216+0x3900] ;  /* 0x00390000d84c783b */ /* 0x000f680000000200 */
[----:B------:R-:W1:Y:S01]  /*2460*/  LDSM.16.M88.4 R84, [R216+0x3100] ;  /* 0x00310000d854783b */ /* 0x000e620000000200 */
[----:B------:R-:W-:Y:S03]  /*2470*/  HMMA.16816.F32 R48, R40, R10, R48 ;  /* 0x0000000a2830723c */ /* 0x000fe60000001830 */
[----:B----4-:R-:W4:Y:S04]  /*2480*/  LDSM.16.M88.4 R72, [R217+0x6900] ;  /* 0x00690000d948783b */ /* 0x010f280000000200 */
[----:B------:R-:W-:Y:S01]  /*2490*/  LDSM.16.M88.4 R40, [R213+0x7900] ;  /* 0x00790000d528783b */ /* 0x000fe20000000200 */
[C---:B--2---:R-:W-:Y:S03]  /*24a0*/  HMMA.16816.F32 R68, R4.reuse, R20, R68 ;  /* 0x000000140444723c */ /* 0x044fe60000001844 */
[----:B------:R-:W0:Y:S05]  /*24b0*/  LDGDEPBAR ;  /* 0x00000000000079af */ /* 0x000e2a0000000000 */
[C---:B------:R-:W-:Y:S08]  /*24c0*/  HMMA.16816.F32 R60, R4.reuse, R16, R60 ;  /* 0x00000010043c723c */ /* 0x040ff0000000183c */
[C---:B------:R-:W-:Y:S08]  /*24d0*/  HMMA.16816.F32 R52, R4.reuse, R8, R52 ;  /* 0x000000080434723c */ /* 0x040ff00000001834 */
[C---:B------:R-:W-:Y:S01]  /*24e0*/  HMMA.16816.F32 R64, R4.reuse, R22, R64 ;  /* 0x000000160440723c */ /* 0x040fe20000001840 */
[----:B------:R-:W-:Y:S07]  /*24f0*/  LDSM.16.M88.4 R20, [R215+0x1400] ;  /* 0x00140000d714783b */ /* 0x000fee0000000200 */
[C---:B------:R-:W-:Y:S01]  /*2500*/  HMMA.16816.F32 R56, R4.reuse, R18, R56 ;  /* 0x000000120438723c */ /* 0x040fe20000001838 */
[----:B------:R-:W-:Y:S07]  /*2510*/  LDSM.16.M88.4 R16, [R215+0xc00] ;  /* 0x000c0000d710783b */ /* 0x000fee0000000200 */
[----:B------:R-:W-:Y:S01]  /*2520*/  HMMA.16816.F32 R44, R4, R10, R44 ;  /* 0x0000000a042c723c */ /* 0x000fe2000000182c */
[----:B------:R-:W2:Y:S04]  /*2530*/  LDSM.16.M88.4 R8, [R215+0x1000] ;  /* 0x00100000d708783b */ /* 0x000ea80000000200 */
[----:B------:R-:W2:Y:S03]  /*2540*/  LDSM.16.M88.4 R4, [R213+0x6900] ;  /* 0x00690000d504783b */ /* 0x000ea60000000200 */
[C---:B---3--:R-:W-:Y:S08]  /*2550*/  HMMA.16816.F32 R24, R88.reuse, R82, R24 ;  /* 0x000000525818723c */ /* 0x048ff00000001818 */
[C---:B-----5:R-:W-:Y:S08]  /*2560*/  HMMA.16816.F32 R12, R88.reuse, R76, R12 ;  /* 0x0000004c580c723c */ /* 0x060ff0000000180c */
[C---:B-1----:R-:W-:Y:S08]  /*2570*/  HMMA.16816.F32 R36, R88.reuse, R84, R36 ;  /* 0x000000545824723c */ /* 0x042ff00000001824 */
[C---:B------:R-:W-:Y:S08]  /*2580*/  HMMA.16816.F32 R28, R88.reuse, R80, R28 ;  /* 0x00000050581c723c */ /* 0x040ff0000000181c */
[C---:B------:R-:W-:Y:S08]  /*2590*/  HMMA.16816.F32 R32, R88.reuse, R86, R32 ;  /* 0x000000565820723c */ /* 0x040ff00000001820 */
[----:B------:R-:W-:Y:S01]  /*25a0*/  HMMA.16816.F32 R48, R88, R78, R48 ;  /* 0x0000004e5830723c */ /* 0x000fe20000001830 */
[----:B------:R-:W-:Y:S07]  /*25b0*/  LDSM.16.M88.4 R88, [R217+0x8900] ;  /* 0x00890000d958783b */ /* 0x000fee0000000200 */
[C---:B----4-:R-:W-:Y:S08]  /*25c0*/  HMMA.16816.F32 R68, R72.reuse, R84, R68 ;  /* 0x000000544844723c */ /* 0x050ff00000001844 */
[C---:B------:R-:W-:Y:S01]  /*25d0*/  HMMA.16816.F32 R64, R72.reuse, R86, R64 ;  /* 0x000000564840723c */ /* 0x040fe20000001840 */
[----:B------:R-:W-:Y:S07]  /*25e0*/  LDSM.16.M88.4 R84, [R217+0x9900] ;  /* 0x00990000d954783b */ /* 0x000fee0000000200 */
[C---:B------:R-:W-:Y:S08]  /*25f0*/  HMMA.16816.F32 R60, R72.reuse, R80, R60 ;  /* 0x00000050483c723c */ /* 0x040ff0000000183c */
[C---:B------:R-:W-:Y:S01]  /*2600*/  HMMA.16816.F32 R56, R72.reuse, R82, R56 ;  /* 0x000000524838723c */ /* 0x040fe20000001838 */
[----:B------:R-:W-:Y:S07]  /*2610*/  LDSM.16.M88.4 R80, [R216+0x3d00] ;  /* 0x003d0000d850783b */ /* 0x000fee0000000200 */
[C---:B------:R-:W-:Y:S08]  /*2620*/  HMMA.16816.F32 R52, R72.reuse, R76, R52 ;  /* 0x0000004c4834723c */ /* 0x040ff00000001834 */
[----:B------:R-:W-:Y:S01]  /*2630*/  HMMA.16816.F32 R44, R72, R78, R44 ;  /* 0x0000004e482c723c */ /* 0x000fe2000000182c */
[----:B------:R-:W1:Y:S04]  /*2640*/  LDSM.16.M88.4 R76, [R216+0x4100] ;  /* 0x00410000d84c783b */ /* 0x000e680000000200 */
[----:B------:R-:W3:Y:S03]  /*2650*/  LDSM.16.M88.4 R72, [R216+0x4500] ;  /* 0x00450000d848783b */ /* 0x000ee60000000200 */
[C---:B--2---:R-:W-:Y:S08]  /*2660*/  HMMA.16816.F32 R24, R40.reuse, R10, R24 ;  /* 0x0000000a2818723c */ /* 0x044ff00000001818 */
        /* <DEDUP_REMOVED lines=8> */
[----:B------:R-:W-:Y:S07]  /*26f0*/  LDSM.16.M88.4 R16, [R215+0x1800] ;  /* 0x00180000d710783b */ /* 0x000fee0000000200 */
[C---:B------:R-:W-:Y:S08]  /*2700*/  HMMA.16816.F32 R60, R4.reuse, R8, R60 ;  /* 0x00000008043c723c */ /* 0x040ff0000000183c */
[C---:B------:R-:W-:Y:S01]  /*2710*/  HMMA.16816.F32 R56, R4.reuse, R10, R56 ;  /* 0x0000000a0438723c */ /* 0x040fe20000001838 */
[----:B------:R-:W2:Y:S07]  /*2720*/  LDSM.16.M88.4 R8, [R215+0x1c00] ;  /* 0x001c0000d708783b */ /* 0x000eae0000000200 */
[C---:B------:R-:W-:Y:S08]  /*2730*/  HMMA.16816.F32 R52, R4.reuse, R20, R52 ;  /* 0x000000140434723c */ /* 0x040ff00000001834 */
[----:B------:R-:W-:Y:S01]  /*2740*/  HMMA.16816.F32 R44, R4, R22, R44 ;  /* 0x00000016042c723c */ /* 0x000fe2000000182c */
[----:B------:R-:W4:Y:S04]  /*2750*/  LDSM.16.M88.4 R4, [R215+0x2000] ;  /* 0x00200000d704783b */ /* 0x000f280000000200 */
[----:B------:R-:W5:Y:S01]  /*2760*/  LDSM.16.M88.4 R20, [R213+0x8900] ;  /* 0x00890000d514783b */ /* 0x000f620000000200 */
[----:B------:R-:W-:-:S04]  /*2770*/  DEPBAR.LE SB0, 0x0 ;  /* 0x000080000000791a */ /* 0x000fc80000000000 */
[C---:B-1----:R-:W-:Y:S08]  /*2780*/  HMMA.16816.F32 R24, R84.reuse, R78, R24 ;  /* 0x0000004e5418723c */ /* 0x042ff00000001818 */
[C---:B---3--:R-:W-:Y:S08]  /*2790*/  HMMA.16816.F32 R12, R84.reuse, R72, R12 ;  /* 0x00000048540c723c */ /* 0x048ff0000000180c */
        /* <DEDUP_REMOVED lines=9> */
[----:B------:R-:W-:Y:S08]  /*2830*/  HMMA.16816.F32 R44, R88, R74, R44 ;  /* 0x0000004a582c723c */ /* 0x000ff0000000182c */
[C---:B--2---:R-:W-:Y:S08]  /*2840*/  HMMA.16816.F32 R72, R40.reuse, R10, R24 ;  /* 0x0000000a2848723c */ /* 0x044ff00000001818 */
[C---:B----4-:R-:W-:Y:S08]  /*2850*/  HMMA.16816.F32 R24, R40.reuse, R4, R12 ;  /* 0x000000042818723c */ /* 0x050ff0000000180c */
[C---:B------:R-:W-:Y:S08]  /*2860*/  HMMA.16816.F32 R36, R40.reuse, R16, R36 ;  /* 0x000000102824723c */ /* 0x040ff00000001824 */
[C---:B------:R-:W-:Y:S08]  /*2870*/  HMMA.16816.F32 R32, R40.reuse, R18, R32 ;  /* 0x000000122820723c */ /* 0x040ff00000001820 */
[C---:B------:R-:W-:Y:S08]  /*2880*/  HMMA.16816.F32 R28, R40.reuse, R8, R28 ;  /* 0x00000008281c723c */ /* 0x040ff0000000181c */
[----:B------:R-:W-:Y:S08]  /*2890*/  HMMA.16816.F32 R12, R40, R6, R48 ;  /* 0x00000006280c723c */ /* 0x000ff00000001830 */
[C---:B-----5:R-:W-:Y:S08]  /*28a0*/  HMMA.16816.F32 R68, R20.reuse, R16, R68 ;  /* 0x000000101444723c */ /* 0x060ff00000001844 */
        /* <DEDUP_REMOVED lines=15> */
[----:B------:R-:W-:-:S04]  /*29a0*/  @P2 IADD3 R6, P1, P0, R224, UR7, R8 ;  /* 0x00000007e0062c10 */ /* 0x000fc8000f83e008 */
[----:B------:R-:W-:Y:S02]  /*29b0*/  @P2 IADD3.X R5, R229, UR6, R3, P1, P0 ;  /* 0x00000006e5052c10 */ /* 0x000fe40008fe0403 */
        /* <DEDUP_REMOVED lines=16> */
.L_x_1810:
[----:B------:R-:W-:Y:S01]  /*2ac0*/  LOP3.LUT R96, R96, 0xffffffe0, RZ, 0xc0, !PT ;  /* 0xffffffe060607812 */ /* 0x000fe200078ec0ff */
[----:B------:R-:W-:Y:S01]  /*2ad0*/  ULDC UR8, c[0x0][0x324] ;  /* 0x0000c90000087ab9 */ /* 0x000fe20000000800 */
[----:B------:R-:W-:Y:S01]  /*2ae0*/  SHF.R.S32.HI R8, RZ, 0x1f, R95 ;  /* 0x0000001fff087819 */ /* 0x000fe2000001145f */
[----:B------:R-:W-:Y:S01]  /*2af0*/  ULOP3.LUT UR8, URZ, UR8, URZ, 0x33, !UPT ;  /* 0x000000083f087292 */ /* 0x000fe2000f8e333f */
[----:B------:R-:W-:Y:S01]  /*2b00*/  PLOP3.LUT P1, PT, PT, PT, UP2, 0x80, 0x0 ;  /* 0x000000000000781c */ /* 0x000fe20003f2f028 */
[----:B------:R-:W-:Y:S01]  /*2b10*/  IMAD.IADD R93, R93, 0x1, -R96 ;  /* 0x000000015d5d7824 */ /* 0x000fe200078e0a60 */
[----:B------:R-:W-:Y:S01]  /*2b20*/  LEA.HI R8, R8, R95, RZ, 0x2 ;  /* 0x0000005f08087211 */ /* 0x000fe200078f10ff */
[----:B------:R-:W0:Y:S01]  /*2b30*/  LDGDEPBAR ;  /* 0x00000000000079af */ /* 0x000e220000000000 */
[----:B------:R-:W-:-:S02]  /*2b40*/  PLOP3.LUT P0, PT, PT, PT, UP2, 0x80, 0x0 ;  /* 0x000000000000781c */ /* 0x000fc40003f0f028 */
[----:B-1----:R-:W-:Y:S02]  /*2b50*/  SHF.R.S32.HI R4, RZ, 0x1f, R93 ;  /* 0x0000001fff047819 */ /* 0x002fe4000001145d */
[----:B------:R-:W-:Y:S02]  /*2b60*/  LOP3.LUT R8, R8, 0xffffffc, RZ, 0xc0, !PT ;  /* 0x0ffffffc08087812 */ /* 0x000fe400078ec0ff */
[----:B------:R-:W-:Y:S02]  /*2b70*/  LEA.HI R3, R4, R93, RZ, 0x2 ;  /* 0x0000005d04037211 */ /* 0x000fe400078f10ff */
[----:B------:R-:W-:Y:S01]  /*2b80*/  LEA.HI R4, R97, R97, RZ, 0x1 ;  /* 0x0000006161047211 */ /* 0x000fe200078f08ff */
[----:B------:R-:W-:Y:S01]  /*2b90*/  IMAD.IADD R8, R95, 0x1, -R8 ;  /* 0x000000015f087824 */ /* 0x000fe200078e0a08 */
[----:B------:R-:W-:-:S03]  /*2ba0*/  LEA.HI.SX32 R5, R3, UR13, 0x1e ;  /* 0x0000000d03057c11 */ /* 0x000fc6000f8ff2ff */
[C---:B------:R-:W-:Y:S01]  /*2bb0*/  IMAD.SHL.U32 R6, R4.reuse, 0x20, RZ ;  /* 0x0000002004067824 */ /* 0x040fe200078e00ff */
[----:B------:R-:W-:Y:S01]  /*2bc0*/  LOP3.LUT R4, R4, 0x1ffffffe, RZ, 0xc0, !PT ;  /* 0x1ffffffe04047812 */ /* 0x000fe200078ec0ff */
[----:B------:R-:W-:-:S03]  /*2bd0*/  IMAD R5, R8, 0x10, R5 ;  /* 0x0000001008057824 */ /* 0x000fc600078e0205 */
[----:B------:R-:W-:Y:S01]  /*2be0*/  LOP3.LUT R6, R6, 0xffffffc0, RZ, 0xc0, !PT ;  /* 0xffffffc006067812 */ /* 0x000fe200078ec0ff */
[----:B------:R-:W-:-:S04]  /*2bf0*/  IMAD.IADD R4, R97, 0x1, -R4 ;  /* 0x0000000161047824 */ /* 0x000fc800078e0a04 */
[----:B------:R-:W-:-:S04]  /*2c00*/  IMAD.IADD R5, R6, 0x1, R5 ;  /* 0x0000000106057824 */ /* 0x000fc800078e0205 */
[----:B------:R-:W-:-:S04]  /*2c10*/  IMAD R222, R4, 0x8, R5 ;  /* 0x0000000804de7824 */ /* 0x000fc800078e0205 */
[----:B------:R-:W-:-:S04]  /*2c20*/  @P1 IMAD.HI.U32 R4, R222, c[0x0][0x2c8], RZ ;  /* 0x0000b200de041a27 */ /* 0x000fc800078e00ff */
[----:B------:R-:W-:Y:S01]  /*2c30*/  IMAD.MOV.U32 R49, RZ, RZ, R222 ;  /* 0x000000ffff317224 */ /* 0x000fe200078e00de */
[----:B------:R-:W-:Y:S02]  /*2c40*/  @P0 SHF.R.U32.HI R49, RZ, c[0x0][0x2cc], R4 ;  /* 0x0000b300ff310a19 */ /* 0x000fe40000011604 */
[----:B------:R-:W-:Y:S02]  /*2c50*/  LOP3.LUT R4, R3, 0x7ffffffc, RZ, 0xc0, !PT ;  /* 0x7ffffffc03047812 */ /* 0x000fe400078ec0ff */
[----:B------:R-:W-:Y:S01]  /*2c60*/  PLOP3.LUT P0, PT, PT, PT, UP1, 0x40, 0x0 ;  /* 0x000000000000781c */ /* 0x000fe20003f0e818 */
[----:B------:R-:W1:Y:S02]  /*2c70*/  SHFL.IDX PT, R3, R49, RZ, 0x1c1f ;  /* 0x001c1fff31037589 */ /* 0x000e6400000e0000 */
[----:B------:R-:W-:-:S04]  /*2c80*/  IMAD.IADD R4, R93, 0x1, -R4 ;  /* 0x000000015d047824 */ /* 0x000fc800078e0a04 */
[----:B------:R-:W-:-:S04]  /*2c90*/  IMAD.SHL.U32 R223, R4, 0x2, RZ ;  /* 0x0000000204df7824 */ /* 0x000fc800078e00ff */
[----:B------:R-:W-:Y:S01]  /*2ca0*/  IMAD.IADD R48, R94, 0x1, -R223 ;  /* 0x000000015e307824 */ /* 0x000fe200078e0adf */
[C---:B------:R-:W-:Y:S02]  /*2cb0*/  IADD3 R23, -R223.reuse, 0x1, R92 ;  /* 0x00000001df177810 */ /* 0x040fe40007ffe15c */
[----:B------:R-:W-:Y:S02]  /*2cc0*/  IADD3 R77, -R223, c[0x0][0x1d0], R94 ;  /* 0x00007400df4d7a10 */ /* 0x000fe40007ffe15e */
[----:B------:R-:W-:-:S04]  /*2cd0*/  IADD3 R23, R23, -c[0x0][0x168], RZ ;  /* 0x80005a0017177a10 */ /* 0x000fc80007ffe0ff */
[C---:B------:R-:W-:Y:S02]  /*2ce0*/  IADD3 R78, R23.reuse, c[0x0][0x328], RZ ;  /* 0x0000ca00174e7a10 */ /* 0x040fe40007ffe0ff */
[----:B------:R-:W-:-:S03]  /*2cf0*/  IADD3 R23, R23, UR8, RZ ;  /* 0x0000000817177c10 */ /* 0x000fc6000fffe0ff */
[--C-:B-1----:R-:W-:Y:S02]  /*2d00*/  IMAD.IADD R4, R78, 0x1, R3.reuse ;  /* 0x000000014e047824 */ /* 0x102fe400078e0203 */
[----:B------:R-:W-:-:S03]  /*2d10*/  IMAD.IADD R5, R23, 0x1, R3 ;  /* 0x0000000117057824 */ /* 0x000fc600078e0203 */
[----:B------:R-:W-:Y:S01]  /*2d20*/  IMNMX R9, R4, R77, PT ;  /* 0x0000004d04097217 */ /* 0x000fe20003800200 */
[----:B------:R-:W-:Y:S05]  /*2d30*/  @P0 BRA `(.L_x_1811) ;  /* 0x0000015000000947 */ /* 0x000fea0003800000 */
[----:B------:R-:W-:Y:S01]  /*2d40*/  IADD3 R3, R3, c[0x0][0x1d0], RZ ;  /* 0x0000740003037a10 */ /* 0x000fe20007ffe0ff */
        /* <DEDUP_REMOVED lines=11> */
.L_x_1813:
[----:B------:R-:W-:-:S04]  /*2e00*/  MOV R3, c[0x0][0x32c] ;  /* 0x0000cb0000037a02 */ /* 0x000fc80000000f00 */
[----:B------:R-:W-:-:S13]  /*2e10*/  ISETP.NE.AND P0, PT, R3, 0x1, PT ;  /* 0x000000010300780c */ /* 0x000fda0003f05270 */
[----:B------:R-:W-:-:S05]  /*2e20*/  @P0 IMAD.HI.U32 R3, R7, c[0x0][0x330], RZ ;  /* 0x0000cc0007030a27 */ /* 0x000fca00078e00ff */
[----:B------:R-:W-:Y:S02]  /*2e30*/  @P0 SHF.R.U32.HI R7, RZ, c[0x0][0x334], R3 ;  /* 0x0000cd00ff070a19 */ /* 0x000fe40000011603 */
.L_x_1814:
[----:B------:R-:W-:Y:S05]  /*2e40*/  BSYNC B0 ;  /* 0x0000000000007941 */ /* 0x000fea0003800000 */
.L_x_1812:
[----:B------:R-:W-:-:S05]  /*2e50*/  IMAD R6, R7, c[0x0][0x32c], R48 ;  /* 0x0000cb0007067a24 */ /* 0x000fca00078e0230 */
[----:B------:R-:W-:Y:S02]  /*2e60*/  IADD3 R4, R6, c[0x0][0x32c], RZ ;  /* 0x0000cb0006047a10 */ /* 0x000fe40007ffe0ff */
[----:B------:R-:W-:Y:S02]  /*2e70*/  IMNMX R5, R5, R6, !PT ;  /* 0x0000000605057217 */ /* 0x000fe40007800200 */
[----:B------:R-:W-:Y:S02]  /*2e80*/  IMNMX R9, R9, R4, PT ;  /* 0x0000000409097217 */ /* 0x000fe40003800200 */
.L_x_1811:
[----:B------:R-:W1:Y:S01]  /*2e90*/  SHFL.IDX PT, R4, R49, 0x1, 0x1c1f ;  /* 0x003c1f0031047f89 */ /* 0x000e6200000e0000 */
[----:B------:R-:W-:Y:S01]  /*2ea0*/  PLOP3.LUT P0, PT, PT, PT, UP1, 0x40, 0x0 ;  /* 0x000000000000781c */ /* 0x000fe20003f0e818 */
[--C-:B-1----:R-:W-:Y:S02]  /*2eb0*/  IMAD.IADD R6, R78, 0x1, R4.reuse ;  /* 0x000000014e067824 */ /* 0x102fe400078e0204 */
[----:B------:R-:W-:-:S03]  /*2ec0*/  IMAD.IADD R3, R23, 0x1, R4 ;  /* 0x0000000117037824 */ /* 0x000fc600078e0204 */
[----:B------:R-:W-:-:S07]  /*2ed0*/  IMNMX R79, R6, R77, PT ;  /* 0x0000004d064f7217 */ /* 0x000fce0003800200 */
        /* <DEDUP_REMOVED lines=13> */
.L_x_1817:
[----:B------:R-:W-:-:S04]  /*2fb0*/  MOV R4, c[0x0][0x32c] ;  /* 0x0000cb0000047a02 */ /* 0x000fc80000000f00 */
[----:B------:R-:W-:-:S13]  /*2fc0*/  ISETP.NE.AND P0, PT, R4, 0x1, PT ;  /* 0x000000010400780c */ /* 0x000fda0003f05270 */
[----:B------:R-:W-:-:S05]  /*2fd0*/  @P0 IMAD.HI.U32 R4, R7, c[0x0][0x330], RZ ;  /* 0x0000cc0007040a27 */ /* 0x000fca00078e00ff */
[----:B------:R-:W-:Y:S02]  /*2fe0*/  @P0 SHF.R.U32.HI R7, RZ, c[0x0][0x334], R4 ;  /* 0x0000cd00ff070a19 */ /* 0x000fe40000011604 */
.L_x_1818:
[----:B------:R-:W-:Y:S05]  /*2ff0*/  BSYNC B0 ;  /* 0x0000000000007941 */ /* 0x000fea0003800000 */
.L_x_1816:
[----:B------:R-:W-:-:S05]  /*3000*/  IMAD R6, R7, c[0x0][0x32c], R48 ;  /* 0x0000cb0007067a24 */ /* 0x000fca00078e0230 */
[----:B------:R-:W-:Y:S02]  /*3010*/  IADD3 R4, R6, c[0x0][0x32c], RZ ;  /* 0x0000cb0006047a10 */ /* 0x000fe40007ffe0ff */
[----:B------:R-:W-:Y:S02]  /*3020*/  IMNMX R3, R3, R6, !PT ;  /* 0x0000000603037217 */ /* 0x000fe40007800200 */
[----:B------:R-:W-:Y:S02]  /*3030*/  IMNMX R79, R79, R4, PT ;  /* 0x000000044f4f7217 */ /* 0x000fe40003800200 */
.L_x_1815:
[C---:B------:R-:W-:Y:S02]  /*3040*/  ISETP.GE.AND P0, PT, R94.reuse, 0x2, PT ;  /* 0x000000025e00780c */ /* 0x040fe40003f06270 */
[----:B------:R-:W-:Y:S02]  /*3050*/  ISETP.GE.AND P1, PT, R94, 0x9, PT ;  /* 0x000000095e00780c */ /* 0x000fe40003f26270 */
[----:B------:R-:W-:Y:S02]  /*3060*/  P2R R7, PR, RZ, 0x1 ;  /* 0x00000001ff077803 */ /* 0x000fe40000000000 */
[----:B------:R-:W-:-:S02]  /*3070*/  ISETP.GT.AND P0, PT, R5, 0x1, !P0 ;  /* 0x000000010500780c */ /* 0x000fc40004704270 */
[----:B------:R-:W-:Y:S02]  /*3080*/  P2R R76, PR, RZ, 0x2 ;  /* 0x00000002ff4c7803 */ /* 0x000fe40000000000 */
[----:B------:R-:W-:Y:S02]  /*3090*/  ISETP.LT.OR P0, PT, R9, 0x2, P0 ;  /* 0x000000020900780c */ /* 0x000fe40000701670 */
[C---:B------:R-:W-:Y:S02]  /*30a0*/  ISETP.GE.AND P2, PT, R94.reuse, 0x29, PT ;  /* 0x000000295e00780c */ /* 0x040fe40003f46270 */
        /* <DEDUP_REMOVED lines=8> */
[----:B------:R-:W-:-:S04]  /*3130*/  ISETP.LT.OR P0, PT, R9, 0xa, P0 ;  /* 0x0000000a0900780c */ /* 0x000fc80000701670 */
[----:B------:R-:W-:Y:S02]  /*3140*/  FSEL R4, R65, -INF , !P0 ;  /* 0xff80000041047808 */ /* 0x000fe40004000000 */
[----:B------:R-:W-:Y:S02]  /*3150*/  ISETP.GT.AND P0, PT, R5, 0x10, !P1 ;  /* 0x000000100500780c */ /* 0x000fe40004f04270 */
[----:B------:R-:W-:Y:S02]  /*3160*/  P2R R65, PR, RZ, 0x2 ;  /* 0x00000002ff417803 */ /* 0x000fe40000000000 */
[----:B------:R-:W-:Y:S02]  /*3170*/  ISETP.LT.OR P0, PT, R9, 0x11, P0 ;  /* 0x000000110900780c */ /* 0x000fe40000701670 */
[----:B------:R-:W-:Y:S02]  /*3180*/  ISETP.GE.AND P1, PT, R94, 0x12, PT ;  /* 0x000000125e00780c */ /* 0x000fe40003f26270 */
[----:B------:R-:W-:-:S02]  /*3190*/  FSEL R40, R60, -INF , !P0 ;  /* 0xff8000003c287808 */ /* 0x000fc40004000000 */
[----:B------:R-:W-:Y:S02]  /*31a0*/  ISETP.GT.AND P0, PT, R5, 0x11, !P1 ;  /* 0x000000110500780c */ /* 0x000fe40004f04270 */
[----:B------:R-:W-:Y:S02]  /*31b0*/  P2R R60, PR, RZ, 0x2 ;  /* 0x00000002ff3c7803 */ /* 0x000fe40000000000 */
[----:B------:R-:W-:Y:S02]  /*31c0*/  ISETP.LT.OR P0, PT, R9, 0x12, P0 ;  /* 0x000000120900780c */ /* 0x000fe40000701670 */
[----:B------:R-:W-:Y:S02]  /*31d0*/  ISETP.GE.AND P1, PT, R94, 0x19, PT ;  /* 0x000000195e00780c */ /* 0x000fe40003f26270 */
[----:B------:R-:W-:Y:S02]  /*31e0*/  FSEL R10, R61, -INF , !P0 ;  /* 0xff8000003d0a7808 */ /* 0x000fe40004000000 */
[----:B------:R-:W-:-:S02]  /*31f0*/  ISETP.GT.AND P0, PT, R5, 0x18, !P1 ;  /* 0x000000180500780c */ /* 0x000fc40004f04270 */
[----:B------:R-:W-:Y:S02]  /*3200*/  P2R R51, PR, RZ, 0x2 ;  /* 0x00000002ff337803 */ /* 0x000fe40000000000 */
[----:B------:R-:W-:Y:S02]  /*3210*/  ISETP.LT.OR P0, PT, R9, 0x19, P0 ;  /* 0x000000190900780c */ /* 0x000fe40000701670 */
[----:B------:R-:W-:Y:S02]  /*3220*/  ISETP.GE.AND P1, PT, R94, 0x1a, PT ;  /* 0x0000001a5e00780c */ /* 0x000fe40003f26270 */
[----:B------:R-:W-:Y:S02]  /*3230*/  FSEL R56, R56, -INF , !P0 ;  /* 0xff80000038387808 */ /* 0x000fe40004000000 */
[----:B------:R-:W-:Y:S02]  /*3240*/  ISETP.GT.AND P0, PT, R5, 0x19, !P1 ;  /* 0x000000190500780c */ /* 0x000fe40004f04270 */
[----:B------:R-:W-:-:S02]  /*3250*/  P2R R50, PR, RZ, 0x2 ;  /* 0x00000002ff327803 */ /* 0x000fc40000000000 */
[----:B------:R-:W-:Y:S02]  /*3260*/  ISETP.LT.OR P0, PT, R9, 0x1a, P0 ;  /* 0x0000001a0900780c */ /* 0x000fe40000701670 */
[----:B------:R-:W-:Y:S02]  /*3270*/  ISETP.GE.AND P1, PT, R94, 0x21, PT ;  /* 0x000000215e00780c */ /* 0x000fe40003f26270 */
[----:B------:R-:W-:Y:S02]  /*3280*/  FSEL R8, R57, -INF , !P0 ;  /* 0xff80000039087808 */ /* 0x000fe40004000000 */
[----:B------:R-:W-:Y:S02]  /*3290*/  ISETP.GT.AND P0, PT, R5, 0x20, !P1 ;  /* 0x000000200500780c */ /* 0x000fe40004f04270 */
[----:B------:R-:W-:Y:S02]  /*32a0*/  P2R R43, PR, RZ, 0x2 ;  /* 0x00000002ff2b7803 */ /* 0x000fe40000000000 */
[----:B------:R-:W-:-:S02]  /*32b0*/  ISETP.LT.OR P0, PT, R9, 0x21, P0 ;  /* 0x000000210900780c */ /* 0x000fc40000701670 */
[----:B------:R-:W-:Y:S02]  /*32c0*/  ISETP.GE.AND P1, PT, R94, 0x22, PT ;  /* 0x000000225e00780c */ /* 0x000fe40003f26270 */
[----:B------:R-:W-:Y:S02]  /*32d0*/  FSEL R22, R52, -INF , !P0 ;  /* 0xff80000034167808 */ /* 0x000fe40004000000 */
[----:B------:R-:W-:Y:S02]  /*32e0*/  ISETP.GT.AND P0, PT, R5, 0x21, !P1 ;  /* 0x000000210500780c */ /* 0x000fe40004f04270 */
[----:B------:R-:W-:Y:S02]  /*32f0*/  P2R R42, PR, RZ, 0x2 ;  /* 0x00000002ff2a7803 */ /* 0x000fe40000000000 */
[----:B------:R-:W-:Y:S02]  /*3300*/  ISETP.LT.OR P0, PT, R9, 0x22, P0 ;  /* 0x000000220900780c */ /* 0x000fe40000701670 */
[----:B------:R-:W-:-:S02]  /*3310*/  ISETP.GE.AND P1, PT, R94, 0x1, PT ;  /* 0x000000015e00780c */ /* 0x000fc40003f26270 */
[----:B------:R-:W-:Y:S02]  /*3320*/  FSEL R21, R53, -INF , !P0 ;  /* 0xff80000035157808 */ /* 0x000fe40004000000 */
[----:B------:R-:W-:-:S04]  /*3330*/  ISETP.GT.AND P0, PT, R5, 0x28, !P2 ;  /* 0x000000280500780c */ /* 0x000fc80005704270 */
[----:B------:R-:W-:-:S04]  /*3340*/  ISETP.LT.OR P0, PT, R9, 0x29, P0 ;  /* 0x000000290900780c */ /* 0x000fc80000701670 */
[----:B------:R-:W-:Y:S02]  /*3350*/  FSEL R20, R44, -INF , !P0 ;  /* 0xff8000002c147808 */ /* 0x000fe40004000000 */
[----:B------:R-:W-:Y:S02]  /*3360*/  ISETP.GT.AND P0, PT, R5, RZ, !P1 ;  /* 0x000000ff0500720c */ /* 0x000fe40004f04270 */
[----:B------:R-:W-:Y:S02]  /*3370*/  P2R R44, PR, RZ, 0x2 ;  /* 0x00000002ff2c7803 */ /* 0x000fe40000000000 */
[----:B------:R-:W-:Y:S02]  /*3380*/  ISETP.LT.OR P0, PT, R9, 0x1, P0 ;  /* 0x000000010900780c */ /* 0x000fe40000701670 */
[----:B------:R-:W-:Y:S02]  /*3390*/  ISETP.GE.AND P1, PT, R94, 0x2a, PT ;  /* 0x0000002a5e00780c */ /* 0x000fe40003f26270 */
[----:B------:R-:W-:-:S02]  /*33a0*/  FSEL R68, R68, -INF , !P0 ;  /* 0xff80000044447808 */ /* 0x000fc40004000000 */
[----:B------:R-:W-:Y:S02]  /*33b0*/  ISETP.GT.AND P0, PT, R5, 0x29, !P1 ;  /* 0x000000290500780c */ /* 0x000fe40004f04270 */
[----:B------:R-:W1:Y:S02]  /*33c0*/  SHFL.IDX PT, R5, R49, 0x2, 0x1c1f ;  /* 0x005c1f0031057f89 */ /* 0x000e6400000e0000 */
[----:B------:R-:W-:-:S04]  /*33d0*/  ISETP.LT.OR P0, PT, R9, 0x2a, P0 ;  /* 0x0000002a0900780c */ /* 0x000fc80000701670 */
[----:B------:R-:W-:Y:S02]  /*33e0*/  FSEL R18, R45, -INF , !P0 ;  /* 0xff8000002d127808 */ /* 0x000fe40004000000 */
        /* <DEDUP_REMOVED lines=17> */
.L_x_1821:
[----:B------:R-:W-:-:S04]  /*3500*/  MOV R5, c[0x0][0x32c] ;  /* 0x0000cb0000057a02 */ /* 0x000fc80000000f00 */
[----:B------:R-:W-:-:S13]  /*3510*/  ISETP.NE.AND P0, PT, R5, 0x1, PT ;  /* 0x000000010500780c */ /* 0x000fda0003f05270 */
[----:B------:R-:W-:-:S05]  /*3520*/  @P0 IMAD.HI.U32 R5, R9, c[0x0][0x330], RZ ;  /* 0x0000cc0009050a27 */ /* 0x000fca00078e00ff */
[----:B------:R-:W-:Y:S02]  /*3530*/  @P0 SHF.R.U32.HI R9, RZ, c[0x0][0x334], R5 ;  /* 0x0000cd00ff090a19 */ /* 0x000fe40000011605 */
.L_x_1822:
[----:B------:R-:W-:Y:S05]  /*3540*/  BSYNC B0 ;  /* 0x0000000000007941 */ /* 0x000fea0003800000 */
.L_x_1820:
[----:B------:R-:W-:-:S05]  /*3550*/  IMAD R16, R9, c[0x0][0x32c], R48 ;  /* 0x0000cb0009107a24 */ /* 0x000fca00078e0230 */
[----:B------:R-:W-:Y:S02]  /*3560*/  IADD3 R5, R16, c[0x0][0x32c], RZ ;  /* 0x0000cb0010057a10 */ /* 0x000fe40007ffe0ff */
[----:B------:R-:W-:Y:S02]  /*3570*/  IMNMX R45, R45, R16, !PT ;  /* 0x000000102d2d7217 */ /* 0x000fe40007800200 */
[----:B------:R-:W-:Y:S02]  /*3580*/  IMNMX R52, R52, R5, PT ;  /* 0x0000000534347217 */ /* 0x000fe40003800200 */
.L_x_1819:
[----:B------:R-:W-:Y:S02]  /*3590*/  ISETP.NE.AND P0, PT, R76, RZ, PT ;  /* 0x000000ff4c00720c */ /* 0x000fe40003f05270 */
[----:B------:R-:W-:Y:S02]  /*35a0*/  P2R R80, PR, RZ, 0x40 ;  /* 0x00000040ff507803 */ /* 0x000fe40000000000 */
[----:B------:R-:W-:Y:S02]  /*35b0*/  ISETP.GT.AND P0, PT, R3, 0x8, !P0 ;  /* 0x000000080300780c */ /* 0x000fe40004704270 */
[----:B------:R-:W-:-:S02]  /*35c0*/  ISETP.NE.AND P6, PT, R51, RZ, PT ;  /* 0x000000ff3300720c */ /* 0x000fc40003fc5270 */
[----:B------:R-:W-:Y:S02]  /*35d0*/  ISETP.LT.OR P0, PT, R79, 0x9, P0 ;  /* 0x000000094f00780c */ /* 0x000fe40000701670 */
[----:B------:R-:W-:Y:S02]  /*35e0*/  P2R R61, PR, RZ, 0x20 ;  /* 0x00000020ff3d7803 */ /* 0x000fe40000000000 */
[----:B------:R-:W-:Y:S02]  /*35f0*/  FSEL R5, R66, -INF , !P0 ;  /* 0xff80000042057808 */ /* 0x000fe40004000000 */
[----:B------:R-:W-:Y:S02]  /*3600*/  ISETP.NE.AND P0, PT, R69, RZ, PT ;  /* 0x000000ff4500720c */ /* 0x000fe40003f05270 */
[----:B------:R-:W-:Y:S02]  /*3610*/  ISETP.NE.AND P5, PT, R50, RZ, PT ;  /* 0x000000ff3200720c */ /* 0x000fe40003fa5270 */
[----:B------:R-:W-:-:S02]  /*3620*/  ISETP.GT.AND P0, PT, R3, 0x9, !P0 ;  /* 0x000000090300780c */ /* 0x000fc40004704270 */
[----:B------:R-:W-:Y:S02]  /*3630*/  P2R R57, PR, RZ, 0x10 ;  /* 0x00000010ff397803 */ /* 0x000fe40000000000 */
[----:B------:R-:W-:Y:S02]  /*3640*/  ISETP.LT.OR P0, PT, R79, 0xa, P0 ;  /* 0x0000000a4f00780c */ /* 0x000fe40000701670 */
[----:B------:R-:W-:Y:S02]  /*3650*/  ISETP.NE.AND P4, PT, R43, RZ, PT ;  /* 0x000000ff2b00720c */ /* 0x000fe40003f85270 */
[----:B------:R-:W-:Y:S02]  /*3660*/  FSEL R67, R67, -INF , !P0 ;  /* 0xff80000043437808 */ /* 0x000fe40004000000 */
[----:B------:R-:W-:Y:S02]  /*3670*/  ISETP.NE.AND P0, PT, R65, RZ, PT ;  /* 0x000000ff4100720c */ /* 0x000fe40003f05270 */
[----:B------:R-:W-:-:S02]  /*3680*/  P2R R53, PR, RZ, 0x8 ;  /* 0x00000008ff357803 */ /* 0x000fc40000000000 */
[----:B------:R-:W-:Y:S02]  /*3690*/  ISETP.GT.AND P0, PT, R3, 0x10, !P0 ;  /* 0x000000100300780c */ /* 0x000fe40004704270 */
[----:B------:R-:W-:Y:S02]  /*36a0*/  ISETP.NE.AND P3, PT, R42, RZ, PT ;  /* 0x000000ff2a00720c */ /* 0x000fe40003f65270 */
[----:B------:R-:W-:-:S04]  /*36b0*/  ISETP.LT.OR P0, PT, R79, 0x11, P0 ;  /* 0x000000114f00780c */ /* 0x000fc80000701670 */
[----:B------:R-:W-:Y:S02]  /*36c0*/  FSEL R41, R62, -INF , !P0 ;  /* 0xff8000003e297808 */ /* 0x000fe40004000000 */
[----:B------:R-:W-:Y:S02]  /*36d0*/  ISETP.NE.AND P0, PT, R60, RZ, PT ;  /* 0x000000ff3c00720c */ /* 0x000fe40003f05270 */
[----:B------:R-:W-:Y:S02]  /*36e0*/  P2R R62, PR, RZ, 0x40 ;  /* 0x00000040ff3e7803 */ /* 0x000fe40000000000 */
[----:B------:R-:W-:-:S04]  /*36f0*/  ISETP.GT.AND P0, PT, R3, 0x11, !P0 ;  /* 0x000000110300780c */ /* 0x000fc80004704270 */
[----:B------:R-:W-:-:S04]  /*3700*/  ISETP.LT.OR P0, PT, R79, 0x12, P0 ;  /* 0x000000124f00780c */ /* 0x000fc80000701670 */
        /* <DEDUP_REMOVED lines=15> */
[----:B------:R-:W-:-:S04]  /*3800*/  ISETP.GT.AND P0, PT, R3, 0x1, !P0 ;  /* 0x000000010300780c */ /* 0x000fc80004704270 */
[----:B------:R-:W-:-:S04]  /*3810*/  ISETP.LT.OR P0, PT, R79, 0x2, P0 ;  /* 0x000000024f00780c */ /* 0x000fc80000701670 */
[----:B------:R-:W-:Y:S02]  /*3820*/  FSEL R71, R71, -INF , !P0 ;  /* 0xff80000047477808 */ /* 0x000fe40004000000 */
[----:B------:R-:W-:-:S04]  /*3830*/  ISETP.GT.AND P0, PT, R3, RZ, !P6 ;  /* 0x000000ff0300720c */ /* 0x000fc80007704270 */
        /* <DEDUP_REMOVED lines=8> */
[----:B------:R-:W-:Y:S02]  /*38c0*/  ISETP.GT.AND P0, PT, R45, RZ, !P6 ;  /* 0x000000ff2d00720c */ /* 0x000fe40007704270 */
[----:B------:R-:W-:Y:S02]  /*38d0*/  ISETP.NE.AND P6, PT, R62, RZ, PT ;  /* 0x000000ff3e00720c */ /* 0x000fe40003fc5270 */
        /* <DEDUP_REMOVED lines=22> */
[----:B------:R-:W-:Y:S02]  /*3a40*/  ISETP.GT.AND P0, PT, R45, 0x18, !P6 ;  /* 0x000000182d00780c */ /* 0x000fe40007704270 */
[----:B------:R-:W-:Y:S02]  /*3a50*/  ISETP.NE.AND P6, PT, R80, RZ, PT ;  /* 0x000000ff5000720c */ /* 0x000fe40003fc5270 */
        /* <DEDUP_REMOVED lines=17> */
[----:B------:R-:W1:Y:S01]  /*3b70*/  SHFL.IDX PT, R12, R49, 0x3, 0x1c1f ;  /* 0x007c1f00310c7f89 */ /* 0x000e6200000e0000 */
[----:B------:R-:W-:-:S04]  /*3b80*/  ISETP.GT.AND P0, PT, R45, 0x29, !P1 ;  /* 0x000000292d00780c */ /* 0x000fc80004f04270 */
        /* <DEDUP_REMOVED lines=19> */
.L_x_1825:
[----:B------:R-:W-:-:S04]  /*3cc0*/  MOV R12, c[0x0][0x32c] ;  /* 0x0000cb00000c7a02 */ /* 0x000fc80000000f00 */
[----:B------:R-:W-:-:S13]  /*3cd0*/  ISETP.NE.AND P0, PT, R12, 0x1, PT ;  /* 0x000000010c00780c */ /* 0x000fda0003f05270 */
[----:B------:R-:W-:-:S05]  /*3ce0*/  @P0 IMAD.HI.U32 R12, R25, c[0x0][0x330], RZ ;  /* 0x0000cc00190c0a27 */ /* 0x000fca00078e00ff */
[----:B------:R-:W-:Y:S02]  /*3cf0*/  @P0 SHF.R.U32.HI R25, RZ, c[0x0][0x334], R12 ;  /* 0x0000cd00ff190a19 */ /* 0x000fe4000001160c */
.L_x_1826:
[----:B------:R-:W-:Y:S05]  /*3d00*/  BSYNC B0 ;  /* 0x0000000000007941 */ /* 0x000fea0003800000 */
.L_x_1824:
[----:B------:R-:W-:-:S05]  /*3d10*/  IMAD R48, R25, c[0x0][0x32c], R48 ;  /* 0x0000cb0019307a24 */ /* 0x000fca00078e0230 */
[----:B------:R-:W-:Y:S02]  /*3d20*/  IADD3 R12, R48, c[0x0][0x32c], RZ ;  /* 0x0000cb00300c7a10 */ /* 0x000fe40007ffe0ff */
[----:B------:R-:W-:Y:S02]  /*3d30*/  IMNMX R23, R23, R48, !PT ;  /* 0x0000003017177217 */ /* 0x000fe40007800200 */
[----:B------:R-:W-:Y:S02]  /*3d40*/  IMNMX R13, R13, R12, PT ;  /* 0x0000000c0d0d7217 */ /* 0x000fe40003800200 */
.L_x_1823:
[----:B------:R-:W-:Y:S01]  /*3d50*/  ISETP.NE.AND P0, PT, R76, RZ, PT ;  /* 0x000000ff4c00720c */ /* 0x000fe20003f05270 */
[----:B------:R-:W-:Y:S01]  /*3d60*/  IMAD.SHL.U32 R214, R2, 0x2, RZ ;  /* 0x0000000202d67824 */ /* 0x000fe200078e00ff */
[C---:B------:R-:W-:Y:S01]  /*3d70*/  ISETP.GT.AND P2, PT, R23.reuse, 0x28, !P2 ;  /* 0x000000281700780c */ /* 0x040fe20005744270 */
[----:B------:R-:W-:Y:S01]  /*3d80*/  ULDC.64 UR4, c[0x0][0x2c8] ;  /* 0x0000b20000047ab9 */ /* 0x000fe20000000a00 */
[C---:B------:R-:W-:Y:S01]  /*3d90*/  ISETP.GT.AND P0, PT, R23.reuse, 0x8, !P0 ;  /* 0x000000081700780c */ /* 0x040fe20004704270 */
[----:B------:R-:W-:Y:S01]  /*3da0*/  IMAD R212, R0, 0x2, R214 ;  /* 0x0000000200d47824 */ /* 0x000fe200078e02d6 */
[----:B------:R-:W-:Y:S01]  /*3db0*/  ISETP.GT.AND P1, PT, R23, 0x29, !P1 ;  /* 0x000000291700780c */ /* 0x000fe20004f24270 */
[----:B------:R-:W-:Y:S01]  /*3dc0*/  LDSM.16.MT88.4 R136, [R214+0x100] ;  /* 0x00010000d688783b */ /* 0x000fe20000004200 */
[C---:B------:R-:W-:Y:S01]  /*3dd0*/  ISETP.LT.OR P0, PT, R13.reuse, 0x9, P0 ;  /* 0x000000090d00780c */ /* 0x040fe20000701670 */
[----:B------:R-:W-:Y:S01]  /*3de0*/  UIMAD.WIDE.U32 UR14, UR13, UR4, URZ ;  /* 0x000000040d0e72a5 */ /* 0x000fe2000f8e003f */
[----:B------:R-:W-:Y:S01]  /*3df0*/  ISETP.LT.OR P2, PT, R13, 0x29, P2 ;  /* 0x000000290d00780c */ /* 0x000fe20001741670 */
[----:B------:R-:W-:Y:S01]  /*3e00*/  LDSM.16.MT88.4 R112, [R212+0x100] ;  /* 0x00010000d470783b */ /* 0x000fe20000004200 */
[----:B------:R-:W-:Y:S01]  /*3e10*/  FSEL R92, R34, -INF , !P0 ;  /* 0xff800000225c7808 */ /* 0x000fe20004000000 */
[----:B------:R-:W-:Y:S01]  /*3e20*/  @UP2 USHF.R.U32.HI UR13, URZ, UR5, UR15 ;  /* 0x000000053f0d2299 */ /* 0x000fe2000801160f */
[----:B------:R-:W-:Y:S01]  /*3e30*/  ISETP.NE.AND P0, PT, R69, RZ, PT ;  /* 0x000000ff4500720c */ /* 0x000fe20003f05270 */
[----:B------:R-:W-:Y:S01]  /*3e40*/  LDSM.16.MT88.4 R132, [R214+0xd00] ;  /* 0x000d0000d684783b */ /* 0x000fe20000004200 */
[----:B------:R-:W-:Y:S01]  /*3e50*/  ISETP.LT.OR P1, PT, R13, 0x2a, P1 ;  /* 0x0000002a0d00780c */ /* 0x000fe20000f21670 */
[----:B------:R-:W-:Y:S01]  /*3e60*/  UIADD3 UR4, UR12, UR13, URZ ;  /* 0x0000000d0c047290 */ /* 0x000fe2000fffe03f */
[----:B------:R-:W-:Y:S01]  /*3e70*/  ISETP.GT.AND P0, PT, R23, 0x9, !P0 ;  /* 0x000000091700780c */ /* 0x000fe20004704270 */
[----:B------:R-:W-:Y:S01]  /*3e80*/  LDSM.16.MT88.4 R76, [R214+0x1900] ;  /* 0x00190000d64c783b */ /* 0x000fe20000004200 */
[----:B------:R-:W-:Y:S01]  /*3e90*/  FSEL R187, R14, -INF , !P2 ;  /* 0xff8000000ebb7808 */ /* 0x000fe20005000000 */
[----:B------:R-:W-:Y:S01]  /*3ea0*/  ULDC UR13, c[0x0][0x328] ;  /* 0x0000ca00000d7ab9 */ /* 0x000fe20000000800 */
[----:B------:R-:W-:Y:S01]  /*3eb0*/  ISETP.LT.OR P0, PT, R13, 0xa, P0 ;  /* 0x0000000a0d00780c */ /* 0x000fe20000701670 */
[----:B------:R-:W-:Y:S01]  /*3ec0*/  LDSM.16.MT88.4 R156, [R214+0x500] ;  /* 0x00050000d69c783b */ /* 0x000fe20000004200 */
[----:B------:R-:W-:Y:S01]  /*3ed0*/  FSEL R189, R15, -INF , !P1 ;  /* 0xff8000000fbd7808 */ /* 0x000fe20004800000 */
[----:B------:R-:W-:Y:S01]  /*3ee0*/  UIADD3 UR13, UR4, UR13, URZ ;  /* 0x0000000d040d7290 */ /* 0x000fe2000fffe03f */
[----:B------:R-:W-:-:S02]  /*3ef0*/  FSEL R90, R35, -INF , !P0 ;  /* 0xff800000235a7808 */ /* 0x000fc40004000000 */
[----:B------:R-:W-:Y:S01]  /*3f00*/  ISETP.NE.AND P0, PT, R65, RZ, PT ;  /* 0x000000ff4100720c */ /* 0x000fe20003f05270 */
[----:B------:R-:W-:Y:S01]  /*3f10*/  LDSM.16.MT88.4 R32, [R212+0x1d00] ;  /* 0x001d0000d420783b */ /* 0x000fe20000004200 */
[----:B------:R-:W-:Y:S02]  /*3f20*/  IADD3 R230, R148, -0x2, RZ ;  /* 0xfffffffe94e67810 */ /* 0x000fe40007ffe0ff */
[----:B------:R-:W-:-:S04]  /*3f30*/  ISETP.GT.AND P0, PT, R23, 0x10, !P0 ;  /* 0x000000101700780c */ /* 0x000fc80004704270 */
[----:B------:R-:W-:-:S04]  /*3f40*/  ISETP.LT.OR P0, PT, R13, 0x11, P0 ;  /* 0x000000110d00780c */ /* 0x000fc80000701670 */
[----:B------:R-:W-:Y:S02]  /*3f50*/  FSEL R88, R30, -INF , !P0 ;  /* 0xff8000001e587808 */ /* 0x000fe40004000000 */
[----:B------:R-:W-:Y:S02]  /*3f60*/  ISETP.NE.AND P0, PT, R60, RZ, PT ;  /* 0x000000ff3c00720c */ /* 0x000fe40003f05270 */
[----:B------:R-:W-:Y:S02]  /*3f70*/  LDSM.16.MT88.4 R60, [R212+0xd00] ;  /* 0x000d0000d43c783b */ /* 0x000fe40000004200 */
[----:B------:R-:W-:-:S04]  /*3f80*/  ISETP.GT.AND P0, PT, R23, 0x11, !P0 ;  /* 0x000000111700780c */ /* 0x000fc80004704270 */
[----:B------:R-:W-:-:S04]  /*3f90*/  ISETP.LT.OR P0, PT, R13, 0x12, P0 ;  /* 0x000000120d00780c */ /* 0x000fc80000701670 */
[----:B------:R-:W-:Y:S02]  /*3fa0*/  FSEL R72, R31, -INF , !P0 ;  /* 0xff8000001f487808 */ /* 0x000fe40004000000 */
[----:B------:R-:W-:-:S04]  /*3fb0*/  ISETP.NE.AND P0, PT, R51, RZ, PT ;  /* 0x000000ff3300720c */ /* 0x000fc80003f05270 */
        /* <DEDUP_REMOVED lines=8> */
[----:B------:R-:W-:Y:S02]  /*4040*/  ISETP.NE.AND P0, PT, R7, RZ, PT ;  /* 0x000000ff0700720c */ /* 0x000fe40003f05270 */
[----:B------:R-:W-:Y:S02]  /*4050*/  FMNMX.FTZ R7, R68, R6, !PT ;  /* 0x0000000644077209 */ /* 0x000fe40007810000 */
[----:B------:R-:W-:Y:S02]  /*4060*/  ISETP.GT.AND P0, PT, R23, 0x1, !P0 ;  /* 0x000000011700780c */ /* 0x000fe40004704270 */
[----:B------:R-:W-:Y:S02]  /*4070*/  FMNMX.FTZ R7, R64, R7, !PT ;  /* 0x0000000740077209 */ /* 0x000fe40007810000 */
[----:B------:R-:W-:-:S02]  /*4080*/  ISETP.LT.OR P0, PT, R13, 0x2, P0 ;  /* 0x000000020d00780c */ /* 0x000fc40000701670 */
[----:B------:R-:W-:Y:S02]  /*4090*/  FMNMX.FTZ R7, R4, R7, !PT ;  /* 0x0000000704077209 */ /* 0x000fe40007810000 */
[----:B------:R-:W-:Y:S02]  /*40a0*/  FSEL R94, R39, -INF , !P0 ;  /* 0xff800000275e7808 */ /* 0x000fe40004000000 */
[----:B------:R-:W-:Y:S02]  /*40b0*/  FMNMX.FTZ R7, R40, R7, !PT ;  /* 0x0000000728077209 */ /* 0x000fe40007810000 */
[----:B------:R-:W-:Y:S02]  /*40c0*/  ISETP.NE.AND P0, PT, R44, RZ, PT ;  /* 0x000000ff2c00720c */ /* 0x000fe40003f05270 */
[----:B------:R-:W-:Y:S01]  /*40d0*/  FMNMX.FTZ R7, R10, R7, !PT ;  /* 0x000000070a077209 */ /* 0x000fe20007810000 */
[----:B------:R-:W-:Y:S01]  /*40e0*/  LDSM.16.MT88.4 R44, [R214+0x1100] ;  /* 0x00110000d62c783b */ /* 0x000fe20000004200 */
[----:B------:R-:W-:-:S02]  /*40f0*/  ISETP.GT.AND P0, PT, R23, RZ, !P0 ;  /* 0x000000ff1700720c */ /* 0x000fc40004704270 */
[----:B------:R-:W-:Y:S02]  /*4100*/  FMNMX.FTZ R7, R56, R7, !PT ;  /* 0x0000000738077209 */ /* 0x000fe40007810000 */
[----:B------:R-:W-:Y:S02]  /*4110*/  ISETP.LT.OR P0, PT, R13, 0x1, P0 ;  /* 0x000000010d00780c */ /* 0x000fe40000701670 */
[----:B------:R-:W-:Y:S02]  /*4120*/  FMNMX.FTZ R7, R8, R7, !PT ;  /* 0x0000000708077209 */ /* 0x000fe40007810000 */
[----:B------:R-:W-:Y:S02]  /*4130*/  FSEL R108, R38, -INF , !P0 ;  /* 0xff800000266c7808 */ /* 0x000fe40004000000 */
[----:B------:R-:W-:Y:S01]  /*4140*/  FMNMX.FTZ R12, R22, R7, !PT ;  /* 0x00000007160c7209 */ /* 0x000fe20007810000 */
[----:B------:R-:W-:Y:S01]  /*4150*/  LDSM.16.MT88.4 R36, [R214+0x1d00] ;  /* 0x001d0000d624783b */ /* 0x000fe20000004200 */
[----:B------:R-:W-:-:S02]  /*4160*/  ISETP.NE.AND P0, PT, R43, RZ, PT ;  /* 0x000000ff2b00720c */ /* 0x000fc40003f05270 */
[----:B------:R-:W-:Y:S02]  /*4170*/  FMNMX.FTZ R7, R21, R12, !PT ;  /* 0x0000000c15077209 */ /* 0x000fe40007810000 */
[----:B------:R-:W-:Y:S02]  /*4180*/  FMNMX.FTZ R12, R70, R71, !PT ;  /* 0x00000047460c7209 */ /* 0x000fe40007810000 */
[----:B------:R-:W-:Y:S02]  /*4190*/  FMNMX.FTZ R7, R20, R7, !PT ;  /* 0x0000000714077209 */ /* 0x000fe40007810000 */
[----:B------:R-:W-:Y:S02]  /*41a0*/  FMNMX.FTZ R12, R5, R12, !PT ;  /* 0x0000000c050c7209 */ /* 0x000fe40007810000 */
[----:B------:R-:W-:Y:S02]  /*41b0*/  FMNMX.FTZ R7, R18, R7, !PT ;  /* 0x0000000712077209 */ /* 0x000fe40007810000 */
[----:B------:R-:W-:-:S02]  /*41c0*/  FMNMX.FTZ R12, R67, R12, !PT ;  /* 0x0000000c430c7209 */ /* 0x000fc40007810000 */
[----:B------:R-:W-:Y:S01]  /*41d0*/  ISETP.GT.AND P0, PT, R23, 0x20, !P0 ;  /* 0x000000201700780c */ /* 0x000fe20004704270 */
[----:B------:R-:W1:Y:S01]  /*41e0*/  SHFL.BFLY PT, R24, R7, 0x2, 0x1f ;  /* 0x0c401f0007187f89 */ /* 0x000e6200000e0000 */
[----:B------:R-:W-:Y:S02]  /*41f0*/  FMNMX.FTZ R12, R41, R12, !PT ;  /* 0x0000000c290c7209 */ /* 0x000fe40007810000 */
[----:B------:R-:W-:Y:S02]  /*4200*/  ISETP.LT.OR P0, PT, R13, 0x21, P0 ;  /* 0x000000210d00780c */ /* 0x000fe40000701670 */
[----:B------:R-:W-:Y:S02]  /*4210*/  FMNMX.FTZ R12, R11, R12, !PT ;  /* 0x0000000c0b0c7209 */ /* 0x000fe40007810000 */
[----:B------:R-:W-:Y:S02]  /*4220*/  FSEL R178, R26, -INF , !P0 ;  /* 0xff8000001ab27808 */ /* 0x000fe40004000000 */
[----:B------:R-:W-:-:S02]  /*4230*/  FMNMX.FTZ R12, R9, R12, !PT ;  /* 0x0000000c090c7209 */ /* 0x000fc40007810000 */
[----:B------:R-:W-:Y:S02]  /*4240*/  FMNMX.FTZ R31, R108, R94, !PT ;  /* 0x0000005e6c1f7209 */ /* 0x000fe40007810000 */
[----:B------:R-:W-:Y:S02]  /*4250*/  FMNMX.FTZ R12, R59, R12, !PT ;  /* 0x0000000c3b0c7209 */ /* 0x000fe40007810000 */
[----:B------:R-:W-:Y:S02]  /*4260*/  FMNMX.FTZ R31, R92, R31, !PT ;  /* 0x0000001f5c1f7209 */ /* 0x000fe40007810000 */
[----:B------:R-:W-:Y:S02]  /*4270*/  FMNMX.FTZ R12, R19, R12, !PT ;  /* 0x0000000c130c7209 */ /* 0x000fe40007810000 */
[----:B------:R-:W-:Y:S02]  /*4280*/  FMNMX.FTZ R31, R90, R31, !PT ;  /* 0x0000001f5a1f7209 */ /* 0x000fe40007810000 */
[----:B-1----:R-:W-:-:S02]  /*4290*/  FMNMX.FTZ R24, R7, R24, !PT ;  /* 0x0000001807187209 */ /* 0x002fc40007810000 */
[----:B------:R-:W-:-:S03]  /*42a0*/  FMNMX.FTZ R7, R17, R12, !PT ;  /* 0x0000000c11077209 */ /* 0x000fc60007810000 */
[----:B------:R-:W1:Y:S01]  /*42b0*/  SHFL.BFLY PT, R151, R24, 0x1, 0x1f ;  /* 0x0c201f0018977f89 */ /* 0x000e6200000e0000 */
[----:B------:R-:W-:-:S04]  /*42c0*/  FMNMX.FTZ R12, R16, R7, !PT ;  /* 0x00000007100c7209 */ /* 0x000fc80007810000 */
[----:B------:R-:W-:Y:S02]  /*42d0*/  FMNMX.FTZ R7, R3, R12, !PT ;  /* 0x0000000c03077209 */ /* 0x000fe40007810000 */
[----:B-1----:R-:W-:-:S03]  /*42e0*/  FMNMX.FTZ R151, R24, R151, !PT ;  /* 0x0000009718977209 */ /* 0x002fc60007810000 */
[----:B------:R-:W1:Y:S01]  /*42f0*/  SHFL.BFLY PT, R24, R7, 0x2, 0x1f ;  /* 0x0c401f0007187f89 */ /* 0x000e6200000e0000 */
[C---:B------:R-:W-:Y:S01]  /*4300*/  FSETP.NEU.FTZ.AND P0, PT, R151.reuse, -INF , PT ;  /* 0xff8000009700780b */ /* 0x040fe20003f1d000 */
[----:B------:R-:W-:-:S05]  /*4310*/  FMUL.FTZ R25, R151, c[0x0][0x2d0] ;  /* 0x0000b40097197a20 */ /* 0x000fca0000410000 */
[----:B------:R-:W-:-:S05]  /*4320*/  FSEL R25, R25, RZ, P0 ;  /* 0x000000ff19197208 */ /* 0x000fca0000000000 */
[--C-:B------:R-:W-:Y:S02]  /*4330*/  FFMA.FTZ R155, R56, c[0x0][0x2d0], -R25.reuse ;  /* 0x0000b400389b7a23 */ /* 0x100fe40000010819 */
[--C-:B------:R-:W-:Y:S02]  /*4340*/  FFMA.FTZ R170, R20, c[0x0][0x2d0], -R25.reuse ;  /* 0x0000b40014aa7a23 */ /* 0x100fe40000010819 */
[--C-:B------:R-:W-:Y:S02]  /*4350*/  FFMA.FTZ R164, R6, c[0x0][0x2d0], -R25.reuse ;  /* 0x0000b40006a47a23 */ /* 0x100fe40000010819 */
[--C-:B------:R-:W-:Y:S01]  /*4360*/  FFMA.FTZ R160, R4, c[0x0][0x2d0], -R25.reuse ;  /* 0x0000b40004a07a23 */ /* 0x100fe20000010819 */
[----:B------:R-:W-:Y:S01]  /*4370*/  MUFU.EX2 R155, R155 ;  /* 0x0000009b009b7308 */ /* 0x000fe20000000800 */
[--C-:B------:R-:W-:Y:S02]  /*4380*/  FFMA.FTZ R173, R21, c[0x0][0x2d0], -R25.reuse ;  /* 0x0000b40015ad7a23 */ /* 0x100fe40000010819 */
[--C-:B------:R-:W-:Y:S01]  /*4390*/  FFMA.FTZ R169, R68, c[0x0][0x2d0], -R25.reuse ;  /* 0x0000b40044a97a23 */ /* 0x100fe20000010819 */
[----:B-1----:R-:W-:Y:S01]  /*43a0*/  FMNMX.FTZ R24, R7, R24, !PT ;  /* 0x0000001807187209 */ /* 0x002fe20007810000 */
[----:B------:R-:W-:-:S02]  /*43b0*/  FFMA.FTZ R165, R64, c[0x0][0x2d0], -R25 ;  /* 0x0000b40040a57a23 */ /* 0x000fc40000010819 */
[--C-:B------:R-:W-:Y:S01]  /*43c0*/  FFMA.FTZ R163, R40, c[0x0][0x2d0], -R25.reuse ;  /* 0x0000b40028a37a23 */ /* 0x100fe20000010819 */
[----:B------:R-:W-:Y:S01]  /*43d0*/  MUFU.EX2 R164, R164 ;  /* 0x000000a400a47308 */ /* 0x000fe20000000800 */
[----:B------:R-:W1:Y:S01]  /*43e0*/  SHFL.BFLY PT, R149, R24, 0x1, 0x1f ;  /* 0x0c201f0018957f89 */ /* 0x000e6200000e0000 */
[--C-:B------:R-:W-:Y:S02]  /*43f0*/  FFMA.FTZ R154, R10, c[0x0][0x2d0], -R25.reuse ;  /* 0x0000b4000a9a7a23 */ /* 0x100fe40000010819 */
[--C-:B------:R-:W-:Y:S02]  /*4400*/  FFMA.FTZ R2, R8, c[0x0][0x2d0], -R25.reuse ;  /* 0x0000b40008027a23 */ /* 0x100fe40000010819 */
[--C-:B------:R-:W-:Y:S02]  /*4410*/  FFMA.FTZ R168, R22, c[0x0][0x2d0], -R25.reuse ;  /* 0x0000b40016a87a23 */ /* 0x100fe40000010819 */
[----:B------:R-:W2:Y:S01]  /*4420*/  MUFU.EX2 R169, R169 ;  /* 0x000000a900a97308 */ /* 0x000ea20000000800 */
[----:B------:R-:W-:-:S07]  /*4430*/  FFMA.FTZ R237, R18, c[0x0][0x2d0], -R25 ;  /* 0x0000b40012ed7a23 */ /* 0x000fce0000010819 */
[----:B------:R-:W-:Y:S08]  /*4440*/  MUFU.EX2 R165, R165 ;  /* 0x000000a500a57308 */ /* 0x000ff00000000800 */
[----:B------:R-:W3:Y:S01]  /*4450*/  MUFU.EX2 R160, R160 ;  /* 0x000000a000a07308 */ /* 0x000ee20000000800 */
[----:B-1----:R-:W-:Y:S02]  /*4460*/  FMNMX.FTZ R149, R24, R149, !PT ;  /* 0x0000009518957209 */ /* 0x002fe40007810000 */
[----:B------:R-:W-:-:S02]  /*4470*/  FMNMX.FTZ R24, R110, R111, !PT ;  /* 0x0000006f6e187209 */ /* 0x000fc40007810000 */
[C---:B------:R-:W-:Y:S01]  /*4480*/  FSETP.NEU.FTZ.AND P0, PT, R149.reuse, -INF , PT ;  /* 0xff8000009500780b */ /* 0x040fe20003f1d000 */
[----:B------:R-:W-:Y:S01]  /*4490*/  FMUL.FTZ R12, R149, c[0x0][0x2d0] ;  /* 0x0000b400950c7a20 */ /* 0x000fe20000410000 */
[----:B------:R-:W-:Y:S01]  /*44a0*/  FMNMX.FTZ R24, R109, R24, !PT ;  /* 0x000000186d187209 */ /* 0x000fe20007810000 */
[----:B------:R-:W-:Y:S01]  /*44b0*/  MUFU.EX2 R163, R163 ;  /* 0x000000a300a37308 */ /* 0x000fe20000000800 */
[----:B--2---:R-:W-:Y:S01]  /*44c0*/  F2FP.PACK_AB R96, R164, R169 ;  /* 0x000000a9a460723e */ /* 0x004fe200000000ff */
[----:B------:R-:W-:Y:S01]  /*44d0*/  FADD.FTZ R164, R169, R164 ;  /* 0x000000a4a9a47221 */ /* 0x000fe20000010000 */
[----:B------:R-:W-:Y:S02]  /*44e0*/  FMNMX.FTZ R24, R95, R24, !PT ;  /* 0x000000185f187209 */ /* 0x000fe40007810000 */
[----:B------:R-:W-:Y:S02]  /*44f0*/  FSEL R12, R12, RZ, P0 ;  /* 0x000000ff0c0c7208 */ /* 0x000fe40000000000 */
[----:B------:R-:W-:Y:S01]  /*4500*/  FMNMX.FTZ R24, R93, R24, !PT ;  /* 0x000000185d187209 */ /* 0x000fe20007810000 */
[----:B------:R-:W1:Y:S01]  /*4510*/  MUFU.EX2 R154, R154 ;  /* 0x0000009a009a7308 */ /* 0x000e620000000800 */
[----:B------:R-:W-:Y:S01]  /*4520*/  ISETP.NE.AND P0, PT, R42, RZ, PT ;  /* 0x000000ff2a00720c */ /* 0x000fe20003f05270 */
[--C-:B------:R-:W-:Y:S01]  /*4530*/  FFMA.FTZ R167, R5, c[0x0][0x2d0], -R12.reuse ;  /* 0x0000b40005a77a23 */ /* 0x100fe2000001080c */
[----:B------:R-:W-:Y:S01]  /*4540*/  FMNMX.FTZ R24, R91, R24, !PT ;  /* 0x000000185b187209 */ /* 0x000fe20007810000 */
[----:B------:R-:W-:Y:S01]  /*4550*/  LDSM.16.MT88.4 R4, [R212+0x1900] ;  /* 0x00190000d404783b */ /* 0x000fe20000004200 */
[----:B------:R-:W-:Y:S01]  /*4560*/  ISETP.GT.AND P0, PT, R23, 0x21, !P0 ;  /* 0x000000211700780c */ /* 0x000fe20004704270 */
[--C-:B------:R-:W-:Y:S01]  /*4570*/  FFMA.FTZ R0, R59, c[0x0][0x2d0], -R12.reuse ;  /* 0x0000b4003b007a23 */ /* 0x100fe2000001080c */
        /* <DEDUP_REMOVED lines=10> */
[----:B---3--:R-:W-:Y:S01]  /*4620*/  F2FP.PACK_AB R98, R160, R165 ;  /* 0x000000a5a062723e */ /* 0x008fe200000000ff */
[----:B------:R-:W-:Y:S01]  /*4630*/  LDSM.16.MT88.4 R40, [R212+0x1100] ;  /* 0x00110000d428783b */ /* 0x000fe20000004200 */
[----:B------:R-:W-:Y:S01]  /*4640*/  FMNMX.FTZ R24, R179, R24, !PT ;  /* 0x00000018b3187209 */ /* 0x000fe20007810000 */
[--C-:B------:R-:W-:Y:S01]  /*4650*/  FFMA.FTZ R150, R11, c[0x0][0x2d0], -R12.reuse ;  /* 0x0000b4000b967a23 */ /* 0x100fe2000001080c */
[----:B-1----:R-:W-:Y:S01]  /*4660*/  F2FP.PACK_AB R8, R154, R163 ;  /* 0x000000a39a08723e */ /* 0x002fe200000000ff */
[----:B------:R-:W1:Y:S01]  /*4670*/  MUFU.EX2 R166, R166 ;  /* 0x000000a600a67308 */ /* 0x000e620000000800 */
[----:B------:R-:W-:Y:S01]  /*4680*/  FMNMX.FTZ R29, R177, R24, !PT ;  /* 0x00000018b11d7209 */ /* 0x000fe20007810000 */
[--C-:B------:R-:W-:Y:S01]  /*4690*/  FFMA.FTZ R153, R9, c[0x0][0x2d0], -R12.reuse ;  /* 0x0000b40009997a23 */ /* 0x100fe2000001080c */
[----:B------:R-:W-:Y:S01]  /*46a0*/  LDSM.16.MT88.4 R24, [R212+0x900] ;  /* 0x00090000d418783b */ /* 0x000fe20000004200 */
[--C-:B------:R-:W-:Y:S01]  /*46b0*/  FFMA.FTZ R235, R3, c[0x0][0x2d0], -R12.reuse ;  /* 0x0000b40003eb7a23 */ /* 0x100fe2000001080c */
[----:B------:R-:W-:Y:S01]  /*46c0*/  FMNMX.FTZ R56, R176, R29, !PT ;  /* 0x0000001db0387209 */ /* 0x000fe20007810000 */
[--C-:B------:R-:W-:Y:S01]  /*46d0*/  FFMA.FTZ R172, R19, c[0x0][0x2d0], -R12.reuse ;  /* 0x0000b40013ac7a23 */ /* 0x100fe2000001080c */
[----:B------:R-:W-:Y:S01]  /*46e0*/  FMNMX.FTZ R29, R88, R31, !PT ;  /* 0x0000001f581d7209 */ /* 0x000fe20007810000 */
[----:B------:R-:W-:Y:S01]  /*46f0*/  MUFU.EX2 R167, R167 ;  /* 0x000000a700a77308 */ /* 0x000fe20000000800 */
[--C-:B------:R-:W-:Y:S01]  /*4700*/  FFMA.FTZ R175, R17, c[0x0][0x2d0], -R12.reuse ;  /* 0x0000b40011af7a23 */ /* 0x100fe2000001080c */
[----:B------:R-:W2:Y:S01]  /*4710*/  SHFL.BFLY PT, R21, R56, 0x2, 0x1f ;  /* 0x0c401f0038157f89 */ /* 0x000ea200000e0000 */
[----:B------:R-:W-:Y:S01]  /*4720*/  FMNMX.FTZ R29, R72, R29, !PT ;  /* 0x0000001d481d7209 */ /* 0x000fe20007810000 */
[----:B------:R-:W-:-:S02]  /*4730*/  FFMA.FTZ R174, R16, c[0x0][0x2d0], -R12 ;  /* 0x0000b40010ae7a23 */ /* 0x000fc4000001080c */
[----:B------:R-:W-:Y:S01]  /*4740*/  LDSM.16.MT88.4 R16, [R212+0x1500] ;  /* 0x00150000d410783b */ /* 0x000fe20000004200 */
[----:B------:R-:W-:Y:S01]  /*4750*/  FMNMX.FTZ R20, R74, R29, !PT ;  /* 0x0000001d4a147209 */ /* 0x000fe20007810000 */
[----:B------:R-:W3:Y:S01]  /*4760*/  MUFU.EX2 R162, R162 ;  /* 0x000000a200a27308 */ /* 0x000ee20000000800 */
[----:B-1----:R-:W-:Y:S01]  /*4770*/  F2FP.PACK_AB R97, R166, R171 ;  /* 0x000000aba661723e */ /* 0x002fe200000000ff */
[----:B------:R-:W-:Y:S01]  /*4780*/  LDSM.16.MT88.4 R28, [R214+0x900] ;  /* 0x00090000d61c783b */ /* 0x000fe20000004200 */
[----:B------:R-:W-:Y:S01]  /*4790*/  FMNMX.FTZ R23, R75, R20, !PT ;  /* 0x000000144b177209 */ /* 0x000fe20007810000 */
[----:B------:R-:W-:Y:S02]  /*47a0*/  FADD.FTZ R166, R171, R166 ;  /* 0x000000a6aba67221 */ /* 0x000fe40000010000 */
[----:B------:R-:W-:Y:S01]  /*47b0*/  FADD.FTZ R165, R165, R164 ;  /* 0x000000a4a5a57221 */ /* 0x000fe20000010000 */
[----:B------:R-:W-:Y:S01]  /*47c0*/  FMNMX.FTZ R13, R178, R23, !PT ;  /* 0x00000017b20d7209 */ /* 0x000fe20007810000 */
[----:B------:R-:W1:Y:S02]  /*47d0*/  MUFU.EX2 R2, R2 ;  /* 0x0000000200027308 */ /* 0x000e640000000800 */
[----:B------:R-:W-:Y:S01]  /*47e0*/  FADD.FTZ R160, R160, R165 ;  /* 0x000000a5a0a07221 */ /* 0x000fe20000010000 */
[----:B------:R-:W-:-:S02]  /*47f0*/  FMNMX.FTZ R152, R186, R13, !PT ;  /* 0x0000000dba987209 */ /* 0x000fc40007810000 */
[----:B------:R-:W-:Y:S01]  /*4800*/  LDSM.16.MT88.4 R12, [R214+0x2100] ;  /* 0x00210000d60c783b */ /* 0x000fe20000004200 */
[----:B------:R-:W-:Y:S01]  /*4810*/  FADD.FTZ R163, R163, R160 ;  /* 0x000000a0a3a37221 */ /* 0x000fe20000010000 */
[----:B------:R-:W-:Y:S01]  /*4820*/  FMNMX.FTZ R152, R187, R152, !PT ;  /* 0x00000098bb987209 */ /* 0x000fe20007810000 */
[----:B------:R-:W-:Y:S01]  /*4830*/  MUFU.EX2 R161, R161 ;  /* 0x000000a100a17308 */ /* 0x000fe20000000800 */
[----:B---3--:R-:W-:Y:S01]  /*4840*/  F2FP.PACK_AB R99, R162, R167 ;  /* 0x000000a7a263723e */ /* 0x008fe200000000ff */
[----:B------:R-:W-:Y:S01]  /*4850*/  FADD.FTZ R167, R167, R166 ;  /* 0x000000a6a7a77221 */ /* 0x000fe20000010000 */
[----:B------:R-:W-:Y:S01]  /*4860*/  FMNMX.FTZ R152, R189, R152, !PT ;  /* 0x00000098bd987209 */ /* 0x000fe20007810000 */
[----:B------:R-:W-:Y:S01]  /*4870*/  FADD.FTZ R154, R154, R163 ;  /* 0x000000a39a9a7221 */ /* 0x000fe20000010000 */
[----:B--2---:R-:W-:Y:S01]  /*4880*/  FMNMX.FTZ R56, R56, R21, !PT ;  /* 0x0000001538387209 */ /* 0x004fe20007810000 */
[----:B------:R-:W-:Y:S01]  /*4890*/  FADD.FTZ R162, R162, R167 ;  /* 0x000000a7a2a27221 */ /* 0x000fe20000010000 */
[----:B------:R-:W-:Y:S01]  /*48a0*/  LDSM.16.MT88.4 R20, [R214+0x1500] ;  /* 0x00150000d614783b */ /* 0x000fe20000004200 */
[----:B------:R-:W-:Y:S01]  /*48b0*/  HMMA.16816.F32 R144, R96, R136, RZ ;  /* 0x000000886090723c */ /* 0x000fe200000018ff */
[----:B------:R-:W2:Y:S01]  /*48c0*/  MUFU.EX2 R150, R150 ;  /* 0x0000009600967308 */ /* 0x000ea20000000800 */
[----:B-1----:R-:W-:Y:S01]  /*48d0*/  F2FP.PACK_AB R10, R2, R155 ;  /* 0x0000009b020a723e */ /* 0x002fe200000000ff */
[----:B------:R-:W1:Y:S01]  /*48e0*/  SHFL.BFLY PT, R59, R152, 0x2, 0x1f ;  /* 0x0c401f00983b7f89 */ /* 0x000e6200000e0000 */
[----:B------:R-:W-:-:S03]  /*48f0*/  FADD.FTZ R155, R155, R154 ;  /* 0x0000009a9b9b7221 */ /* 0x000fc60000010000 */
[----:B------:R-:W3:Y:S01]  /*4900*/  SHFL.BFLY PT, R57, R56, 0x1, 0x1f ;  /* 0x0c201f0038397f89 */ /* 0x000ee200000e0000 */
[----:B------:R-:W-:Y:S01]  /*4910*/  HMMA.16816.F32 R104, R96, R112, RZ ;  /* 0x000000706068723c */ /* 0x000fe200000018ff */
[----:B------:R-:W-:Y:S01]  /*4920*/  MUFU.EX2 R153, R153 ;  /* 0x0000009900997308 */ /* 0x000fe20000000800 */
[----:B------:R-:W-:-:S06]  /*4930*/  FADD.FTZ R155, R2, R155 ;  /* 0x0000009b029b7221 */ /* 0x000fcc0000010000 */
[----:B------:R-:W-:Y:S01]  /*4940*/  HMMA.16816.F32 R120, R96, R132, RZ ;  /* 0x000000846078723c */ /* 0x000fe200000018ff */
[----:B------:R-:W4:Y:S01]  /*4950*/  MUFU.EX2 R0, R0 ;  /* 0x0000000000007308 */ /* 0x000f220000000800 */
[----:B--2---:R-:W-:Y:S01]  /*4960*/  F2FP.PACK_AB R9, R150, R161 ;  /* 0x000000a19609723e */ /* 0x004fe200000000ff */
[----:B------:R-:W-:-:S04]  /*4970*/  FADD.FTZ R161, R161, R162 ;  /* 0x000000a2a1a17221 */ /* 0x000fc80000010000 */
[----:B------:R-:W-:Y:S01]  /*4980*/  FADD.FTZ R150, R150, R161 ;  /* 0x000000a196967221 */ /* 0x000fe20000010000 */
[----:B------:R-:W-:Y:S01]  /*4990*/  HMMA.16816.F32 R52, R96, R60, RZ ;  /* 0x0000003c6034723c */ /* 0x000fe200000018ff */
[----:B------:R-:W-:Y:S01]  /*49a0*/  MUFU.EX2 R168, R168 ;  /* 0x000000a800a87308 */ /* 0x000fe20000000800 */
[----:B-1----:R-:W-:Y:S02]  /*49b0*/  FMNMX.FTZ R152, R152, R59, !PT ;  /* 0x0000003b98987209 */ /* 0x002fe40007810000 */
[----:B---3--:R-:W-:-:S03]  /*49c0*/  FMNMX.FTZ R3, R56, R57, !PT ;  /* 0x0000003938037209 */ /* 0x008fc60007810000 */
[----:B------:R-:W1:Y:S01]  /*49d0*/  SHFL.BFLY PT, R125, R152, 0x1, 0x1f ;  /* 0x0c201f00987d7f89 */ /* 0x000e6200000e0000 */
[----:B------:R-:W-:Y:S01]  /*49e0*/  HMMA.16816.F32 R68, R96, R76, RZ ;  /* 0x0000004c6044723c */ /* 0x000fe200000018ff */
[----:B----4-:R-:W-:Y:S01]  /*49f0*/  F2FP.PACK_AB R11, R0, R153 ;  /* 0x00000099000b723e */ /* 0x010fe200000000ff */
[----:B------:R-:W2:Y:S01]  /*4a00*/  MUFU.EX2 R173, R173 ;  /* 0x000000ad00ad7308 */ /* 0x000ea20000000800 */
[C---:B------:R-:W-:Y:S01]  /*4a10*/  FMUL.FTZ R200, R3.reuse, c[0x0][0x2d0] ;  /* 0x0000b40003c87a20 */ /* 0x040fe20000410000 */
[----:B------:R-:W-:Y:S01]  /*4a20*/  FSETP.NEU.FTZ.AND P0, PT, R3, -INF , PT ;  /* 0xff8000000300780b */ /* 0x000fe20003f1d000 */
[----:B------:R-:W-:-:S03]  /*4a30*/  FADD.FTZ R153, R153, R150 ;  /* 0x0000009699997221 */ /* 0x000fc60000010000 */
[----:B------:R-:W-:Y:S01]  /*4a40*/  HMMA.16816.F32 R84, R96, R4, RZ ;  /* 0x000000046054723c */ /* 0x000fe200000018ff */
[----:B------:R-:W-:Y:S01]  /*4a50*/  FSEL R200, R200, RZ, P0 ;  /* 0x000000ffc8c87208 */ /* 0x000fe20000000000 */
[----:B------:R-:W-:Y:S01]  /*4a60*/  MUFU.EX2 R170, R170 ;  /* 0x000000aa00aa7308 */ /* 0x000fe20000000800 */
[----:B------:R-:W-:-:S03]  /*4a70*/  FADD.FTZ R153, R0, R153 ;  /* 0x0000009900997221 */ /* 0x000fc60000010000 */
[--C-:B------:R-:W-:Y:S02]  /*4a80*/  FFMA.FTZ R181, R110, c[0x0][0x2d0], -R200.reuse ;  /* 0x0000b4006eb57a23 */ /* 0x100fe400000108c8 */
[C---:B------:R-:W-:Y:S01]  /*4a90*/  HMMA.16816.F32 R100, R96.reuse, R138, RZ ;  /* 0x0000008a6064723c */ /* 0x040fe200000018ff */
[--C-:B------:R-:W-:Y:S01]  /*4aa0*/  FFMA.FTZ R182, R111, c[0x0][0x2d0], -R200.reuse ;  /* 0x0000b4006fb67a23 */ /* 0x100fe200000108c8 */
[----:B------:R-:W3:Y:S01]  /*4ab0*/  MUFU.EX2 R237, R237 ;  /* 0x000000ed00ed7308 */ /* 0x000ee20000000800 */
[--C-:B------:R-:W-:Y:S01]  /*4ac0*/  FFMA.FTZ R183, R109, c[0x0][0x2d0], -R200.reuse ;  /* 0x0000b4006db77a23 */ /* 0x100fe200000108c8 */
[----:B--2---:R-:W-:Y:S01]  /*4ad0*/  F2FP.PACK_AB R56, R173, R168 ;  /* 0x000000a8ad38723e */ /* 0x004fe200000000ff */
[--C-:B------:R-:W-:Y:S01]  /*4ae0*/  FFMA.FTZ R184, R95, c[0x0][0x2d0], -R200.reuse ;  /* 0x0000b4005fb87a23 */ /* 0x100fe200000108c8 */
[----:B-1----:R-:W-:Y:S02]  /*4af0*/  FMNMX.FTZ R152, R152, R125, !PT ;  /* 0x0000007d98987209 */ /* 0x002fe40007810000 */
[----:B------:R-:W-:Y:S01]  /*4b00*/  HMMA.16816.F32 R116, R96, R114, RZ ;  /* 0x000000726074723c */ /* 0x000fe200000018ff */
[----:B------:R-:W-:Y:S01]  /*4b10*/  FFMA.FTZ R192, R93, c[0x0][0x2d0], -R200 ;  /* 0x0000b4005dc07a23 */ /* 0x000fe200000108c8 */
[----:B------:R-:W-:Y:S01]  /*4b20*/  MUFU.EX2 R181, R181 ;  /* 0x000000b500b57308 */ /* 0x000fe20000000800 */
[C---:B------:R-:W-:Y:S01]  /*4b30*/  FSETP.NEU.FTZ.AND P0, PT, R152.reuse, -INF , PT ;  /* 0xff8000009800780b */ /* 0x040fe20003f1d000 */
[----:B------:R-:W-:-:S02]  /*4b40*/  FMUL.FTZ R201, R152, c[0x0][0x2d0] ;  /* 0x0000b40098c97a20 */ /* 0x000fc40000410000 */
[--C-:B------:R-:W-:Y:S02]  /*4b50*/  FFMA.FTZ R195, R91, c[0x0][0x2d0], -R200.reuse ;  /* 0x0000b4005bc37a23 */ /* 0x100fe400000108c8 */
[C---:B------:R-:W-:Y:S01]  /*4b60*/  HMMA.16816.F32 R128, R96.reuse, R134, RZ ;  /* 0x000000866080723c */ /* 0x040fe200000018ff */
[----:B------:R-:W-:Y:S01]  /*4b70*/  FSEL R201, R201, RZ, P0 ;  /* 0x000000ffc9c97208 */ /* 0x000fe20000000000 */
[----:B------:R-:W1:Y:S01]  /*4b80*/  MUFU.EX2 R182, R182 ;  /* 0x000000b600b67308 */ /* 0x000e620000000800 */
[----:B---3--:R-:W-:Y:S01]  /*4b90*/  F2FP.PACK_AB R58, R237, R170 ;  /* 0x000000aaed3a723e */ /* 0x008fe200000000ff */
[----:B------:R-:W-:Y:S01]  /*4ba0*/  FFMA.FTZ R194, R89, c[0x0][0x2d0], -R200 ;  /* 0x0000b40059c27a23 */ /* 0x000fe200000108c8 */
[----:B------:R-:W-:Y:S01]  /*4bb0*/  PLOP3.LUT P0, PT, PT, PT, UP1, 0x40, 0x0 ;  /* 0x000000000000781c */ /* 0x000fe20003f0e818 */
[--C-:B------:R-:W-:Y:S02]  /*4bc0*/  FFMA.FTZ R185, R108, c[0x0][0x2d0], -R201.reuse ;  /* 0x0000b4006cb97a23 */ /* 0x100fe400000108c9 */
[----:B------:R-:W-:Y:S01]  /*4bd0*/  HMMA.16816.F32 R64, R96, R62, RZ ;  /* 0x0000003e6040723c */ /* 0x000fe200000018ff */
[--C-:B------:R-:W-:Y:S01]  /*4be0*/  FFMA.FTZ R188, R94, c[0x0][0x2d0], -R201.reuse ;  /* 0x0000b4005ebc7a23 */ /* 0x100fe200000108c9 */
[----:B------:R-:W-:Y:S01]  /*4bf0*/  MUFU.EX2 R183, R183 ;  /* 0x000000b700b77308 */ /* 0x000fe20000000800 */
[----:B------:R-:W-:-:S02]  /*4c00*/  FFMA.FTZ R191, R92, c[0x0][0x2d0], -R201 ;  /* 0x0000b4005cbf7a23 */ /* 0x000fc400000108c9 */
[--C-:B------:R-:W-:Y:S02]  /*4c10*/  FFMA.FTZ R190, R90, c[0x0][0x2d0], -R201.reuse ;  /* 0x0000b4005abe7a23 */ /* 0x100fe400000108c9 */
[----:B------:R-:W-:Y:S01]  /*4c20*/  FFMA.FTZ R193, R73, c[0x0][0x2d0], -R200 ;  /* 0x0000b40049c17a23 */ /* 0x000fe200000108c8 */
[C---:B------:R-:W-:Y:S01]  /*4c30*/  HMMA.16816.F32 R80, R96.reuse, R78, RZ ;  /* 0x0000004e6050723c */ /* 0x040fe200000018ff */
[--C-:B------:R-:W-:Y:S01]  /*4c40*/  FFMA.FTZ R199, R88, c[0x0][0x2d0], -R201.reuse ;  /* 0x0000b40058c77a23 */ /* 0x100fe200000108c9 */
[----:B------:R-:W2:Y:S01]  /*4c50*/  MUFU.EX2 R184, R184 ;  /* 0x000000b800b87308 */ /* 0x000ea20000000800 */
[----:B-1----:R-:W-:Y:S01]  /*4c60*/  F2FP.PACK_AB R92, R182, R181 ;  /* 0x000000b5b65c723e */ /* 0x002fe200000000ff */
[--C-:B------:R-:W-:Y:S02]  /*4c70*/  FFMA.FTZ R196, R72, c[0x0][0x2d0], -R201.reuse ;  /* 0x0000b40048c47a23 */ /* 0x100fe400000108c9 */
[--C-:B------:R-:W-:Y:S02]  /*4c80*/  FFMA.FTZ R197, R74, c[0x0][0x2d0], -R201.reuse ;  /* 0x0000b4004ac57a23 */ /* 0x100fe400000108c9 */
[----:B------:R-:W-:Y:S01]  /*4c90*/  HMMA.16816.F32 R96, R96, R6, RZ ;  /* 0x000000066060723c */ /* 0x000fe200000018ff */
[----:B------:R-:W-:Y:S01]  /*4ca0*/  FFMA.FTZ R198, R75, c[0x0][0x2d0], -R201 ;  /* 0x0000b4004bc67a23 */ /* 0x000fe200000108c9 */
[----:B------:R-:W-:Y:S01]  /*4cb0*/  MUFU.EX2 R185, R185 ;  /* 0x000000b900b97308 */ /* 0x000fe20000000800 */
[----:B------:R-:W-:-:S02]  /*4cc0*/  FADD.FTZ R182, R181, R182 ;  /* 0x000000b6b5b67221 */ /* 0x000fc40000010000 */
[----:B------:R-:W-:Y:S02]  /*4cd0*/  FFMA.FTZ R233, R176, c[0x0][0x2d0], -R200 ;  /* 0x0000b400b0e97a23 */ /* 0x000fe400000108c8 */
[----:B------:R-:W-:Y:S01]  /*4ce0*/  FFMA.FTZ R231, R189, c[0x0][0x2d0], -R201 ;  /* 0x0000b400bde77a23 */ /* 0x000fe200000108c9 */
[C---:B------:R-:W-:Y:S01]  /*4cf0*/  HMMA.16816.F32 R144, R8.reuse, R156, R144 ;  /* 0x0000009c0890723c */ /* 0x040fe20000001890 */
[----:B------:R-:W-:Y:S01]  /*4d00*/  FADD.FTZ R168, R168, R155 ;  /* 0x0000009ba8a87221 */ /* 0x000fe20000010000 */
[----:B------:R-:W1:Y:S01]  /*4d10*/  MUFU.EX2 R188, R188 ;  /* 0x000000bc00bc7308 */ /* 0x000e620000000800 */
[C---:B--2---:R-:W-:Y:S01]  /*4d20*/  F2FP.PACK_AB R94, R184.reuse, R183 ;  /* 0x000000b7b85e723e */ /* 0x044fe200000000ff */
[----:B------:R-:W-:Y:S02]  /*4d30*/  FADD.FTZ R183, R183, R182 ;  /* 0x000000b6b7b77221 */ /* 0x000fe40000010000 */
[----:B------:R-:W-:Y:S02]  /*4d40*/  FADD.FTZ R173, R173, R168 ;  /* 0x000000a8adad7221 */ /* 0x000fe40000010000 */
[----:B------:R-:W-:Y:S01]  /*4d50*/  HMMA.16816.F32 R104, R8, R48, R104 ;  /* 0x000000300868723c */ /* 0x000fe20000001868 */
[----:B------:R-:W-:Y:S01]  /*4d60*/  FADD.FTZ R183, R184, R183 ;  /* 0x000000b7b8b77221 */ /* 0x000fe20000010000 */
[----:B------:R-:W-:Y:S01]  /*4d70*/  MUFU.EX2 R191, R191 ;  /* 0x000000bf00bf7308 */ /* 0x000fe20000000800 */
[----:B------:R-:W-:-:S04]  /*4d80*/  FADD.FTZ R170, R170, R173 ;  /* 0x000000adaaaa7221 */ /* 0x000fc80000010000 */
[----:B------:R-:W-:Y:S01]  /*4d90*/  FADD.FTZ R237, R237, R170 ;  /* 0x000000aaeded7221 */ /* 0x000fe20000010000 */
[----:B------:R-:W-:Y:S02]  /*4da0*/  HMMA.16816.F32 R120, R8, R44, R120 ;  /* 0x0000002c0878723c */ /* 0x000fe40000001878 */
[----:B------:R-:W2:Y:S01]  /*4db0*/  MUFU.EX2 R190, R190 ;  /* 0x000000be00be7308 */ /* 0x000ea20000000800 */
[----:B-1----:R-:W-:Y:S01]  /*4dc0*/  F2FP.PACK_AB R93, R188, R185 ;  /* 0x000000b9bc5d723e */ /* 0x002fe200000000ff */
[----:B------:R-:W-:-:S04]  /*4dd0*/  FADD.FTZ R188, R185, R188 ;  /* 0x000000bcb9bc7221 */ /* 0x000fc80000010000 */
[C---:B------:R-:W-:Y:S02]  /*4de0*/  HMMA.16816.F32 R52, R8.reuse, R40, R52 ;  /* 0x000000280834723c */ /* 0x040fe40000001834 */
[----:B------:R-:W-:Y:S06]  /*4df0*/  MUFU.EX2 R172, R172 ;  /* 0x000000ac00ac7308 */ /* 0x000fec0000000800 */
[----:B------:R-:W-:Y:S02]  /*4e00*/  HMMA.16816.F32 R68, R8, R36, R68 ;  /* 0x000000240844723c */ /* 0x000fe40000001844 */
[----:B------:R-:W1:Y:S01]  /*4e10*/  MUFU.EX2 R175, R175 ;  /* 0x000000af00af7308 */ /* 0x000e620000000800 */
[----:B--2---:R-:W-:Y:S01]  /*4e20*/  F2FP.PACK_AB R95, R190, R191 ;  /* 0x000000bfbe5f723e */ /* 0x004fe200000000ff */
[----:B------:R-:W-:-:S04]  /*4e30*/  FADD.FTZ R191, R191, R188 ;  /* 0x000000bcbfbf7221 */ /* 0x000fc80000010000 */
[C---:B------:R-:W-:Y:S01]  /*4e40*/  HMMA.16816.F32 R84, R8.reuse, R32, R84 ;  /* 0x000000200854723c */ /* 0x040fe20000001854 */
[----:B------:R-:W-:Y:S01]  /*4e50*/  FADD.FTZ R190, R190, R191 ;  /* 0x000000bfbebe7221 */ /* 0x000fe20000010000 */
[----:B------:R-:W-:Y:S06]  /*4e60*/  MUFU.EX2 R174, R174 ;  /* 0x000000ae00ae7308 */ /* 0x000fec0000000800 */
[----:B------:R-:W-:Y:S02]  /*4e70*/  HMMA.16816.F32 R100, R8, R158, R100 ;  /* 0x0000009e0864723c */ /* 0x000fe40000001864 */
[----:B------:R-:W2:Y:S01]  /*4e80*/  MUFU.EX2 R235, R235 ;  /* 0x000000eb00eb7308 */ /* 0x000ea20000000800 */
[----:B-1----:R-:W-:Y:S01]  /*4e90*/  F2FP.PACK_AB R57, R175, R172 ;  /* 0x000000acaf39723e */ /* 0x002fe200000000ff */
[----:B------:R-:W-:-:S04]  /*4ea0*/  FADD.FTZ R172, R172, R153 ;  /* 0x00000099acac7221 */ /* 0x000fc80000010000 */
[C---:B------:R-:W-:Y:S01]  /*4eb0*/  HMMA.16816.F32 R116, R8.reuse, R50, R116 ;  /* 0x000000320874723c */ /* 0x040fe20000001874 */
[----:B------:R-:W-:Y:S01]  /*4ec0*/  FADD.FTZ R175, R175, R172 ;  /* 0x000000acafaf7221 */ /* 0x000fe20000010000 */
[----:B------:R-:W-:Y:S06]  /*4ed0*/  MUFU.EX2 R192, R192 ;  /* 0x000000c000c07308 */ /* 0x000fec0000000800 */
[----:B------:R-:W-:Y:S01]  /*4ee0*/  HMMA.16816.F32 R128, R8, R46, R128 ;  /* 0x0000002e0880723c */ /* 0x000fe20000001880 */
[----:B--2---:R-:W-:Y:S01]  /*4ef0*/  F2FP.PACK_AB R59, R235, R174 ;  /* 0x000000aeeb3b723e */ /* 0x004fe200000000ff */
[----:B------:R-:W1:Y:S01]  /*4f00*/  MUFU.EX2 R195, R195 ;  /* 0x000000c300c37308 */ /* 0x000e620000000800 */
[----:B------:R-:W-:-:S05]  /*4f10*/  FADD.FTZ R174, R174, R175 ;  /* 0x000000afaeae7221 */ /* 0x000fca0000010000 */
[C---:B------:R-:W-:Y:S01]  /*4f20*/  HMMA.16816.F32 R64, R8.reuse, R42, R64 ;  /* 0x0000002a0840723c */ /* 0x040fe20000001840 */
[----:B------:R-:W-:Y:S01]  /*4f30*/  FADD.FTZ R235, R235, R174 ;  /* 0x000000aeebeb7221 */ /* 0x000fe20000010000 */
[----:B------:R-:W-:Y:S06]  /*4f40*/  MUFU.EX2 R194, R194 ;  /* 0x000000c200c27308 */ /* 0x000fec0000000800 */
[C---:B------:R-:W-:Y:S02]  /*4f50*/  HMMA.16816.F32 R80, R8.reuse, R38, R80 ;  /* 0x000000260850723c */ /* 0x040fe40000001850 */
[----:B------:R-:W-:Y:S06]  /*4f60*/  MUFU.EX2 R193, R193 ;  /* 0x000000c100c17308 */ /* 0x000fec0000000800 */
[----:B------:R-:W-:Y:S01]  /*4f70*/  HMMA.16816.F32 R96, R8, R34, R96 ;  /* 0x000000220860723c */ /* 0x000fe20000001860 */
[----:B------:R-:W2:Y:S01]  /*4f80*/  LDSM.16.MT88.4 R8, [R212+0x2100] ;  /* 0x00210000d408783b */ /* 0x000ea20000004200 */
[----:B------:R-:W-:Y:S06]  /*4f90*/  MUFU.EX2 R199, R199 ;  /* 0x000000c700c77308 */ /* 0x000fec0000000800 */
[C---:B------:R-:W-:Y:S02]  /*4fa0*/  HMMA.16816.F32 R108, R92.reuse, R112, RZ ;  /* 0x000000705c6c723c */ /* 0x040fe400000018ff */
[----:B------:R-:W3:Y:S06]  /*4fb0*/  MUFU.EX2 R196, R196 ;  /* 0x000000c400c47308 */ /* 0x000eec0000000800 */
[C---:B------:R-:W-:Y:S02]  /*4fc0*/  HMMA.16816.F32 R124, R92.reuse, R132, RZ ;  /* 0x000000845c7c723c */ /* 0x040fe400000018ff */
[----:B------:R-:W-:Y:S06]  /*4fd0*/  MUFU.EX2 R197, R197 ;  /* 0x000000c500c57308 */ /* 0x000fec0000000800 */
[----:B------:R-:W-:Y:S02]  /*4fe0*/  HMMA.16816.F32 R88, R92, R4, RZ ;  /* 0x000000045c58723c */ /* 0x000fe400000018ff */
[----:B------:R-:W4:Y:S05]  /*4ff0*/  MUFU.EX2 R198, R198 ;  /* 0x000000c600c67308 */ /* 0x000f2a0000000800 */
[----:B-1----:R-:W-:Y:S01]  /*5000*/  F2FP.PACK_AB R4, R195, R192 ;  /* 0x000000c0c304723e */ /* 0x002fe200000000ff */
[----:B------:R-:W-:Y:S01]  /*5010*/  HMMA.16816.F32 R144, R56, R28, R144 ;  /* 0x0000001c3890723c */ /* 0x000fe20000001890 */
[----:B---3--:R-:W-:Y:S01]  /*5020*/  F2FP.PACK_AB R5, R196, R199 ;  /* 0x000000c7c405723e */ /* 0x008fe200000000ff */
[----:B------:R-:W-:Y:S01]  /*5030*/  FADD.FTZ R192, R192, R183 ;  /* 0x000000b7c0c07221 */ /* 0x000fe20000010000 */
[----:B------:R-:W-:Y:S01]  /*5040*/  MUFU.EX2 R233, R233 ;  /* 0x000000e900e97308 */ /* 0x000fe20000000800 */
[----:B------:R-:W-:-:S02]  /*5050*/  FADD.FTZ R199, R199, R190 ;  /* 0x000000bec7c77221 */ /* 0x000fc40000010000 */
[----:B------:R-:W-:Y:S02]  /*5060*/  FADD.FTZ R195, R195, R192 ;  /* 0x000000c0c3c37221 */ /* 0x000fe40000010000 */
[C---:B------:R-:W-:Y:S01]  /*5070*/  HMMA.16816.F32 R104, R56.reuse, R24, R104 ;  /* 0x000000183868723c */ /* 0x040fe20000001868 */
[----:B------:R-:W-:Y:S02]  /*5080*/  FADD.FTZ R196, R196, R199 ;  /* 0x000000c7c4c47221 */ /* 0x000fe40000010000 */
[----:B------:R-:W-:Y:S05]  /*5090*/  MUFU.EX2 R231, R231 ;  /* 0x000000e700e77308 */ /* 0x000fea0000000800 */
        /* <DEDUP_REMOVED lines=36> */
[----:B------:R-:W-:Y:S01]  /*52e0*/  FFMA.FTZ R40, R177, c[0x0][0x2d0], -R200 ;  /* 0x0000b400b1287a23 */ /* 0x000fe200000108c8 */
[C---:B------:R-:W-:Y:S05]  /*52f0*/  HMMA.16816.F32 R72, R4.reuse, R36, R72 ;  /* 0x000000240448723c */ /* 0x040fea0000001848 */
[----:B------:R-:W2:Y:S02]  /*5300*/  MUFU.EX2 R33, R33 ;  /* 0x0000002100217308 */ /* 0x000ea40000000800 */
[----:B------:R-:W-:Y:S01]  /*5310*/  FFMA.FTZ R36, R187, c[0x0][0x2d0], -R201 ;  /* 0x0000b400bb247a23 */ /* 0x000fe200000108c9 */
[C---:B------:R-:W-:Y:S05]  /*5320*/  HMMA.16816.F32 R140, R4.reuse, R156, R140 ;  /* 0x0000009c048c723c */ /* 0x040fea000000188c */
[----:B------:R-:W3:Y:S03]  /*5330*/  MUFU.EX2 R40, R40 ;  /* 0x0000002800287308 */ /* 0x000ee60000000800 */
[C---:B------:R-:W-:Y:S05]  /*5340*/  HMMA.16816.F32 R136, R4.reuse, R158, R136 ;  /* 0x0000009e0488723c */ /* 0x040fea0000001888 */
[----:B------:R-:W4:Y:S03]  /*5350*/  MUFU.EX2 R36, R36 ;  /* 0x0000002400247308 */ /* 0x000f260000000800 */
[C---:B------:R-:W-:Y:S08]  /*5360*/  HMMA.16816.F32 R112, R4.reuse, R50, R112 ;  /* 0x000000320470723c */ /* 0x040ff00000001870 */
        /* <DEDUP_REMOVED lines=41> */
.L_x_1828:
[----:B------:R-:W-:Y:S02]  /*5600*/  UISETP.NE.AND UP0, UPT, UR12, 0x1, UPT ;  /* 0x000000010c00788c */ /* 0x000fe4000bf05270 */
[----:B------:R-:W-:Y:S02]  /*5610*/  ULDC.64 UR4, c[0x0][0x330] ;  /* 0x0000cc0000047ab9 */ /* 0x000fe40000000a00 */
[----:B------:R-:W-:-:S07]  /*5620*/  UIMAD.WIDE.U32 UR16, UR14, UR4, URZ ;  /* 0x000000040e1072a5 */ /* 0x000fce000f8e003f */
[----:B------:R-:W-:Y:S02]  /*5630*/  @UP0 UMOV UR15, UR17 ;  /* 0x00000011000f0c82 */ /* 0x000fe40008000000 */
[----:B------:R-:W-:Y:S02]  /*5640*/  @UP0 USHF.R.U32.HI UR14, URZ, UR5, UR15 ;  /* 0x000000053f0e0299 */ /* 0x000fe4000801160f */
.L_x_1829:
[----:B------:R-:W-:Y:S02]  /*5650*/  ULDC UR4, c[0x0][0x32c] ;  /* 0x0000cb0000047ab9 */ /* 0x000fe40000000800 */
[----:B------:R-:W-:-:S04]  /*5660*/  UIMAD UR4, UR14, UR12, UR4 ;  /* 0x0000000c0e0472a4 */ /* 0x000fc8000f8e0204 */
[----:B------:R-:W-:-:S04]  /*5670*/  UISETP.LT.AND UP0, UPT, UR13, UR4, UPT ;  /* 0x000000040d00728c */ /* 0x000fc8000bf01270 */
[----:B------:R-:W-:-:S03]  /*5680*/  USEL UR13, UR13, UR4, UP0 ;  /* 0x000000040d0d7287 */ /* 0x000fc60008000000 */
.L_x_1827:
        /* <DEDUP_REMOVED lines=20> */
.L_x_1849:
        /* <DEDUP_REMOVED lines=16> */
[----:B------:R-:W-:Y:S02]  /*58d0*/  IMAD R3, R3, c[0x0][0x208], RZ ;  /* 0x0000820003037a24 */ /* 0x000fe400078e02ff */
[----:B------:R-:W-:Y:S02]  /*58e0*/  @!P3 IMAD.MOV.U32 R9, RZ, RZ, c[0x0][0x208] ;  /* 0x00008200ff09b624 */ /* 0x000fe400078e00ff */
[----:B------:R-:W-:Y:S02]  /*58f0*/  IMAD R3, R230, c[0x0][0x20c], R3 ;  /* 0x00008300e6037a24 */ /* 0x000fe400078e0203 */
[----:B------:R-:W-:Y:S02]  /*5900*/  @!P3 IMAD.MOV.U32 R4, RZ, RZ, c[0x0][0x20c] ;  /* 0x00008300ff04b624 */ /* 0x000fe400078e00ff */
[----:B------:R-:W-:Y:S02]  /*5910*/  IMAD.IADD R3, R7, 0x1, R3 ;  /* 0x0000000107037824 */ /* 0x000fe400078e0203 */
[----:B------:R-:W-:Y:S04]  /*5920*/  IMAD.WIDE.U32 R6, R6, 0x30, RZ ;  /* 0x0000003006067825 */ /* 0x000fe800078e00ff */
[----:B------:R-:W-:Y:S01]  /*5930*/  IMAD R3, R3, 0x30, RZ ;  /* 0x0000003003037824 */ /* 0x000fe200078e02ff */
[-C--:B------:R-:W-:Y:S02]  /*5940*/  IADD3 R5, P2, R220, R6.reuse, RZ ;  /* 0x00000006dc057210 */ /* 0x080fe40007f5e0ff */
[-C--:B------:R-:W-:Y:S01]  /*5950*/  @!P3 LEA R11, P0, R9, R6.reuse, 0x5 ;  /* 0x00000006090bb211 */ /* 0x080fe200078028ff */
[----:B------:R-:W-:Y:S01]  /*5960*/  IMAD.IADD R3, R7, 0x1, R3 ;  /* 0x0000000107037824 */ /* 0x000fe200078e0203 */
[-C--:B------:R-:W-:Y:S04]  /*5970*/  IADD3 R7, P1, R239, R6.reuse, RZ ;  /* 0x00000006ef077210 */ /* 0x080fe80007f3e0ff */
[----:B------:R-:W-:Y:S01]  /*5980*/  @!P3 LEA.HI.X R9, R9, R3, R4, 0x5, P0 ;  /* 0x000000030909b211 */ /* 0x000fe200000f2c04 */
[----:B------:R-:W-:Y:S01]  /*5990*/  IMAD.X R4, R3, 0x1, R227, P2 ;  /* 0x0000000103047824 */ /* 0x000fe200010e06e3 */
[----:B------:R-:W-:Y:S02]  /*59a0*/  LEA R14, P2, R5, c[0x0][0x1f8], 0x1 ;  /* 0x00007e00050e7a11 */ /* 0x000fe400078408ff */
[----:B------:R-:W-:Y:S01]  /*59b0*/  IADD3 R8, P0, R236, R6, RZ ;  /* 0x00000006ec087210 */ /* 0x000fe20007f1e0ff */
[----:B------:R-:W-:Y:S01]  /*59c0*/  IMAD.X R6, R3, 0x1, R238, P1 ;  /* 0x0000000103067824 */ /* 0x000fe200008e06ee */
[----:B------:R-:W-:Y:S02]  /*59d0*/  LEA.HI.X R15, R5, c[0x0][0x1fc], R4, 0x1, P2 ;  /* 0x00007f00050f7a11 */ /* 0x000fe400010f0c04 */
[----:B------:R-:W-:Y:S01]  /*59e0*/  LEA R12, P1, R7, c[0x0][0x1f8], 0x1 ;  /* 0x00007e00070c7a11 */ /* 0x000fe200078208ff */
[----:B------:R-:W-:Y:S01]  /*59f0*/  IMAD.X R3, R3, 0x1, R234, P0 ;  /* 0x0000000103037824 */ /* 0x000fe200000e06ea */
[C---:B------:R-:W-:Y:S01]  /*5a00*/  LEA R16, P0, R8.reuse, c[0x0][0x1f8], 0x1 ;  /* 0x00007e0008107a11 */ /* 0x040fe200078008ff */
[----:B------:R-:W-:Y:S01]  /*5a10*/  @!PT LDS RZ, [RZ] ;  /* 0x00000000fffff984 */ /* 0x000fe20000000800 */
[----:B------:R-:W-:Y:S01]  /*5a20*/  @!PT LDS RZ, [RZ] ;  /* 0x00000000fffff984 */ /* 0x000fe20000000800 */
[----:B------:R-:W-:Y:S01]  /*5a30*/  @!PT LDS RZ, [RZ] ;  /* 0x00000000fffff984 */ /* 0x000fe20000000800 */
[----:B------:R4:W-:Y:S01]  /*5a40*/  LDGSTS.E.BYPASS.LTC128B.128 [R218+0x100], [R14.64], !P6 ;  /* 0x001000000eda7fae */ /* 0x0009e2000f101d4a */
[----:B------:R-:W-:Y:S02]  /*5a50*/  LEA.HI.X R13, R7, c[0x0][0x1fc], R6, 0x1, P1 ;  /* 0x00007f00070d7a11 */ /* 0x000fe400008f0c06 */
[C---:B------:R-:W-:Y:S02]  /*5a60*/  @!P3 IADD3 R4, P2, R11.reuse, R220, RZ ;  /* 0x000000dc0b04b210 */ /* 0x040fe40007f5e0ff */
[----:B------:R-:W-:Y:S01]  /*5a70*/  LEA.HI.X R17, R8, c[0x0][0x1fc], R3, 0x1, P0 ;  /* 0x00007f0008117a11 */ /* 0x000fe200000f0c03 */
[----:B------:R4:W-:Y:S01]  /*5a80*/  LDGSTS.E.BYPASS.LTC128B.128 [R218+0xd00], [R12.64], !P5 ;  /* 0x00d000000cda7fae */ /* 0x0009e2000e901d4a */
[----:B------:R-:W-:Y:S01]  /*5a90*/  @!P3 IADD3 R3, P1, R11, R239, RZ ;  /* 0x000000ef0b03b210 */ /* 0x000fe20007f3e0ff */
[----:B------:R-:W-:Y:S01]  /*5aa0*/  @!P3 IMAD.X R5, R9, 0x1, R227, P2 ;  /* 0x000000010905b824 */ /* 0x000fe200010e06e3 */
[C---:B------:R-:W-:Y:S02]  /*5ab0*/  @!P3 LEA R20, P2, R4.reuse, c[0x0][0x1f8], 0x1 ;  /* 0x00007e000414ba11 */ /* 0x040fe400078408ff */
[----:B------:R4:W-:Y:S01]  /*5ac0*/  LDGSTS.E.BYPASS.LTC128B.128 [R218+0x1900], [R16.64], !P4 ;  /* 0x0190000010da7fae */ /* 0x0009e2000e101d4a */
[----:B------:R-:W-:Y:S01]  /*5ad0*/  @!P3 IADD3 R11, P0, R11, R236, RZ ;  /* 0x000000ec0b0bb210 */ /* 0x000fe20007f1e0ff */
[----:B------:R-:W-:Y:S01]  /*5ae0*/  @!P3 IMAD.X R6, R9, 0x1, R238, P1 ;  /* 0x000000010906b824 */ /* 0x000fe200008e06ee */
        /* <DEDUP_REMOVED lines=9> */
.L_x_1831:
        /* <DEDUP_REMOVED lines=13> */
[----:B------:R-:W-:Y:S07]  /*5c50*/  LDSM.16.M88.4 R164, [R213+0x6900] ;  /* 0x00690000d5a4783b */ /* 0x000fee0000000200 */
[-C--:B------:R-:W-:Y:S08]  /*5c60*/  HMMA.16816.F32 R36, R152, R168.reuse, RZ ;  /* 0x000000a89824723c */ /* 0x080ff000000018ff */
[C---:B------:R-:W-:Y:S08]  /*5c70*/  HMMA.16816.F32 R40, R160.reuse, R168, RZ ;  /* 0x000000a8a028723c */ /* 0x040ff000000018ff */
[-C--:B------:R-:W-:Y:S01]  /*5c80*/  HMMA.16816.F32 R44, R160, R170.reuse, RZ ;  /* 0x000000aaa02c723c */ /* 0x080fe200000018ff */
[----:B------:R-:W-:Y:S07]  /*5c90*/  LDSM.16.M88.4 R160, [R216+0x3900] ;  /* 0x00390000d8a0783b */ /* 0x000fee0000000200 */
[----:B------:R-:W-:Y:S01]  /*5ca0*/  HMMA.16816.F32 R48, R152, R170, RZ ;  /* 0x000000aa9830723c */ /* 0x000fe200000018ff */
[----:B------:R-:W1:Y:S07]  /*5cb0*/  LDSM.16.M88.4 R152, [R216+0x3500] ;  /* 0x00350000d898783b */ /* 0x000e6e0000000200 */
[-C--:B------:R-:W-:Y:S01]  /*5cc0*/  HMMA.16816.F32 R4, R172, R176.reuse, R4 ;  /* 0x000000b0ac04723c */ /* 0x080fe20000001804 */
[----:B------:R-:W3:Y:S07]  /*5cd0*/  LDSM.16.M88.4 R168, [R209] ;  /* 0x00000000d1a8783b */ /* 0x000eee0000000200 */
        /* <DEDUP_REMOVED lines=14> */
[----:B------:R-:W5:Y:S07]  /*5dc0*/  LDSM.16.M88.4 R172, [R208] ;  /* 0x00000000d0ac783b */ /* 0x000f6e0000000200 */
[-C--:B--2---:R-:W-:Y:S01]  /*5dd0*/  HMMA.16816.F32 R4, R156, R192.reuse, R4 ;  /* 0x000000c09c04723c */ /* 0x084fe20000001804 */
[----:B------:R-:W-:Y:S07]  /*5de0*/  LDSM.16.M88.4 R188, [R213+0x9900] ;  /* 0x00990000d5bc783b */ /* 0x000fee0000000200 */
        /* <DEDUP_REMOVED lines=12> */
[----:B------:R-:W-:Y:S01]  /*5eb0*/  HMMA.16816.F32 R48, R156, R162, R48 ;  /* 0x000000a29c30723c */ /* 0x000fe20000001830 */
[----:B------:R-:W1:Y:S07]  /*5ec0*/  LDSM.16.M88.4 R156, [R216+0x3d00] ;  /* 0x003d0000d89c783b */ /* 0x000e6e0000000200 */
[-C--:B---3--:R-:W-:Y:S01]  /*5ed0*/  HMMA.16816.F32 R4, R164, R168.reuse, R4 ;  /* 0x000000a8a404723c */ /* 0x088fe20000001804 */
[----:B------:R-:W2:Y:S07]  /*5ee0*/  LDSM.16.M88.4 R160, [R217+0x9900] ;  /* 0x00990000d9a0783b */ /* 0x000eae0000000200 */
[C---:B----4-:R-:W-:Y:S08]  /*5ef0*/  HMMA.16816.F32 R8, R176.reuse, R168, R8 ;  /* 0x000000a8b008723c */ /* 0x050ff00000001808 */
[-C--:B------:R-:W-:Y:S08]  /*5f00*/  HMMA.16816.F32 R12, R176, R170.reuse, R12 ;  /* 0x000000aab00c723c */ /* 0x080ff0000000180c */
[C---:B------:R-:W-:Y:S01]  /*5f10*/  HMMA.16816.F32 R16, R164.reuse, R170, R16 ;  /* 0x000000aaa410723c */ /* 0x040fe20000001810 */
[----:B------:R-:W3:Y:S07]  /*5f20*/  LDSM.16.M88.4 R168, [R216+0x4500] ;  /* 0x00450000d8a8783b */ /* 0x000eee0000000200 */
[-C--:B-----5:R-:W-:Y:S08]  /*5f30*/  HMMA.16816.F32 R20, R164, R172.reuse, R20 ;  /* 0x000000aca414723c */ /* 0x0a0ff00000001814 */
[C---:B------:R-:W-:Y:S08]  /*5f40*/  HMMA.16816.F32 R24, R176.reuse, R172, R24 ;  /* 0x000000acb018723c */ /* 0x040ff00000001818 */
[-C--:B------:R-:W-:Y:S08]  /*5f50*/  HMMA.16816.F32 R28, R176, R174.reuse, R28 ;  /* 0x000000aeb01c723c */ /* 0x080ff0000000181c */
[C---:B------:R-:W-:Y:S01]  /*5f60*/  HMMA.16816.F32 R32, R164.reuse, R174, R32 ;  /* 0x000000aea420723c */ /* 0x040fe20000001820 */
[----:B------:R-:W-:Y:S07]  /*5f70*/  LDSM.16.M88.4 R172, [R213+0x8900] ;  /* 0x00890000d5ac783b */ /* 0x000fee0000000200 */
[-C--:B------:R-:W-:Y:S08]  /*5f80*/  HMMA.16816.F32 R36, R164, R180.reuse, R36 ;  /* 0x000000b4a424723c */ /* 0x080ff00000001824 */
[C---:B------:R-:W-:Y:S08]  /*5f90*/  HMMA.16816.F32 R40, R176.reuse, R180, R40 ;  /* 0x000000b4b028723c */ /* 0x040ff00000001828 */
[-C--:B------:R-:W-:Y:S01]  /*5fa0*/  HMMA.16816.F32 R44, R176, R182.reuse, R44 ;  /* 0x000000b6b02c723c */ /* 0x080fe2000000182c */
[----:B------:R-:W4:Y:S07]  /*5fb0*/  LDSM.16.M88.4 R176, [R206] ;  /* 0x00000000ceb0783b */ /* 0x000f2e0000000200 */
[----:B------:R-:W-:Y:S01]  /*5fc0*/  HMMA.16816.F32 R48, R164, R182, R48 ;  /* 0x000000b6a430723c */ /* 0x000fe20000001830 */
[----:B------:R-:W5:Y:S01]  /*5fd0*/  LDSM.16.M88.4 R164, [R204] ;  /* 0x00000000cca4783b */ /* 0x000f620000000200 */
[----:B------:R-:W-:Y:S06]  /*5fe0*/  DEPBAR.LE SB0, 0x0 ;  /* 0x000080000000791a */ /* 0x000fec0000000000 */
[-C--:B-1----:R-:W-:Y:S01]  /*5ff0*/  HMMA.16816.F32 R4, R152, R156.reuse, R4 ;  /* 0x0000009c9804723c */ /* 0x082fe20000001804 */
[----:B------:R-:W-:Y:S07]  /*6000*/  BAR.SYNC.DEFER_BLOCKING 0x0 ;  /* 0x0000000000007b1d */ /* 0x000fee0000010000 */
[C---:B--2---:R-:W-:Y:S08]  /*6010*/  HMMA.16816.F32 R8, R160.reuse, R156, R8 ;  /* 0x0000009ca008723c */ /* 0x044ff00000001808 */
        /* <DEDUP_REMOVED lines=9> */
[----:B------:R-:W-:Y:S08]  /*60b0*/  HMMA.16816.F32 R48, R152, R170, R48 ;  /* 0x000000aa9830723c */ /* 0x000ff00000001830 */
[-C--:B----4-:R-:W-:Y:S08]  /*60c0*/  HMMA.16816.F32 R4, R172, R176.reuse, R4 ;  /* 0x000000b0ac04723c */ /* 0x090ff00000001804 */
[C---:B------:R-:W-:Y:S08]  /*60d0*/  HMMA.16816.F32 R8, R188.reuse, R176, R8 ;  /* 0x000000b0bc08723c */ /* 0x040ff00000001808 */
[-C--:B------:R-:W-:Y:S08]  /*60e0*/  HMMA.16816.F32 R12, R188, R178.reuse, R12 ;  /* 0x000000b2bc0c723c */ /* 0x080ff0000000180c */
[C---:B------:R-:W-:Y:S08]  /*60f0*/  HMMA.16816.F32 R16, R172.reuse, R178, R16 ;  /* 0x000000b2ac10723c */ /* 0x040ff00000001810 */
[-C--:B------:R-:W-:Y:S08]  /*6100*/  HMMA.16816.F32 R20, R172, R192.reuse, R20 ;  /* 0x000000c0ac14723c */ /* 0x080ff00000001814 */
[C---:B------:R-:W-:Y:S08]  /*6110*/  HMMA.16816.F32 R24, R188.reuse, R192, R24 ;  /* 0x000000c0bc18723c */ /* 0x040ff00000001818 */
[-C--:B------:R-:W-:Y:S08]  /*6120*/  HMMA.16816.F32 R28, R188, R194.reuse, R28 ;  /* 0x000000c2bc1c723c */ /* 0x080ff0000000181c */
[C---:B------:R-:W-:Y:S08]  /*6130*/  HMMA.16816.F32 R32, R172.reuse, R194, R32 ;  /* 0x000000c2ac20723c */ /* 0x040ff00000001820 */
[-C--:B-----5:R-:W-:Y:S08]  /*6140*/  HMMA.16816.F32 R36, R172, R164.reuse, R36 ;  /* 0x000000a4ac24723c */ /* 0x0a0ff00000001824 */
[C---:B------:R-:W-:Y:S08]  /*6150*/  HMMA.16816.F32 R40, R188.reuse, R164, R40 ;  /* 0x000000a4bc28723c */ /* 0x040ff00000001828 */
[-C--:B------:R-:W-:Y:S08]  /*6160*/  HMMA.16816.F32 R44, R188, R166.reuse, R44 ;  /* 0x000000a6bc2c723c */ /* 0x080ff0000000182c */
[----:B------:R-:W-:Y:S01]  /*6170*/  HMMA.16816.F32 R48, R172, R166, R48 ;  /* 0x000000a6ac30723c */ /* 0x000fe20000001830 */
[----:B------:R-:W-:-:S07]  /*6180*/  @!P0 BRA `(.L_x_1832) ;  /* 0x000002f000008947 */ /* 0x000fce0003800000 */
[----:B------:R-:W-:Y:S02]  /*6190*/  IADD3 R152, R230, -0x1, RZ ;  /* 0xffffffffe6987810 */ /* 0x000fe40007ffe0ff */
[----:B------:R-:W-:Y:S02]  /*61a0*/  IADD3 R3, -R232, 0x30, RZ ;  /* 0x00000030e8037810 */ /* 0x000fe40007ffe1ff */
[----:B------:R-:W-:Y:S01]  /*61b0*/  SHF.R.S32.HI R149, RZ, 0x1f, R152 ;  /* 0x0000001fff957819 */ /* 0x000fe20000011498 */
[C---:B------:R-:W-:Y:S01]  /*61c0*/  IMAD.WIDE.U32 R162, R152.reuse, c[0x0][0x1e0], RZ ;  /* 0x0000780098a27a25 */ /* 0x040fe200078e00ff */
        /* <DEDUP_REMOVED lines=9> */
[C---:B------:R-:W-:Y:S01]  /*6260*/  @P1 IMAD.X R151, R149.reuse, 0x1, R229, P0 ;  /* 0x0000000195971824 */ /* 0x040fe200000e06e5 */
        /* <DEDUP_REMOVED lines=10> */
[----:B------:R-:W-:Y:S04]  /*6310*/  @P1 IADD3 R152, P2, R201, R162, RZ ;  /* 0x000000a2c9981210 */ /* 0x000fe80007f5e0ff */
[----:B------:R1:W-:Y:S01]  /*6320*/  @P1 LDGSTS.E.BYPASS.LTC128B.128 [R218+0x3100], [R156.64], !P5 ;  /* 0x031000009cda1fae */ /* 0x0003e2000e901d4a */
[C---:B------:R-:W-:Y:S01]  /*6330*/  @P1 IMAD.X R3, R149.reuse, 0x1, R200, P2 ;  /* 0x0000000195031824 */ /* 0x040fe200010e06c8 */
[C---:B------:R-:W-:Y:S04]  /*6340*/  @P1 LEA R160, P2, R152.reuse, c[0x0][0x1c8], 0x1 ;  /* 0x0000720098a01a11 */ /* 0x040fe800078408ff */
[----:B------:R-:W-:Y:S02]  /*6350*/  @P1 LEA.HI.X R161, R152, c[0x0][0x1cc], R3, 0x1, P2 ;  /* 0x0000730098a11a11 */ /* 0x000fe400010f0c03 */
[----:B------:R-:W-:Y:S03]  /*6360*/  @P0 IADD3 R152, P2, R162, UR7, RZ ;  /* 0x00000007a2980c10 */ /* 0x000fe6000ff5e0ff */
[----:B------:R1:W-:Y:S01]  /*6370*/  @P1 LDGSTS.E.BYPASS.LTC128B.128 [R218+0x3d00], [R160.64], !P4 ;  /* 0x03d00000a0da1fae */ /* 0x0003e2000e101d4a */
[----:B------:R-:W-:Y:S02]  /*6380*/  @P0 IADD3.X R149, R149, UR6, RZ, P2, !PT ;  /* 0x0000000695950c10 */ /* 0x000fe400097fe4ff */
[----:B------:R-:W-:Y:S05]  /*6390*/  @P0 IADD3 R154, P2, R152, R224, RZ ;  /* 0x000000e0989a0210 */ /* 0x000fea0007f5e0ff */
[C---:B------:R-:W-:Y:S01]  /*63a0*/  @P0 IMAD.X R3, R149.reuse, 0x1, R229, P2 ;  /* 0x0000000195030824 */ /* 0x040fe200010e06e5 */
[C---:B------:R-:W-:Y:S04]  /*63b0*/  @P0 LEA R162, P2, R154.reuse, c[0x0][0x1c8], 0x1 ;  /* 0x000072009aa20a11 */ /* 0x040fe800078408ff */
[----:B------:R-:W-:Y:S02]  /*63c0*/  @P0 LEA.HI.X R163, R154, c[0x0][0x1cc], R3, 0x1, P2 ;  /* 0x000073009aa30a11 */ /* 0x000fe400010f0c03 */
[----:B------:R-:W-:Y:S03]  /*63d0*/  @P0 IADD3 R154, P2, R152, R203, RZ ;  /* 0x000000cb989a0210 */ /* 0x000fe60007f5e0ff */
[----:B------:R1:W-:Y:S02]  /*63e0*/  @P0 LDGSTS.E.BYPASS.LTC128B.128 [R218+0x2d00], [R162.64], !P6 ;  /* 0x02d00000a2da0fae */ /* 0x0003e4000f101d4a */
[C---:B------:R-:W-:Y:S01]  /*63f0*/  @P0 IMAD.X R3, R149.reuse, 0x1, R202, P2 ;  /* 0x0000000195030824 */ /* 0x040fe200010e06ca */
        /* <DEDUP_REMOVED lines=8> */
.L_x_1832:
[----:B------:R-:W-:Y:S01]  /*6480*/  PLOP3.LUT P1, PT, PT, PT, UP2, 0x80, 0x0 ;  /* 0x000000000000781c */ /* 0x000fe20003f2f028 */
        /* <DEDUP_REMOVED lines=30> */
.L_x_1835:
[----:B------:R-:W-:Y:S04]  /*6670*/  MOV R3, c[0x0][0x32c] ;  /* 0x0000cb0000037a02 */ /* 0x000fe80000000f00 */
[----:B------:R-:W-:Y:S11]  /*6680*/  ISETP.NE.AND P0, PT, R3, 0x1, PT ;  /* 0x000000010300780c */ /* 0x000ff60003f05270 */
[----:B------:R-:W-:Y:S02]  /*6690*/  @!UPT UIADD3 URZ, URZ, URZ, URZ ;  /* 0x0000003f3f3ff290 */ /* 0x000fe4000fffe03f */
[----:B------:R-:W-:Y:S05]  /*66a0*/  @P0 IMAD.HI.U32 R3, R149, c[0x0][0x330], RZ ;  /* 0x0000cc0095030a27 */ /* 0x000fea00078e00ff */
[----:B------:R-:W-:Y:S02]  /*66b0*/  @P0 SHF.R.U32.HI R149, RZ, c[0x0][0x334], R3 ;  /* 0x0000cd00ff950a19 */ /* 0x000fe40000011603 */
.L_x_1836:
[----:B------:R-:W-:Y:S05]  /*66c0*/  BSYNC B0 ;  /* 0x0000000000007941 */ /* 0x000fea0003800000 */
.L_x_1834:
[----:B------:R-:W-:Y:S04]  /*66d0*/  IMAD.IADD R152, R156, 0x1, -R223 ;  /* 0x000000019c987824 */ /* 0x000fe800078e0adf */
[----:B------:R-:W-:Y:S05]  /*66e0*/  IMAD R149, R149, c[0x0][0x32c], R152 ;  /* 0x0000cb0095957a24 */ /* 0x000fea00078e0298 */
[----:B------:R-:W-:Y:S02]  /*66f0*/  IADD3 R152, R149, c[0x0][0x32c], RZ ;  /* 0x0000cb0095987a10 */ /* 0x000fe40007ffe0ff */
[----:B------:R-:W-:Y:S02]  /*6700*/  IMNMX R168, R168, R149, !PT ;  /* 0x00000095a8a87217 */ /* 0x000fe40007800200 */
[----:B------:R-:W-:Y:S02]  /*6710*/  IMNMX R171, R171, R152, PT ;  /* 0x00000098abab7217 */ /* 0x000fe40003800200 */
.L_x_1833:
[----:B------:R-:W-:Y:S01]  /*6720*/  PLOP3.LUT P0, PT, PT, PT, UP1, 0x40, 0x0 ;  /* 0x000000000000781c */ /* 0x000fe20003f0e818 */
[----:B------:R-:W1:Y:S02]  /*6730*/  SHFL.IDX PT, R152, R158, 0x1, 0x1c1f ;  /* 0x003c1f009e987f89 */ /* 0x000e6400000e0000 */
[----:B-1----:R-:W-:Y:S01]  /*6740*/  IADD3 R166, R153, R152, RZ ;  /* 0x0000009899a67210 */ /* 0x002fe20007ffe0ff */
[----:B------:R-:W-:Y:S09]  /*6750*/  IMAD.IADD R173, R155, 0x1, R152 ;  /* 0x000000019bad7824 */ /* 0x000ff200078e0298 */
        /* <DEDUP_REMOVED lines=15> */
.L_x_1839:
[----:B------:R-:W-:Y:S04]  /*6850*/  MOV R3, c[0x0][0x32c] ;  /* 0x0000cb0000037a02 */ /* 0x000fe80000000f00 */
[----:B------:R-:W-:Y:S11]  /*6860*/  ISETP.NE.AND P0, PT, R3, 0x1, PT ;  /* 0x000000010300780c */ /* 0x000ff60003f05270 */
[----:B------:R-:W-:Y:S02]  /*6870*/  @!UPT UIADD3 URZ, URZ, URZ, URZ ;  /* 0x0000003f3f3ff290 */ /* 0x000fe4000fffe03f */
[----:B------:R-:W-:Y:S05]  /*6880*/  @P0 IMAD.HI.U32 R3, R152, c[0x0][0x330], RZ ;  /* 0x0000cc0098030a27 */ /* 0x000fea00078e00ff */
[----:B------:R-:W-:Y:S02]  /*6890*/  @P0 SHF.R.U32.HI R152, RZ, c[0x0][0x334], R3 ;  /* 0x0000cd00ff980a19 */ /* 0x000fe40000011603 */
.L_x_1840:
[----:B------:R-:W-:Y:S05]  /*68a0*/  BSYNC B0 ;  /* 0x0000000000007941 */ /* 0x000fea0003800000 */
.L_x_1838:
[----:B------:R-:W-:Y:S04]  /*68b0*/  IMAD.IADD R3, R156, 0x1, -R223 ;  /* 0x000000019c037824 */ /* 0x000fe800078e0adf */
[----:B------:R-:W-:Y:S05]  /*68c0*/  IMAD R3, R152, c[0x0][0x32c], R3 ;  /* 0x0000cb0098037a24 */ /* 0x000fea00078e0203 */
[----:B------:R-:W-:Y:S02]  /*68d0*/  IADD3 R152, R3, c[0x0][0x32c], RZ ;  /* 0x0000cb0003987a10 */ /* 0x000fe40007ffe0ff */
[----:B------:R-:W-:Y:S02]  /*68e0*/  IMNMX R166, R166, R3, !PT ;  /* 0x00000003a6a67217 */ /* 0x000fe40007800200 */
[----:B------:R-:W-:Y:S02]  /*68f0*/  IMNMX R173, R173, R152, PT ;  /* 0x00000098adad7217 */ /* 0x000fe40003800200 */
.L_x_1837:
        /* <DEDUP_REMOVED lines=19> */
.L_x_1843:
[----:B------:R-:W-:Y:S04]  /*6a30*/  MOV R3, c[0x0][0x32c] ;  /* 0x0000cb0000037a02 */ /* 0x000fe80000000f00 */
[----:B------:R-:W-:Y:S11]  /*6a40*/  ISETP.NE.AND P0, PT, R3, 0x1, PT ;  /* 0x000000010300780c */ /* 0x000ff60003f05270 */
[----:B------:R-:W-:Y:S02]  /*6a50*/  @!UPT UIADD3 URZ, URZ, URZ, URZ ;  /* 0x0000003f3f3ff290 */ /* 0x000fe4000fffe03f */
[----:B------:R-:W-:Y:S05]  /*6a60*/  @P0 IMAD.HI.U32 R3, R152, c[0x0][0x330], RZ ;  /* 0x0000cc0098030a27 */ /* 0x000fea00078e00ff */
[----:B------:R-:W-:Y:S02]  /*6a70*/  @P0 SHF.R.U32.HI R152, RZ, c[0x0][0x334], R3 ;  /* 0x0000cd00ff980a19 */ /* 0x000fe40000011603 */
.L_x_1844:
[----:B------:R-:W-:Y:S05]  /*6a80*/  BSYNC B0 ;  /* 0x0000000000007941 */ /* 0x000fea0003800000 */
.L_x_1842:
[----:B------:R-:W-:Y:S04]  /*6a90*/  IMAD.IADD R3, R156, 0x1, -R223 ;  /* 0x000000019c037824 */ /* 0x000fe800078e0adf */
[----:B------:R-:W-:Y:S05]  /*6aa0*/  IMAD R3, R152, c[0x0][0x32c], R3 ;  /* 0x0000cb0098037a24 */ /* 0x000fea00078e0203 */
[----:B------:R-:W-:Y:S02]  /*6ab0*/  IADD3 R149, R3, c[0x0][0x32c], RZ ;  /* 0x0000cb0003957a10 */ /* 0x000fe40007ffe0ff */
[----:B------:R-:W-:Y:S02]  /*6ac0*/  IMNMX R161, R161, R3, !PT ;  /* 0x00000003a1a17217 */ /* 0x000fe40007800200 */
[----:B------:R-:W-:Y:S02]  /*6ad0*/  IMNMX R162, R162, R149, PT ;  /* 0x00000095a2a27217 */ /* 0x000fe40003800200 */
.L_x_1841:
[C---:B------:R-:W-:Y:S02]  /*6ae0*/  ISETP.GE.AND P2, PT, R156.reuse, 0x9, PT ;  /* 0x000000099c00780c */ /* 0x040fe40003f46270 */
[----:B------:R-:W-:Y:S02]  /*6af0*/  ISETP.GE.AND P1, PT, R156, 0xa, PT ;  /* 0x0000000a9c00780c */ /* 0x000fe40003f26270 */
[----:B------:R-:W-:Y:S02]  /*6b00*/  ISETP.GT.AND P0, PT, R168, 0x8, !P2 ;  /* 0x00000008a800780c */ /* 0x000fe40005704270 */
[----:B------:R-:W-:Y:S02]  /*6b10*/  P2R R151, PR, RZ, 0x4 ;  /* 0x00000004ff977803 */ /* 0x000fe40000000000 */
[C---:B------:R-:W-:Y:S02]  /*6b20*/  ISETP.LT.OR P0, PT, R171.reuse, 0x9, P0 ;  /* 0x00000009ab00780c */ /* 0x040fe40000701670 */
[----:B------:R-:W-:Y:S02]  /*6b30*/  P2R R149, PR, RZ, 0x2 ;  /* 0x00000002ff957803 */ /* 0x000fe40000000000 */
[----:B------:R-:W-:Y:S02]  /*6b40*/  FSEL R154, R16, -INF , !P0 ;  /* 0xff800000109a7808 */ /* 0x000fe40004000000 */
[----:B------:R-:W-:Y:S02]  /*6b50*/  ISETP.GT.AND P0, PT, R168, 0x9, !P1 ;  /* 0x00000009a800780c */ /* 0x000fe40004f04270 */
[----:B------:R-:W-:Y:S02]  /*6b60*/  P2R R169, PR, RZ, 0x40 ;  /* 0x00000040ffa97803 */ /* 0x000fe40000000000 */
[----:B------:R-:W-:Y:S02]  /*6b70*/  ISETP.LT.OR P0, PT, R171, 0xa, P0 ;  /* 0x0000000aab00780c */ /* 0x000fe40000701670 */
[----:B------:R-:W-:Y:S02]  /*6b80*/  ISETP.GE.AND P6, PT, R156, 0x1a, PT ;  /* 0x0000001a9c00780c */ /* 0x000fe40003fc6270 */
        /* <DEDUP_REMOVED lines=39> */
[----:B------:R-:W-:Y:S02]  /*6e00*/  P2R R175, PR, RZ, 0x8 ;  /* 0x00000008ffaf7803 */ /* 0x000fe40000000000 */
[----:B------:R-:W-:Y:S02]  /*6e10*/  FSEL R246, R33, -INF , !P0 ;  /* 0xff80000021f67808 */ /* 0x000fe40004000000 */
[----:B------:R-:W-:Y:S02]  /*6e20*/  ISETP.GT.AND P0, PT, R166, 0x18, !P1 ;  /* 0x00000018a600780c */ /* 0x000fe40004f04270 */
[----:B------:R-:W-:Y:S02]  /*6e30*/  ISETP.GE.AND P1, PT, R156, 0x29, PT ;  /* 0x000000299c00780c */ /* 0x000fe40003f26270 */
[C---:B------:R-:W-:Y:S04]  /*6e40*/  ISETP.LT.OR P0, PT, R173.reuse, 0x19, P0 ;  /* 0x00000019ad00780c */ /* 0x040fe80000701670 */
[----:B------:R-:W-:Y:S02]  /*6e50*/  FSEL R196, R34, -INF , !P0 ;  /* 0xff80000022c47808 */ /* 0x000fe40004000000 */
[----:B------:R-:W-:Y:S02]  /*6e60*/  ISETP.GT.AND P0, PT, R166, 0x19, !P6 ;  /* 0x00000019a600780c */ /* 0x000fe40007704270 */
[----:B------:R-:W-:Y:S02]  /*6e70*/  ISETP.GE.AND P6, PT, R156, 0x2, PT ;  /* 0x000000029c00780c */ /* 0x000fe40003fc6270 */
[----:B------:R-:W-:Y:S02]  /*6e80*/  ISETP.LT.OR P0, PT, R173, 0x1a, P0 ;  /* 0x0000001aad00780c */ /* 0x000fe40000701670 */
[----:B------:R-:W-:Y:S02]  /*6e90*/  P2R R174, PR, RZ, 0x40 ;  /* 0x00000040ffae7803 */ /* 0x000fe40000000000 */
[----:B------:R-:W-:Y:S02]  /*6ea0*/  FSEL R199, R35, -INF , !P0 ;  /* 0xff80000023c77808 */ /* 0x000fe40004000000 */
[----:B------:R-:W-:Y:S04]  /*6eb0*/  ISETP.GT.AND P0, PT, R168, 0x20, !P5 ;  /* 0x00000020a800780c */ /* 0x000fe80006f04270 */
[C---:B------:R-:W-:Y:S04]  /*6ec0*/  ISETP.LT.OR P0, PT, R171.reuse, 0x21, P0 ;  /* 0x00000021ab00780c */ /* 0x040fe80000701670 */
[----:B------:R-:W-:Y:S02]  /*6ed0*/  FSEL R198, R36, -INF , !P0 ;  /* 0xff80000024c67808 */ /* 0x000fe40004000000 */
[----:B------:R-:W-:Y:S02]  /*6ee0*/  ISETP.GT.AND P0, PT, R168, 0x21, !P4 ;  /* 0x00000021a800780c */ /* 0x000fe40006704270 */
[----:B------:R-:W-:Y:S02]  /*6ef0*/  P2R R36, PR, RZ, 0x10 ;  /* 0x00000010ff247803 */ /* 0x000fe40000000000 */
        /* <DEDUP_REMOVED lines=8> */
[----:B------:R-:W-:Y:S04]  /*6f80*/  ISETP.GT.AND P0, PT, R168, RZ, !P3 ;  /* 0x000000ffa800720c */ /* 0x000fe80005f04270 */
[C---:B------:R-:W-:Y:S04]  /*6f90*/  ISETP.LT.OR P0, PT, R171.reuse, 0x1, P0 ;  /* 0x00000001ab00780c */ /* 0x040fe80000701670 */
[----:B------:R-:W-:Y:S02]  /*6fa0*/  FSEL R38, R4, -INF , !P0 ;  /* 0xff80000004267808 */ /* 0x000fe40004000000 */
[----:B------:R-:W-:Y:S04]  /*6fb0*/  ISETP.GT.AND P0, PT, R168, 0x1, !P6 ;  /* 0x00000001a800780c */ /* 0x000fe80007704270 */
[----:B------:R-:W-:Y:S04]  /*6fc0*/  ISETP.LT.OR P0, PT, R171, 0x2, P0 ;  /* 0x00000002ab00780c */ /* 0x000fe80000701670 */
[----:B------:R-:W-:Y:S02]  /*6fd0*/  FSEL R4, R5, -INF , !P0 ;  /* 0xff80000005047808 */ /* 0x000fe40004000000 */
[C---:B------:R-:W-:Y:S04]  /*6fe0*/  ISETP.GT.AND P0, PT, R166.reuse, 0x1, !P6 ;  /* 0x00000001a600780c */ /* 0x040fe80007704270 */
[----:B------:R-:W-:Y:S04]  /*6ff0*/  ISETP.LT.OR P0, PT, R173, 0x2, P0 ;  /* 0x00000002ad00780c */ /* 0x000fe80000701670 */
[----:B------:R-:W-:Y:S02]  /*7000*/  FSEL R5, R7, -INF , !P0 ;  /* 0xff80000007057808 */ /* 0x000fe40004000000 */
[----:B------:R-:W-:Y:S04]  /*7010*/  ISETP.GT.AND P0, PT, R166, RZ, !P3 ;  /* 0x000000ffa600720c */ /* 0x000fe80005f04270 */
[----:B------:R-:W-:Y:S04]  /*7020*/  ISETP.LT.OR P0, PT, R173, 0x1, P0 ;  /* 0x00000001ad00780c */ /* 0x000fe80000701670 */
[----:B------:R-:W-:Y:S02]  /*7030*/  FSEL R39, R6, -INF , !P0 ;  /* 0xff80000006277808 */ /* 0x000fe40004000000 */
[----:B------:R-:W-:Y:S04]  /*7040*/  ISETP.GT.AND P0, PT, R168, 0x28, !P1 ;  /* 0x00000028a800780c */ /* 0x000fe80004f04270 */
[C---:B------:R-:W-:Y:S04]  /*7050*/  ISETP.LT.OR P0, PT, R171.reuse, 0x29, P0 ;  /* 0x00000029ab00780c */ /* 0x040fe80000701670 */
[----:B------:R-:W-:Y:S02]  /*7060*/  FSEL R192, R48, -INF , !P0 ;  /* 0xff80000030c07808 */ /* 0x000fe40004000000 */
[----:B------:R-:W-:Y:S04]  /*7070*/  ISETP.GE.AND P0, PT, R156, 0x2a, PT ;  /* 0x0000002a9c00780c */ /* 0x000fe80003f06270 */
[----:B------:R-:W-:Y:S04]  /*7080*/  ISETP.GT.AND P2, PT, R168, 0x29, !P0 ;  /* 0x00000029a800780c */ /* 0x000fe80004744270 */
        /* <DEDUP_REMOVED lines=8> */
[----:B------:R-:W-:Y:S02]  /*7110*/  ISETP.GT.AND P2, PT, R161, 0x1, !P6 ;  /* 0x00000001a100780c */ /* 0x000fe40007744270 */
[----:B------:R-:W-:Y:S02]  /*7120*/  ISETP.NE.AND P6, PT, R176, RZ, PT ;  /* 0x000000ffb000720c */ /* 0x000fe40003fc5270 */
        /* <DEDUP_REMOVED lines=22> */
[----:B------:R-:W-:Y:S02]  /*7290*/  ISETP.GT.AND P2, PT, R161, 0x19, !P6 ;  /* 0x00000019a100780c */ /* 0x000fe40007744270 */
[----:B------:R-:W-:Y:S02]  /*72a0*/  ISETP.NE.AND P6, PT, R169, RZ, PT ;  /* 0x000000ffa900720c */ /* 0x000fe40003fc5270 */
[----:B------:R-:W-:Y:S04]  /*72b0*/  ISETP.LT.OR P2, PT, R162, 0x1a, P2 ;  /* 0x0000001aa200780c */ /* 0x000fe80001741670 */
[----:B------:R-:W-:Y:S02]  /*72c0*/  FSEL R245, R29, -INF , !P2 ;  /* 0xff8000001df57808 */ /* 0x000fe40005000000 */
[C---:B------:R-:W-:Y:S02]  /*72d0*/  ISETP.GT.AND P2, PT, R161.reuse, 0x20, !P5 ;  /* 0x00000020a100780c */ /* 0x040fe40006f44270 */
[----:B------:R-:W-:Y:S02]  /*72e0*/  ISETP.NE.AND P5, PT, R164, RZ, PT ;  /* 0x000000ffa400720c */ /* 0x000fe40003fa5270 */
[----:B------:R-:W-:Y:S04]  /*72f0*/  ISETP.LT.OR P2, PT, R162, 0x21, P2 ;  /* 0x00000021a200780c */ /* 0x000fe80001741670 */
[----:B------:R-:W-:Y:S02]  /*7300*/  FSEL R169, R40, -INF , !P2 ;  /* 0xff80000028a97808 */ /* 0x000fe40005000000 */
[----:B------:R-:W-:Y:S02]  /*7310*/  ISETP.GT.AND P2, PT, R161, 0x21, !P4 ;  /* 0x00000021a100780c */ /* 0x000fe40006744270 */
[----:B------:R-:W-:Y:S02]  /*7320*/  ISETP.NE.AND P4, PT, R163, RZ, PT ;  /* 0x000000ffa300720c */ /* 0x000fe40003f85270 */
[C---:B------:R-:W-:Y:S04]  /*7330*/  ISETP.LT.OR P2, PT, R162.reuse, 0x22, P2 ;  /* 0x00000022a200780c */ /* 0x040fe80001741670 */
[----:B------:R-:W-:Y:S02]  /*7340*/  FSEL R164, R41, -INF , !P2 ;  /* 0xff80000029a47808 */ /* 0x000fe40005000000 */
[C---:B------:R-:W-:Y:S04]  /*7350*/  ISETP.GT.AND P2, PT, R161.reuse, 0x28, !P1 ;  /* 0x00000028a100780c */ /* 0x040fe80004f44270 */
[----:B------:R-:W-:Y:S04]  /*7360*/  ISETP.LT.OR P2, PT, R162, 0x29, P2 ;  /* 0x00000029a200780c */ /* 0x000fe80001741670 */
[----:B------:R-:W-:Y:S02]  /*7370*/  FSEL R163, R44, -INF , !P2 ;  /* 0xff8000002ca37808 */ /* 0x000fe40005000000 */
[----:B------:R-:W-:Y:S02]  /*7380*/  ISETP.GT.AND P2, PT, R161, RZ, !P3 ;  /* 0x000000ffa100720c */ /* 0x000fe40005f44270 */
[----:B------:R-:W-:Y:S02]  /*7390*/  ISETP.NE.AND P3, PT, R165, RZ, PT ;  /* 0x000000ffa500720c */ /* 0x000fe40003f65270 */
[----:B------:R-:W-:Y:S04]  /*73a0*/  ISETP.LT.OR P2, PT, R162, 0x1, P2 ;  /* 0x00000001a200780c */ /* 0x000fe80001741670 */
        /* <DEDUP_REMOVED lines=23> */
.L_x_1847:
[----:B------:R-:W-:Y:S04]  /*7520*/  MOV R8, c[0x0][0x32c] ;  /* 0x0000cb0000087a02 */ /* 0x000fe80000000f00 */
[----:B------:R-:W-:Y:S11]  /*7530*/  ISETP.NE.AND P2, PT, R8, 0x1, PT ;  /* 0x000000010800780c */ /* 0x000ff60003f45270 */
[----:B------:R-:W-:Y:S02]  /*7540*/  @!UPT UIADD3 URZ, URZ, URZ, URZ ;  /* 0x0000003f3f3ff290 */ /* 0x000fe4000fffe03f */
[----:B------:R-:W-:Y:S05]  /*7550*/  @P2 IMAD.HI.U32 R8, R9, c[0x0][0x330], RZ ;  /* 0x0000cc0009082a27 */ /* 0x000fea00078e00ff */
[----:B------:R-:W-:Y:S02]  /*7560*/  @P2 SHF.R.U32.HI R9, RZ, c[0x0][0x334], R8 ;  /* 0x0000cd00ff092a19 */ /* 0x000fe40000011608 */
.L_x_1848:
[----:B------:R-:W-:Y:S05]  /*7570*/  BSYNC B0 ;  /* 0x0000000000007941 */ /* 0x000fea0003800000 */
.L_x_1846:
[----:B------:R-:W-:Y:S04]  /*7580*/  IMAD.IADD R156, R156, 0x1, -R223 ;  /* 0x000000019c9c7824 */ /* 0x000fe800078e0adf */
[----:B------:R-:W-:Y:S05]  /*7590*/  IMAD R156, R9, c[0x0][0x32c], R156 ;  /* 0x0000cb00099c7a24 */ /* 0x000fea00078e029c */
[----:B------:R-:W-:Y:S02]  /*75a0*/  IADD3 R9, R156, c[0x0][0x32c], RZ ;  /* 0x0000cb009c097a10 */ /* 0x000fe40007ffe0ff */
[----:B------:R-:W-:Y:S02]  /*75b0*/  IMNMX R153, R153, R156, !PT ;  /* 0x0000009c99997217 */ /* 0x000fe40007800200 */
[----:B------:R-:W-:Y:S02]  /*75c0*/  IMNMX R6, R6, R9, PT ;  /* 0x0000000906067217 */ /* 0x000fe40003800200 */
.L_x_1845:
[----:B------:R-:W-:Y:S01]  /*75d0*/  ISETP.NE.AND P2, PT, R175, RZ, PT ;  /* 0x000000ffaf00720c */ /* 0x000fe20003f45270 */
[----:B------:R-:W-:Y:S01]  /*75e0*/  LDSM.16.MT88.4 R20, [R214+0x100] ;  /* 0x00010000d614783b */ /* 0x000fe20000004200 */
        /* <DEDUP_REMOVED lines=30> */
[----:B------:R-:W-:Y:S02]  /*77d0*/  FMNMX.FTZ R10, R192, R19, !PT ;  /* 0x00000013c00a7209 */ /* 0x000fe40007810000 */
[----:B------:R-:W-:Y:S02]  /*77e0*/  ISETP.GT.AND P2, PT, R153, 0x10, !P2 ;  /* 0x000000109900780c */ /* 0x000fe40005744270 */
[----:B------:R-:W-:Y:S02]  /*77f0*/  FMNMX.FTZ R8, R195, R8, !PT ;  /* 0x00000008c3087209 */ /* 0x000fe40007810000 */
[----:B------:R-:W-:Y:S02]  /*7800*/  FMNMX.FTZ R17, R171, R10, !PT ;  /* 0x0000000aab117209 */ /* 0x000fe40007810000 */
[----:B------:R-:W-:Y:S02]  /*7810*/  ISETP.LT.OR P2, PT, R6, 0x11, P2 ;  /* 0x000000110600780c */ /* 0x000fe40001741670 */
        /* <DEDUP_REMOVED lines=15> */
[----:B-1----:R-:W-:Y:S02]  /*7910*/  FMNMX.FTZ R8, R17, R8, !PT ;  /* 0x0000000811087209 */ /* 0x002fe40007810000 */
[----:B------:R-:W-:Y:S02]  /*7920*/  FSEL R249, R30, -INF , !P2 ;  /* 0xff8000001ef97808 */ /* 0x000fe40005000000 */
[----:B------:R-:W-:Y:S01]  /*7930*/  ISETP.NE.AND P2, PT, R167, RZ, PT ;  /* 0x000000ffa700720c */ /* 0x000fe20003f45270 */
[----:B------:R-:W1:Y:S01]  /*7940*/  SHFL.BFLY PT, R151, R8, 0x1, 0x1f ;  /* 0x0c201f0008977f89 */ /* 0x000e6200000e0000 */
        /* <DEDUP_REMOVED lines=18> */
[----:B-1----:R-:W-:Y:S02]  /*7a70*/  FMNMX.FTZ R151, R8, R151, !PT ;  /* 0x0000009708977209 */ /* 0x002fe40007810000 */
[----:B------:R-:W-:Y:S02]  /*7a80*/  FMNMX.FTZ R10, R245, R10, !PT ;  /* 0x0000000af50a7209 */ /* 0x000fe40007810000 */
[----:B------:R-:W-:Y:S01]  /*7a90*/  ISETP.LT.OR P2, PT, R6, 0x22, P2 ;  /* 0x000000220600780c */ /* 0x000fe20001741670 */
[----:B------:R-:W-:Y:S01]  /*7aa0*/  FMUL.FTZ R241, R151, c[0x0][0x2d0] ;  /* 0x0000b40097f17a20 */ /* 0x000fe20000410000 */
[----:B--2---:R-:W-:Y:S02]  /*7ab0*/  FMNMX.FTZ R149, R12, R149, !PT ;  /* 0x000000950c957209 */ /* 0x004fe40007810000 */
[----:B------:R-:W-:Y:S02]  /*7ac0*/  FMNMX.FTZ R17, R169, R10, !PT ;  /* 0x0000000aa9117209 */ /* 0x000fe40007810000 */
[----:B------:R-:W-:Y:S01]  /*7ad0*/  FSEL R165, R43, -INF , !P2 ;  /* 0xff8000002ba57808 */ /* 0x000fe20005000000 */
[----:B------:R-:W1:Y:S01]  /*7ae0*/  SHFL.BFLY PT, R10, R149, 0x1, 0x1f ;  /* 0x0c201f00950a7f89 */ /* 0x000e6200000e0000 */
[----:B------:R-:W-:Y:S02]  /*7af0*/  FSETP.NEU.FTZ.AND P2, PT, R151, -INF , PT ;  /* 0xff8000009700780b */ /* 0x000fe40003f5d000 */
[----:B------:R-:W-:Y:S02]  /*7b00*/  FMNMX.FTZ R12, R13, R0, !PT ;  /* 0x000000000d0c7209 */ /* 0x000fe40007810000 */
[----:B------:R-:W-:Y:S02]  /*7b10*/  FSEL R241, R241, RZ, P2 ;  /* 0x000000fff1f17208 */ /* 0x000fe40001000000 */
[----:B------:R-:W-:Y:S02]  /*7b20*/  FMNMX.FTZ R8, R164, R17, !PT ;  /* 0x00000011a4087209 */ /* 0x000fe40007810000 */
[----:B------:R-:W-:Y:S01]  /*7b30*/  ISETP.GT.AND P1, PT, R153, 0x28, !P1 ;  /* 0x000000289900780c */ /* 0x000fe20004f24270 */
[--C-:B------:R-:W-:Y:S01]  /*7b40*/  FFMA.FTZ R155, R4, c[0x0][0x2d0], -R241.reuse ;  /* 0x0000b400049b7a23 */ /* 0x100fe200000108f1 */
[----:B------:R-:W-:Y:S01]  /*7b50*/  FMNMX.FTZ R4, R11, R12, !PT ;  /* 0x0000000c0b047209 */ /* 0x000fe20007810000 */
[--C-:B------:R-:W-:Y:S01]  /*7b60*/  FFMA.FTZ R175, R152, c[0x0][0x2d0], -R241.reuse ;  /* 0x0000b40098af7a23 */ /* 0x100fe200000108f1 */
[----:B------:R-:W-:Y:S01]  /*7b70*/  FMNMX.FTZ R8, R163, R8, !PT ;  /* 0x00000008a3087209 */ /* 0x000fe20007810000 */
[--C-:B------:R-:W-:Y:S01]  /*7b80*/  FFMA.FTZ R172, R38, c[0x0][0x2d0], -R241.reuse ;  /* 0x0000b40026ac7a23 */ /* 0x100fe200000108f1 */
[----:B------:R-:W-:Y:S01]  /*7b90*/  FMNMX.FTZ R4, R9, R4, !PT ;  /* 0x0000000409047209 */ /* 0x000fe20007810000 */
[--C-:B------:R-:W-:Y:S01]  /*7ba0*/  FFMA.FTZ R154, R154, c[0x0][0x2d0], -R241.reuse ;  /* 0x0000b4009a9a7a23 */ /* 0x100fe200000108f1 */
[----:B------:R-:W-:Y:S01]  /*7bb0*/  FMNMX.FTZ R17, R161, R8, !PT ;  /* 0x00000008a1117209 */ /* 0x000fe20007810000 */
[----:B------:R-:W-:Y:S01]  /*7bc0*/  MUFU.EX2 R155, R155 ;  /* 0x0000009b009b7308 */ /* 0x000fe20000000800 */
[----:B------:R-:W-:Y:S01]  /*7bd0*/  FMNMX.FTZ R19, R15, R4, !PT ;  /* 0x000000040f137209 */ /* 0x000fe20007810000 */
[--C-:B------:R-:W-:Y:S01]  /*7be0*/  FFMA.FTZ R186, R186, c[0x0][0x2d0], -R241.reuse ;  /* 0x0000b400baba7a23 */ /* 0x100fe200000108f1 */
[----:B------:R-:W-:Y:S01]  /*7bf0*/  ISETP.LT.OR P1, PT, R6, 0x29, P1 ;  /* 0x000000290600780c */ /* 0x000fe20000f21670 */
[----:B------:R-:W2:Y:S01]  /*7c00*/  SHFL.BFLY PT, R8, R17, 0x2, 0x1f ;  /* 0x0c401f0011087f89 */ /* 0x000ea200000e0000 */
[----:B------:R-:W-:Y:S01]  /*7c10*/  FMNMX.FTZ R4, R244, R19, !PT ;  /* 0x00000013f4047209 */ /* 0x000fe20007810000 */
[--C-:B------:R-:W-:Y:S01]  /*7c20*/  FFMA.FTZ R187, R188, c[0x0][0x2d0], -R241.reuse ;  /* 0x0000b400bcbb7a23 */ /* 0x100fe200000108f1 */
[----:B-1----:R-:W-:Y:S01]  /*7c30*/  FMNMX.FTZ R149, R149, R10, !PT ;  /* 0x0000000a95957209 */ /* 0x002fe20007810000 */
[--C-:B------:R-:W-:Y:S01]  /*7c40*/  FFMA.FTZ R190, R190, c[0x0][0x2d0], -R241.reuse ;  /* 0x0000b400bebe7a23 */ /* 0x100fe200000108f1 */
[----:B------:R-:W-:Y:S01]  /*7c50*/  FMNMX.FTZ R4, R247, R4, !PT ;  /* 0x00000004f7047209 */ /* 0x000fe20007810000 */
[----:B------:R-:W1:Y:S01]  /*7c60*/  MUFU.EX2 R172, R172 ;  /* 0x000000ac00ac7308 */ /* 0x000e620000000800 */
[----:B------:R-:W-:Y:S01]  /*7c70*/  FSEL R160, R46, -INF , !P1 ;  /* 0xff8000002ea07808 */ /* 0x000fe20004800000 */
[----:B------:R-:W-:Y:S01]  /*7c80*/  FMUL.FTZ R194, R149, c[0x0][0x2d0] ;  /* 0x0000b40095c27a20 */ /* 0x000fe20000410000 */
[----:B------:R-:W-:Y:S01]  /*7c90*/  FMNMX.FTZ R4, R249, R4, !PT ;  /* 0x00000004f9047209 */ /* 0x000fe20007810000 */
[--C-:B------:R-:W-:Y:S01]  /*7ca0*/  FFMA.FTZ R198, R198, c[0x0][0x2d0], -R241.reuse ;  /* 0x0000b400c6c67a23 */ /* 0x100fe200000108f1 */
[----:B------:R-:W-:Y:S01]  /*7cb0*/  FSETP.NEU.FTZ.AND P1, PT, R149, -INF , PT ;  /* 0xff8000009500780b */ /* 0x000fe20003f3d000 */
[--C-:B------:R-:W-:Y:S01]  /*7cc0*/  FFMA.FTZ R197, R197, c[0x0][0x2d0], -R241.reuse ;  /* 0x0000b400c5c57a23 */ /* 0x100fe200000108f1 */
[----:B------:R-:W-:Y:S02]  /*7cd0*/  FMNMX.FTZ R4, R251, R4, !PT ;  /* 0x00000004fb047209 */ /* 0x000fe40007810000 */
[----:B------:R-:W-:Y:S01]  /*7ce0*/  FSEL R194, R194, RZ, P1 ;  /* 0x000000ffc2c27208 */ /* 0x000fe20000800000 */
[----:B------:R-:W-:Y:S01]  /*7cf0*/  MUFU.EX2 R154, R154 ;  /* 0x0000009a009a7308 */ /* 0x000fe20000000800 */
[----:B------:R-:W-:Y:S02]  /*7d00*/  FMNMX.FTZ R4, R167, R4, !PT ;  /* 0x00000004a7047209 */ /* 0x000fe40007810000 */
        /* <DEDUP_REMOVED lines=9> */
[----:B------:R-:W3:Y:S01]  /*7da0*/  MUFU.EX2 R175, R175 ;  /* 0x000000af00af7308 */ /* 0x000ee20000000800 */
[----:B--2---:R-:W-:Y:S01]  /*7db0*/  FMNMX.FTZ R17, R17, R8, !PT ;  /* 0x0000000811117209 */ /* 0x004fe20007810000 */
[--C-:B------:R-:W-:Y:S01]  /*7dc0*/  FFMA.FTZ R250, R168, c[0x0][0x2d0], -R194.reuse ;  /* 0x0000b400a8fa7a23 */ /* 0x100fe200000108c2 */
[----:B------:R-:W-:Y:S01]  /*7dd0*/  FMNMX.FTZ R4, R153, R6, !PT ;  /* 0x0000000699047209 */ /* 0x000fe20007810000 */
[--C-:B------:R-:W-:Y:S01]  /*7de0*/  FFMA.FTZ R188, R195, c[0x0][0x2d0], -R194.reuse ;  /* 0x0000b400c3bc7a23 */ /* 0x100fe200000108c2 */
[----:B-1----:R-:W-:Y:S01]  /*7df0*/  F2FP.PACK_AB R156, R155, R172 ;  /* 0x000000ac9b9c723e */ /* 0x002fe200000000ff */
[----:B------:R-:W1:Y:S01]  /*7e00*/  SHFL.BFLY PT, R8, R17, 0x1, 0x1f ;  /* 0x0c201f0011087f89 */ /* 0x000e6200000e0000 */
[--C-:B------:R-:W-:Y:S02]  /*7e10*/  FFMA.FTZ R189, R189, c[0x0][0x2d0], -R194.reuse ;  /* 0x0000b400bdbd7a23 */ /* 0x100fe400000108c2 */
[--C-:B------:R-:W-:Y:S01]  /*7e20*/  FFMA.FTZ R195, R246, c[0x0][0x2d0], -R241.reuse ;  /* 0x0000b400f6c37a23 */ /* 0x100fe200000108f1 */
[----:B------:R-:W-:Y:S01]  /*7e30*/  MUFU.EX2 R173, R173 ;  /* 0x000000ad00ad7308 */ /* 0x000fe20000000800 */
[--C-:B------:R-:W-:Y:S02]  /*7e40*/  FFMA.FTZ R196, R196, c[0x0][0x2d0], -R194.reuse ;  /* 0x0000b400c4c47a23 */ /* 0x100fe400000108c2 */
[--C-:B------:R-:W-:Y:S01]  /*7e50*/  FFMA.FTZ R199, R199, c[0x0][0x2d0], -R194.reuse ;  /* 0x0000b400c7c77a23 */ /* 0x100fe200000108c2 */
[----:B------:R-:W2:Y:S01]  /*7e60*/  SHFL.BFLY PT, R5, R4, 0x2, 0x1f ;  /* 0x0c401f0004057f89 */ /* 0x000ea200000e0000 */
[--C-:B------:R-:W-:Y:S02]  /*7e70*/  FFMA.FTZ R248, R191, c[0x0][0x2d0], -R194.reuse ;  /* 0x0000b400bff87a23 */ /* 0x100fe400000108c2 */
[--C-:B------:R-:W-:Y:S02]  /*7e80*/  FFMA.FTZ R191, R192, c[0x0][0x2d0], -R241.reuse ;  /* 0x0000b400c0bf7a23 */ /* 0x100fe400000108f1 */
[----:B------:R-:W-:Y:S01]  /*7e90*/  FFMA.FTZ R241, R171, c[0x0][0x2d0], -R241 ;  /* 0x0000b400abf17a23 */ /* 0x000fe200000108f1 */
[----:B------:R-:W4:Y:S01]  /*7ea0*/  MUFU.EX2 R174, R174 ;  /* 0x000000ae00ae7308 */ /* 0x000f220000000800 */
[--C-:B------:R-:W-:Y:S02]  /*7eb0*/  FFMA.FTZ R193, R193, c[0x0][0x2d0], -R194.reuse ;  /* 0x0000b400c1c17a23 */ /* 0x100fe400000108c2 */
[----:B------:R-:W-:Y:S01]  /*7ec0*/  FFMA.FTZ R194, R166, c[0x0][0x2d0], -R194 ;  /* 0x0000b400a6c27a23 */ /* 0x000fe200000108c2 */
[----:B---3--:R-:W-:Y:S02]  /*7ed0*/  F2FP.PACK_AB R158, R175, R154 ;  /* 0x0000009aaf9e723e */ /* 0x008fe400000000ff */
[----:B-1----:R-:W-:Y:S04]  /*7ee0*/  FMNMX.FTZ R3, R17, R8, !PT ;  /* 0x0000000811037209 */ /* 0x002fe80007810000 */
[----:B------:R-:W-:Y:S01]  /*7ef0*/  MUFU.EX2 R179, R179 ;  /* 0x000000b300b37308 */ /* 0x000fe20000000800 */
[C---:B------:R-:W-:Y:S01]  /*7f00*/  FSETP.NEU.FTZ.AND P0, PT, R3.reuse, -INF , PT ;  /* 0xff8000000300780b */ /* 0x040fe20003f1d000 */
[----:B------:R-:W-:Y:S01]  /*7f10*/  FMUL.FTZ R170, R3, c[0x0][0x2d0] ;  /* 0x0000b40003aa7a20 */ /* 0x000fe20000410000 */
[----:B--2---:R-:W-:Y:S04]  /*7f20*/  FMNMX.FTZ R5, R4, R5, !PT ;  /* 0x0000000504057209 */ /* 0x004fe80007810000 */
[----:B------:R-:W-:Y:S03]  /*7f30*/  FSEL R170, R170, RZ, P0 ;  /* 0x000000ffaaaa7208 */ /* 0x000fe60000000000 */
[----:B------:R-:W1:Y:S01]  /*7f40*/  MUFU.EX2 R178, R178 ;  /* 0x000000b200b27308 */ /* 0x000e620000000800 */
[----:B------:R-:W2:Y:S01]  /*7f50*/  SHFL.BFLY PT, R152, R5, 0x1, 0x1f ;  /* 0x0c201f0005987f89 */ /* 0x000ea200000e0000 */
[----:B----4-:R-:W-:Y:S01]  /*7f60*/  F2FP.PACK_AB R157, R174, R173 ;  /* 0x000000adae9d723e */ /* 0x010fe200000000ff */
[--C-:B------:R-:W-:Y:S01]  /*7f70*/  FFMA.FTZ R181, R7, c[0x0][0x2d0], -R170.reuse ;  /* 0x0000b40007b57a23 */ /* 0x100fe200000108aa */
[----:B------:R-:W-:Y:S01]  /*7f80*/  FSEL R7, R151, RZ, P2 ;  /* 0x000000ff97077208 */ /* 0x000fe20001000000 */
[--C-:B------:R-:W-:Y:S02]  /*7f90*/  FFMA.FTZ R176, R37, c[0x0][0x2d0], -R170.reuse ;  /* 0x0000b40025b07a23 */ /* 0x100fe400000108aa */
[----:B------:R-:W-:Y:S02]  /*7fa0*/  FFMA.FTZ R177, R25, c[0x0][0x2d0], -R170 ;  /* 0x0000b40019b17a23 */ /* 0x000fe400000108aa */
[----:B------:R-:W-:Y:S01]  /*7fb0*/  FADD.FTZ R4, -R7, R150 ;  /* 0x0000009607047221 */ /* 0x000fe20000010100 */
[----:B------:R-:W-:Y:S01]  /*7fc0*/  FSEL R7, R149, RZ, P1 ;  /* 0x000000ff95077208 */ /* 0x000fe20000800000 */
[----:B------:R-:W-:Y:S01]  /*7fd0*/  FFMA.FTZ R180, R35, c[0x0][0x2d0], -R170 ;  /* 0x0000b40023b47a23 */ /* 0x000fe200000108aa */
[----:B------:R-:W-:Y:S01]  /*7fe0*/  MUFU.EX2 R176, R176 ;  /* 0x000000b000b07308 */ /* 0x000fe20000000800 */
[----:B------:R-:W-:Y:S01]  /*7ff0*/  FMUL.FTZ R150, R4, c[0x0][0x2d0] ;  /* 0x0000b40004967a20 */ /* 0x000fe20000410000 */
[----:B------:R-:W3:Y:S01]  /*8000*/  LDSM.16.MT88.4 R36, [R212+0x100] ;  /* 0x00010000d424783b */ /* 0x000ee20000004200 */
[----:B------:R-:W-:Y:S01]  /*8010*/  FADD.FTZ R4, -R7, R148 ;  /* 0x0000009407047221 */ /* 0x000fe20000010100 */
[----:B------:R-:W-:Y:S01]  /*8020*/  FSEL R7, R3, RZ, P0 ;  /* 0x000000ff03077208 */ /* 0x000fe20000000000 */
[----:B------:R-:W-:Y:S02]  /*8030*/  FFMA.FTZ R252, R169, c[0x0][0x2d0], -R170 ;  /* 0x0000b400a9fc7a23 */ /* 0x000fe400000108aa */
[----:B------:R-:W-:Y:S02]  /*8040*/  FMUL.FTZ R148, R4, c[0x0][0x2d0] ;  /* 0x0000b40004947a20 */ /* 0x000fe40000410000 */
[----:B------:R-:W-:Y:S01]  /*8050*/  FADD.FTZ R2, -R7, R2 ;  /* 0x0000000207027221 */ /* 0x000fe20000010100 */
[----:B------:R-:W4:Y:S01]  /*8060*/  MUFU.EX2 R150, R150 ;  /* 0x0000009600967308 */ /* 0x000f220000000800 */
[----:B-1----:R-:W-:Y:S01]  /*8070*/  F2FP.PACK_AB R159, R178, R179 ;  /* 0x000000b3b29f723e */ /* 0x002fe200000000ff */
[--C-:B------:R-:W-:Y:S01]  /*8080*/  FFMA.FTZ R240, R240, c[0x0][0x2d0], -R170.reuse ;  /* 0x0000b400f0f07a23 */ /* 0x100fe200000108aa */
[----:B--2---:R-:W-:Y:S01]  /*8090*/  FMNMX.FTZ R152, R5, R152, !PT ;  /* 0x0000009805987209 */ /* 0x004fe20007810000 */
[----:B------:R-:W-:Y:S02]  /*80a0*/  FMUL.FTZ R6, R2, c[0x0][0x2d0] ;  /* 0x0000b40002067a20 */ /* 0x000fe40000410000 */
[--C-:B------:R-:W-:Y:S01]  /*80b0*/  FFMA.FTZ R243, R243, c[0x0][0x2d0], -R170.reuse ;  /* 0x0000b400f3f37a23 */ /* 0x100fe200000108aa */
[C---:B------:R-:W-:Y:S01]  /*80c0*/  FSETP.NEU.FTZ.AND P0, PT, R152.reuse, -INF , PT ;  /* 0xff8000009800780b */ /* 0x040fe20003f1d000 */
[C---:B------:R-:W-:Y:S02]  /*80d0*/  FMUL.FTZ R162, R152.reuse, c[0x0][0x2d0] ;  /* 0x0000b40098a27a20 */ /* 0x040fe40000410000 */
[----:B------:R-:W1:Y:S01]  /*80e0*/  MUFU.EX2 R148, R148 ;  /* 0x0000009400947308 */ /* 0x000e620000000800 */
[----:B------:R-:W-:Y:S01]  /*80f0*/  FSEL R5, R152, RZ, P0 ;  /* 0x000000ff98057208 */ /* 0x000fe20000000000 */
[--C-:B------:R-:W-:Y:S01]  /*8100*/  FFMA.FTZ R242, R242, c[0x0][0x2d0], -R170.reuse ;  /* 0x0000b400f2f27a23 */ /* 0x100fe200000108aa */
[----:B------:R-:W-:Y:S01]  /*8110*/  FSEL R162, R162, RZ, P0 ;  /* 0x000000ffa2a27208 */ /* 0x000fe20000000000 */
[----:B------:R-:W-:Y:S01]  /*8120*/  FFMA.FTZ R245, R245, c[0x0][0x2d0], -R170 ;  /* 0x0000b400f5f57a23 */ /* 0x000fe200000108aa */
[C---:B------:R-:W-:Y:S01]  /*8130*/  ISETP.GT.AND P0, PT, R230.reuse, UR4, PT ;  /* 0x00000004e6007c0c */ /* 0x040fe2000bf04270 */
[----:B------:R-:W-:Y:S01]  /*8140*/  FADD.FTZ R5, -R5, R0 ;  /* 0x0000000005057221 */ /* 0x000fe20000010100 */
[----:B------:R-:W-:Y:S01]  /*8150*/  IADD3 R230, R230, -0x1, RZ ;  /* 0xffffffffe6e67810 */ /* 0x000fe20007ffe0ff */
[--C-:B------:R-:W-:Y:S02]  /*8160*/  FFMA.FTZ R185, R13, c[0x0][0x2d0], -R162.reuse ;  /* 0x0000b4000db97a23 */ /* 0x100fe400000108a2 */
[----:B------:R2:W5:Y:S01]  /*8170*/  MUFU.EX2 R2, R6 ;  /* 0x0000000600027308 */ /* 0x0005620000000800 */
[--C-:B------:R-:W-:Y:S02]  /*8180*/  FFMA.FTZ R182, R15, c[0x0][0x2d0], -R162.reuse ;  /* 0x0000b4000fb67a23 */ /* 0x100fe400000108a2 */
[----:B------:R-:W-:Y:S02]  /*8190*/  FMUL.FTZ R0, R5, c[0x0][0x2d0] ;  /* 0x0000b40005007a20 */ /* 0x000fe40000410000 */
[--C-:B------:R-:W-:Y:S02]  /*81a0*/  FFMA.FTZ R184, R11, c[0x0][0x2d0], -R162.reuse ;  /* 0x0000b4000bb87a23 */ /* 0x100fe400000108a2 */
[--C-:B------:R-:W-:Y:S02]  /*81b0*/  FFMA.FTZ R183, R9, c[0x0][0x2d0], -R162.reuse ;  /* 0x0000b40009b77a23 */ /* 0x100fe400000108a2 */
[C---:B----4-:R-:W-:Y:S01]  /*81c0*/  FMUL.FTZ R4, R150.reuse, R144 ;  /* 0x0000009096047220 */ /* 0x050fe20000410000 */
[----:B------:R-:W4:Y:S01]  /*81d0*/  MUFU.EX2 R0, R0 ;  /* 0x0000000000007308 */ /* 0x000f220000000800 */
[C---:B------:R-:W-:Y:S02]  /*81e0*/  FMUL.FTZ R5, R150.reuse, R145 ;  /* 0x0000009196057220 */ /* 0x040fe40000410000 */
[----:B------:R-:W-:Y:S02]  /*81f0*/  FMUL.FTZ R16, R150, R100 ;  /* 0x0000006496107220 */ /* 0x000fe40000410000 */
[----:B-1----:R-:W-:Y:S02]  /*8200*/  FMUL.FTZ R7, R148, R147 ;  /* 0x0000009394077220 */ /* 0x002fe40000410000 */
[----:B------:R-:W-:Y:S02]  /*8210*/  FMUL.FTZ R17, R150, R101 ;  /* 0x0000006596117220 */ /* 0x000fe40000410000 */
[C---:B------:R-:W-:Y:S01]  /*8220*/  FMUL.FTZ R18, R148.reuse, R102 ;  /* 0x0000006694127220 */ /* 0x040fe20000410000 */
[----:B------:R-:W1:Y:S01]  /*8230*/  MUFU.EX2 R177, R177 ;  /* 0x000000b100b17308 */ /* 0x000e620000000800 */
[C---:B------:R-:W-:Y:S02]  /*8240*/  FMUL.FTZ R19, R148.reuse, R103 ;  /* 0x0000006794137220 */ /* 0x040fe40000410000 */
[----:B------:R-:W3:Y:S01]  /*8250*/  LDSM.16.MT88.4 R100, [R214+0xd00] ;  /* 0x000d0000d664783b */ /* 0x000ee20000004200 */
[----:B--2---:R-:W-:Y:S02]  /*8260*/  FMUL.FTZ R6, R148, R146 ;  /* 0x0000009294067220 */ /* 0x004fe40000410000 */
[C---:B-----5:R-:W-:Y:S02]  /*8270*/  FMUL.FTZ R24, R2.reuse, R108 ;  /* 0x0000006c02187220 */ /* 0x060fe40000410000 */
[C---:B------:R-:W-:Y:S02]  /*8280*/  FMUL.FTZ R25, R2.reuse, R109 ;  /* 0x0000006d02197220 */ /* 0x040fe40000410000 */
[----:B------:R-:W-:Y:S01]  /*8290*/  MUFU.EX2 R181, R181 ;  /* 0x000000b500b57308 */ /* 0x000fe20000000800 */
[-C--:B------:R-:W-:Y:S01]  /*82a0*/  HMMA.16816.F32 R4, R156, R20.reuse, R4 ;  /* 0x000000149c04723c */ /* 0x080fe20000001804 */
[C---:B------:R-:W-:Y:S02]  /*82b0*/  FMUL.FTZ R8, R2.reuse, R140 ;  /* 0x0000008c02087220 */ /* 0x040fe40000410000 */
[----:B------:R-:W-:Y:S02]  /*82c0*/  FMUL.FTZ R9, R2, R141 ;  /* 0x0000008d02097220 */ /* 0x000fe40000410000 */
[C---:B----4-:R-:W-:Y:S02]  /*82d0*/  FMUL.FTZ R10, R0.reuse, R142 ;  /* 0x0000008e000a7220 */ /* 0x050fe40000410000 */
[----:B------:R-:W-:Y:S02]  /*82e0*/  FMUL.FTZ R11, R0, R143 ;  /* 0x0000008f000b7220 */ /* 0x000fe40000410000 */
[----:B------:R-:W2:Y:S03]  /*82f0*/  MUFU.EX2 R180, R180 ;  /* 0x000000b400b47308 */ /* 0x000ea60000000800 */
[----:B------:R-:W-:Y:S01]  /*8300*/  FMUL.FTZ R12, R2, R136 ;  /* 0x00000088020c7220 */ /* 0x000fe20000410000 */
[----:B-1----:R-:W-:Y:S01]  /*8310*/  F2FP.PACK_AB R144, R176, R177 ;  /* 0x000000b1b090723e */ /* 0x002fe200000000ff */
[----:B------:R-:W-:Y:S02]  /*8320*/  FMUL.FTZ R13, R2, R137 ;  /* 0x00000089020d7220 */ /* 0x000fe40000410000 */
[C---:B------:R-:W-:Y:S02]  /*8330*/  FMUL.FTZ R15, R0.reuse, R139 ;  /* 0x0000008b000f7220 */ /* 0x040fe40000410000 */
[C---:B------:R-:W-:Y:S01]  /*8340*/  FMUL.FTZ R14, R0.reuse, R138 ;  /* 0x0000008a000e7220 */ /* 0x040fe20000410000 */
[----:B------:R-:W-:Y:S01]  /*8350*/  MUFU.EX2 R185, R185 ;  /* 0x000000b900b97308 */ /* 0x000fe20000000800 */
[C---:B------:R-:W-:Y:S02]  /*8360*/  FMUL.FTZ R26, R0.reuse, R110 ;  /* 0x0000006e001a7220 */ /* 0x040fe40000410000 */
[----:B------:R-:W-:Y:S02]  /*8370*/  FMUL.FTZ R27, R0, R111 ;  /* 0x0000006f001b7220 */ /* 0x000fe40000410000 */
[----:B------:R-:W-:Y:S01]  /*8380*/  LDSM.16.MT88.4 R108, [R214+0x500] ;  /* 0x00050000d66c783b */ /* 0x000fe20000004200 */
[C---:B------:R-:W-:Y:S02]  /*8390*/  FMUL.FTZ R28, R2.reuse, R112 ;  /* 0x00000070021c7220 */ /* 0x040fe40000410000 */
[----:B------:R-:W-:Y:S02]  /*83a0*/  FMUL.FTZ R29, R2, R113 ;  /* 0x00000071021d7220 */ /* 0x000fe40000410000 */
[----:B------:R-:W1:Y:S01]  /*83b0*/  MUFU.EX2 R184, R184 ;  /* 0x000000b800b87308 */ /* 0x000e620000000800 */
[C---:B------:R-:W-:Y:S02]  /*83c0*/  FMUL.FTZ R30, R0.reuse, R114 ;  /* 0x00000072001e7220 */ /* 0x040fe40000410000 */
[----:B------:R-:W-:Y:S01]  /*83d0*/  FMUL.FTZ R31, R0, R115 ;  /* 0x00000073001f7220 */ /* 0x000fe20000410000 */
[----:B--2---:R-:W-:Y:S01]  /*83e0*/  F2FP.PACK_AB R146, R180, R181 ;  /* 0x000000b5b492723e */ /* 0x004fe200000000ff */
[----:B------:R-:W-:Y:S01]  /*83f0*/  LDSM.16.MT88.4 R112, [R212+0x500] ;  /* 0x00050000d470783b */ /* 0x000fe20000004200 */
[C---:B------:R-:W-:Y:S02]  /*8400*/  FMUL.FTZ R32, R150.reuse, R116 ;  /* 0x0000007496207220 */ /* 0x040fe40000410000 */
[----:B------:R-:W-:Y:S02]  /*8410*/  FMUL.FTZ R33, R150, R117 ;  /* 0x0000007596217220 */ /* 0x000fe40000410000 */
[----:B------:R-:W-:Y:S01]  /*8420*/  MUFU.EX2 R183, R183 ;  /* 0x000000b700b77308 */ /* 0x000fe20000000800 */
[C---:B------:R-:W-:Y:S02]  /*8430*/  FMUL.FTZ R34, R148.reuse, R118 ;  /* 0x0000007694227220 */ /* 0x040fe40000410000 */
[----:B------:R-:W-:Y:S02]  /*8440*/  FMUL.FTZ R35, R148, R119 ;  /* 0x0000007794237220 */ /* 0x000fe40000410000 */
[----:B------:R-:W-:Y:S01]  /*8450*/  LDSM.16.MT88.4 R116, [R214+0x1100] ;  /* 0x00110000d674783b */ /* 0x000fe20000004200 */
[C---:B------:R-:W-:Y:S02]  /*8460*/  FMUL.FTZ R48, R150.reuse, R128 ;  /* 0x0000008096307220 */ /* 0x040fe40000410000 */
[----:B------:R-:W-:Y:S02]  /*8470*/  FMUL.FTZ R49, R150, R129 ;  /* 0x0000008196317220 */ /* 0x000fe40000410000 */
[----:B------:R-:W2:Y:S01]  /*8480*/  MUFU.EX2 R182, R182 ;  /* 0x000000b600b67308 */ /* 0x000ea20000000800 */
[C---:B------:R-:W-:Y:S02]  /*8490*/  FMUL.FTZ R50, R148.reuse, R130 ;  /* 0x0000008294327220 */ /* 0x040fe40000410000 */
[----:B------:R-:W-:Y:S01]  /*84a0*/  FMUL.FTZ R51, R148, R131 ;  /* 0x0000008394337220 */ /* 0x000fe20000410000 */
[----:B-1----:R-:W-:Y:S01]  /*84b0*/  F2FP.PACK_AB R145, R184, R185 ;  /* 0x000000b9b891723e */ /* 0x002fe200000000ff */
[----:B------:R-:W-:Y:S01]  /*84c0*/  LDSM.16.MT88.4 R128, [R214+0x1500] ;  /* 0x00150000d680783b */ /* 0x000fe20000004200 */
[--C-:B------:R-:W-:Y:S02]  /*84d0*/  FFMA.FTZ R167, R167, c[0x0][0x2d0], -R162.reuse ;  /* 0x0000b400a7a77a23 */ /* 0x100fe400000108a2 */
[----:B------:R-:W-:Y:S02]  /*84e0*/  FFMA.FTZ R165, R165, c[0x0][0x2d0], -R162 ;  /* 0x0000b400a5a57a23 */ /* 0x000fe400000108a2 */
[----:B------:R-:W-:Y:S01]  /*84f0*/  MUFU.EX2 R136, R167 ;  /* 0x000000a700887308 */ /* 0x000fe20000000800 */
[C---:B------:R-:W-:Y:S02]  /*8500*/  FMUL.FTZ R40, R2.reuse, R124 ;  /* 0x0000007c02287220 */ /* 0x040fe40000410000 */
[----:B------:R-:W-:Y:S02]  /*8510*/  FMUL.FTZ R41, R2, R125 ;  /* 0x0000007d02297220 */ /* 0x000fe40000410000 */
[C---:B------:R-:W-:Y:S02]  /*8520*/  FMUL.FTZ R42, R0.reuse, R126 ;  /* 0x0000007e002a7220 */ /* 0x040fe40000410000 */
[----:B------:R-:W-:Y:S02]  /*8530*/  FMUL.FTZ R43, R0, R127 ;  /* 0x0000007f002b7220 */ /* 0x000fe40000410000 */
[C---:B------:R-:W-:Y:S01]  /*8540*/  FMUL.FTZ R44, R2.reuse, R132 ;  /* 0x00000084022c7220 */ /* 0x040fe20000410000 */
[----:B------:R-:W1:Y:S01]  /*8550*/  MUFU.EX2 R137, R165 ;  /* 0x000000a500897308 */ /* 0x000e620000000800 */
[----:B------:R-:W-:Y:S02]  /*8560*/  FMUL.FTZ R45, R2, R133 ;  /* 0x00000085022d7220 */ /* 0x000fe40000410000 */
[----:B------:R-:W-:Y:S01]  /*8570*/  FMUL.FTZ R46, R0, R134 ;  /* 0x00000086002e7220 */ /* 0x000fe20000410000 */
[----:B--2---:R-:W-:Y:S01]  /*8580*/  F2FP.PACK_AB R147, R182, R183 ;  /* 0x000000b7b693723e */ /* 0x004fe200000000ff */
[----:B------:R-:W-:Y:S02]  /*8590*/  FMUL.FTZ R47, R0, R135 ;  /* 0x00000087002f7220 */ /* 0x000fe40000410000 */
[C---:B------:R-:W-:Y:S02]  /*85a0*/  FMUL.FTZ R52, R150.reuse, R52 ;  /* 0x0000003496347220 */ /* 0x040fe40000410000 */
[----:B------:R-:W-:Y:S01]  /*85b0*/  FMUL.FTZ R53, R150, R53 ;  /* 0x0000003596357220 */ /* 0x000fe20000410000 */
[----:B------:R2:W-:Y:S01]  /*85c0*/  MUFU.EX2 R192, R241 ;  /* 0x000000f100c07308 */ /* 0x0005e20000000800 */
[C---:B------:R-:W-:Y:S01]  /*85d0*/  HMMA.16816.F32 R8, R144.reuse, R20, R8 ;  /* 0x000000149008723c */ /* 0x040fe20000001808 */
[C---:B------:R-:W-:Y:S02]  /*85e0*/  FMUL.FTZ R54, R148.reuse, R54 ;  /* 0x0000003694367220 */ /* 0x040fe40000410000 */
[----:B------:R-:W-:Y:S02]  /*85f0*/  FMUL.FTZ R55, R148, R55 ;  /* 0x0000003794377220 */ /* 0x000fe40000410000 */
[----:B------:R-:W-:Y:S02]  /*8600*/  FMUL.FTZ R56, R2, R56 ;  /* 0x0000003802387220 */ /* 0x000fe40000410000 */
[C---:B------:R-:W-:Y:S01]  /*8610*/  FMUL.FTZ R20, R150.reuse, R104 ;  /* 0x0000006896147220 */ /* 0x040fe20000410000 */
[-C--:B------:R-:W-:Y:S01]  /*8620*/  HMMA.16816.F32 R12, R144, R22.reuse, R12 ;  /* 0x00000016900c723c */ /* 0x080fe2000000180c */
[----:B------:R-:W-:Y:S01]  /*8630*/  FMUL.FTZ R21, R150, R105 ;  /* 0x0000006996157220 */ /* 0x000fe20000410000 */
[----:B------:R-:W-:Y:S02]  /*8640*/  MUFU.EX2 R186, R186 ;  /* 0x000000ba00ba7308 */ /* 0x000fe40000000800 */
[----:B------:R-:W-:Y:S02]  /*8650*/  FMUL.FTZ R57, R2, R57 ;  /* 0x0000003902397220 */ /* 0x000fe40000410000 */
[C---:B------:R-:W-:Y:S02]  /*8660*/  FMUL.FTZ R58, R0.reuse, R58 ;  /* 0x0000003a003a7220 */ /* 0x040fe40000410000 */
[C---:B------:R-:W-:Y:S01]  /*8670*/  HMMA.16816.F32 R16, R156.reuse, R22, R16 ;  /* 0x000000169c10723c */ /* 0x040fe20000001810 */
[----:B------:R-:W-:Y:S03]  /*8680*/  FMUL.FTZ R59, R0, R59 ;  /* 0x0000003b003b7220 */ /* 0x000fe60000410000 */
[C---:B------:R-:W-:Y:S01]  /*8690*/  FMUL.FTZ R60, R2.reuse, R60 ;  /* 0x0000003c023c7220 */ /* 0x040fe20000410000 */
[----:B------:R-:W4:Y:S01]  /*86a0*/  MUFU.EX2 R187, R187 ;  /* 0x000000bb00bb7308 */ /* 0x000f220000000800 */
[----:B------:R-:W-:Y:S02]  /*86b0*/  FMUL.FTZ R61, R2, R61 ;  /* 0x0000003d023d7220 */ /* 0x000fe40000410000 */
[C---:B------:R-:W-:Y:S04]  /*86c0*/  FMUL.FTZ R22, R148.reuse, R106 ;  /* 0x0000006a94167220 */ /* 0x040fe80000410000 */
[----:B------:R-:W-:Y:S02]  /*86d0*/  FMUL.FTZ R23, R148, R107 ;  /* 0x0000006b94177220 */ /* 0x000fe40000410000 */
[----:B------:R-:W5:Y:S01]  /*86e0*/  LDSM.16.MT88.4 R104, [R212+0xd00] ;  /* 0x000d0000d468783b */ /* 0x000f620000004200 */
[--C-:B--2---:R-:W-:Y:S01]  /*86f0*/  FFMA.FTZ R241, R164, c[0x0][0x2d0], -R170.reuse ;  /* 0x0000b400a4f17a23 */ /* 0x104fe200000108aa */
[----:B------:R-:W-:Y:S01]  /*8700*/  MUFU.EX2 R188, R188 ;  /* 0x000000bc00bc7308 */ /* 0x000fe20000000800 */
[C---:B------:R-:W-:Y:S02]  /*8710*/  FMUL.FTZ R62, R0.reuse, R62 ;  /* 0x0000003e003e7220 */ /* 0x040fe40000410000 */
[-C--:B---3--:R-:W-:Y:S01]  /*8720*/  HMMA.16816.F32 R20, R156, R36.reuse, R20 ;  /* 0x000000249c14723c */ /* 0x088fe20000001814 */
[----:B------:R-:W-:Y:S02]  /*8730*/  FMUL.FTZ R63, R0, R63 ;  /* 0x0000003f003f7220 */ /* 0x000fe40000410000 */
[----:B------:R-:W-:Y:S01]  /*8740*/  LDSM.16.MT88.4 R164, [R212+0x1500] ;  /* 0x00150000d4a4783b */ /* 0x000fe20000004200 */
[C---:B------:R-:W-:Y:S02]  /*8750*/  FMUL.FTZ R64, R150.reuse, R64 ;  /* 0x0000004096407220 */ /* 0x040fe40000410000 */
[----:B------:R-:W-:Y:S01]  /*8760*/  FMUL.FTZ R65, R150, R65 ;  /* 0x0000004196417220 */ /* 0x000fe20000410000 */
[----:B------:R-:W2:Y:S01]  /*8770*/  MUFU.EX2 R189, R189 ;  /* 0x000000bd00bd7308 */ /* 0x000ea20000000800 */
[C---:B------:R-:W-:Y:S01]  /*8780*/  HMMA.16816.F32 R24, R144.reuse, R36, R24 ;  /* 0x000000249018723c */ /* 0x040fe20000001818 */
[C---:B------:R-:W-:Y:S03]  /*8790*/  FMUL.FTZ R66, R148.reuse, R66 ;  /* 0x0000004294427220 */ /* 0x040fe60000410000 */
[----:B------:R-:W-:Y:S02]  /*87a0*/  FMUL.FTZ R67, R148, R67 ;  /* 0x0000004394437220 */ /* 0x000fe40000410000 */
[--C-:B------:R-:W-:Y:S02]  /*87b0*/  FFMA.FTZ R163, R163, c[0x0][0x2d0], -R170.reuse ;  /* 0x0000b400a3a37a23 */ /* 0x100fe400000108aa */
[-C--:B------:R-:W-:Y:S01]  /*87c0*/  HMMA.16816.F32 R28, R144, R38.reuse, R28 ;  /* 0x00000026901c723c */ /* 0x080fe2000000181c */
[C---:B------:R-:W-:Y:S01]  /*87d0*/  FMUL.FTZ R36, R150.reuse, R120 ;  /* 0x0000007896247220 */ /* 0x040fe20000410000 */
[----:B------:R-:W-:Y:S02]  /*87e0*/  MUFU.EX2 R190, R190 ;  /* 0x000000be00be7308 */ /* 0x000fe40000000800 */
[----:B------:R-:W-:Y:S02]  /*87f0*/  FMUL.FTZ R37, R150, R121 ;  /* 0x0000007996257220 */ /* 0x000fe40000410000 */
[----:B------:R-:W-:Y:S01]  /*8800*/  FFMA.FTZ R170, R161, c[0x0][0x2d0], -R170 ;  /* 0x0000b400a1aa7a23 */ /* 0x000fe200000108aa */
[----:B-1----:R-:W-:Y:S01]  /*8810*/  F2FP.PACK_AB R161, R137, R136 ;  /* 0x0000008889a1723e */ /* 0x002fe200000000ff */
[C---:B------:R-:W-:Y:S01]  /*8820*/  HMMA.16816.F32 R32, R156.reuse, R38, R32 ;  /* 0x000000269c20723c */ /* 0x040fe20000001820 */
[C---:B------:R-:W-:Y:S03]  /*8830*/  FMUL.FTZ R72, R2.reuse, R72 ;  /* 0x0000004802487220 */ /* 0x040fe60000410000 */
[----:B------:R1:W-:Y:S01]  /*8840*/  MUFU.EX2 R139, R170 ;  /* 0x000000aa008b7308 */ /* 0x0003e20000000800 */
[----:B------:R-:W-:Y:S02]  /*8850*/  FMUL.FTZ R73, R2, R73 ;  /* 0x0000004902497220 */ /* 0x000fe40000410000 */
[C---:B------:R-:W-:Y:S02]  /*8860*/  FMUL.FTZ R38, R148.reuse, R122 ;  /* 0x0000007a94267220 */ /* 0x040fe40000410000 */
[----:B------:R-:W-:Y:S02]  /*8870*/  FMUL.FTZ R39, R148, R123 ;  /* 0x0000007b94277220 */ /* 0x000fe40000410000 */
[----:B------:R-:W-:Y:S01]  /*8880*/  LDSM.16.MT88.4 R120, [R212+0x900] ;  /* 0x00090000d478783b */ /* 0x000fe20000004200 */
[C---:B------:R-:W-:Y:S02]  /*8890*/  FMUL.FTZ R74, R0.reuse, R74 ;  /* 0x0000004a004a7220 */ /* 0x040fe40000410000 */
[----:B------:R-:W-:Y:S01]  /*88a0*/  FMUL.FTZ R75, R0, R75 ;  /* 0x0000004b004b7220 */ /* 0x000fe20000410000 */
[----:B------:R-:W3:Y:S01]  /*88b0*/  MUFU.EX2 R195, R195 ;  /* 0x000000c300c37308 */ /* 0x000ee20000000800 */
[-C--:B------:R-:W-:Y:S01]  /*88c0*/  HMMA.16816.F32 R36, R156, R100.reuse, R36 ;  /* 0x000000649c24723c */ /* 0x080fe20000001824 */
[C---:B------:R-:W-:Y:S02]  /*88d0*/  FMUL.FTZ R76, R2.reuse, R76 ;  /* 0x0000004c024c7220 */ /* 0x040fe40000410000 */
[----:B------:R-:W-:Y:S02]  /*88e0*/  FMUL.FTZ R77, R2, R77 ;  /* 0x0000004d024d7220 */ /* 0x000fe40000410000 */
[C---:B------:R-:W-:Y:S02]  /*88f0*/  FMUL.FTZ R78, R0.reuse, R78 ;  /* 0x0000004e004e7220 */ /* 0x040fe40000410000 */
[----:B------:R-:W-:Y:S01]  /*8900*/  FMUL.FTZ R79, R0, R79 ;  /* 0x0000004f004f7220 */ /* 0x000fe20000410000 */
[C---:B------:R-:W-:Y:S01]  /*8910*/  HMMA.16816.F32 R40, R144.reuse, R100, R40 ;  /* 0x000000649028723c */ /* 0x040fe20000001828 */
[----:B------:R-:W-:Y:S01]  /*8920*/  MUFU.EX2 R196, R196 ;  /* 0x000000c400c47308 */ /* 0x000fe20000000800 */
[----:B-1----:R-:W-:Y:S02]  /*8930*/  LDSM.16.MT88.4 R168, [R214+0x2100] ;  /* 0x00210000d6a8783b */ /* 0x002fe40000004200 */
[C---:B------:R-:W-:Y:S02]  /*8940*/  FMUL.FTZ R88, R2.reuse, R88 ;  /* 0x0000005802587220 */ /* 0x040fe40000410000 */
[----:B------:R-:W-:Y:S02]  /*8950*/  FMUL.FTZ R89, R2, R89 ;  /* 0x0000005902597220 */ /* 0x000fe40000410000 */
[-C--:B------:R-:W-:Y:S01]  /*8960*/  HMMA.16816.F32 R44, R144, R102.reuse, R44 ;  /* 0x00000066902c723c */ /* 0x080fe2000000182c */
[C---:B------:R-:W-:Y:S02]  /*8970*/  FMUL.FTZ R90, R0.reuse, R90 ;  /* 0x0000005a005a7220 */ /* 0x040fe40000410000 */
[----:B------:R-:W1:Y:S01]  /*8980*/  MUFU.EX2 R199, R199 ;  /* 0x000000c700c77308 */ /* 0x000e620000000800 */
[----:B------:R-:W-:Y:S02]  /*8990*/  FMUL.FTZ R91, R0, R91 ;  /* 0x0000005b005b7220 */ /* 0x000fe40000410000 */
[C---:B------:R-:W-:Y:S02]  /*89a0*/  FMUL.FTZ R92, R2.reuse, R92 ;  /* 0x0000005c025c7220 */ /* 0x040fe40000410000 */
[C---:B------:R-:W-:Y:S01]  /*89b0*/  HMMA.16816.F32 R48, R156.reuse, R102, R48 ;  /* 0x000000669c30723c */ /* 0x040fe20000001830 */
[----:B------:R-:W1:Y:S03]  /*89c0*/  LDSM.16.MT88.4 R100, [R214+0x1900] ;  /* 0x00190000d664783b */ /* 0x000e660000004200 */
[----:B------:R-:W-:Y:S01]  /*89d0*/  FMUL.FTZ R93, R2, R93 ;  /* 0x0000005d025d7220 */ /* 0x000fe20000410000 */
[----:B------:R-:W-:Y:S01]  /*89e0*/  MUFU.EX2 R240, R240 ;  /* 0x000000f000f07308 */ /* 0x000fe20000000800 */
[C---:B------:R-:W-:Y:S02]  /*89f0*/  FMUL.FTZ R94, R0.reuse, R94 ;  /* 0x0000005e005e7220 */ /* 0x040fe40000410000 */
[-C--:B-----5:R-:W-:Y:S01]  /*8a00*/  HMMA.16816.F32 R52, R156, R104.reuse, R52 ;  /* 0x000000689c34723c */ /* 0x0a0fe20000001834 */
[----:B------:R-:W-:Y:S03]  /*8a10*/  FMUL.FTZ R95, R0, R95 ;  /* 0x0000005f005f7220 */ /* 0x000fe60000410000 */
[C---:B------:R-:W-:Y:S02]  /*8a20*/  FMUL.FTZ R96, R150.reuse, R96 ;  /* 0x0000006096607220 */ /* 0x040fe40000410000 */
[----:B------:R-:W-:Y:S01]  /*8a30*/  FMUL.FTZ R97, R150, R97 ;  /* 0x0000006196617220 */ /* 0x000fe20000410000 */
[----:B------:R-:W5:Y:S01]  /*8a40*/  MUFU.EX2 R243, R243 ;  /* 0x000000f300f37308 */ /* 0x000f620000000800 */
[C---:B------:R-:W-:Y:S01]  /*8a50*/  HMMA.16816.F32 R56, R144.reuse, R104, R56 ;  /* 0x000000689038723c */ /* 0x040fe20000001838 */
[C---:B------:R-:W-:Y:S03]  /*8a60*/  FMUL.FTZ R98, R148.reuse, R98 ;  /* 0x0000006294627220 */ /* 0x040fe60000410000 */
        /* <DEDUP_REMOVED lines=8> */
[----:B------:R-:W2:Y:S01]  /*8af0*/  MUFU.EX2 R245, R245 ;  /* 0x000000f500f57308 */ /* 0x000ea20000000800 */
[----:B------:R-:W-:Y:S02]  /*8b00*/  FMUL.FTZ R71, R148, R71 ;  /* 0x0000004794477220 */ /* 0x000fe40000410000 */
[C---:B------:R-:W-:Y:S02]  /*8b10*/  FMUL.FTZ R80, R150.reuse, R80 ;  /* 0x0000005096507220 */ /* 0x040fe40000410000 */
[----:B------:R-:W-:Y:S03]  /*8b20*/  FMUL.FTZ R81, R150, R81 ;  /* 0x0000005196517220 */ /* 0x000fe60000410000 */
[-C--:B-1----:R-:W-:Y:S01]  /*8b30*/  HMMA.16816.F32 R68, R156, R100.reuse, R68 ;  /* 0x000000649c44723c */ /* 0x082fe20000001844 */
[C---:B------:R-:W-:Y:S01]  /*8b40*/  FMUL.FTZ R82, R148.reuse, R82 ;  /* 0x0000005294527220 */ /* 0x040fe20000410000 */
[----:B------:R-:W-:Y:S01]  /*8b50*/  MUFU.EX2 R198, R198 ;  /* 0x000000c600c67308 */ /* 0x000fe20000000800 */
[----:B------:R-:W-:Y:S02]  /*8b60*/  FMUL.FTZ R83, R148, R83 ;  /* 0x0000005394537220 */ /* 0x000fe40000410000 */
[C---:B------:R-:W-:Y:S02]  /*8b70*/  FMUL.FTZ R84, R150.reuse, R84 ;  /* 0x0000005496547220 */ /* 0x040fe40000410000 */
[----:B------:R-:W-:Y:S01]  /*8b80*/  FMUL.FTZ R85, R150, R85 ;  /* 0x0000005596557220 */ /* 0x000fe20000410000 */
[C---:B------:R-:W-:Y:S01]  /*8b90*/  HMMA.16816.F32 R72, R144.reuse, R100, R72 ;  /* 0x000000649048723c */ /* 0x040fe20000001848 */
[C---:B------:R-:W-:Y:S03]  /*8ba0*/  FMUL.FTZ R86, R148.reuse, R86 ;  /* 0x0000005694567220 */ /* 0x040fe60000410000 */
[----:B------:R-:W-:Y:S01]  /*8bb0*/  MUFU.EX2 R197, R197 ;  /* 0x000000c500c57308 */ /* 0x000fe20000000800 */
[----:B------:R-:W-:Y:S02]  /*8bc0*/  FMUL.FTZ R87, R148, R87 ;  /* 0x0000005794577220 */ /* 0x000fe40000410000 */
[----:B----4-:R-:W-:Y:S01]  /*8bd0*/  F2FP.PACK_AB R100, R187, R186 ;  /* 0x000000babb64723e */ /* 0x010fe200000000ff */
[-C--:B------:R-:W-:Y:S01]  /*8be0*/  HMMA.16816.F32 R76, R144, R102.reuse, R76 ;  /* 0x00000066904c723c */ /* 0x080fe2000000184c */
[----:B--2---:R-:W-:Y:S03]  /*8bf0*/  F2FP.PACK_AB R101, R189, R188 ;  /* 0x000000bcbd65723e */ /* 0x004fe600000000ff */
[--C-:B------:R-:W-:Y:S02]  /*8c00*/  FFMA.FTZ R244, R244, c[0x0][0x2d0], -R162.reuse ;  /* 0x0000b400f4f47a23 */ /* 0x100fe400000108a2 */
[----:B------:R-:W-:Y:S01]  /*8c10*/  MUFU.EX2 R193, R193 ;  /* 0x000000c100c17308 */ /* 0x000fe20000000800 */
[--C-:B------:R-:W-:Y:S01]  /*8c20*/  FFMA.FTZ R247, R247, c[0x0][0x2d0], -R162.reuse ;  /* 0x0000b400f7f77a23 */ /* 0x100fe200000108a2 */
[C---:B------:R-:W-:Y:S01]  /*8c30*/  HMMA.16816.F32 R80, R156.reuse, R102, R80 ;  /* 0x000000669c50723c */ /* 0x040fe20000001850 */
[--C-:B------:R-:W-:Y:S03]  /*8c40*/  FFMA.FTZ R249, R249, c[0x0][0x2d0], -R162.reuse ;  /* 0x0000b400f9f97a23 */ /* 0x100fe600000108a2 */
[--C-:B------:R-:W-:Y:S02]  /*8c50*/  FFMA.FTZ R246, R251, c[0x0][0x2d0], -R162.reuse ;  /* 0x0000b400fbf67a23 */ /* 0x100fe400000108a2 */
[--C-:B------:R-:W-:Y:S01]  /*8c60*/  FFMA.FTZ R160, R160, c[0x0][0x2d0], -R162.reuse ;  /* 0x0000b400a0a07a23 */ /* 0x100fe200000108a2 */
[----:B---3--:R-:W-:Y:S01]  /*8c70*/  F2FP.PACK_AB R102, R195, R190 ;  /* 0x000000bec366723e */ /* 0x008fe200000000ff */
[-C--:B------:R-:W-:Y:S01]  /*8c80*/  HMMA.16816.F32 R84, R156, R104.reuse, R84 ;  /* 0x000000689c54723c */ /* 0x080fe20000001854 */
[----:B------:R-:W-:Y:S01]  /*8c90*/  F2FP.PACK_AB R103, R199, R196 ;  /* 0x000000c4c767723e */ /* 0x000fe200000000ff */
[----:B------:R-:W-:Y:S02]  /*8ca0*/  MUFU.EX2 R244, R244 ;  /* 0x000000f400f47308 */ /* 0x000fe40000000800 */
[----:B------:R-:W-:Y:S02]  /*8cb0*/  FFMA.FTZ R162, R153, c[0x0][0x2d0], -R162 ;  /* 0x0000b40099a27a23 */ /* 0x000fe400000108a2 */
[----:B------:R-:W-:Y:S01]  /*8cc0*/  FFMA.FTZ R172, R150, R237, R172 ;  /* 0x000000ed96ac7223 */ /* 0x000fe200000100ac */
[----:B------:R-:W-:Y:S01]  /*8cd0*/  MOV R150, R151 ;  /* 0x0000009700967202 */ /* 0x000fe20000000f00 */
[C---:B------:R-:W-:Y:S01]  /*8ce0*/  HMMA.16816.F32 R88, R144.reuse, R104, R88 ;  /* 0x000000689058723c */ /* 0x040fe20000001858 */
[----:B------:R-:W-:Y:S03]  /*8cf0*/  FFMA.FTZ R173, R148, R235, R173 ;  /* 0x000000eb94ad7223 */ /* 0x000fe600000100ad */
[----:B------:R-:W1:Y:S01]  /*8d00*/  MUFU.EX2 R247, R247 ;  /* 0x000000f700f77308 */ /* 0x000e620000000800 */
[----:B------:R-:W-:Y:S01]  /*8d10*/  FFMA.FTZ R177, R2, R233, R177 ;  /* 0x000000e902b17223 */ /* 0x000fe200000100b1 */
[----:B------:R-:W-:Y:S01]  /*8d20*/  MOV R148, R149 ;  /* 0x0000009500947202 */ /* 0x000fe20000000f00 */
[----:B------:R-:W-:Y:S01]  /*8d30*/  FFMA.FTZ R185, R0, R231, R185 ;  /* 0x000000e700b97223 */ /* 0x000fe200000100b9 */
[-C--:B------:R-:W-:Y:S01]  /*8d40*/  HMMA.16816.F32 R92, R144, R106.reuse, R92 ;  /* 0x0000006a905c723c */ /* 0x080fe2000000185c */
[----:B-----5:R-:W-:Y:S03]  /*8d50*/  F2FP.PACK_AB R104, R243, R240 ;  /* 0x000000f0f368723e */ /* 0x020fe600000000ff */
[----:B------:R-:W-:Y:S01]  /*8d60*/  MOV R2, R3 ;  /* 0x0000000300027202 */ /* 0x000fe20000000f00 */
[----:B------:R-:W-:Y:S01]  /*8d70*/  FADD.FTZ R155, R155, R172 ;  /* 0x000000ac9b9b7221 */ /* 0x000fe20000010000 */
[----:B------:R-:W-:Y:S01]  /*8d80*/  MUFU.EX2 R249, R249 ;  /* 0x000000f900f97308 */ /* 0x000fe20000000800 */
[----:B------:R-:W-:Y:S01]  /*8d90*/  FADD.FTZ R174, R174, R173 ;  /* 0x000000adaeae7221 */ /* 0x000fe20000010000 */
[----:B------:R-:W-:Y:S01]  /*8da0*/  HMMA.16816.F32 R96, R156, R106, R96 ;  /* 0x0000006a9c60723c */ /* 0x000fe20000001860 */
[----:B------:R-:W-:Y:S03]  /*8db0*/  FADD.FTZ R176, R176, R177 ;  /* 0x000000b1b0b07221 */ /* 0x000fe60000010000 */
[----:B------:R-:W-:Y:S02]  /*8dc0*/  FADD.FTZ R184, R184, R185 ;  /* 0x000000b9b8b87221 */ /* 0x000fe40000010000 */
[----:B------:R-:W-:Y:S01]  /*8dd0*/  FADD.FTZ R154, R154, R155 ;  /* 0x0000009b9a9a7221 */ /* 0x000fe20000010000 */
[----:B------:R-:W-:Y:S01]  /*8de0*/  F2FP.PACK_AB R106, R245, R242 ;  /* 0x000000f2f56a723e */ /* 0x000fe200000000ff */
[-C--:B------:R-:W-:Y:S01]  /*8df0*/  HMMA.16816.F32 R4, R100, R108.reuse, R4 ;  /* 0x0000006c6404723c */ /* 0x080fe20000001804 */
[----:B------:R-:W2:Y:S03]  /*8e00*/  MUFU.EX2 R246, R246 ;  /* 0x000000f600f67308 */ /* 0x000ea60000000800 */
[----:B-1----:R-:W-:Y:S01]  /*8e10*/  F2FP.PACK_AB R105, R247, R244 ;  /* 0x000000f4f769723e */ /* 0x002fe200000000ff */
[----:B------:R-:W-:Y:S01]  /*8e20*/  FADD.FTZ R179, R179, R174 ;  /* 0x000000aeb3b37221 */ /* 0x000fe20000010000 */
[----:B------:R-:W-:Y:S01]  /*8e30*/  F2FP.PACK_AB R156, R197, R198 ;  /* 0x000000c6c59c723e */ /* 0x000fe200000000ff */
[----:B------:R-:W-:Y:S02]  /*8e40*/  FADD.FTZ R181, R181, R176 ;  /* 0x000000b0b5b57221 */ /* 0x000fe40000010000 */
[----:B------:R-:W-:Y:S02]  /*8e50*/  FADD.FTZ R183, R183, R184 ;  /* 0x000000b8b7b77221 */ /* 0x000fe40000010000 */
[----:B------:R-:W1:Y:S01]  /*8e60*/  MUFU.EX2 R248, R248 ;  /* 0x000000f800f87308 */ /* 0x000e620000000800 */
[----:B------:R-:W-:Y:S02]  /*8e70*/  FADD.FTZ R175, R175, R154 ;  /* 0x0000009aafaf7221 */ /* 0x000fe40000010000 */
[----:B------:R-:W-:Y:S02]  /*8e80*/  FADD.FTZ R179, R178, R179 ;  /* 0x000000b3b2b37221 */ /* 0x000fe40000010000 */
[----:B------:R-:W-:Y:S02]  /*8e90*/  FADD.FTZ R181, R180, R181 ;  /* 0x000000b5b4b57221 */ /* 0x000fe40000010000 */
[----:B------:R-:W-:Y:S02]  /*8ea0*/  FADD.FTZ R183, R182, R183 ;  /* 0x000000b7b6b77221 */ /* 0x000fe40000010000 */
[----:B------:R-:W-:Y:S01]  /*8eb0*/  FADD.FTZ R186, R186, R175 ;  /* 0x000000afbaba7221 */ /* 0x000fe20000010000 */
[----:B------:R-:W3:Y:S01]  /*8ec0*/  MUFU.EX2 R191, R191 ;  /* 0x000000bf00bf7308 */ /* 0x000ee20000000800 */
[----:B------:R-:W-:Y:S02]  /*8ed0*/  FADD.FTZ R188, R188, R179 ;  /* 0x000000b3bcbc7221 */ /* 0x000fe40000010000 */
[----:B------:R-:W-:Y:S01]  /*8ee0*/  FADD.FTZ R240, R240, R181 ;  /* 0x000000b5f0f07221 */ /* 0x000fe20000010000 */
[----:B--2---:R-:W-:Y:S01]  /*8ef0*/  F2FP.PACK_AB R107, R246, R249 ;  /* 0x000000f9f66b723e */ /* 0x004fe200000000ff */
[----:B------:R-:W-:Y:S02]  /*8f00*/  FADD.FTZ R244, R244, R183 ;  /* 0x000000b7f4f47221 */ /* 0x000fe40000010000 */
[----:B------:R-:W-:Y:S02]  /*8f10*/  FADD.FTZ R187, R187, R186 ;  /* 0x000000babbbb7221 */ /* 0x000fe40000010000 */
[----:B------:R-:W-:Y:S01]  /*8f20*/  FADD.FTZ R189, R189, R188 ;  /* 0x000000bcbdbd7221 */ /* 0x000fe20000010000 */
[----:B------:R-:W-:Y:S01]  /*8f30*/  MUFU.EX2 R250, R250 ;  /* 0x000000fa00fa7308 */ /* 0x000fe20000000800 */
[C---:B------:R-:W-:Y:S01]  /*8f40*/  HMMA.16816.F32 R8, R104.reuse, R108, R8 ;  /* 0x0000006c6808723c */ /* 0x040fe20000001808 */
[----:B------:R-:W-:Y:S01]  /*8f50*/  FADD.FTZ R243, R243, R240 ;  /* 0x000000f0f3f37221 */ /* 0x000fe20000010000 */
[----:B-1----:R-:W-:Y:S01]  /*8f60*/  F2FP.PACK_AB R157, R248, R193 ;  /* 0x000000c1f89d723e */ /* 0x002fe200000000ff */
[----:B------:R-:W-:Y:S02]  /*8f70*/  FADD.FTZ R244, R247, R244 ;  /* 0x000000f4f7f47221 */ /* 0x000fe40000010000 */
[----:B------:R-:W-:Y:S03]  /*8f80*/  FADD.FTZ R190, R190, R187 ;  /* 0x000000bbbebe7221 */ /* 0x000fe60000010000 */
[-C--:B------:R-:W-:Y:S01]  /*8f90*/  HMMA.16816.F32 R12, R104, R110.reuse, R12 ;  /* 0x0000006e680c723c */ /* 0x080fe2000000180c */
[----:B------:R-:W1:Y:S03]  /*8fa0*/  MUFU.EX2 R251, R194 ;  /* 0x000000c200fb7308 */ /* 0x000e660000000800 */
[----:B------:R-:W-:Y:S01]  /*8fb0*/  FADD.FTZ R196, R196, R189 ;  /* 0x000000bdc4c47221 */ /* 0x000fe20000010000 */
[----:B---3--:R-:W-:Y:S01]  /*8fc0*/  F2FP.PACK_AB R158, R192, R191 ;  /* 0x000000bfc09e723e */ /* 0x008fe200000000ff */
[----:B------:R-:W-:Y:S02]  /*8fd0*/  FADD.FTZ R242, R242, R243 ;  /* 0x000000f3f2f27221 */ /* 0x000fe40000010000 */
[C---:B------:R-:W-:Y:S01]  /*8fe0*/  HMMA.16816.F32 R16, R100.reuse, R110, R16 ;  /* 0x0000006e6410723c */ /* 0x040fe20000001810 */
[----:B------:R-:W2:Y:S02]  /*8ff0*/  LDSM.16.MT88.4 R108, [R212+0x1100] ;  /* 0x00110000d46c783b */ /* 0x000ea40000004200 */
[----:B------:R-:W-:Y:S01]  /*9000*/  MUFU.EX2 R252, R252 ;  /* 0x000000fc00fc7308 */ /* 0x000fe20000000800 */
[----:B------:R-:W-:Y:S02]  /*9010*/  FADD.FTZ R249, R249, R244 ;  /* 0x000000f4f9f97221 */ /* 0x000fe40000010000 */
[----:B------:R-:W-:Y:S02]  /*9020*/  FADD.FTZ R195, R195, R190 ;  /* 0x000000bec3c37221 */ /* 0x000fe40000010000 */
[-C--:B------:R-:W-:Y:S01]  /*9030*/  HMMA.16816.F32 R20, R100, R112.reuse, R20 ;  /* 0x000000706414723c */ /* 0x080fe20000001814 */
[----:B------:R-:W-:Y:S03]  /*9040*/  FADD.FTZ R196, R199, R196 ;  /* 0x000000c4c7c47221 */ /* 0x000fe60000010000 */
[----:B------:R-:W-:Y:S01]  /*9050*/  FADD.FTZ R245, R245, R242 ;  /* 0x000000f2f5f57221 */ /* 0x000fe20000010000 */
[----:B------:R-:W3:Y:S01]  /*9060*/  MUFU.EX2 R241, R241 ;  /* 0x000000f100f17308 */ /* 0x000ee20000000800 */
[----:B------:R-:W-:Y:S02]  /*9070*/  FADD.FTZ R249, R246, R249 ;  /* 0x000000f9f6f97221 */ /* 0x000fe40000010000 */
[C---:B------:R-:W-:Y:S01]  /*9080*/  HMMA.16816.F32 R24, R104.reuse, R112, R24 ;  /* 0x000000706818723c */ /* 0x040fe20000001818 */
[----:B-1----:R-:W-:Y:S03]  /*9090*/  F2FP.PACK_AB R159, R251, R250 ;  /* 0x000000fafb9f723e */ /* 0x002fe600000000ff */
[----:B------:R-:W-:Y:S02]  /*90a0*/  FADD.FTZ R198, R198, R195 ;  /* 0x000000c3c6c67221 */ /* 0x000fe40000010000 */
[----:B------:R-:W-:Y:S01]  /*90b0*/  FADD.FTZ R193, R193, R196 ;  /* 0x000000c4c1c17221 */ /* 0x000fe20000010000 */
[----:B------:R-:W1:Y:S01]  /*90c0*/  MUFU.EX2 R194, R163 ;  /* 0x000000a300c27308 */ /* 0x000e620000000800 */
[-C--:B------:R-:W-:Y:S01]  /*90d0*/  HMMA.16816.F32 R28, R104, R114.reuse, R28 ;  /* 0x00000072681c723c */ /* 0x080fe2000000181c */
[----:B------:R-:W-:Y:S03]  /*90e0*/  FADD.FTZ R198, R197, R198 ;  /* 0x000000c6c5c67221 */ /* 0x000fe60000010000 */
[----:B------:R-:W-:Y:S02]  /*90f0*/  FADD.FTZ R193, R248, R193 ;  /* 0x000000c1f8c17221 */ /* 0x000fe40000010000 */
[----:B------:R-:W-:Y:S02]  /*9100*/  FADD.FTZ R191, R191, R198 ;  /* 0x000000c6bfbf7221 */ /* 0x000fe40000010000 */
[C---:B------:R-:W-:Y:S01]  /*9110*/  HMMA.16816.F32 R32, R100.reuse, R114, R32 ;  /* 0x000000726420723c */ /* 0x040fe20000001820 */
[----:B------:R-:W4:Y:S01]  /*9120*/  LDSM.16.MT88.4 R112, [R214+0x1d00] ;  /* 0x001d0000d670783b */ /* 0x000f220000004200 */
[----:B------:R3:W-:Y:S02]  /*9130*/  MUFU.EX2 R138, R160 ;  /* 0x000000a0008a7308 */ /* 0x0007e40000000800 */
[----:B------:R-:W-:Y:S02]  /*9140*/  FADD.FTZ R250, R250, R193 ;  /* 0x000000c1fafa7221 */ /* 0x000fe40000010000 */
[----:B------:R-:W-:Y:S02]  /*9150*/  FADD.FTZ R237, R192, R191 ;  /* 0x000000bfc0ed7221 */ /* 0x000fe40000010000 */
[-C--:B------:R-:W-:Y:S01]  /*9160*/  HMMA.16816.F32 R36, R100, R116.reuse, R36 ;  /* 0x000000746424723c */ /* 0x080fe20000001824 */
[----:B------:R-:W-:Y:S03]  /*9170*/  FADD.FTZ R235, R251, R250 ;  /* 0x000000fafbeb7221 */ /* 0x000fe60000010000 */
[----:B------:R1:W5:Y:S04]  /*9180*/  MUFU.EX2 R153, R162 ;  /* 0x000000a200997308 */ /* 0x0003680000000800 */
[C---:B------:R-:W-:Y:S08]  /*9190*/  HMMA.16816.F32 R40, R104.reuse, R116, R40 ;  /* 0x000000746828723c */ /* 0x040ff00000001828 */
[-C--:B------:R-:W-:Y:S01]  /*91a0*/  HMMA.16816.F32 R44, R104, R118.reuse, R44 ;  /* 0x00000076682c723c */ /* 0x080fe2000000182c */
[----:B---3--:R-:W-:Y:S03]  /*91b0*/  F2FP.PACK_AB R160, R241, R252 ;  /* 0x000000fcf1a0723e */ /* 0x008fe600000000ff */
[----:B------:R-:W-:Y:S04]  /*91c0*/  FADD.FTZ R252, R252, R245 ;  /* 0x000000f5fcfc7221 */ /* 0x000fe80000010000 */
[C---:B------:R-:W-:Y:S01]  /*91d0*/  HMMA.16816.F32 R48, R100.reuse, R118, R48 ;  /* 0x000000766430723c */ /* 0x040fe20000001830 */
[----:B------:R-:W3:Y:S03]  /*91e0*/  LDSM.16.MT88.4 R116, [R212+0x1d00] ;  /* 0x001d0000d474783b */ /* 0x000ee60000004200 */
[----:B-1----:R-:W-:Y:S01]  /*91f0*/  F2FP.PACK_AB R162, R139, R194 ;  /* 0x000000c28ba2723e */ /* 0x002fe200000000ff */
[----:B------:R-:W-:Y:S01]  /*9200*/  FADD.FTZ R241, R241, R252 ;  /* 0x000000fcf1f17221 */ /* 0x000fe20000010000 */
[-C--:B-----5:R-:W-:Y:S02]  /*9210*/  F2FP.PACK_AB R163, R153, R138.reuse ;  /* 0x0000008a99a3723e */ /* 0x0a0fe400000000ff */
[-C--:B--2---:R-:W-:Y:S01]  /*9220*/  HMMA.16816.F32 R52, R100, R108.reuse, R52 ;  /* 0x0000006c6434723c */ /* 0x084fe20000001834 */
[----:B------:R-:W-:Y:S07]  /*9230*/  FADD.FTZ R241, R194, R241 ;  /* 0x000000f1c2f17221 */ /* 0x000fee0000010000 */
        /* <DEDUP_REMOVED lines=8> */
[-C--:B---3--:R-:W-:Y:S08]  /*92c0*/  HMMA.16816.F32 R84, R100, R116.reuse, R84 ;  /* 0x000000746454723c */ /* 0x088ff00000001854 */
[C---:B------:R-:W-:Y:S08]  /*92d0*/  HMMA.16816.F32 R88, R104.reuse, R116, R88 ;  /* 0x000000746858723c */ /* 0x040ff00000001858 */
[-C--:B------:R-:W-:Y:S08]  /*92e0*/  HMMA.16816.F32 R92, R104, R118.reuse, R92 ;  /* 0x00000076685c723c */ /* 0x080ff0000000185c */
[----:B------:R-:W-:Y:S08]  /*92f0*/  HMMA.16816.F32 R96, R100, R118, R96 ;  /* 0x000000766460723c */ /* 0x000ff00000001860 */
[-C--:B-1----:R-:W-:Y:S01]  /*9300*/  HMMA.16816.F32 R144, R156, R108.reuse, R4 ;  /* 0x0000006c9c90723c */ /* 0x082fe20000001804 */
[----:B------:R-:W1:Y:S07]  /*9310*/  LDSM.16.MT88.4 R4, [R212+0x2100] ;  /* 0x00210000d404783b */ /* 0x000e6e0000004200 */
[C---:B------:R-:W-:Y:S07]  /*9320*/  HMMA.16816.F32 R140, R160.reuse, R108, R8 ;  /* 0x0000006ca08c723c */ /* 0x040fee0000001808 */
[----:B------:R-:W-:Y:S02]  /*9330*/  MOV R11, R139 ;  /* 0x0000008b000b7202 */ /* 0x000fe40000000f00 */
[----:B------:R-:W-:Y:S03]  /*9340*/  MOV R10, R138 ;  /* 0x0000008a000a7202 */ /* 0x000fe60000000f00 */
[----:B------:R-:W-:Y:S01]  /*9350*/  MOV R9, R137 ;  /* 0x0000008900097202 */ /* 0x000fe20000000f00 */
[----:B------:R-:W-:Y:S01]  /*9360*/  FADD.FTZ R233, R11, R241 ;  /* 0x000000f10be97221 */ /* 0x000fe20000010000 */
[----:B------:R-:W-:Y:S02]  /*9370*/  MOV R8, R136 ;  /* 0x0000008800087202 */ /* 0x000fe40000000f00 */
[-C--:B------:R-:W-:Y:S03]  /*9380*/  HMMA.16816.F32 R136, R160, R110.reuse, R12 ;  /* 0x0000006ea088723c */ /* 0x080fe6000000180c */
[----:B------:R-:W-:Y:S04]  /*9390*/  FADD.FTZ R249, R8, R249 ;  /* 0x000000f908f97221 */ /* 0x000fe80000010000 */
[----:B------:R-:W-:Y:S01]  /*93a0*/  FADD.FTZ R249, R9, R249 ;  /* 0x000000f909f97221 */ /* 0x000fe20000010000 */
[C---:B------:R-:W-:Y:S04]  /*93b0*/  HMMA.16816.F32 R100, R156.reuse, R110, R16 ;  /* 0x0000006e9c64723c */ /* 0x040fe80000001810 */
[----:B------:R-:W-:Y:S04]  /*93c0*/  FADD.FTZ R0, R10, R249 ;  /* 0x000000f90a007221 */ /* 0x000fe80000010000 */
[-C--:B------:R-:W-:Y:S01]  /*93d0*/  HMMA.16816.F32 R104, R156, R120.reuse, R20 ;  /* 0x000000789c68723c */ /* 0x080fe20000001814 */
[----:B------:R-:W-:Y:S03]  /*93e0*/  FADD.FTZ R231, R153, R0 ;  /* 0x0000000099e77221 */ /* 0x000fe60000010000 */
[----:B------:R-:W-:Y:S04]  /*93f0*/  MOV R0, R152 ;  /* 0x0000009800007202 */ /* 0x000fe80000000f00 */
        /* <DEDUP_REMOVED lines=16> */
[C---:B------:R-:W-:Y:S08]  /*9500*/  HMMA.16816.F32 R88, R160.reuse, R4, R88 ;  /* 0x00000004a058723c */ /* 0x040ff00000001858 */
[-C--:B------:R-:W-:Y:S08]  /*9510*/  HMMA.16816.F32 R92, R160, R6.reuse, R92 ;  /* 0x00000006a05c723c */ /* 0x080ff0000000185c */
[----:B------:R-:W-:Y:S01]  /*9520*/  HMMA.16816.F32 R96, R156, R6, R96 ;  /* 0x000000069c60723c */ /* 0x000fe20000001860 */
[----:B------:R-:W-:-:S07]  /*9530*/  @P0 BRA `(.L_x_1849) ;  /* 0xffffc29000000947 */ /* 0x000fce000383ffff */
.L_x_1830:
        /* <DEDUP_REMOVED lines=25> */
.L_x_1851:
[----:B------:R-:W-:Y:S02]  /*96d0*/  ULDC UR4, c[0x0][0x32c] ;  /* 0x0000cb0000047ab9 */ /* 0x000fe40000000800 */
[----:B------:R-:W-:-:S03]  /*96e0*/  UISETP.NE.AND UP0, UPT, UR4, 0x1, UPT ;  /* 0x000000010400788c */ /* 0x000fc6000bf05270 */
[----:B------:R-:W-:Y:S02]  /*96f0*/  ULDC.64 UR4, c[0x0][0x330] ;  /* 0x0000cc0000047ab9 */ /* 0x000fe40000000a00 */
[----:B------:R-:W-:-:S07]  /*9700*/  UIMAD.WIDE.U32 UR16, UR14, UR4, URZ ;  /* 0x000000040e1072a5 */ /* 0x000fce000f8e003f */
[----:B------:R-:W-:Y:S02]  /*9710*/  @UP0 UMOV UR15, UR17 ;  /* 0x00000011000f0c82 */ /* 0x000fe40008000000 */
[----:B------:R-:W-:Y:S02]  /*9720*/  @UP0 USHF.R.U32.HI UR14, URZ, UR5, UR15 ;  /* 0x000000053f0e0299 */ /* 0x000fe4000801160f */
.L_x_1852:
[----:B------:R-:W-:Y:S02]  /*9730*/  ULDC UR4, c[0x0][0x32c] ;  /* 0x0000cb0000047ab9 */ /* 0x000fe40000000800 */
[----:B------:R-:W-:-:S04]  /*9740*/  UIMAD UR4, UR14, UR4, URZ ;  /* 0x000000040e0472a4 */ /* 0x000fc8000f8e023f */
[----:B------:R-:W-:-:S04]  /*9750*/  UISETP.LT.AND UP0, UPT, UR13, UR4, UPT ;  /* 0x000000040d00728c */ /* 0x000fc8000bf01270 */
[----:B------:R-:W-:-:S04]  /*9760*/  USEL UR13, UR13, UR4, !UP0 ;  /* 0x000000040d0d7287 */ /* 0x000fc8000c000000 */
.L_x_1850:
        /* <DEDUP_REMOVED lines=16> */
.L_x_1856:
        /* <DEDUP_REMOVED lines=32> */
[----:B------:R-:W-:Y:S01]  /*9a70*/  LEA R14, P2, R7, c[0x0][0x1f8], 0x1 ;  /* 0x00007e00070e7a11 */ /* 0x000fe200078408ff */
[----:B------:R-:W-:Y:S01]  /*9a80*/  IMAD.X R6, R5, 0x1, R242, P1 ;  /* 0x0000000105067824 */ /* 0x000fe200008e06f2 */
[----:B------:R-:W-:Y:S02]  /*9a90*/  IADD3 R8, P0, R241, R8, RZ ;  /* 0x00000008f1087210 */ /* 0x000fe40007f1e0ff */
[----:B------:R-:W-:Y:S02]  /*9aa0*/  LEA.HI.X R15, R7, c[0x0][0x1fc], R4, 0x1, P2 ;  /* 0x00007f00070f7a11 */ /* 0x000fe400010f0c04 */
[----:B------:R-:W-:Y:S01]  /*9ab0*/  LEA R12, P1, R9, c[0x0][0x1f8], 0x1 ;  /* 0x00007e00090c7a11 */ /* 0x000fe200078208ff */
[----:B------:R-:W-:Y:S01]  /*9ac0*/  IMAD.X R5, R5, 0x1, R240, P0 ;  /* 0x0000000105057824 */ /* 0x000fe200000e06f0 */
[----:B------:R-:W-:Y:S01]  /*9ad0*/  LEA R16, P0, R8, c[0x0][0x1f8], 0x1 ;  /* 0x00007e0008107a11 */ /* 0x000fe200078008ff */
[----:B------:R-:W-:Y:S01]  /*9ae0*/  @!PT LDS RZ, [RZ] ;  /* 0x00000000fffff984 */ /* 0x000fe20000000800 */
[----:B------:R-:W-:Y:S01]  /*9af0*/  @!PT LDS RZ, [RZ] ;  /* 0x00000000fffff984 */ /* 0x000fe20000000800 */
[----:B------:R-:W-:Y:S01]  /*9b00*/  @!PT LDS RZ, [RZ] ;  /* 0x00000000fffff984 */ /* 0x000fe20000000800 */
[----:B------:R4:W-:Y:S01]  /*9b10*/  LDGSTS.E.BYPASS.LTC128B.128 [R218+0x100], [R14.64], !P6 ;  /* 0x001000000eda7fae */ /* 0x0009e2000f101d4a */
[----:B------:R-:W-:Y:S02]  /*9b20*/  LEA.HI.X R13, R9, c[0x0][0x1fc], R6, 0x1, P1 ;  /* 0x00007f00090d7a11 */ /* 0x000fe400008f0c06 */
[----:B------:R-:W-:Y:S02]  /*9b30*/  @!P3 IADD3 R4, P2, R10, R220, RZ ;  /* 0x000000dc0a04b210 */ /* 0x000fe40007f5e0ff */
[----:B------:R-:W-:Y:S01]  /*9b40*/  LEA.HI.X R17, R8, c[0x0][0x1fc], R5, 0x1, P0 ;  /* 0x00007f0008117a11 */ /* 0x000fe200000f0c05 */
[----:B------:R4:W-:Y:S01]  /*9b50*/  LDGSTS.E.BYPASS.LTC128B.128 [R218+0xd00], [R12.64], !P5 ;  /* 0x00d000000cda7fae */ /* 0x0009e2000e901d4a */
[----:B------:R-:W-:Y:S01]  /*9b60*/  @!P3 IADD3 R5, P1, R10, R243, RZ ;  /* 0x000000f30a05b210 */ /* 0x000fe20007f3e0ff */
[C---:B------:R-:W-:Y:S01]  /*9b70*/  @!P3 IMAD.X R7, R11.reuse, 0x1, R227, P2 ;  /* 0x000000010b07b824 */ /* 0x040fe200010e06e3 */
[----:B------:R-:W-:Y:S02]  /*9b80*/  @!P3 LEA R18, P2, R4, c[0x0][0x1f8], 0x1 ;  /* 0x00007e000412ba11 */ /* 0x000fe400078408ff */
[----:B------:R4:W-:Y:S01]  /*9b90*/  LDGSTS.E.BYPASS.LTC128B.128 [R218+0x1900], [R16.64], !P4 ;  /* 0x0190000010da7fae */ /* 0x0009e2000e101d4a */
[----:B------:R-:W-:Y:S01]  /*9ba0*/  @!P3 IADD3 R10, P0, R10, R241, RZ ;  /* 0x000000f10a0ab210 */ /* 0x000fe20007f1e0ff */
[----:B------:R-:W-:Y:S01]  /*9bb0*/  @!P3 IMAD.X R6, R11, 0x1, R242, P1 ;  /* 0x000000010b06b824 */ /* 0x000fe200008e06f2 */
[----:B------:R-:W-:Y:S02]  /*9bc0*/  @!P3 LEA.HI.X R19, R4, c[0x0][0x1fc], R7, 0x1, P2 ;  /* 0x00007f000413ba11 */ /* 0x000fe400010f0c07 */
[----:B------:R-:W-:Y:S01]  /*9bd0*/  @!P3 LEA R8, P1, R5, c[0x0][0x1f8], 0x1 ;  /* 0x00007e000508ba11 */ /* 0x000fe200078208ff */
[----:B------:R-:W-:Y:S01]  /*9be0*/  @!P3 IMAD.X R11, R11, 0x1, R240, P0 ;  /* 0x000000010b0bb824 */ /* 0x000fe200000e06f0 */
[C---:B------:R-:W-:Y:S01]  /*9bf0*/  @!P3 LEA R20, P0, R10.reuse, c[0x0][0x1f8], 0x1 ;  /* 0x00007e000a14ba11 */ /* 0x040fe200078008ff */
[----:B------:R4:W-:Y:S01]  /*9c00*/  @!P3 LDGSTS.E.BYPASS.LTC128B.128 [R218+0x900], [R18.64], !P6 ;  /* 0x0090000012dabfae */ /* 0x0009e2000f101d4a */
[----:B------:R-:W-:Y:S02]  /*9c10*/  @!P3 LEA.HI.X R9, R5, c[0x0][0x1fc], R6, 0x1, P1 ;  /* 0x00007f000509ba11 */ /* 0x000fe400008f0c06 */
[----:B------:R-:W-:Y:S03]  /*9c20*/  @!P3 LEA.HI.X R21, R10, c[0x0][0x1fc], R11, 0x1, P0 ;  /* 0x00007f000a15ba11 */ /* 0x000fe600000f0c0b */
[----:B------:R4:W-:Y:S05]  /*9c30*/  @!P3 LDGSTS.E.BYPASS.LTC128B.128 [R218+0x1500], [R8.64], !P5 ;  /* 0x0150000008dabfae */ /* 0x0009ea000e901d4a */
[----:B------:R4:W-:Y:S02]  /*9c40*/  @!P3 LDGSTS.E.BYPASS.LTC128B.128 [R218+0x2100], [R20.64], !P4 ;  /* 0x0210000014dabfae */ /* 0x0009e4000e101d4a */
.L_x_1854:
        /* <DEDUP_REMOVED lines=10> */
[----:B------:R-:W-:Y:S07]  /*9cf0*/  LDSM.16.M88.4 R192, [R216+0x3900] ;  /* 0x00390000d8c0783b */ /* 0x000fee0000000200 */
        /* <DEDUP_REMOVED lines=9> */
[----:B------:R-:W1:Y:S07]  /*9d90*/  LDSM.16.M88.4 R156, [R216+0x3500] ;  /* 0x00350000d89c783b */ /* 0x000e6e0000000200 */
[-C--:B------:R-:W-:Y:S08]  /*9da0*/  HMMA.16816.F32 R4, R164, R168.reuse, R4 ;  /* 0x000000a8a404723c */ /* 0x080ff00000001804 */
[C---:B------:R-:W-:Y:S08]  /*9db0*/  HMMA.16816.F32 R8, R172.reuse, R168, R8 ;  /* 0x000000a8ac08723c */ /* 0x040ff00000001808 */
[-C--:B------:R-:W-:Y:S08]  /*9dc0*/  HMMA.16816.F32 R12, R172, R170.reuse, R12 ;  /* 0x000000aaac0c723c */ /* 0x080ff0000000180c */
[C---:B------:R-:W-:Y:S01]  /*9dd0*/  HMMA.16816.F32 R16, R164.reuse, R170, R16 ;  /* 0x000000aaa410723c */ /* 0x040fe20000001810 */
[----:B------:R-:W3:Y:S07]  /*9de0*/  LDSM.16.M88.4 R168, [R213+0x6900] ;  /* 0x00690000d5a8783b */ /* 0x000eee0000000200 */
        /* <DEDUP_REMOVED lines=10> */
[----:B------:R-:W4:Y:S07]  /*9e90*/  LDSM.16.M88.4 R164, [R208] ;  /* 0x00000000d0a4783b */ /* 0x000f2e0000000200 */
[-C--:B--2---:R-:W-:Y:S01]  /*9ea0*/  HMMA.16816.F32 R4, R160, R184.reuse, R4 ;  /* 0x000000b8a004723c */ /* 0x084fe20000001804 */
[----:B------:R-:W-:Y:S07]  /*9eb0*/  LDSM.16.M88.4 R180, [R216+0x4100] ;  /* 0x00410000d8b4783b */ /* 0x000fee0000000200 */
        /* <DEDUP_REMOVED lines=14> */
[----:B------:R-:W1:Y:S07]  /*9fa0*/  LDSM.16.M88.4 R160, [R216+0x3d00] ;  /* 0x003d0000d8a0783b */ /* 0x000e6e0000000200 */
[-C--:B---3--:R-:W-:Y:S01]  /*9fb0*/  HMMA.16816.F32 R4, R168, R196.reuse, R4 ;  /* 0x000000c4a804723c */ /* 0x088fe20000001804 */
[----:B------:R-:W-:Y:S07]  /*9fc0*/  LDSM.16.M88.4 R192, [R213+0x9900] ;  /* 0x00990000d5c0783b */ /* 0x000fee0000000200 */
[C---:B------:R-:W-:Y:S08]  /*9fd0*/  HMMA.16816.F32 R8, R200.reuse, R196, R8 ;  /* 0x000000c4c808723c */ /* 0x040ff00000001808 */
[-C--:B------:R-:W-:Y:S08]  /*9fe0*/  HMMA.16816.F32 R12, R200, R198.reuse, R12 ;  /* 0x000000c6c80c723c */ /* 0x080ff0000000180c */
[C---:B------:R-:W-:Y:S01]  /*9ff0*/  HMMA.16816.F32 R16, R168.reuse, R198, R16 ;  /* 0x000000c6a810723c */ /* 0x040fe20000001810 */
[----:B------:R-:W-:Y:S07]  /*a000*/  LDSM.16.M88.4 R196, [R205] ;  /* 0x00000000cdc4783b */ /* 0x000fee0000000200 */
[-C--:B----4-:R-:W-:Y:S08]  /*a010*/  HMMA.16816.F32 R20, R168, R164.reuse, R20 ;  /* 0x000000a4a814723c */ /* 0x090ff00000001814 */
[C---:B------:R-:W-:Y:S08]  /*a020*/  HMMA.16816.F32 R24, R200.reuse, R164, R24 ;  /* 0x000000a4c818723c */ /* 0x040ff00000001818 */
[-C--:B------:R-:W-:Y:S08]  /*a030*/  HMMA.16816.F32 R28, R200, R166.reuse, R28 ;  /* 0x000000a6c81c723c */ /* 0x080ff0000000181c */
[C---:B------:R-:W-:Y:S01]  /*a040*/  HMMA.16816.F32 R32, R168.reuse, R166, R32 ;  /* 0x000000a6a820723c */ /* 0x040fe20000001820 */
[----:B------:R-:W2:Y:S07]  /*a050*/  LDSM.16.M88.4 R164, [R213+0x8900] ;  /* 0x00890000d5a4783b */ /* 0x000eae0000000200 */
[-C--:B------:R-:W-:Y:S08]  /*a060*/  HMMA.16816.F32 R36, R168, R172.reuse, R36 ;  /* 0x000000aca824723c */ /* 0x080ff00000001824 */
[C---:B------:R-:W-:Y:S08]  /*a070*/  HMMA.16816.F32 R40, R200.reuse, R172, R40 ;  /* 0x000000acc828723c */ /* 0x040ff00000001828 */
[-C--:B------:R-:W-:Y:S08]  /*a080*/  HMMA.16816.F32 R44, R200, R174.reuse, R44 ;  /* 0x000000aec82c723c */ /* 0x080ff0000000182c */
[----:B------:R-:W-:Y:S01]  /*a090*/  HMMA.16816.F32 R48, R168, R174, R48 ;  /* 0x000000aea830723c */ /* 0x000fe20000001830 */
[----:B------:R-:W3:Y:S01]  /*a0a0*/  LDSM.16.M88.4 R168, [R204] ;  /* 0x00000000cca8783b */ /* 0x000ee20000000200 */
[----:B------:R-:W-:Y:S06]  /*a0b0*/  DEPBAR.LE SB0, 0x0 ;  /* 0x000080000000791a */ /* 0x000fec0000000000 */
[-C--:B-1----:R-:W-:Y:S01]  /*a0c0*/  HMMA.16816.F32 R4, R156, R160.reuse, R4 ;  /* 0x000000a09c04723c */ /* 0x082fe20000001804 */
[----:B------:R-:W-:Y:S07]  /*a0d0*/  BAR.SYNC.DEFER_BLOCKING 0x0 ;  /* 0x0000000000007b1d */ /* 0x000fee0000010000 */
        /* <DEDUP_REMOVED lines=10> */
[----:B------:R-:W-:Y:S08]  /*a180*/  HMMA.16816.F32 R48, R156, R186, R48 ;  /* 0x000000ba9c30723c */ /* 0x000ff00000001830 */
[-C--:B--2---:R-:W-:Y:S08]  /*a190*/  HMMA.16816.F32 R4, R164, R188.reuse, R4 ;  /* 0x000000bca404723c */ /* 0x084ff00000001804 */
        /* <DEDUP_REMOVED lines=10> */
[----:B------:R-:W-:Y:S01]  /*a240*/  HMMA.16816.F32 R48, R164, R170, R48 ;  /* 0x000000aaa430723c */ /* 0x000fe20000001830 */
[----:B------:R-:W-:-:S07]  /*a250*/  @!P0 BRA `(.L_x_1855) ;  /* 0x000003a000008947 */ /* 0x000fce0003800000 */
[----:B------:R-:W-:Y:S01]  /*a260*/  IMAD.U32 R164, RZ, RZ, UR7 ;  /* 0x00000007ffa47e24 */ /* 0x000fe2000f8e00ff */
[----:B------:R-:W-:Y:S01]  /*a270*/  IADD3 R154, -R232, 0x30, RZ ;  /* 0x00000030e89a7810 */ /* 0x000fe20007ffe1ff */
[----:B------:R-:W-:Y:S03]  /*a280*/  IMAD.U32 R165, RZ, RZ, UR6 ;  /* 0x00000006ffa57e24 */ /* 0x000fe6000f8e00ff */
        /* <DEDUP_REMOVED lines=17> */
[--C-:B------:R-:W-:Y:S02]  /*a3a0*/  @P1 IADD3.X R161, RZ, c[0x0][0x1cc], R150.reuse, P0, P2 ;  /* 0x00007300ffa11a10 */ /* 0x100fe400007e4496 */
[----:B------:R-:W-:Y:S04]  /*a3b0*/  @P1 IADD3 R158, P2, R153, 0x80, RZ ;  /* 0x00000080999e1810 */ /* 0x000fe80007f5e0ff */
[----:B------:R-:W-:Y:S04]  /*a3c0*/  @P1 IADD3 R158, P0, R158, c[0x0][0x1c8], RZ ;  /* 0x000072009e9e1a10 */ /* 0x000fe80007f1e0ff */
[----:B------:R-:W-:Y:S02]  /*a3d0*/  @P1 IADD3.X R159, RZ, c[0x0][0x1cc], R150, P0, P2 ;  /* 0x00007300ff9f1a10 */ /* 0x000fe400007e4496 */
[----:B------:R-:W-:Y:S11]  /*a3e0*/  ISETP.GE.AND P0, PT, R154, 0x21, PT ;  /* 0x000000219a00780c */ /* 0x000ff60003f06270 */
[----:B------:R-:W-:Y:S02]  /*a3f0*/  @!UPT UIADD3 URZ, URZ, URZ, URZ ;  /* 0x0000003f3f3ff290 */ /* 0x000fe4000fffe03f */
[----:B------:R-:W-:Y:S04]  /*a400*/  @P0 IADD3 R154, R230, -0x1, RZ ;  /* 0xffffffffe69a0810 */ /* 0x000fe80007ffe0ff */
[----:B------:R-:W-:Y:S01]  /*a410*/  @P0 SHF.R.S32.HI R155, RZ, 0x1f, R154 ;  /* 0x0000001fff9b0819 */ /* 0x000fe2000001149a */
[----:B------:R-:W-:Y:S04]  /*a420*/  @P0 IMAD.WIDE.U32 R156, R154, c[0x0][0x1e0], RZ ;  /* 0x000078009a9c0a25 */ /* 0x000fe800078e00ff */
[----:B------:R-:W-:Y:S02]  /*a430*/  @P0 IMAD R155, R155, c[0x0][0x1e0], RZ ;  /* 0x000078009b9b0a24 */ /* 0x000fe400078e02ff */
[----:B------:R-:W-:Y:S04]  /*a440*/  @P0 IMAD.WIDE.U32 R164, R156, 0x30, R164 ;  /* 0x000000309ca40825 */ /* 0x000fe800078e00a4 */
[----:B------:R-:W-:Y:S04]  /*a450*/  @P0 IMAD R155, R154, c[0x0][0x1e4], R155 ;  /* 0x000079009a9b0a24 */ /* 0x000fe800078e029b */
[----:B------:R-:W-:Y:S01]  /*a460*/  @P0 IMAD.IADD R155, R157, 0x1, R155 ;  /* 0x000000019d9b0824 */ /* 0x000fe200078e029b */
[-C--:B------:R-:W-:Y:S03]  /*a470*/  @P0 IADD3 R157, P2, R224, R164.reuse, RZ ;  /* 0x000000a4e09d0210 */ /* 0x080fe60007f5e0ff */
[----:B------:R-:W-:Y:S04]  /*a480*/  @P0 IMAD R155, R155, 0x30, RZ ;  /* 0x000000309b9b0824 */ /* 0x000fe800078e02ff */
        /* <DEDUP_REMOVED lines=23> */
.L_x_1855:
        /* <DEDUP_REMOVED lines=40> */
[C---:B------:R-:W-:Y:S02]  /*a880*/  ISETP.GT.AND P0, PT, R230.reuse, UR4, PT ;  /* 0x00000004e6007c0c */ /* 0x040fe4000bf04270 */
[----:B------:R-:W-:Y:S03]  /*a890*/  IADD3 R230, R230, -0x1, RZ ;  /* 0xffffffffe6e67810 */ /* 0x000fe60007ffe0ff */
[----:B------:R-:W1:Y:S02]  /*a8a0*/  SHFL.BFLY PT, R156, R3, 0x2, 0x1f ;  /* 0x0c401f00039c7f89 */ /* 0x000e6400000e0000 */
        /* <DEDUP_REMOVED lines=9> */
[----:B------:R-:W-:Y:S03]  /*a940*/  FMNMX.FTZ R3, R27, R158, !PT ;  /* 0x0000009e1b037209 */ /* 0x000fe60007810000 */
[----:B------:R-:W3:Y:S01]  /*a950*/  SHFL.BFLY PT, R153, R156, 0x1, 0x1f ;  /* 0x0c201f009c997f89 */ /* 0x000ee200000e0000 */
[----:B-1----:R-:W-:Y:S02]  /*a960*/  FMNMX.FTZ R151, R155, R154, !PT ;  /* 0x0000009a9b977209 */ /* 0x002fe40007810000 */
[----:B------:R-:W-:Y:S03]  /*a970*/  FMNMX.FTZ R154, R30, R3, !PT ;  /* 0x000000031e9a7209 */ /* 0x000fe60007810000 */
[----:B------:R-:W-:Y:S01]  /*a980*/  FADD.FTZ R3, -R151, R148 ;  /* 0x0000009497037221 */ /* 0x000fe20000010100 */
[----:B------:R-:W-:Y:S01]  /*a990*/  FMNMX.FTZ R155, R31, R154, !PT ;  /* 0x0000009a1f9b7209 */ /* 0x000fe20007810000 */
[----:B------:R-:W-:Y:S01]  /*a9a0*/  FMUL.FTZ R178, R151, c[0x0][0x2d0] ;  /* 0x0000b40097b27a20 */ /* 0x000fe20000410000 */
[----:B--2---:R-:W-:Y:S01]  /*a9b0*/  FMNMX.FTZ R149, R150, R149, !PT ;  /* 0x0000009596957209 */ /* 0x004fe20007810000 */
[----:B------:R-:W-:Y:S01]  /*a9c0*/  FMUL.FTZ R150, R3, c[0x0][0x2d0] ;  /* 0x0000b40003967a20 */ /* 0x000fe20000410000 */
[----:B------:R-:W-:Y:S01]  /*a9d0*/  FMNMX.FTZ R154, R42, R155, !PT ;  /* 0x0000009b2a9a7209 */ /* 0x000fe20007810000 */
[----:B------:R-:W-:Y:S02]  /*a9e0*/  FFMA.FTZ R161, R5, c[0x0][0x2d0], -R178 ;  /* 0x0000b40005a17a23 */ /* 0x000fe400000108b2 */
[----:B------:R-:W-:Y:S01]  /*a9f0*/  FADD.FTZ R155, -R149, R2 ;  /* 0x00000002959b7221 */ /* 0x000fe20000010100 */
[----:B------:R-:W-:Y:S01]  /*aa00*/  FMNMX.FTZ R3, R43, R154, !PT ;  /* 0x0000009a2b037209 */ /* 0x000fe20007810000 */
[----:B------:R-:W-:Y:S01]  /*aa10*/  FMUL.FTZ R176, R149, c[0x0][0x2d0] ;  /* 0x0000b40095b07a20 */ /* 0x000fe20000410000 */
[----:B------:R-:W1:Y:S01]  /*aa20*/  MUFU.EX2 R150, R150 ;  /* 0x0000009600967308 */ /* 0x000e620000000800 */
[----:B------:R-:W-:Y:S01]  /*aa30*/  FMUL.FTZ R148, R155, c[0x0][0x2d0] ;  /* 0x0000b4009b947a20 */ /* 0x000fe20000410000 */
[----:B------:R-:W-:Y:S01]  /*aa40*/  FMNMX.FTZ R154, R46, R3, !PT ;  /* 0x000000032e9a7209 */ /* 0x000fe20007810000 */
[----:B------:R-:W-:Y:S01]  /*aa50*/  FFMA.FTZ R162, R6, c[0x0][0x2d0], -R176 ;  /* 0x0000b40006a27a23 */ /* 0x000fe200000108b0 */
[----:B---3--:R-:W-:Y:S01]  /*aa60*/  FMNMX.FTZ R3, R156, R153, !PT ;  /* 0x000000999c037209 */ /* 0x008fe20007810000 */
[----:B------:R-:W-:Y:S01]  /*aa70*/  FFMA.FTZ R160, R4, c[0x0][0x2d0], -R178 ;  /* 0x0000b40004a07a23 */ /* 0x000fe200000108b2 */
[----:B------:R-:W-:Y:S01]  /*aa80*/  FMNMX.FTZ R153, R47, R154, !PT ;  /* 0x0000009a2f997209 */ /* 0x000fe20007810000 */
[----:B------:R-:W-:Y:S01]  /*aa90*/  FFMA.FTZ R7, R7, c[0x0][0x2d0], -R176 ;  /* 0x0000b40007077a23 */ /* 0x000fe200000108b0 */
[----:B------:R-:W-:Y:S01]  /*aaa0*/  LDSM.16.MT88.4 R156, [R212+0x100] ;  /* 0x00010000d49c783b */ /* 0x000fe20000004200 */
[C---:B------:R-:W-:Y:S01]  /*aab0*/  FADD.FTZ R154, -R3.reuse, R0 ;  /* 0x00000000039a7221 */ /* 0x040fe20000010100 */
[----:B------:R-:W2:Y:S01]  /*aac0*/  MUFU.EX2 R148, R148 ;  /* 0x0000009400947308 */ /* 0x000ea20000000800 */
[----:B------:R-:W-:Y:S02]  /*aad0*/  FMUL.FTZ R175, R3, c[0x0][0x2d0] ;  /* 0x0000b40003af7a20 */ /* 0x000fe40000410000 */
[----:B------:R-:W-:Y:S02]  /*aae0*/  FMUL.FTZ R2, R154, c[0x0][0x2d0] ;  /* 0x0000b4009a027a20 */ /* 0x000fe40000410000 */
[--C-:B------:R-:W-:Y:S01]  /*aaf0*/  FFMA.FTZ R163, R16, c[0x0][0x2d0], -R178.reuse ;  /* 0x0000b40010a37a23 */ /* 0x100fe200000108b2 */
[----:B------:R-:W3:Y:S01]  /*ab00*/  SHFL.BFLY PT, R0, R153, 0x2, 0x1f ;  /* 0x0c401f0099007f89 */ /* 0x000ee200000e0000 */
[----:B------:R-:W-:Y:S02]  /*ab10*/  FFMA.FTZ R164, R17, c[0x0][0x2d0], -R178 ;  /* 0x0000b40011a47a23 */ /* 0x000fe400000108b2 */
[--C-:B------:R-:W-:Y:S01]  /*ab20*/  FFMA.FTZ R165, R18, c[0x0][0x2d0], -R176.reuse ;  /* 0x0000b40012a57a23 */ /* 0x100fe200000108b0 */
[----:B------:R-:W-:Y:S01]  /*ab30*/  MUFU.EX2 R160, R160 ;  /* 0x000000a000a07308 */ /* 0x000fe20000000800 */
[----:B------:R-:W-:Y:S02]  /*ab40*/  FFMA.FTZ R166, R19, c[0x0][0x2d0], -R176 ;  /* 0x0000b40013a67a23 */ /* 0x000fe400000108b0 */
[--C-:B------:R-:W-:Y:S02]  /*ab50*/  FFMA.FTZ R8, R8, c[0x0][0x2d0], -R175.reuse ;  /* 0x0000b40008087a23 */ /* 0x100fe400000108af */
[--C-:B------:R-:W-:Y:S02]  /*ab60*/  FFMA.FTZ R167, R9, c[0x0][0x2d0], -R175.reuse ;  /* 0x0000b40009a77a23 */ /* 0x100fe400000108af */
[--C-:B------:R-:W-:Y:S02]  /*ab70*/  FFMA.FTZ R168, R12, c[0x0][0x2d0], -R175.reuse ;  /* 0x0000b4000ca87a23 */ /* 0x100fe400000108af */
[--C-:B------:R-:W-:Y:S01]  /*ab80*/  FFMA.FTZ R169, R13, c[0x0][0x2d0], -R175.reuse ;  /* 0x0000b4000da97a23 */ /* 0x100fe200000108af */
[----:B------:R-:W-:Y:S01]  /*ab90*/  MUFU.EX2 R161, R161 ;  /* 0x000000a100a17308 */ /* 0x000fe20000000800 */
[C---:B-1----:R-:W-:Y:S02]  /*aba0*/  FMUL.FTZ R9, R150.reuse, R145 ;  /* 0x0000009196097220 */ /* 0x042fe40000410000 */
[C---:B------:R-:W-:Y:S02]  /*abb0*/  FMUL.FTZ R100, R150.reuse, R100 ;  /* 0x0000006496647220 */ /* 0x040fe40000410000 */
[----:B------:R-:W-:Y:S02]  /*abc0*/  FMUL.FTZ R101, R150, R101 ;  /* 0x0000006596657220 */ /* 0x000fe40000410000 */
[C---:B--2---:R-:W-:Y:S02]  /*abd0*/  FMUL.FTZ R102, R148.reuse, R102 ;  /* 0x0000006694667220 */ /* 0x044fe40000410000 */
[----:B------:R-:W-:Y:S01]  /*abe0*/  FMUL.FTZ R103, R148, R103 ;  /* 0x0000006794677220 */ /* 0x000fe20000410000 */
[----:B---3--:R-:W-:Y:S01]  /*abf0*/  FMNMX.FTZ R0, R153, R0, !PT ;  /* 0x0000000099007209 */ /* 0x008fe20007810000 */
[----:B------:R-:W-:Y:S01]  /*ac00*/  MUFU.EX2 R162, R162 ;  /* 0x000000a200a27308 */ /* 0x000fe20000000800 */
[--C-:B------:R-:W-:Y:S02]  /*ac10*/  FFMA.FTZ R177, R32, c[0x0][0x2d0], -R178.reuse ;  /* 0x0000b40020b17a23 */ /* 0x100fe400000108b2 */
[----:B------:R-:W-:Y:S01]  /*ac20*/  FFMA.FTZ R180, R33, c[0x0][0x2d0], -R178 ;  /* 0x0000b40021b47a23 */ /* 0x000fe200000108b2 */
[----:B------:R-:W1:Y:S01]  /*ac30*/  SHFL.BFLY PT, R5, R0, 0x1, 0x1f ;  /* 0x0c201f0000057f89 */ /* 0x000e6200000e0000 */
[--C-:B------:R-:W-:Y:S02]  /*ac40*/  FFMA.FTZ R179, R34, c[0x0][0x2d0], -R176.reuse ;  /* 0x0000b40022b37a23 */ /* 0x100fe400000108b0 */
[----:B------:R-:W-:Y:S02]  /*ac50*/  FFMA.FTZ R182, R35, c[0x0][0x2d0], -R176 ;  /* 0x0000b40023b67a23 */ /* 0x000fe400000108b0 */
[--C-:B------:R-:W-:Y:S01]  /*ac60*/  FFMA.FTZ R189, R36, c[0x0][0x2d0], -R178.reuse ;  /* 0x0000b40024bd7a23 */ /* 0x100fe200000108b2 */
[----:B------:R-:W2:Y:S01]  /*ac70*/  MUFU.EX2 R7, R7 ;  /* 0x0000000700077308 */ /* 0x000ea20000000800 */
[----:B------:R-:W-:Y:S01]  /*ac80*/  FFMA.FTZ R192, R37, c[0x0][0x2d0], -R178 ;  /* 0x0000b40025c07a23 */ /* 0x000fe200000108b2 */
[----:B------:R-:W-:Y:S01]  /*ac90*/  LDSM.16.MT88.4 R32, [R212+0x1900] ;  /* 0x00190000d420783b */ /* 0x000fe20000004200 */
[--C-:B------:R-:W-:Y:S02]  /*aca0*/  FFMA.FTZ R191, R38, c[0x0][0x2d0], -R176.reuse ;  /* 0x0000b40026bf7a23 */ /* 0x100fe400000108b0 */
[----:B------:R-:W-:Y:S02]  /*acb0*/  FFMA.FTZ R194, R39, c[0x0][0x2d0], -R176 ;  /* 0x0000b40027c27a23 */ /* 0x000fe400000108b0 */
[--C-:B------:R-:W-:Y:S02]  /*acc0*/  FFMA.FTZ R196, R40, c[0x0][0x2d0], -R175.reuse ;  /* 0x0000b40028c47a23 */ /* 0x100fe400000108af */
[--C-:B------:R-:W-:Y:S01]  /*acd0*/  FFMA.FTZ R197, R41, c[0x0][0x2d0], -R175.reuse ;  /* 0x0000b40029c57a23 */ /* 0x100fe200000108af */
[----:B------:R-:W-:Y:S01]  /*ace0*/  MUFU.EX2 R163, R163 ;  /* 0x000000a300a37308 */ /* 0x000fe20000000800 */
[----:B------:R-:W-:Y:S01]  /*acf0*/  LDSM.16.MT88.4 R36, [R214+0x1d00] ;  /* 0x001d0000d624783b */ /* 0x000fe20000004200 */
[----:B------:R-:W-:Y:S02]  /*ad00*/  FFMA.FTZ R193, R48, c[0x0][0x2d0], -R178 ;  /* 0x0000b40030c17a23 */ /* 0x000fe400000108b2 */
[----:B------:R-:W-:Y:S02]  /*ad10*/  FFMA.FTZ R195, R50, c[0x0][0x2d0], -R176 ;  /* 0x0000b40032c37a23 */ /* 0x000fe400000108b0 */
[--C-:B------:R-:W-:Y:S01]  /*ad20*/  FFMA.FTZ R200, R44, c[0x0][0x2d0], -R175.reuse ;  /* 0x0000b4002cc87a23 */ /* 0x100fe200000108af */
[----:B-1----:R-:W-:Y:S01]  /*ad30*/  FMNMX.FTZ R5, R0, R5, !PT ;  /* 0x0000000500057209 */ /* 0x002fe20007810000 */
[C---:B------:R-:W-:Y:S02]  /*ad40*/  FMUL.FTZ R120, R150.reuse, R120 ;  /* 0x0000007896787220 */ /* 0x040fe40000410000 */
[----:B------:R-:W1:Y:S01]  /*ad50*/  MUFU.EX2 R164, R164 ;  /* 0x000000a400a47308 */ /* 0x000e620000000800 */
[----:B------:R-:W-:Y:S02]  /*ad60*/  FMUL.FTZ R121, R150, R121 ;  /* 0x0000007996797220 */ /* 0x000fe40000410000 */
[----:B------:R-:W-:Y:S01]  /*ad70*/  FADD.FTZ R6, -R5, R152 ;  /* 0x0000009805067221 */ /* 0x000fe20000010100 */
[----:B--2---:R-:W-:Y:S01]  /*ad80*/  F2FP.PACK_AB R145, R7, R162 ;  /* 0x000000a20791723e */ /* 0x004fe200000000ff */
[----:B------:R-:W2:Y:S01]  /*ad90*/  LDSM.16.MT88.4 R152, [R214+0x100] ;  /* 0x00010000d698783b */ /* 0x000ea20000004200 */
[----:B------:R-:W-:Y:S02]  /*ada0*/  FMUL.FTZ R174, R5, c[0x0][0x2d0] ;  /* 0x0000b40005ae7a20 */ /* 0x000fe40000410000 */
[----:B------:R-:W-:Y:S02]  /*adb0*/  FMUL.FTZ R0, R6, c[0x0][0x2d0] ;  /* 0x0000b40006007a20 */ /* 0x000fe40000410000 */
[----:B------:R-:W-:Y:S01]  /*adc0*/  MUFU.EX2 R165, R165 ;  /* 0x000000a500a57308 */ /* 0x000fe20000000800 */
[--C-:B------:R-:W-:Y:S02]  /*add0*/  FFMA.FTZ R170, R10, c[0x0][0x2d0], -R174.reuse ;  /* 0x0000b4000aaa7a23 */ /* 0x100fe400000108ae */
[--C-:B------:R-:W-:Y:S02]  /*ade0*/  FFMA.FTZ R171, R11, c[0x0][0x2d0], -R174.reuse ;  /* 0x0000b4000bab7a23 */ /* 0x100fe400000108ae */
[--C-:B------:R-:W-:Y:S02]  /*adf0*/  FFMA.FTZ R172, R14, c[0x0][0x2d0], -R174.reuse ;  /* 0x0000b4000eac7a23 */ /* 0x100fe400000108ae */
[--C-:B------:R-:W-:Y:S02]  /*ae00*/  FFMA.FTZ R173, R15, c[0x0][0x2d0], -R174.reuse ;  /* 0x0000b4000fad7a23 */ /* 0x100fe400000108ae */
[C---:B------:R-:W-:Y:S01]  /*ae10*/  FMUL.FTZ R10, R148.reuse, R146 ;  /* 0x00000092940a7220 */ /* 0x040fe20000410000 */
[----:B------:R-:W3:Y:S01]  /*ae20*/  MUFU.EX2 R166, R166 ;  /* 0x000000a600a67308 */ /* 0x000ee20000000800 */
[----:B------:R-:W-:Y:S02]  /*ae30*/  FMUL.FTZ R11, R148, R147 ;  /* 0x00000093940b7220 */ /* 0x000fe40000410000 */
[--C-:B------:R-:W-:Y:S01]  /*ae40*/  FFMA.FTZ R198, R42, c[0x0][0x2d0], -R174.reuse ;  /* 0x0000b4002ac67a23 */ /* 0x100fe200000108ae */
[----:B-1----:R-:W-:Y:S01]  /*ae50*/  F2FP.PACK_AB R146, R164, R163 ;  /* 0x000000a3a492723e */ /* 0x002fe200000000ff */
[--C-:B------:R-:W-:Y:S02]  /*ae60*/  FFMA.FTZ R199, R43, c[0x0][0x2d0], -R174.reuse ;  /* 0x0000b4002bc77a23 */ /* 0x100fe400000108ae */
[----:B------:R-:W-:Y:S01]  /*ae70*/  LDSM.16.MT88.4 R40, [R214+0x900] ;  /* 0x00090000d628783b */ /* 0x000fe20000004200 */
[----:B------:R-:W-:Y:S02]  /*ae80*/  FFMA.FTZ R201, R46, c[0x0][0x2d0], -R174 ;  /* 0x0000b4002ec97a23 */ /* 0x000fe400000108ae */
[----:B------:R1:W-:Y:S01]  /*ae90*/  MUFU.EX2 R6, R8 ;  /* 0x0000000800067308 */ /* 0x0003e20000000800 */
[C---:B------:R-:W-:Y:S02]  /*aea0*/  FMUL.FTZ R122, R148.reuse, R122 ;  /* 0x0000007a947a7220 */ /* 0x040fe40000410000 */
[----:B------:R-:W-:Y:S02]  /*aeb0*/  FMUL.FTZ R123, R148, R123 ;  /* 0x0000007b947b7220 */ /* 0x000fe40000410000 */
[C---:B------:R-:W-:Y:S02]  /*aec0*/  FMUL.FTZ R128, R150.reuse, R128 ;  /* 0x0000008096807220 */ /* 0x040fe40000410000 */
[----:B------:R-:W-:Y:S02]  /*aed0*/  FMUL.FTZ R129, R150, R129 ;  /* 0x0000008196817220 */ /* 0x000fe40000410000 */
[C---:B------:R-:W-:Y:S01]  /*aee0*/  FMUL.FTZ R130, R148.reuse, R130 ;  /* 0x0000008294827220 */ /* 0x040fe20000410000 */
[----:B------:R-:W4:Y:S01]  /*aef0*/  MUFU.EX2 R2, R2 ;  /* 0x0000000200027308 */ /* 0x000f220000000800 */
[----:B------:R-:W-:Y:S02]  /*af00*/  FMUL.FTZ R131, R148, R131 ;  /* 0x0000008394837220 */ /* 0x000fe40000410000 */
[----:B------:R-:W-:Y:S01]  /*af10*/  FMUL.FTZ R52, R150, R52 ;  /* 0x0000003496347220 */ /* 0x000fe20000410000 */
[----:B---3--:R-:W-:Y:S01]  /*af20*/  F2FP.PACK_AB R147, R166, R165 ;  /* 0x000000a5a693723e */ /* 0x008fe200000000ff */
[----:B------:R-:W-:Y:S02]  /*af30*/  FMUL.FTZ R53, R150, R53 ;  /* 0x0000003596357220 */ /* 0x000fe40000410000 */
[C---:B------:R-:W-:Y:S02]  /*af40*/  FMUL.FTZ R54, R148.reuse, R54 ;  /* 0x0000003694367220 */ /* 0x040fe40000410000 */
[----:B------:R-:W-:Y:S01]  /*af50*/  FMUL.FTZ R55, R148, R55 ;  /* 0x0000003794377220 */ /* 0x000fe20000410000 */
[----:B------:R-:W3:Y:S01]  /*af60*/  MUFU.EX2 R0, R0 ;  /* 0x0000000000007308 */ /* 0x000ee20000000800 */
[C---:B------:R-:W-:Y:S02]  /*af70*/  FMUL.FTZ R64, R150.reuse, R64 ;  /* 0x0000004096407220 */ /* 0x040fe40000410000 */
[C---:B------:R-:W-:Y:S02]  /*af80*/  FMUL.FTZ R65, R150.reuse, R65 ;  /* 0x0000004196417220 */ /* 0x040fe40000410000 */
[----:B-1----:R-:W-:Y:S01]  /*af90*/  FMUL.FTZ R8, R150, R144 ;  /* 0x0000009096087220 */ /* 0x002fe20000410000 */
[----:B------:R-:W-:Y:S01]  /*afa0*/  F2FP.PACK_AB R144, R161, R160 ;  /* 0x000000a0a190723e */ /* 0x000fe200000000ff */
[C---:B------:R-:W-:Y:S02]  /*afb0*/  FMUL.FTZ R66, R148.reuse, R66 ;  /* 0x0000004294427220 */ /* 0x040fe40000410000 */
[----:B------:R-:W-:Y:S01]  /*afc0*/  FMUL.FTZ R67, R148, R67 ;  /* 0x0000004394437220 */ /* 0x000fe20000410000 */
[----:B------:R-:W1:Y:S01]  /*afd0*/  MUFU.EX2 R167, R167 ;  /* 0x000000a700a77308 */ /* 0x000e620000000800 */
[----:B------:R-:W-:Y:S02]  /*afe0*/  FMUL.FTZ R68, R150, R68 ;  /* 0x0000004496447220 */ /* 0x000fe40000410000 */
[-C--:B--2---:R-:W-:Y:S05]  /*aff0*/  HMMA.16816.F32 R8, R144, R152.reuse, R8 ;  /* 0x000000989008723c */ /* 0x084fea0000001808 */
[C---:B----4-:R-:W-:Y:S02]  /*b000*/  FMUL.FTZ R12, R2.reuse, R140 ;  /* 0x0000008c020c7220 */ /* 0x050fe40000410000 */
[----:B------:R-:W-:Y:S01]  /*b010*/  MUFU.EX2 R168, R168 ;  /* 0x000000a800a87308 */ /* 0x000fe20000000800 */
[----:B------:R-:W-:Y:S04]  /*b020*/  FMUL.FTZ R13, R2, R141 ;  /* 0x0000008d020d7220 */ /* 0x000fe80000410000 */
[C---:B---3--:R-:W-:Y:S02]  /*b030*/  FMUL.FTZ R14, R0.reuse, R142 ;  /* 0x0000008e000e7220 */ /* 0x048fe40000410000 */
[----:B------:R-:W-:Y:S02]  /*b040*/  FMUL.FTZ R15, R0, R143 ;  /* 0x0000008f000f7220 */ /* 0x000fe40000410000 */
[C---:B------:R-:W-:Y:S01]  /*b050*/  FMUL.FTZ R16, R2.reuse, R136 ;  /* 0x0000008802107220 */ /* 0x040fe20000410000 */
[----:B------:R-:W2:Y:S01]  /*b060*/  MUFU.EX2 R169, R169 ;  /* 0x000000a900a97308 */ /* 0x000ea20000000800 */
[----:B------:R-:W-:Y:S02]  /*b070*/  FMUL.FTZ R17, R2, R137 ;  /* 0x0000008902117220 */ /* 0x000fe40000410000 */
[C---:B------:R-:W-:Y:S01]  /*b080*/  FMUL.FTZ R18, R0.reuse, R138 ;  /* 0x0000008a00127220 */ /* 0x040fe20000410000 */
[----:B-1----:R-:W-:Y:S01]  /*b090*/  F2FP.PACK_AB R140, R167, R6 ;  /* 0x00000006a78c723e */ /* 0x002fe200000000ff */
[----:B------:R-:W-:Y:S02]  /*b0a0*/  FMUL.FTZ R19, R0, R139 ;  /* 0x0000008b00137220 */ /* 0x000fe40000410000 */
[----:B------:R-:W1:Y:S01]  /*b0b0*/  LDSM.16.MT88.4 R136, [R214+0xd00] ;  /* 0x000d0000d688783b */ /* 0x000e620000004200 */
[C---:B------:R-:W-:Y:S02]  /*b0c0*/  FMUL.FTZ R104, R150.reuse, R104 ;  /* 0x0000006896687220 */ /* 0x040fe40000410000 */
[----:B------:R-:W-:Y:S01]  /*b0d0*/  MUFU.EX2 R170, R170 ;  /* 0x000000aa00aa7308 */ /* 0x000fe20000000800 */
[----:B------:R-:W-:Y:S02]  /*b0e0*/  FMUL.FTZ R105, R150, R105 ;  /* 0x0000006996697220 */ /* 0x000fe40000410000 */
[C---:B------:R-:W-:Y:S02]  /*b0f0*/  FMUL.FTZ R106, R148.reuse, R106 ;  /* 0x0000006a946a7220 */ /* 0x040fe40000410000 */
[----:B------:R-:W-:Y:S02]  /*b100*/  FMUL.FTZ R107, R148, R107 ;  /* 0x0000006b946b7220 */ /* 0x000fe40000410000 */
[C---:B------:R-:W-:Y:S02]  /*b110*/  FMUL.FTZ R124, R2.reuse, R124 ;  /* 0x0000007c027c7220 */ /* 0x040fe40000410000 */
[----:B------:R-:W-:Y:S01]  /*b120*/  FMUL.FTZ R125, R2, R125 ;  /* 0x0000007d027d7220 */ /* 0x000fe20000410000 */
[----:B------:R-:W3:Y:S01]  /*b130*/  MUFU.EX2 R171, R171 ;  /* 0x000000ab00ab7308 */ /* 0x000ee20000000800 */
        /* <DEDUP_REMOVED lines=9> */
[----:B------:R-:W-:Y:S02]  /*b1d0*/  FMUL.FTZ R61, R2, R61 ;  /* 0x0000003d023d7220 */ /* 0x000fe40000410000 */
[C---:B------:R-:W-:Y:S02]  /*b1e0*/  FMUL.FTZ R62, R0.reuse, R62 ;  /* 0x0000003e003e7220 */ /* 0x040fe40000410000 */
[----:B------:R-:W-:Y:S01]  /*b1f0*/  FMUL.FTZ R63, R0, R63 ;  /* 0x0000003f003f7220 */ /* 0x000fe20000410000 */
[----:B------:R-:W2:Y:S01]  /*b200*/  MUFU.EX2 R173, R173 ;  /* 0x000000ad00ad7308 */ /* 0x000ea20000000800 */
[----:B------:R-:W-:Y:S02]  /*b210*/  FMUL.FTZ R69, R150, R69 ;  /* 0x0000004596457220 */ /* 0x000fe40000410000 */
[C---:B------:R-:W-:Y:S01]  /*b220*/  FMUL.FTZ R70, R148.reuse, R70 ;  /* 0x0000004694467220 */ /* 0x040fe20000410000 */
[----:B---3--:R-:W-:Y:S01]  /*b230*/  F2FP.PACK_AB R141, R171, R170 ;  /* 0x000000aaab8d723e */ /* 0x008fe200000000ff */
[----:B------:R-:W-:Y:S02]  /*b240*/  FMUL.FTZ R71, R148, R71 ;  /* 0x0000004794477220 */ /* 0x000fe40000410000 */
[C---:B------:R-:W-:Y:S02]  /*b250*/  FMUL.FTZ R72, R2.reuse, R72 ;  /* 0x0000004802487220 */ /* 0x040fe40000410000 */
[----:B------:R-:W-:Y:S01]  /*b260*/  FMUL.FTZ R73, R2, R73 ;  /* 0x0000004902497220 */ /* 0x000fe20000410000 */
[----:B------:R-:W-:Y:S01]  /*b270*/  MUFU.EX2 R177, R177 ;  /* 0x000000b100b17308 */ /* 0x000fe20000000800 */
[C---:B------:R-:W-:Y:S02]  /*b280*/  FMUL.FTZ R74, R0.reuse, R74 ;  /* 0x0000004a004a7220 */ /* 0x040fe40000410000 */
[----:B------:R-:W-:Y:S02]  /*b290*/  FMUL.FTZ R75, R0, R75 ;  /* 0x0000004b004b7220 */ /* 0x000fe40000410000 */
[C---:B------:R-:W-:Y:S02]  /*b2a0*/  FMUL.FTZ R76, R2.reuse, R76 ;  /* 0x0000004c024c7220 */ /* 0x040fe40000410000 */
[----:B------:R-:W-:Y:S02]  /*b2b0*/  FMUL.FTZ R77, R2, R77 ;  /* 0x0000004d024d7220 */ /* 0x000fe40000410000 */
[C---:B------:R-:W-:Y:S01]  /*b2c0*/  FMUL.FTZ R78, R0.reuse, R78 ;  /* 0x0000004e004e7220 */ /* 0x040fe20000410000 */
[----:B------:R-:W3:Y:S01]  /*b2d0*/  MUFU.EX2 R180, R180 ;  /* 0x000000b400b47308 */ /* 0x000ee20000000800 */
[----:B------:R-:W-:Y:S02]  /*b2e0*/  FMUL.FTZ R79, R0, R79 ;  /* 0x0000004f004f7220 */ /* 0x000fe40000410000 */
[C---:B------:R-:W-:Y:S01]  /*b2f0*/  FMUL.FTZ R80, R150.reuse, R80 ;  /* 0x0000005096507220 */ /* 0x040fe20000410000 */
[----:B--2---:R-:W-:Y:S01]  /*b300*/  F2FP.PACK_AB R143, R173, R172 ;  /* 0x000000acad8f723e */ /* 0x004fe200000000ff */
[----:B------:R-:W-:Y:S02]  /*b310*/  FMUL.FTZ R81, R150, R81 ;  /* 0x0000005196517220 */ /* 0x000fe40000410000 */
[C---:B------:R-:W-:Y:S02]  /*b320*/  FMUL.FTZ R82, R148.reuse, R82 ;  /* 0x0000005294527220 */ /* 0x040fe40000410000 */
[----:B------:R-:W-:Y:S01]  /*b330*/  FMUL.FTZ R83, R148, R83 ;  /* 0x0000005394537220 */ /* 0x000fe20000410000 */
[----:B------:R-:W-:Y:S01]  /*b340*/  MUFU.EX2 R179, R179 ;  /* 0x000000b300b37308 */ /* 0x000fe20000000800 */
[C---:B------:R-:W-:Y:S04]  /*b350*/  HMMA.16816.F32 R12, R140.reuse, R152, R12 ;  /* 0x000000988c0c723c */ /* 0x040fe8000000180c */
[C---:B------:R-:W-:Y:S02]  /*b360*/  FMUL.FTZ R84, R150.reuse, R84 ;  /* 0x0000005496547220 */ /* 0x040fe40000410000 */
[----:B------:R-:W-:Y:S02]  /*b370*/  FMUL.FTZ R85, R150, R85 ;  /* 0x0000005596557220 */ /* 0x000fe40000410000 */
[-C--:B------:R-:W-:Y:S01]  /*b380*/  HMMA.16816.F32 R16, R140, R154.reuse, R16 ;  /* 0x0000009a8c10723c */ /* 0x080fe20000001810 */
[----:B------:R-:W-:Y:S03]  /*b390*/  MUFU.EX2 R182, R182 ;  /* 0x000000b600b67308 */ /* 0x000fe60000000800 */
[C---:B------:R-:W-:Y:S02]  /*b3a0*/  FMUL.FTZ R86, R148.reuse, R86 ;  /* 0x0000005694567220 */ /* 0x040fe40000410000 */
[----:B------:R-:W-:Y:S02]  /*b3b0*/  FMUL.FTZ R87, R148, R87 ;  /* 0x0000005794577220 */ /* 0x000fe40000410000 */
[C---:B------:R-:W-:Y:S01]  /*b3c0*/  HMMA.16816.F32 R100, R144.reuse, R154, R100 ;  /* 0x0000009a9064723c */ /* 0x040fe20000001864 */
[----:B------:R-:W2:Y:S02]  /*b3d0*/  LDSM.16.MT88.4 R152, [R212+0xd00] ;  /* 0x000d0000d498783b */ /* 0x000ea40000004200 */
[----:B------:R-:W-:Y:S01]  /*b3e0*/  MUFU.EX2 R189, R189 ;  /* 0x000000bd00bd7308 */ /* 0x000fe20000000800 */
[C---:B------:R-:W-:Y:S02]  /*b3f0*/  FMUL.FTZ R88, R2.reuse, R88 ;  /* 0x0000005802587220 */ /* 0x040fe40000410000 */
[C---:B------:R-:W-:Y:S02]  /*b400*/  FMUL.FTZ R89, R2.reuse, R89 ;  /* 0x0000005902597220 */ /* 0x040fe40000410000 */
[-C--:B------:R-:W-:Y:S04]  /*b410*/  HMMA.16816.F32 R104, R144, R156.reuse, R104 ;  /* 0x0000009c9068723c */ /* 0x080fe80000001868 */
[C---:B------:R-:W-:Y:S01]  /*b420*/  FMUL.FTZ R108, R2.reuse, R108 ;  /* 0x0000006c026c7220 */ /* 0x040fe20000410000 */
[----:B------:R-:W-:Y:S01]  /*b430*/  MUFU.EX2 R192, R192 ;  /* 0x000000c000c07308 */ /* 0x000fe20000000800 */
[----:B------:R-:W-:Y:S02]  /*b440*/  FMUL.FTZ R109, R2, R109 ;  /* 0x0000006d026d7220 */ /* 0x000fe40000410000 */
[C---:B------:R-:W-:Y:S04]  /*b450*/  FMUL.FTZ R110, R0.reuse, R110 ;  /* 0x0000006e006e7220 */ /* 0x040fe80000410000 */
[C---:B------:R-:W-:Y:S02]  /*b460*/  FMUL.FTZ R111, R0.reuse, R111 ;  /* 0x0000006f006f7220 */ /* 0x040fe40000410000 */
[C---:B------:R-:W-:Y:S01]  /*b470*/  FMUL.FTZ R90, R0.reuse, R90 ;  /* 0x0000005a005a7220 */ /* 0x040fe20000410000 */
[----:B------:R-:W-:Y:S01]  /*b480*/  MUFU.EX2 R191, R191 ;  /* 0x000000bf00bf7308 */ /* 0x000fe20000000800 */
[----:B------:R-:W-:Y:S02]  /*b490*/  FMUL.FTZ R91, R0, R91 ;  /* 0x0000005b005b7220 */ /* 0x000fe40000410000 */
[--C-:B------:R-:W-:Y:S01]  /*b4a0*/  FFMA.FTZ R181, R24, c[0x0][0x2d0], -R175.reuse ;  /* 0x0000b40018b57a23 */ /* 0x100fe200000108af */
[C---:B------:R-:W-:Y:S04]  /*b4b0*/  HMMA.16816.F32 R108, R140.reuse, R156, R108 ;  /* 0x0000009c8c6c723c */ /* 0x040fe8000000186c */
[C---:B------:R-:W-:Y:S02]  /*b4c0*/  FMUL.FTZ R112, R2.reuse, R112 ;  /* 0x0000007002707220 */ /* 0x040fe40000410000 */
[----:B------:R-:W-:Y:S01]  /*b4d0*/  FMUL.FTZ R113, R2, R113 ;  /* 0x0000007102717220 */ /* 0x000fe20000410000 */
[----:B------:R-:W-:Y:S01]  /*b4e0*/  MUFU.EX2 R181, R181 ;  /* 0x000000b500b57308 */ /* 0x000fe20000000800 */
[C---:B------:R-:W-:Y:S04]  /*b4f0*/  FMUL.FTZ R114, R0.reuse, R114 ;  /* 0x0000007200727220 */ /* 0x040fe80000410000 */
[----:B------:R-:W-:Y:S02]  /*b500*/  FMUL.FTZ R115, R0, R115 ;  /* 0x0000007300737220 */ /* 0x000fe40000410000 */
[--C-:B------:R-:W-:Y:S02]  /*b510*/  FFMA.FTZ R156, R20, c[0x0][0x2d0], -R178.reuse ;  /* 0x0000b400149c7a23 */ /* 0x100fe400000108b2 */
[----:B------:R-:W-:Y:S01]  /*b520*/  FMUL.FTZ R20, R2, R132 ;  /* 0x0000008402147220 */ /* 0x000fe20000410000 */
[----:B------:R-:W-:Y:S01]  /*b530*/  MUFU.EX2 R194, R194 ;  /* 0x000000c200c27308 */ /* 0x000fe20000000800 */
[--C-:B------:R-:W-:Y:S01]  /*b540*/  FFMA.FTZ R157, R21, c[0x0][0x2d0], -R178.reuse ;  /* 0x0000b400159d7a23 */ /* 0x100fe200000108b2 */
[-C--:B------:R-:W-:Y:S03]  /*b550*/  HMMA.16816.F32 R112, R140, R158.reuse, R112 ;  /* 0x0000009e8c70723c */ /* 0x080fe60000001870 */
[C---:B------:R-:W-:Y:S02]  /*b560*/  FMUL.FTZ R116, R150.reuse, R116 ;  /* 0x0000007496747220 */ /* 0x040fe40000410000 */
[----:B------:R-:W-:Y:S02]  /*b570*/  FMUL.FTZ R117, R150, R117 ;  /* 0x0000007596757220 */ /* 0x000fe40000410000 */
[C---:B------:R-:W-:Y:S01]  /*b580*/  FMUL.FTZ R118, R148.reuse, R118 ;  /* 0x0000007694767220 */ /* 0x040fe20000410000 */
[----:B------:R-:W-:Y:S01]  /*b590*/  MUFU.EX2 R156, R156 ;  /* 0x0000009c009c7308 */ /* 0x000fe20000000800 */
[----:B------:R-:W-:Y:S03]  /*b5a0*/  FMUL.FTZ R119, R148, R119 ;  /* 0x0000007794777220 */ /* 0x000fe60000410000 */
[----:B------:R-:W-:Y:S02]  /*b5b0*/  FMUL.FTZ R21, R2, R133 ;  /* 0x0000008502157220 */ /* 0x000fe40000410000 */
[----:B------:R-:W-:Y:S02]  /*b5c0*/  FFMA.FTZ R178, R49, c[0x0][0x2d0], -R178 ;  /* 0x0000b40031b27a23 */ /* 0x000fe400000108b2 */
[C---:B------:R-:W-:Y:S02]  /*b5d0*/  HMMA.16816.F32 R116, R144.reuse, R158, R116 ;  /* 0x0000009e9074723c */ /* 0x040fe40000001874 */
[----:B------:R-:W4:Y:S02]  /*b5e0*/  MUFU.EX2 R157, R157 ;  /* 0x0000009d009d7308 */ /* 0x000f240000000800 */
[--C-:B------:R-:W-:Y:S02]  /*b5f0*/  FFMA.FTZ R184, R25, c[0x0][0x2d0], -R175.reuse ;  /* 0x0000b40019b87a23 */ /* 0x100fe400000108af */
[----:B------:R-:W-:Y:S01]  /*b600*/  FFMA.FTZ R183, R26, c[0x0][0x2d0], -R174 ;  /* 0x0000b4001ab77a23 */ /* 0x000fe200000108ae */
[----:B---3--:R-:W-:Y:S01]  /*b610*/  F2FP.PACK_AB R26, R180, R177 ;  /* 0x000000b1b41a723e */ /* 0x008fe200000000ff */
[-C--:B-1----:R-:W-:Y:S04]  /*b620*/  HMMA.16816.F32 R120, R144, R136.reuse, R120 ;  /* 0x000000889078723c */ /* 0x082fe80000001878 */
[--C-:B------:R-:W-:Y:S01]  /*b630*/  FFMA.FTZ R158, R22, c[0x0][0x2d0], -R176.reuse ;  /* 0x0000b400169e7a23 */ /* 0x100fe200000108b0 */
[----:B------:R-:W1:Y:S01]  /*b640*/  MUFU.EX2 R184, R184 ;  /* 0x000000b800b87308 */ /* 0x000e620000000800 */
[C---:B------:R-:W-:Y:S02]  /*b650*/  FMUL.FTZ R22, R0.reuse, R134 ;  /* 0x0000008600167220 */ /* 0x040fe40000410000 */
[C---:B------:R-:W-:Y:S04]  /*b660*/  HMMA.16816.F32 R124, R140.reuse, R136, R124 ;  /* 0x000000888c7c723c */ /* 0x040fe8000000187c */
[--C-:B------:R-:W-:Y:S02]  /*b670*/  FFMA.FTZ R159, R23, c[0x0][0x2d0], -R176.reuse ;  /* 0x0000b400179f7a23 */ /* 0x100fe400000108b0 */
[----:B------:R-:W-:Y:S01]  /*b680*/  FMUL.FTZ R23, R0, R135 ;  /* 0x0000008700177220 */ /* 0x000fe20000410000 */
[----:B------:R-:W-:Y:S01]  /*b690*/  MUFU.EX2 R158, R158 ;  /* 0x0000009e009e7308 */ /* 0x000fe20000000800 */
[----:B------:R-:W3:Y:S01]  /*b6a0*/  LDSM.16.MT88.4 R132, [R214+0x1900] ;  /* 0x00190000d684783b */ /* 0x000ee20000004200 */
[----:B------:R-:W-:Y:S03]  /*b6b0*/  FFMA.FTZ R176, R51, c[0x0][0x2d0], -R176 ;  /* 0x0000b40033b07a23 */ /* 0x000fe600000108b0 */
[--C-:B------:R-:W-:Y:S01]  /*b6c0*/  FFMA.FTZ R186, R27, c[0x0][0x2d0], -R174.reuse ;  /* 0x0000b4001bba7a23 */ /* 0x100fe200000108ae */
[-C--:B------:R-:W-:Y:S03]  /*b6d0*/  HMMA.16816.F32 R20, R140, R138.reuse, R20 ;  /* 0x0000008a8c14723c */ /* 0x080fe60000001814 */
[----:B------:R-:W-:Y:S01]  /*b6e0*/  LDSM.16.MT88.4 R48, [R212+0x1500] ;  /* 0x00150000d430783b */ /* 0x000fe20000004200 */
[--C-:B------:R-:W-:Y:S01]  /*b6f0*/  FFMA.FTZ R185, R28, c[0x0][0x2d0], -R175.reuse ;  /* 0x0000b4001cb97a23 */ /* 0x100fe200000108af */
[----:B----4-:R-:W-:Y:S01]  /*b700*/  F2FP.PACK_AB R24, R157, R156 ;  /* 0x0000009c9d18723e */ /* 0x010fe200000000ff */
[--C-:B------:R-:W-:Y:S01]  /*b710*/  FFMA.FTZ R188, R29, c[0x0][0x2d0], -R175.reuse ;  /* 0x0000b4001dbc7a23 */ /* 0x100fe200000108af */
[----:B------:R-:W-:Y:S01]  /*b720*/  F2FP.PACK_AB R27, R182, R179 ;  /* 0x000000b3b61b723e */ /* 0x000fe200000000ff */
[C---:B------:R-:W-:Y:S01]  /*b730*/  HMMA.16816.F32 R128, R144.reuse, R138, R128 ;  /* 0x0000008a9080723c */ /* 0x040fe20000001880 */
[----:B------:R-:W4:Y:S02]  /*b740*/  MUFU.EX2 R159, R159 ;  /* 0x0000009f009f7308 */ /* 0x000f240000000800 */
[----:B------:R-:W-:Y:S01]  /*b750*/  LDSM.16.MT88.4 R136, [R212+0x500] ;  /* 0x00050000d488783b */ /* 0x000fe20000004200 */
[----:B------:R-:W-:Y:S01]  /*b760*/  FFMA.FTZ R175, R45, c[0x0][0x2d0], -R175 ;  /* 0x0000b4002daf7a23 */ /* 0x000fe200000108af */
[----:B-1----:R-:W-:Y:S01]  /*b770*/  F2FP.PACK_AB R28, R184, R181 ;  /* 0x000000b5b81c723e */ /* 0x002fe200000000ff */
[--C-:B------:R-:W-:Y:S02]  /*b780*/  FFMA.FTZ R187, R30, c[0x0][0x2d0], -R174.reuse ;  /* 0x0000b4001ebb7a23 */ /* 0x100fe400000108ae */
[-C--:B--2---:R-:W-:Y:S03]  /*b790*/  HMMA.16816.F32 R52, R144, R152.reuse, R52 ;  /* 0x000000989034723c */ /* 0x084fe60000001834 */
[----:B------:R-:W-:Y:S01]  /*b7a0*/  MUFU.EX2 R183, R183 ;  /* 0x000000b700b77308 */ /* 0x000fe20000000800 */
[--C-:B------:R-:W-:Y:S02]  /*b7b0*/  FFMA.FTZ R190, R31, c[0x0][0x2d0], -R174.reuse ;  /* 0x0000b4001fbe7a23 */ /* 0x100fe400000108ae */
[----:B------:R-:W-:Y:S02]  /*b7c0*/  FFMA.FTZ R174, R47, c[0x0][0x2d0], -R174 ;  /* 0x0000b4002fae7a23 */ /* 0x000fe400000108ae */
[C---:B------:R-:W-:Y:S01]  /*b7d0*/  HMMA.16816.F32 R56, R140.reuse, R152, R56 ;  /* 0x000000988c38723c */ /* 0x040fe20000001838 */
[----:B------:R-:W-:Y:S03]  /*b7e0*/  LDSM.16.MT88.4 R44, [R214+0x1500] ;  /* 0x00150000d62c783b */ /* 0x000fe60000004200 */
[C---:B------:R-:W-:Y:S01]  /*b7f0*/  FMUL.FTZ R92, R2.reuse, R92 ;  /* 0x0000005c025c7220 */ /* 0x040fe20000410000 */
[----:B------:R-:W1:Y:S01]  /*b800*/  MUFU.EX2 R186, R186 ;  /* 0x000000ba00ba7308 */ /* 0x000e620000000800 */
[----:B------:R-:W-:Y:S02]  /*b810*/  FMUL.FTZ R93, R2, R93 ;  /* 0x0000005d025d7220 */ /* 0x000fe40000410000 */
[-C--:B------:R-:W-:Y:S04]  /*b820*/  HMMA.16816.F32 R60, R140, R154.reuse, R60 ;  /* 0x0000009a8c3c723c */ /* 0x080fe8000000183c */
[C---:B------:R-:W-:Y:S01]  /*b830*/  FMUL.FTZ R94, R0.reuse, R94 ;  /* 0x0000005e005e7220 */ /* 0x040fe20000410000 */
[----:B----4-:R-:W-:Y:S01]  /*b840*/  F2FP.PACK_AB R25, R159, R158 ;  /* 0x0000009e9f19723e */ /* 0x010fe200000000ff */
[----:B------:R-:W-:Y:S01]  /*b850*/  FMUL.FTZ R95, R0, R95 ;  /* 0x0000005f005f7220 */ /* 0x000fe20000410000 */
[----:B------:R-:W-:Y:S01]  /*b860*/  MUFU.EX2 R185, R185 ;  /* 0x000000b900b97308 */ /* 0x000fe20000000800 */
[C---:B------:R-:W-:Y:S01]  /*b870*/  HMMA.16816.F32 R64, R144.reuse, R154, R64 ;  /* 0x0000009a9040723c */ /* 0x040fe20000001840 */
[----:B------:R-:W-:Y:S03]  /*b880*/  LDSM.16.MT88.4 R152, [R214+0x2100] ;  /* 0x00210000d698783b */ /* 0x000fe60000004200 */
[C---:B------:R-:W-:Y:S02]  /*b890*/  FMUL.FTZ R96, R150.reuse, R96 ;  /* 0x0000006096607220 */ /* 0x040fe40000410000 */
[----:B------:R-:W-:Y:S02]  /*b8a0*/  FMUL.FTZ R97, R150, R97 ;  /* 0x0000006196617220 */ /* 0x000fe40000410000 */
[-C--:B---3--:R-:W-:Y:S01]  /*b8b0*/  HMMA.16816.F32 R68, R144, R132.reuse, R68 ;  /* 0x000000849044723c */ /* 0x088fe20000001844 */
[----:B------:R-:W2:Y:S03]  /*b8c0*/  MUFU.EX2 R188, R188 ;  /* 0x000000bc00bc7308 */ /* 0x000ea60000000800 */
[----:B------:R-:W-:Y:S01]  /*b8d0*/  FMUL.FTZ R98, R148, R98 ;  /* 0x0000006294627220 */ /* 0x000fe20000410000 */
[----:B-1----:R-:W-:Y:S01]  /*b8e0*/  F2FP.PACK_AB R29, R186, R183 ;  /* 0x000000b7ba1d723e */ /* 0x002fe200000000ff */
[----:B------:R-:W-:Y:S02]  /*b8f0*/  FMUL.FTZ R99, R148, R99 ;  /* 0x0000006394637220 */ /* 0x000fe40000410000 */
[C---:B------:R-:W-:Y:S03]  /*b900*/  HMMA.16816.F32 R72, R140.reuse, R132, R72 ;  /* 0x000000848c48723c */ /* 0x040fe60000001848 */
[----:B------:R-:W-:Y:S01]  /*b910*/  MUFU.EX2 R187, R187 ;  /* 0x000000bb00bb7308 */ /* 0x000fe20000000800 */
[----:B------:R-:W-:Y:S02]  /*b920*/  FFMA.FTZ R160, R150, R237, R160 ;  /* 0x000000ed96a07223 */ /* 0x000fe400000100a0 */
[----:B------:R-:W-:Y:S02]  /*b930*/  FFMA.FTZ R162, R148, R235, R162 ;  /* 0x000000eb94a27223 */ /* 0x000fe400000100a2 */
[-C--:B------:R-:W-:Y:S04]  /*b940*/  HMMA.16816.F32 R76, R140, R134.reuse, R76 ;  /* 0x000000868c4c723c */ /* 0x080fe8000000184c */
[----:B------:R-:W-:Y:S01]  /*b950*/  FFMA.FTZ R6, R2, R233, R6 ;  /* 0x000000e902067223 */ /* 0x000fe20000010006 */
[----:B------:R-:W1:Y:S01]  /*b960*/  MUFU.EX2 R190, R190 ;  /* 0x000000be00be7308 */ /* 0x000e620000000800 */
[----:B------:R-:W-:Y:S02]  /*b970*/  FFMA.FTZ R170, R0, R231, R170 ;  /* 0x000000e700aa7223 */ /* 0x000fe400000100aa */
[C---:B------:R-:W-:Y:S01]  /*b980*/  HMMA.16816.F32 R80, R144.reuse, R134, R80 ;  /* 0x000000869050723c */ /* 0x040fe20000001850 */
[----:B------:R-:W3:Y:S03]  /*b990*/  LDSM.16.MT88.4 R132, [R214+0x500] ;  /* 0x00050000d684783b */ /* 0x000ee60000004200 */
[----:B--2---:R-:W-:Y:S01]  /*b9a0*/  F2FP.PACK_AB R30, R188, R185 ;  /* 0x000000b9bc1e723e */ /* 0x004fe200000000ff */
[----:B------:R-:W-:Y:S02]  /*b9b0*/  FADD.FTZ R160, R161, R160 ;  /* 0x000000a0a1a07221 */ /* 0x000fe40000010000 */
[----:B------:R-:W-:Y:S01]  /*b9c0*/  MUFU.EX2 R193, R193 ;  /* 0x000000c100c17308 */ /* 0x000fe20000000800 */
[-C--:B------:R-:W-:Y:S04]  /*b9d0*/  HMMA.16816.F32 R84, R144, R32.reuse, R84 ;  /* 0x000000209054723c */ /* 0x080fe80000001854 */
[----:B------:R-:W-:Y:S02]  /*b9e0*/  FADD.FTZ R162, R7, R162 ;  /* 0x000000a207a27221 */ /* 0x000fe40000010000 */
[----:B------:R-:W-:Y:S02]  /*b9f0*/  FADD.FTZ R167, R167, R6 ;  /* 0x00000006a7a77221 */ /* 0x000fe40000010000 */
[C---:B------:R-:W-:Y:S01]  /*ba00*/  HMMA.16816.F32 R88, R140.reuse, R32, R88 ;  /* 0x000000208c58723c */ /* 0x040fe20000001858 */
[----:B------:R-:W-:Y:S03]  /*ba10*/  MUFU.EX2 R178, R178 ;  /* 0x000000b200b27308 */ /* 0x000fe60000000800 */
[----:B------:R-:W-:Y:S01]  /*ba20*/  FADD.FTZ R171, R171, R170 ;  /* 0x000000aaabab7221 */ /* 0x000fe20000010000 */
[----:B-1----:R-:W-:Y:S01]  /*ba30*/  F2FP.PACK_AB R31, R190, R187 ;  /* 0x000000bbbe1f723e */ /* 0x002fe200000000ff */
[----:B------:R-:W-:Y:S02]  /*ba40*/  FADD.FTZ R163, R163, R160 ;  /* 0x000000a0a3a37221 */ /* 0x000fe40000010000 */
[-C--:B------:R-:W-:Y:S03]  /*ba50*/  HMMA.16816.F32 R92, R140, R34.reuse, R92 ;  /* 0x000000228c5c723c */ /* 0x080fe6000000185c */
[----:B------:R-:W-:Y:S01]  /*ba60*/  MUFU.EX2 R195, R195 ;  /* 0x000000c300c37308 */ /* 0x000fe20000000800 */
[----:B------:R-:W-:Y:S02]  /*ba70*/  FADD.FTZ R165, R165, R162 ;  /* 0x000000a2a5a57221 */ /* 0x000fe40000010000 */
[----:B------:R-:W-:Y:S02]  /*ba80*/  FADD.FTZ R168, R168, R167 ;  /* 0x000000a7a8a87221 */ /* 0x000fe40000010000 */
[----:B------:R-:W-:Y:S01]  /*ba90*/  HMMA.16816.F32 R96, R144, R34, R96 ;  /* 0x000000229060723c */ /* 0x000fe20000001860 */
[----:B------:R-:W1:Y:S03]  /*baa0*/  LDSM.16.MT88.4 R32, [R214+0x1100] ;  /* 0x00110000d620783b */ /* 0x000e660000004200 */
[----:B------:R-:W-:Y:S01]  /*bab0*/  FADD.FTZ R172, R172, R171 ;  /* 0x000000abacac7221 */ /* 0x000fe20000010000 */
[----:B------:R-:W-:Y:S01]  /*bac0*/  MUFU.EX2 R176, R176 ;  /* 0x000000b000b07308 */ /* 0x000fe20000000800 */
[----:B------:R-:W-:Y:S02]  /*bad0*/  FADD.FTZ R163, R164, R163 ;  /* 0x000000a3a4a37221 */ /* 0x000fe40000010000 */
[----:B------:R-:W-:Y:S01]  /*bae0*/  FADD.FTZ R165, R166, R165 ;  /* 0x000000a5a6a57221 */ /* 0x000fe20000010000 */
[-C--:B---3--:R-:W-:Y:S05]  /*baf0*/  HMMA.16816.F32 R8, R24, R132.reuse, R8 ;  /* 0x000000841808723c */ /* 0x088fea0000001808 */
[----:B------:R-:W-:Y:S01]  /*bb00*/  FADD.FTZ R168, R169, R168 ;  /* 0x000000a8a9a87221 */ /* 0x000fe20000010000 */
[----:B------:R-:W-:Y:S01]  /*bb10*/  MUFU.EX2 R196, R196 ;  /* 0x000000c400c47308 */ /* 0x000fe20000000800 */
[----:B------:R-:W-:Y:S01]  /*bb20*/  FADD.FTZ R172, R173, R172 ;  /* 0x000000acadac7221 */ /* 0x000fe20000010000 */
[C---:B------:R-:W-:Y:S04]  /*bb30*/  HMMA.16816.F32 R12, R28.reuse, R132, R12 ;  /* 0x000000841c0c723c */ /* 0x040fe8000000180c */
[----:B------:R-:W-:Y:S02]  /*bb40*/  FADD.FTZ R156, R156, R163 ;  /* 0x000000a39c9c7221 */ /* 0x000fe40000010000 */
[----:B------:R-:W-:Y:S02]  /*bb50*/  FADD.FTZ R158, R158, R165 ;  /* 0x000000a59e9e7221 */ /* 0x000fe40000010000 */
[-C--:B------:R-:W-:Y:S01]  /*bb60*/  HMMA.16816.F32 R16, R28, R134.reuse, R16 ;  /* 0x000000861c10723c */ /* 0x080fe20000001810 */
[----:B------:R-:W2:Y:S03]  /*bb70*/  MUFU.EX2 R197, R197 ;  /* 0x000000c500c57308 */ /* 0x000ea60000000800 */
[----:B------:R-:W-:Y:S02]  /*bb80*/  FADD.FTZ R181, R181, R168 ;  /* 0x000000a8b5b57221 */ /* 0x000fe40000010000 */
[----:B------:R-:W-:Y:S02]  /*bb90*/  FADD.FTZ R183, R183, R172 ;  /* 0x000000acb7b77221 */ /* 0x000fe40000010000 */
[C---:B------:R-:W-:Y:S01]  /*bba0*/  HMMA.16816.F32 R100, R24.reuse, R134, R100 ;  /* 0x000000861864723c */ /* 0x040fe20000001864 */
[----:B------:R-:W3:Y:S02]  /*bbb0*/  LDSM.16.MT88.4 R132, [R212+0x1100] ;  /* 0x00110000d484783b */ /* 0x000ee40000004200 */
[----:B------:R-:W-:Y:S01]  /*bbc0*/  MUFU.EX2 R198, R198 ;  /* 0x000000c600c67308 */ /* 0x000fe20000000800 */
[----:B------:R-:W-:Y:S02]  /*bbd0*/  FADD.FTZ R156, R157, R156 ;  /* 0x0000009c9d9c7221 */ /* 0x000fe40000010000 */
[----:B------:R-:W-:Y:S02]  /*bbe0*/  FADD.FTZ R158, R159, R158 ;  /* 0x0000009e9f9e7221 */ /* 0x000fe40000010000 */
[-C--:B------:R-:W-:Y:S04]  /*bbf0*/  HMMA.16816.F32 R104, R24, R136.reuse, R104 ;  /* 0x000000881868723c */ /* 0x080fe80000001868 */
[----:B------:R-:W-:Y:S01]  /*bc00*/  FADD.FTZ R184, R184, R181 ;  /* 0x000000b5b8b87221 */ /* 0x000fe20000010000 */
[----:B------:R-:W4:Y:S01]  /*bc10*/  MUFU.EX2 R199, R199 ;  /* 0x000000c700c77308 */ /* 0x000f220000000800 */
[----:B------:R-:W-:Y:S02]  /*bc20*/  FADD.FTZ R186, R186, R183 ;  /* 0x000000b7baba7221 */ /* 0x000fe40000010000 */
[C---:B------:R-:W-:Y:S04]  /*bc30*/  HMMA.16816.F32 R108, R28.reuse, R136, R108 ;  /* 0x000000881c6c723c */ /* 0x040fe8000000186c */
[----:B------:R-:W-:Y:S02]  /*bc40*/  FADD.FTZ R177, R177, R156 ;  /* 0x0000009cb1b17221 */ /* 0x000fe40000010000 */
[----:B------:R-:W-:Y:S01]  /*bc50*/  FADD.FTZ R179, R179, R158 ;  /* 0x0000009eb3b37221 */ /* 0x000fe20000010000 */
[----:B------:R-:W-:Y:S01]  /*bc60*/  MUFU.EX2 R200, R200 ;  /* 0x000000c800c87308 */ /* 0x000fe20000000800 */
[-C--:B------:R-:W-:Y:S04]  /*bc70*/  HMMA.16816.F32 R112, R28, R138.reuse, R112 ;  /* 0x0000008a1c70723c */ /* 0x080fe80000001870 */
[----:B------:R-:W-:Y:S02]  /*bc80*/  FADD.FTZ R185, R185, R184 ;  /* 0x000000b8b9b97221 */ /* 0x000fe40000010000 */
[----:B------:R-:W-:Y:S02]  /*bc90*/  FADD.FTZ R187, R187, R186 ;  /* 0x000000babbbb7221 */ /* 0x000fe40000010000 */
[C---:B------:R-:W-:Y:S01]  /*bca0*/  HMMA.16816.F32 R116, R24.reuse, R138, R116 ;  /* 0x0000008a1874723c */ /* 0x040fe20000001874 */
[----:B------:R-:W5:Y:S03]  /*bcb0*/  MUFU.EX2 R175, R175 ;  /* 0x000000af00af7308 */ /* 0x000f660000000800 */
[----:B------:R-:W-:Y:S02]  /*bcc0*/  FADD.FTZ R180, R180, R177 ;  /* 0x000000b1b4b47221 */ /* 0x000fe40000010000 */
[----:B------:R-:W-:Y:S02]  /*bcd0*/  FADD.FTZ R182, R182, R179 ;  /* 0x000000b3b6b67221 */ /* 0x000fe40000010000 */
[-C--:B-1----:R-:W-:Y:S03]  /*bce0*/  HMMA.16816.F32 R120, R24, R32.reuse, R120 ;  /* 0x000000201878723c */ /* 0x082fe60000001878 */
[----:B------:R-:W-:Y:S01]  /*bcf0*/  MUFU.EX2 R201, R201 ;  /* 0x000000c900c97308 */ /* 0x000fe20000000800 */
[----:B------:R-:W-:Y:S02]  /*bd00*/  FADD.FTZ R185, R188, R185 ;  /* 0x000000b9bcb97221 */ /* 0x000fe40000010000 */
[----:B------:R-:W-:Y:S02]  /*bd10*/  FADD.FTZ R187, R190, R187 ;  /* 0x000000bbbebb7221 */ /* 0x000fe40000010000 */
[C---:B------:R-:W-:Y:S05]  /*bd20*/  HMMA.16816.F32 R124, R28.reuse, R32, R124 ;  /* 0x000000201c7c723c */ /* 0x040fea000000187c */
[----:B------:R-:W1:Y:S03]  /*bd30*/  MUFU.EX2 R174, R174 ;  /* 0x000000ae00ae7308 */ /* 0x000e660000000800 */
        /* <DEDUP_REMOVED lines=8> */
[C---:B------:R-:W-:Y:S08]  /*bdc0*/  HMMA.16816.F32 R72, R28.reuse, R36, R72 ;  /* 0x000000241c48723c */ /* 0x040ff00000001848 */
[-C--:B------:R-:W-:Y:S08]  /*bdd0*/  HMMA.16816.F32 R76, R28, R38.reuse, R76 ;  /* 0x000000261c4c723c */ /* 0x080ff0000000184c */
[C---:B------:R-:W-:Y:S01]  /*bde0*/  HMMA.16816.F32 R80, R24.reuse, R38, R80 ;  /* 0x000000261850723c */ /* 0x040fe20000001850 */
[----:B------:R-:W3:Y:S07]  /*bdf0*/  LDSM.16.MT88.4 R36, [R212+0x900] ;  /* 0x00090000d424783b */ /* 0x000eee0000004200 */
[-C--:B-1----:R-:W-:Y:S08]  /*be00*/  HMMA.16816.F32 R84, R24, R32.reuse, R84 ;  /* 0x000000201854723c */ /* 0x082ff00000001854 */
[C---:B------:R-:W-:Y:S08]  /*be10*/  HMMA.16816.F32 R88, R28.reuse, R32, R88 ;  /* 0x000000201c58723c */ /* 0x040ff00000001858 */
[-C--:B------:R-:W-:Y:S07]  /*be20*/  HMMA.16816.F32 R92, R28, R34.reuse, R92 ;  /* 0x000000221c5c723c */ /* 0x080fee000000185c */
[----:B--2---:R-:W-:Y:S01]  /*be30*/  F2FP.PACK_AB R28, R197, R196 ;  /* 0x000000c4c51c723e */ /* 0x004fe200000000ff */
[----:B------:R-:W-:Y:S01]  /*be40*/  HMMA.16816.F32 R96, R24, R34, R96 ;  /* 0x000000221860723c */ /* 0x000fe20000001860 */
[----:B------:R-:W1:Y:S03]  /*be50*/  LDSM.16.MT88.4 R32, [R212+0x2100] ;  /* 0x00210000d420783b */ /* 0x000e660000004200 */
[----:B----4-:R-:W-:Y:S01]  /*be60*/  F2FP.PACK_AB R29, R199, R198 ;  /* 0x000000c6c71d723e */ /* 0x010fe200000000ff */
[----:B------:R-:W-:Y:S01]  /*be70*/  FADD.FTZ R196, R196, R185 ;  /* 0x000000b9c4c47221 */ /* 0x000fe20000010000 */
[----:B-----5:R-:W-:Y:S01]  /*be80*/  F2FP.PACK_AB R30, R175, R200 ;  /* 0x000000c8af1e723e */ /* 0x020fe200000000ff */
[----:B------:R-:W-:Y:S01]  /*be90*/  FADD.FTZ R198, R198, R187 ;  /* 0x000000bbc6c67221 */ /* 0x000fe20000010000 */
[----:B------:R-:W-:Y:S01]  /*bea0*/  F2FP.PACK_AB R24, R192, R189 ;  /* 0x000000bdc018723e */ /* 0x000fe200000000ff */
[----:B------:R-:W-:Y:S03]  /*beb0*/  FADD.FTZ R189, R189, R180 ;  /* 0x000000b4bdbd7221 */ /* 0x000fe60000010000 */
[----:B------:R-:W-:Y:S01]  /*bec0*/  F2FP.PACK_AB R25, R194, R191 ;  /* 0x000000bfc219723e */ /* 0x000fe200000000ff */
[----:B------:R-:W-:Y:S01]  /*bed0*/  FADD.FTZ R191, R191, R182 ;  /* 0x000000b6bfbf7221 */ /* 0x000fe20000010000 */
[----:B------:R-:W-:Y:S01]  /*bee0*/  F2FP.PACK_AB R26, R178, R193 ;  /* 0x000000c1b21a723e */ /* 0x000fe200000000ff */
[----:B------:R-:W-:Y:S01]  /*bef0*/  FADD.FTZ R192, R192, R189 ;  /* 0x000000bdc0c07221 */ /* 0x000fe20000010000 */
[----:B------:R-:W-:Y:S01]  /*bf00*/  F2FP.PACK_AB R27, R176, R195 ;  /* 0x000000c3b01b723e */ /* 0x000fe200000000ff */
[----:B------:R-:W-:Y:S01]  /*bf10*/  FADD.FTZ R194, R194, R191 ;  /* 0x000000bfc2c27221 */ /* 0x000fe20000010000 */
[----:B------:R-:W-:Y:S01]  /*bf20*/  F2FP.PACK_AB R31, R174, R201 ;  /* 0x000000c9ae1f723e */ /* 0x000fe200000000ff */
[----:B------:R-:W-:Y:S02]  /*bf30*/  FADD.FTZ R197, R197, R196 ;  /* 0x000000c4c5c57221 */ /* 0x000fe40000010000 */
[----:B------:R-:W-:Y:S02]  /*bf40*/  FADD.FTZ R198, R199, R198 ;  /* 0x000000c6c7c67221 */ /* 0x000fe40000010000 */
[-C--:B------:R-:W-:Y:S03]  /*bf50*/  HMMA.16816.F32 R144, R24, R40.reuse, R8 ;  /* 0x000000281890723c */ /* 0x080fe60000001808 */
[----:B------:R-:W-:Y:S02]  /*bf60*/  FADD.FTZ R193, R193, R192 ;  /* 0x000000c0c1c17221 */ /* 0x000fe40000010000 */
[----:B------:R-:W-:Y:S02]  /*bf70*/  FADD.FTZ R195, R195, R194 ;  /* 0x000000c2c3c37221 */ /* 0x000fe40000010000 */
[----:B------:R-:W-:Y:S01]  /*bf80*/  FADD.FTZ R200, R200, R197 ;  /* 0x000000c5c8c87221 */ /* 0x000fe20000010000 */
[C---:B------:R-:W-:Y:S04]  /*bf90*/  HMMA.16816.F32 R140, R28.reuse, R40, R12 ;  /* 0x000000281c8c723c */ /* 0x040fe8000000180c */
[----:B------:R-:W-:Y:S02]  /*bfa0*/  FADD.FTZ R201, R201, R198 ;  /* 0x000000c6c9c97221 */ /* 0x000fe40000010000 */
[----:B------:R-:W-:Y:S02]  /*bfb0*/  FADD.FTZ R237, R178, R193 ;  /* 0x000000c1b2ed7221 */ /* 0x000fe40000010000 */
[-C--:B------:R-:W-:Y:S04]  /*bfc0*/  HMMA.16816.F32 R136, R28, R42.reuse, R16 ;  /* 0x0000002a1c88723c */ /* 0x080fe80000001810 */
[----:B------:R-:W-:Y:S02]  /*bfd0*/  FADD.FTZ R235, R176, R195 ;  /* 0x000000c3b0eb7221 */ /* 0x000fe40000010000 */
[----:B------:R-:W-:Y:S02]  /*bfe0*/  FADD.FTZ R233, R175, R200 ;  /* 0x000000c8afe97221 */ /* 0x000fe40000010000 */
[C---:B------:R-:W-:Y:S04]  /*bff0*/  HMMA.16816.F32 R100, R24.reuse, R42, R100 ;  /* 0x0000002a1864723c */ /* 0x040fe80000001864 */
[----:B------:R-:W-:Y:S04]  /*c000*/  FADD.FTZ R231, R174, R201 ;  /* 0x000000c9aee77221 */ /* 0x000fe80000010000 */
[-C--:B---3--:R-:W-:Y:S08]  /*c010*/  HMMA.16816.F32 R104, R24, R36.reuse, R104 ;  /* 0x000000241868723c */ /* 0x088ff00000001868 */
        /* <DEDUP_REMOVED lines=13> */
[----:B------:R-:W-:Y:S01]  /*c0f0*/  MOV R152, R5 ;  /* 0x0000000500987202 */ /* 0x000fe20000000f00 */
[-C--:B------:R-:W-:Y:S08]  /*c100*/  HMMA.16816.F32 R76, R28, R154.reuse, R76 ;  /* 0x0000009a1c4c723c */ /* 0x080ff0000000184c */
[C---:B------:R-:W-:Y:S08]  /*c110*/  HMMA.16816.F32 R80, R24.reuse, R154, R80 ;  /* 0x0000009a1850723c */ /* 0x040ff00000001850 */
[-C--:B-1----:R-:W-:Y:S08]  /*c120*/  HMMA.16816.F32 R84, R24, R32.reuse, R84 ;  /* 0x000000201854723c */ /* 0x082ff00000001854 */
[C---:B------:R-:W-:Y:S08]  /*c130*/  HMMA.16816.F32 R88, R28.reuse, R32, R88 ;  /* 0x000000201c58723c */ /* 0x040ff00000001858 */
[-C--:B------:R-:W-:Y:S08]  /*c140*/  HMMA.16816.F32 R92, R28, R34.reuse, R92 ;  /* 0x000000221c5c723c */ /* 0x080ff0000000185c */
[----:B------:R-:W-:Y:S01]  /*c150*/  HMMA.16816.F32 R96, R24, R34, R96 ;  /* 0x000000221860723c */ /* 0x000fe20000001860 */
[----:B------:R-:W-:-:S07]  /*c160*/  @P0 BRA `(.L_x_1856) ;  /* 0xffffd70000000947 */ /* 0x000fce000383ffff */
.L_x_1853:
        /* <DEDUP_REMOVED lines=18> */
[----:B------:R-:W-:Y:S01]  /*c290*/  MOV R200, c[0x0][0x20c] ;  /* 0x0000830000c87a02 */ /* 0x000fe20000000f00 */
[----:B------:R-:W-:Y:S01]  /*c2a0*/  IMAD.MOV.U32 R201, RZ, RZ, c[0x0][0x208] ;  /* 0x00008200ffc97624 */ /* 0x000fe200078e00ff */
[----:B------:R-:W-:-:S02]  /*c2b0*/  UIADD3 UR5, UR13, UR5, URZ ;  /* 0x000000050d057290 */ /* 0x000fc4000fffe03f */
.L_x_1875:
[----:B------:R-:W-:Y:S04]  /*c2c0*/  DEPBAR.LE SB0, 0x0 ;  /* 0x000080000000791a */ /* 0x000fe80000000000 */
[----:B------:R-:W-:Y:S01]  /*c2d0*/  BAR.SYNC.DEFER_BLOCKING 0x0 ;  /* 0x0000000000007b1d */ /* 0x000fe20000010000 */
[----:B------:R-:W-:Y:S01]  /*c2e0*/  SHF.R.S32.HI R4, RZ, 0x1f, R230 ;  /* 0x0000001fff047819 */ /* 0x000fe200000114e6 */
[C---:B------:R-:W-:Y:S02]  /*c2f0*/  IMAD R3, R230.reuse, UR5, RZ ;  /* 0x00000005e6037c24 */ /* 0x040fe4000f8e02ff */
[----:B------:R-:W-:Y:S04]  /*c300*/  IMAD.WIDE.U32 R28, R230, UR12, RZ ;  /* 0x0000000ce61c7c25 */ /* 0x000fe8000f8e00ff */
[----:B------:R-:W-:Y:S01]  /*c310*/  IMAD R3, R4, UR12, R3 ;  /* 0x0000000c04037c24 */ /* 0x000fe2000f8e0203 */
[-C--:B------:R-:W-:Y:S03]  /*c320*/  IADD3 R13, P0, R220, R28.reuse, RZ ;  /* 0x0000001cdc0d7210 */ /* 0x080fe60007f1e0ff */
[----:B------:R-:W-:Y:S01]  /*c330*/  IMAD.IADD R3, R29, 0x1, R3 ;  /* 0x000000011d037824 */ /* 0x000fe200078e0203 */
[----:B------:R-:W-:Y:S03]  /*c340*/  LEA R36, P2, R13, c[0x0][0x1f8], 0x1 ;  /* 0x00007e000d247a11 */ /* 0x000fe600078408ff */
[--C-:B------:R-:W-:Y:S01]  /*c350*/  IMAD.X R12, R3, 0x1, R227.reuse, P0 ;  /* 0x00000001030c7824 */ /* 0x100fe200000e06e3 */
[-C--:B------:R-:W-:Y:S04]  /*c360*/  IADD3 R21, P0, R239, R28.reuse, RZ ;  /* 0x0000001cef157210 */ /* 0x080fe80007f1e0ff */
[----:B------:R-:W-:Y:S01]  /*c370*/  LEA.HI.X R37, R13, c[0x0][0x1fc], R12, 0x1, P2 ;  /* 0x00007f000d257a11 */ /* 0x000fe200010f0c0c */
[----:B------:R-:W-:Y:S01]  /*c380*/  IMAD.X R20, R3, 0x1, R238, P0 ;  /* 0x0000000103147824 */ /* 0x000fe200000e06ee */
[----:B------:R-:W-:Y:S07]  /*c390*/  LDSM.16.M88.4 R48, [R217+0x4900] ;  /* 0x00490000d930783b */ /* 0x000fee0000000200 */
[----:B------:R-:W1:Y:S07]  /*c3a0*/  LDSM.16.M88.4 R16, [R216+0x2500] ;  /* 0x00250000d810783b */ /* 0x000e6e0000000200 */
[----:B------:R-:W2:Y:S07]  /*c3b0*/  LDSM.16.M88.4 R44, [R217+0x5900] ;  /* 0x00590000d92c783b */ /* 0x000eae0000000200 */
[----:B------:R-:W3:Y:S07]  /*c3c0*/  LDSM.16.M88.4 R32, [R216+0x2900] ;  /* 0x00290000d820783b */ /* 0x000eee0000000200 */
[----:B------:R-:W4:Y:S07]  /*c3d0*/  LDSM.16.M88.4 R152, [R216+0x2d00] ;  /* 0x002d0000d898783b */ /* 0x000f2e0000000200 */
[----:B------:R-:W-:Y:S07]  /*c3e0*/  LDSM.16.M88.4 R156, [R213+0x4900] ;  /* 0x00490000d59c783b */ /* 0x000fee0000000200 */
[----:B------:R-:W5:Y:S01]  /*c3f0*/  LDSM.16.M88.4 R160, [R215] ;  /* 0x00000000d7a0783b */ /* 0x000f620000000200 */
[-C--:B-1----:R-:W-:Y:S06]  /*c400*/  HMMA.16816.F32 R4, R48, R16.reuse, RZ ;  /* 0x000000103004723c */ /* 0x082fec00000018ff */
[----:B------:R-:W1:Y:S02]  /*c410*/  LDSM.16.M88.4 R164, [R213+0x5900] ;  /* 0x00590000d5a4783b */ /* 0x000e640000000200 */
[C---:B--2---:R-:W-:Y:S05]  /*c420*/  HMMA.16816.F32 R8, R44.reuse, R16, RZ ;  /* 0x000000102c08723c */ /* 0x044fea00000018ff */
[----:B------:R-:W2:Y:S02]  /*c430*/  LDSM.16.M88.4 R168, [R211] ;  /* 0x00000000d3a8783b */ /* 0x000ea40000000200 */
[-C--:B------:R-:W-:Y:S01]  /*c440*/  IADD3 R17, P1, R241, R28.reuse, RZ ;  /* 0x0000001cf1117210 */ /* 0x080fe20007f3e0ff */
[-C--:B------:R-:W-:Y:S01]  /*c450*/  HMMA.16816.F32 R12, R44, R18.reuse, RZ ;  /* 0x000000122c0c723c */ /* 0x080fe200000018ff */
[----:B------:R-:W-:Y:S03]  /*c460*/  @!P3 LEA R28, P0, R201, R28, 0x5 ;  /* 0x0000001cc91cb211 */ /* 0x000fe600078028ff */
[----:B------:R-:W1:Y:S01]  /*c470*/  LDSM.16.M88.4 R172, [R210] ;  /* 0x00000000d2ac783b */ /* 0x000e620000000200 */
[----:B------:R-:W-:Y:S01]  /*c480*/  IMAD.X R16, R3, 0x1, R240, P1 ;  /* 0x0000000103107824 */ /* 0x000fe200008e06f0 */
[----:B------:R-:W-:Y:S02]  /*c490*/  LEA R40, P2, R17, c[0x0][0x1f8], 0x1 ;  /* 0x00007e0011287a11 */ /* 0x000fe400078408ff */
[----:B------:R-:W-:Y:S04]  /*c4a0*/  LEA R190, P1, R21, c[0x0][0x1f8], 0x1 ;  /* 0x00007e0015be7a11 */ /* 0x000fe800078208ff */
[----:B------:R-:W-:Y:S01]  /*c4b0*/  LEA.HI.X R41, R17, c[0x0][0x1fc], R16, 0x1, P2 ;  /* 0x00007f0011297a11 */ /* 0x000fe200010f0c10 */
[----:B------:R-:W-:Y:S01]  /*c4c0*/  @!PT LDS RZ, [RZ] ;  /* 0x00000000fffff984 */ /* 0x000fe20000000800 */
[----:B------:R-:W-:Y:S01]  /*c4d0*/  @!PT LDS RZ, [RZ] ;  /* 0x00000000fffff984 */ /* 0x000fe20000000800 */
[----:B------:R-:W-:Y:S01]  /*c4e0*/  @!PT LDS RZ, [RZ] ;  /* 0x00000000fffff984 */ /* 0x000fe20000000800 */
[----:B------:R4:W-:Y:S01]  /*c4f0*/  LDGSTS.E.BYPASS.LTC128B.128 [R218+0x100], [R36.64], !P6 ;  /* 0x0010000024da7fae */ /* 0x0009e2000f101d4a */
[C---:B------:R-:W-:Y:S02]  /*c500*/  HMMA.16816.F32 R16, R48.reuse, R18, RZ ;  /* 0x000000123010723c */ /* 0x040fe400000018ff */
[----:B------:R-:W-:Y:S02]  /*c510*/  LEA.HI.X R191, R21, c[0x0][0x1fc], R20, 0x1, P1 ;  /* 0x00007f0015bf7a11 */ /* 0x000fe400008f0c14 */
[C---:B------:R-:W-:Y:S02]  /*c520*/  @!P3 IADD3 R24, P2, R28.reuse, R220, RZ ;  /* 0x000000dc1c18b210 */ /* 0x040fe40007f5e0ff */
[C---:B------:R-:W-:Y:S01]  /*c530*/  @!P3 IADD3 R25, P1, R28.reuse, R241, RZ ;  /* 0x000000f11c19b210 */ /* 0x040fe20007f3e0ff */
[----:B------:R1:W-:Y:S01]  /*c540*/  LDGSTS.E.BYPASS.LTC128B.128 [R218+0xd00], [R40.64], !P5 ;  /* 0x00d0000028da7fae */ /* 0x0003e2000e901d4a */
[-C--:B---3--:R-:W-:Y:S01]  /*c550*/  HMMA.16816.F32 R20, R48, R32.reuse, RZ ;  /* 0x000000203014723c */ /* 0x088fe200000018ff */
[----:B------:R-:W-:Y:S03]  /*c560*/  @!P3 LEA.HI.X R3, R201, R3, R200, 0x5, P0 ;  /* 0x00000003c903b211 */ /* 0x000fe600000f2cc8 */
[----:B------:R-:W-:Y:S02]  /*c570*/  @!P3 IADD3 R28, P0, R28, R239, RZ ;  /* 0x000000ef1c1cb210 */ /* 0x000fe40007f1e0ff */
[C---:B------:R-:W-:Y:S01]  /*c580*/  @!P3 IMAD.X R27, R3.reuse, 0x1, R227, P2 ;  /* 0x00000001031bb824 */ /* 0x040fe200010e06e3 */
[C---:B------:R-:W-:Y:S01]  /*c590*/  @!P3 LEA R194, P2, R24.reuse, c[0x0][0x1f8], 0x1 ;  /* 0x00007e0018c2ba11 */ /* 0x040fe200078408ff */
[----:B------:R-:W-:Y:S01]  /*c5a0*/  @!P3 IMAD.X R26, R3, 0x1, R240, P1 ;  /* 0x00000001031ab824 */ /* 0x000fe200008e06f0 */
[----:B------:R-:W-:Y:S01]  /*c5b0*/  @!P3 LEA R192, P1, R25, c[0x0][0x1f8], 0x1 ;  /* 0x00007e0019c0ba11 */ /* 0x000fe200078208ff */
[----:B------:R3:W-:Y:S02]  /*c5c0*/  LDGSTS.E.BYPASS.LTC128B.128 [R218+0x1900], [R190.64], !P4 ;  /* 0x01900000beda7fae */ /* 0x0007e4000e101d4a */
[----:B------:R-:W-:Y:S01]  /*c5d0*/  @!P3 LEA.HI.X R195, R24, c[0x0][0x1fc], R27, 0x1, P2 ;  /* 0x00007f0018c3ba11 */ /* 0x000fe200010f0c1b */
[----:B------:R-:W-:Y:S01]  /*c5e0*/  @!P3 IMAD.X R3, R3, 0x1, R238, P0 ;  /* 0x000000010303b824 */ /* 0x000fe200000e06ee */
[----:B------:R-:W-:Y:S02]  /*c5f0*/  @!P3 LEA.HI.X R193, R25, c[0x0][0x1fc], R26, 0x1, P1 ;  /* 0x00007f0019c1ba11 */ /* 0x000fe400008f0c1a */
[C---:B------:R-:W-:Y:S01]  /*c600*/  HMMA.16816.F32 R24, R44.reuse, R32, RZ ;  /* 0x000000202c18723c */ /* 0x040fe200000018ff */
[----:B------:R1:W-:Y:S01]  /*c610*/  @!P3 LDGSTS.E.BYPASS.LTC128B.128 [R218+0x900], [R194.64], !P6 ;  /* 0x00900000c2dabfae */ /* 0x0003e2000f101d4a */
[C---:B------:R-:W-:Y:S04]  /*c620*/  @!P3 LEA R188, P0, R28.reuse, c[0x0][0x1f8], 0x1 ;  /* 0x00007e001cbcba11 */ /* 0x040fe800078008ff */
[----:B------:R-:W-:Y:S02]  /*c630*/  @!P3 LEA.HI.X R189, R28, c[0x0][0x1fc], R3, 0x1, P0 ;  /* 0x00007f001cbdba11 */ /* 0x000fe400000f0c03 */
[-C--:B------:R-:W-:Y:S01]  /*c640*/  HMMA.16816.F32 R28, R44, R34.reuse, RZ ;  /* 0x000000222c1c723c */ /* 0x080fe200000018ff */
[----:B------:R2:W-:Y:S01]  /*c650*/  @!P3 LDGSTS.E.BYPASS.LTC128B.128 [R218+0x1500], [R192.64], !P5 ;  /* 0x01500000c0dabfae */ /* 0x0005e2000e901d4a */
[----:B------:R-:W-:Y:S06]  /*c660*/  ISETP.GT.AND P0, PT, R230, R219, PT ;  /* 0x000000dbe600720c */ /* 0x000fec0003f04270 */
[C---:B------:R-:W-:Y:S01]  /*c670*/  HMMA.16816.F32 R32, R48.reuse, R34, RZ ;  /* 0x000000223020723c */ /* 0x040fe200000018ff */
[----:B------:R3:W-:Y:S07]  /*c680*/  @!P3 LDGSTS.E.BYPASS.LTC128B.128 [R218+0x2100], [R188.64], !P4 ;  /* 0x02100000bcdabfae */ /* 0x0007ee000e101d4a */
[-C--:B----4-:R-:W-:Y:S01]  /*c690*/  HMMA.16816.F32 R36, R48, R152.reuse, RZ ;  /* 0x000000983024723c */ /* 0x090fe200000018ff */
[----:B------:R-:W-:Y:S07]  /*c6a0*/  LDSM.16.M88.4 R176, [R217+0x6900] ;  /* 0x00690000d9b0783b */ /* 0x000fee0000000200 */
[C---:B-1----:R-:W-:Y:S01]  /*c6b0*/  HMMA.16816.F32 R40, R44.reuse, R152, RZ ;  /* 0x000000982c28723c */ /* 0x042fe200000018ff */
[----:B------:R-:W0:Y:S07]  /*c6c0*/  LDGDEPBAR ;  /* 0x00000000000079af */ /* 0x000e2e0000000000 */
[-C--:B------:R-:W-:Y:S01]  /*c6d0*/  HMMA.16816.F32 R44, R44, R154.reuse, RZ ;  /* 0x0000009a2c2c723c */ /* 0x080fe200000018ff */
[----:B------:R-:W1:Y:S07]  /*c6e0*/  LDSM.16.M88.4 R180, [R216+0x3100] ;  /* 0x00310000d8b4783b */ /* 0x000e6e0000000200 */
[----:B------:R-:W-:Y:S01]  /*c6f0*/  HMMA.16816.F32 R48, R48, R154, RZ ;  /* 0x0000009a3030723c */ /* 0x000fe200000018ff */
[----:B------:R-:W4:Y:S07]  /*c700*/  LDSM.16.M88.4 R184, [R217+0x7900] ;  /* 0x00790000d9b8783b */ /* 0x000f2e0000000200 */
[-C--:B-----5:R-:W-:Y:S01]  /*c710*/  HMMA.16816.F32 R4, R156, R160.reuse, R4 ;  /* 0x000000a09c04723c */ /* 0x0a0fe20000001804 */
[----:B------:R-:W5:Y:S07]  /*c720*/  LDSM.16.M88.4 R152, [R216+0x3500] ;  /* 0x00350000d898783b */ /* 0x000f6e0000000200 */
[C---:B------:R-:W-:Y:S01]  /*c730*/  HMMA.16816.F32 R8, R164.reuse, R160, R8 ;  /* 0x000000a0a408723c */ /* 0x040fe20000001808 */
[----:B---3--:R-:W3:Y:S07]  /*c740*/  LDSM.16.M88.4 R188, [R216+0x3900] ;  /* 0x00390000d8bc783b */ /* 0x008eee0000000200 */
[-C--:B------:R-:W-:Y:S01]  /*c750*/  HMMA.16816.F32 R12, R164, R162.reuse, R12 ;  /* 0x000000a2a40c723c */ /* 0x080fe2000000180c */
[----:B--2---:R-:W-:Y:S07]  /*c760*/  LDSM.16.M88.4 R192, [R209] ;  /* 0x00000000d1c0783b */ /* 0x004fee0000000200 */
[C---:B------:R-:W-:Y:S01]  /*c770*/  HMMA.16816.F32 R16, R156.reuse, R162, R16 ;  /* 0x000000a29c10723c */ /* 0x040fe20000001810 */
[----:B------:R-:W2:Y:S07]  /*c780*/  LDSM.16.M88.4 R160, [R213+0x6900] ;  /* 0x00690000d5a0783b */ /* 0x000eae0000000200 */
[-C--:B------:R-:W-:Y:S01]  /*c790*/  HMMA.16816.F32 R20, R156, R168.reuse, R20 ;  /* 0x000000a89c14723c */ /* 0x080fe20000001814 */
[----:B------:R-:W1:Y:S07]  /*c7a0*/  LDSM.16.M88.4 R196, [R213+0x7900] ;  /* 0x00790000d5c4783b */ /* 0x000e6e0000000200 */
        /* <DEDUP_REMOVED lines=10> */
[-C--:B-1----:R-:W-:Y:S01]  /*c850*/  HMMA.16816.F32 R4, R176, R180.reuse, R4 ;  /* 0x000000b4b004723c */ /* 0x082fe20000001804 */
[----:B------:R-:W-:Y:S07]  /*c860*/  LDSM.16.M88.4 R172, [R217+0x9900] ;  /* 0x00990000d9ac783b */ /* 0x000fee0000000200 */
[C---:B----4-:R-:W-:Y:S08]  /*c870*/  HMMA.16816.F32 R8, R184.reuse, R180, R8 ;  /* 0x000000b4b808723c */ /* 0x050ff00000001808 */
[-C--:B------:R-:W-:Y:S08]  /*c880*/  HMMA.16816.F32 R12, R184, R182.reuse, R12 ;  /* 0x000000b6b80c723c */ /* 0x080ff0000000180c */
[C---:B------:R-:W-:Y:S01]  /*c890*/  HMMA.16816.F32 R16, R176.reuse, R182, R16 ;  /* 0x000000b6b010723c */ /* 0x040fe20000001810 */
[----:B------:R-:W-:Y:S07]  /*c8a0*/  LDSM.16.M88.4 R180, [R216+0x4500] ;  /* 0x00450000d8b4783b */ /* 0x000fee0000000200 */
[-C--:B-----5:R-:W-:Y:S08]  /*c8b0*/  HMMA.16816.F32 R20, R176, R152.reuse, R20 ;  /* 0x00000098b014723c */ /* 0x0a0ff00000001814 */
[C---:B------:R-:W-:Y:S08]  /*c8c0*/  HMMA.16816.F32 R24, R184.reuse, R152, R24 ;  /* 0x00000098b818723c */ /* 0x040ff00000001818 */
[-C--:B------:R-:W-:Y:S08]  /*c8d0*/  HMMA.16816.F32 R28, R184, R154.reuse, R28 ;  /* 0x0000009ab81c723c */ /* 0x080ff0000000181c */
[C---:B------:R-:W-:Y:S01]  /*c8e0*/  HMMA.16816.F32 R32, R176.reuse, R154, R32 ;  /* 0x0000009ab020723c */ /* 0x040fe20000001820 */
[----:B------:R-:W1:Y:S07]  /*c8f0*/  LDSM.16.M88.4 R152, [R217+0x8900] ;  /* 0x00890000d998783b */ /* 0x000e6e0000000200 */
[-C--:B---3--:R-:W-:Y:S08]  /*c900*/  HMMA.16816.F32 R36, R176, R188.reuse, R36 ;  /* 0x000000bcb024723c */ /* 0x088ff00000001824 */
[C---:B------:R-:W-:Y:S08]  /*c910*/  HMMA.16816.F32 R40, R184.reuse, R188, R40 ;  /* 0x000000bcb828723c */ /* 0x040ff00000001828 */
[-C--:B------:R-:W-:Y:S01]  /*c920*/  HMMA.16816.F32 R44, R184, R190.reuse, R44 ;  /* 0x000000beb82c723c */ /* 0x080fe2000000182c */
[----:B------:R-:W-:Y:S07]  /*c930*/  LDSM.16.M88.4 R184, [R206] ;  /* 0x00000000ceb8783b */ /* 0x000fee0000000200 */
[----:B------:R-:W-:Y:S01]  /*c940*/  HMMA.16816.F32 R48, R176, R190, R48 ;  /* 0x000000beb030723c */ /* 0x000fe20000001830 */
[----:B------:R-:W3:Y:S07]  /*c950*/  LDSM.16.M88.4 R176, [R216+0x4100] ;  /* 0x00410000d8b0783b */ /* 0x000eee0000000200 */
[-C--:B--2---:R-:W-:Y:S01]  /*c960*/  HMMA.16816.F32 R4, R160, R192.reuse, R4 ;  /* 0x000000c0a004723c */ /* 0x084fe20000001804 */
[----:B------:R-:W-:Y:S07]  /*c970*/  LDSM.16.M88.4 R188, [R213+0x9900] ;  /* 0x00990000d5bc783b */ /* 0x000fee0000000200 */
[C---:B------:R-:W-:Y:S08]  /*c980*/  HMMA.16816.F32 R8, R196.reuse, R192, R8 ;  /* 0x000000c0c408723c */ /* 0x040ff00000001808 */
[-C--:B------:R-:W-:Y:S08]  /*c990*/  HMMA.16816.F32 R12, R196, R194.reuse, R12 ;  /* 0x000000c2c40c723c */ /* 0x080ff0000000180c */
[C---:B------:R-:W-:Y:S01]  /*c9a0*/  HMMA.16816.F32 R16, R160.reuse, R194, R16 ;  /* 0x000000c2a010723c */ /* 0x040fe20000001810 */
[----:B------:R-:W-:Y:S07]  /*c9b0*/  LDSM.16.M88.4 R192, [R205] ;  /* 0x00000000cdc0783b */ /* 0x000fee0000000200 */
[-C--:B------:R-:W-:Y:S08]  /*c9c0*/  HMMA.16816.F32 R20, R160, R156.reuse, R20 ;  /* 0x0000009ca014723c */ /* 0x080ff00000001814 */
        /* <DEDUP_REMOVED lines=8> */
[----:B------:R-:W4:Y:S01]  /*ca50*/  LDSM.16.M88.4 R160, [R204] ;  /* 0x00000000cca0783b */ /* 0x000f220000000200 */
[----:B------:R-:W-:Y:S06]  /*ca60*/  DEPBAR.LE SB0, 0x0 ;  /* 0x000080000000791a */ /* 0x000fec0000000000 */
[-C--:B-1----:R-:W-:Y:S01]  /*ca70*/  HMMA.16816.F32 R4, R152, R168.reuse, R4 ;  /* 0x000000a89804723c */ /* 0x082fe20000001804 */
[----:B------:R-:W-:Y:S07]  /*ca80*/  BAR.SYNC.DEFER_BLOCKING 0x0 ;  /* 0x0000000000007b1d */ /* 0x000fee0000010000 */
[C---:B------:R-:W-:Y:S08]  /*ca90*/  HMMA.16816.F32 R8, R172.reuse, R168, R8 ;  /* 0x000000a8ac08723c */ /* 0x040ff00000001808 */
[-C--:B------:R-:W-:Y:S08]  /*caa0*/  HMMA.16816.F32 R12, R172, R170.reuse, R12 ;  /* 0x000000aaac0c723c */ /* 0x080ff0000000180c */
[C---:B------:R-:W-:Y:S08]  /*cab0*/  HMMA.16816.F32 R16, R152.reuse, R170, R16 ;  /* 0x000000aa9810723c */ /* 0x040ff00000001810 */
[-C--:B---3--:R-:W-:Y:S08]  /*cac0*/  HMMA.16816.F32 R20, R152, R176.reuse, R20 ;  /* 0x000000b09814723c */ /* 0x088ff00000001814 */
        /* <DEDUP_REMOVED lines=15> */
[-C--:B----4-:R-:W-:Y:S08]  /*cbc0*/  HMMA.16816.F32 R36, R156, R160.reuse, R36 ;  /* 0x000000a09c24723c */ /* 0x090ff00000001824 */
[C---:B------:R-:W-:Y:S08]  /*cbd0*/  HMMA.16816.F32 R40, R188.reuse, R160, R40 ;  /* 0x000000a0bc28723c */ /* 0x040ff00000001828 */
[-C--:B------:R-:W-:Y:S08]  /*cbe0*/  HMMA.16816.F32 R44, R188, R162.reuse, R44 ;  /* 0x000000a2bc2c723c */ /* 0x080ff0000000182c */
[----:B------:R-:W-:Y:S01]  /*cbf0*/  HMMA.16816.F32 R48, R156, R162, R48 ;  /* 0x000000a29c30723c */ /* 0x000fe20000001830 */
[----:B------:R-:W-:-:S07]  /*cc00*/  @!P0 BRA `(.L_x_1858) ;  /* 0x000002e000008947 */ /* 0x000fce0003800000 */
[----:B------:R-:W-:Y:S02]  /*cc10*/  IADD3 R152, R230, -0x1, RZ ;  /* 0xffffffffe6987810 */ /* 0x000fe40007ffe0ff */
[----:B------:R-:W-:Y:S02]  /*cc20*/  ISETP.GE.AND P1, PT, R236, 0x1, PT ;  /* 0x00000001ec00780c */ /* 0x000fe40003f26270 */
[----:B------:R-:W-:Y:S01]  /*cc30*/  SHF.R.S32.HI R3, RZ, 0x1f, R152 ;  /* 0x0000001fff037819 */ /* 0x000fe20000011498 */
[C---:B------:R-:W-:Y:S04]  /*cc40*/  IMAD.WIDE.U32 R160, R152.reuse, c[0x0][0x1e0], RZ ;  /* 0x0000780098a07a25 */ /* 0x040fe800078e00ff */
        /* <DEDUP_REMOVED lines=28> */
[----:B------:R-:W-:Y:S01]  /*ce10*/  @P0 IMAD.X R151, R3, 0x1, R229, P2 ;  /* 0x0000000103970824 */ /* 0x000fe200010e06e5 */
[C---:B------:R-:W-:Y:S04]  /*ce20*/  @P0 LEA R160, P2, R152.reuse, c[0x0][0x1c8], 0x1 ;  /* 0x0000720098a00a11 */ /* 0x040fe800078408ff */
[----:B------:R-:W-:Y:S02]  /*ce30*/  @P0 LEA.HI.X R161, R152, c[0x0][0x1cc], R151, 0x1, P2 ;  /* 0x0000730098a10a11 */ /* 0x000fe400010f0c97 */
[----:B------:R-:W-:Y:S03]  /*ce40*/  @P0 IADD3 R152, P2, R149, R234, RZ ;  /* 0x000000ea95980210 */ /* 0x000fe60007f5e0ff */
        /* <DEDUP_REMOVED lines=10> */
.L_x_1858:
[----:B------:R-:W-:Y:S01]  /*cef0*/  PLOP3.LUT P1, PT, PT, PT, UP2, 0x80, 0x0 ;  /* 0x000000000000781c */ /* 0x000fe20003f2f028 */
        /* <DEDUP_REMOVED lines=31> */
.L_x_1861:
[----:B------:R-:W-:Y:S04]  /*d0f0*/  MOV R3, c[0x0][0x32c] ;  /* 0x0000cb0000037a02 */ /* 0x000fe80000000f00 */
[----:B------:R-:W-:Y:S11]  /*d100*/  ISETP.NE.AND P0, PT, R3, 0x1, PT ;  /* 0x000000010300780c */ /* 0x000ff60003f05270 */
[----:B------:R-:W-:Y:S02]  /*d110*/  @!UPT UIADD3 URZ, URZ, URZ, URZ ;  /* 0x0000003f3f3ff290 */ /* 0x000fe4000fffe03f */
[----:B------:R-:W-:Y:S05]  /*d120*/  @P0 IMAD.HI.U32 R3, R152, c[0x0][0x330], RZ ;  /* 0x0000cc0098030a27 */ /* 0x000fea00078e00ff */
[----:B------:R-:W-:Y:S02]  /*d130*/  @P0 SHF.R.U32.HI R152, RZ, c[0x0][0x334], R3 ;  /* 0x0000cd00ff980a19 */ /* 0x000fe40000011603 */
.L_x_1862:
[----:B------:R-:W-:Y:S05]  /*d140*/  BSYNC B0 ;  /* 0x0000000000007941 */ /* 0x000fea0003800000 */
.L_x_1860:
[----:B------:R-:W-:Y:S05]  /*d150*/  IMAD R154, R152, c[0x0][0x32c], R157 ;  /* 0x0000cb00989a7a24 */ /* 0x000fea00078e029d */
[----:B------:R-:W-:Y:S02]  /*d160*/  IADD3 R152, R154, c[0x0][0x32c], RZ ;  /* 0x0000cb009a987a10 */ /* 0x000fe40007ffe0ff */
[----:B------:R-:W-:Y:S02]  /*d170*/  IMNMX R163, R163, R154, !PT ;  /* 0x0000009aa3a37217 */ /* 0x000fe40007800200 */
[----:B------:R-:W-:Y:S02]  /*d180*/  IMNMX R165, R165, R152, PT ;  /* 0x00000098a5a57217 */ /* 0x000fe40003800200 */
.L_x_1859:
        /* <DEDUP_REMOVED lines=19> */
.L_x_1865:
[----:B------:R-:W-:Y:S04]  /*d2c0*/  MOV R3, c[0x0][0x32c] ;  /* 0x0000cb0000037a02 */ /* 0x000fe80000000f00 */
[----:B------:R-:W-:Y:S11]  /*d2d0*/  ISETP.NE.AND P0, PT, R3, 0x1, PT ;  /* 0x000000010300780c */ /* 0x000ff60003f05270 */
[----:B------:R-:W-:Y:S02]  /*d2e0*/  @!UPT UIADD3 URZ, URZ, URZ, URZ ;  /* 0x0000003f3f3ff290 */ /* 0x000fe4000fffe03f */
[----:B------:R-:W-:Y:S05]  /*d2f0*/  @P0 IMAD.HI.U32 R3, R152, c[0x0][0x330], RZ ;  /* 0x0000cc0098030a27 */ /* 0x000fea00078e00ff */
[----:B------:R-:W-:Y:S02]  /*d300*/  @P0 SHF.R.U32.HI R152, RZ, c[0x0][0x334], R3 ;  /* 0x0000cd00ff980a19 */ /* 0x000fe40000011603 */
.L_x_1866:
[----:B------:R-:W-:Y:S05]  /*d310*/  BSYNC B0 ;  /* 0x0000000000007941 */ /* 0x000fea0003800000 */
.L_x_1864:
[----:B------:R-:W-:Y:S05]  /*d320*/  IMAD R152, R152, c[0x0][0x32c], R157 ;  /* 0x0000cb0098987a24 */ /* 0x000fea00078e029d */
[----:B------:R-:W-:Y:S02]  /*d330*/  IADD3 R3, R152, c[0x0][0x32c], RZ ;  /* 0x0000cb0098037a10 */ /* 0x000fe40007ffe0ff */
[----:B------:R-:W-:Y:S02]  /*d340*/  IMNMX R161, R161, R152, !PT ;  /* 0x00000098a1a17217 */ /* 0x000fe40007800200 */
[----:B------:R-:W-:Y:S02]  /*d350*/  IMNMX R162, R162, R3, PT ;  /* 0x00000003a2a27217 */ /* 0x000fe40003800200 */
.L_x_1863:
[C---:B------:R-:W-:Y:S02]  /*d360*/  ISETP.GE.AND P0, PT, R166.reuse, 0x2, PT ;  /* 0x00000002a600780c */ /* 0x040fe40003f06270 */
[C---:B------:R-:W-:Y:S02]  /*d370*/  ISETP.GE.AND P1, PT, R166.reuse, 0x9, PT ;  /* 0x00000009a600780c */ /* 0x040fe40003f26270 */
[----:B------:R-:W-:Y:S02]  /*d380*/  P2R R155, PR, RZ, 0x1 ;  /* 0x00000001ff9b7803 */ /* 0x000fe40000000000 */
[----:B------:R-:W-:Y:S02]  /*d390*/  ISETP.GT.AND P0, PT, R163, 0x1, !P0 ;  /* 0x00000001a300780c */ /* 0x000fe40004704270 */
[----:B------:R-:W-:Y:S02]  /*d3a0*/  P2R R154, PR, RZ, 0x2 ;  /* 0x00000002ff9a7803 */ /* 0x000fe40000000000 */
[----:B------:R-:W-:Y:S02]  /*d3b0*/  ISETP.LT.OR P0, PT, R165, 0x2, P0 ;  /* 0x00000002a500780c */ /* 0x000fe40000701670 */
[C---:B------:R-:W-:Y:S02]  /*d3c0*/  ISETP.GE.AND P2, PT, R166.reuse, 0x1, PT ;  /* 0x00000001a600780c */ /* 0x040fe40003f46270 */
        /* <DEDUP_REMOVED lines=18> */
[C---:B------:R-:W-:Y:S02]  /*d4f0*/  ISETP.GE.AND P1, PT, R166.reuse, 0x19, PT ;  /* 0x00000019a600780c */ /* 0x040fe40003f26270 */
        /* <DEDUP_REMOVED lines=10> */
[C---:B------:R-:W-:Y:S02]  /*d5a0*/  ISETP.GE.AND P1, PT, R166.reuse, 0x21, PT ;  /* 0x00000021a600780c */ /* 0x040fe40003f26270 */
[----:B------:R-:W-:Y:S02]  /*d5b0*/  FSEL R194, R33, -INF , !P0 ;  /* 0xff80000021c27808 */ /* 0x000fe40004000000 */
[----:B------:R-:W-:Y:S02]  /*d5c0*/  ISETP.GT.AND P0, PT, R163, 0x20, !P1 ;  /* 0x00000020a300780c */ /* 0x000fe40004f04270 */
[----:B------:R-:W-:Y:S02]  /*d5d0*/  P2R R5, PR, RZ, 0x2 ;  /* 0x00000002ff057803 */ /* 0x000fe40000000000 */
[----:B------:R-:W-:Y:S02]  /*d5e0*/  ISETP.LT.OR P0, PT, R165, 0x21, P0 ;  /* 0x00000021a500780c */ /* 0x000fe40000701670 */
[----:B------:R-:W-:Y:S02]  /*d5f0*/  ISETP.GE.AND P1, PT, R166, 0x22, PT ;  /* 0x00000022a600780c */ /* 0x000fe40003f26270 */
[----:B------:R-:W-:Y:S01]  /*d600*/  FSEL R180, R36, -INF , !P0 ;  /* 0xff80000024b47808 */ /* 0x000fe20004000000 */
[--C-:B-1----:R-:W-:Y:S01]  /*d610*/  IMAD.IADD R36, R158, 0x1, R20.reuse ;  /* 0x000000019e247824 */ /* 0x102fe200078e0214 */
[----:B------:R-:W-:Y:S02]  /*d620*/  ISETP.GT.AND P0, PT, R163, 0x21, !P1 ;  /* 0x00000021a300780c */ /* 0x000fe40004f04270 */
[----:B------:R-:W-:Y:S02]  /*d630*/  P2R R3, PR, RZ, 0x2 ;  /* 0x00000002ff037803 */ /* 0x000fe40000000000 */
[----:B------:R-:W-:Y:S02]  /*d640*/  ISETP.LT.OR P0, PT, R165, 0x22, P0 ;  /* 0x00000022a500780c */ /* 0x000fe40000701670 */
[----:B------:R-:W-:Y:S02]  /*d650*/  ISETP.GE.AND P1, PT, R166, 0x29, PT ;  /* 0x00000029a600780c */ /* 0x000fe40003f26270 */
[----:B------:R-:W-:Y:S01]  /*d660*/  FSEL R177, R37, -INF , !P0 ;  /* 0xff80000025b17808 */ /* 0x000fe20004000000 */
[----:B------:R-:W-:Y:S01]  /*d670*/  IMAD.IADD R37, R159, 0x1, R20 ;  /* 0x000000019f257824 */ /* 0x000fe200078e0214 */
[----:B------:R-:W-:Y:S02]  /*d680*/  ISETP.GT.AND P0, PT, R163, 0x28, !P1 ;  /* 0x00000028a300780c */ /* 0x000fe40004f04270 */
[----:B------:R-:W-:Y:S02]  /*d690*/  P2R R33, PR, RZ, 0x4 ;  /* 0x00000004ff217803 */ /* 0x000fe40000000000 */
[----:B------:R-:W-:Y:S04]  /*d6a0*/  ISETP.LT.OR P0, PT, R165, 0x29, P0 ;  /* 0x00000029a500780c */ /* 0x000fe80000701670 */
[----:B------:R-:W-:Y:S02]  /*d6b0*/  FSEL R173, R48, -INF , !P0 ;  /* 0xff80000030ad7808 */ /* 0x000fe40004000000 */
[----:B------:R-:W-:Y:S04]  /*d6c0*/  ISETP.GT.AND P0, PT, R163, RZ, !P2 ;  /* 0x000000ffa300720c */ /* 0x000fe80005704270 */
[----:B------:R-:W-:Y:S04]  /*d6d0*/  ISETP.LT.OR P0, PT, R165, 0x1, P0 ;  /* 0x00000001a500780c */ /* 0x000fe80000701670 */
[----:B------:R-:W-:Y:S02]  /*d6e0*/  FSEL R4, R4, -INF , !P0 ;  /* 0xff80000004047808 */ /* 0x000fe40004000000 */
[----:B------:R-:W-:Y:S04]  /*d6f0*/  ISETP.GE.AND P0, PT, R166, 0x2a, PT ;  /* 0x0000002aa600780c */ /* 0x000fe80003f06270 */
        /* <DEDUP_REMOVED lines=20> */
.L_x_1869:
[----:B------:R-:W-:Y:S04]  /*d840*/  MOV R20, c[0x0][0x32c] ;  /* 0x0000cb0000147a02 */ /* 0x000fe80000000f00 */
[----:B------:R-:W-:Y:S11]  /*d850*/  ISETP.NE.AND P2, PT, R20, 0x1, PT ;  /* 0x000000011400780c */ /* 0x000ff60003f45270 */
[----:B------:R-:W-:Y:S02]  /*d860*/  @!UPT UIADD3 URZ, URZ, URZ, URZ ;  /* 0x0000003f3f3ff290 */ /* 0x000fe4000fffe03f */
[----:B------:R-:W-:Y:S05]  /*d870*/  @P2 IMAD.HI.U32 R20, R32, c[0x0][0x330], RZ ;  /* 0x0000cc0020142a27 */ /* 0x000fea00078e00ff */
[----:B------:R-:W-:Y:S02]  /*d880*/  @P2 SHF.R.U32.HI R32, RZ, c[0x0][0x334], R20 ;  /* 0x0000cd00ff202a19 */ /* 0x000fe40000011614 */
.L_x_1870:
[----:B------:R-:W-:Y:S05]  /*d890*/  BSYNC B0 ;  /* 0x0000000000007941 */ /* 0x000fea0003800000 */
.L_x_1868:
[----:B------:R-:W-:Y:S05]  /*d8a0*/  IMAD R49, R32, c[0x0][0x32c], R157 ;  /* 0x0000cb0020317a24 */ /* 0x000fea00078e029d */
[----:B------:R-:W-:Y:S02]  /*d8b0*/  IADD3 R20, R49, c[0x0][0x32c], RZ ;  /* 0x0000cb0031147a10 */ /* 0x000fe40007ffe0ff */
[----:B------:R-:W-:Y:S02]  /*d8c0*/  IMNMX R36, R36, R49, !PT ;  /* 0x0000003124247217 */ /* 0x000fe40007800200 */
[----:B------:R-:W-:Y:S02]  /*d8d0*/  IMNMX R37, R37, R20, PT ;  /* 0x0000001425257217 */ /* 0x000fe40003800200 */
.L_x_1867:
[----:B------:R-:W-:Y:S02]  /*d8e0*/  ISETP.NE.AND P2, PT, R154, RZ, PT ;  /* 0x000000ff9a00720c */ /* 0x000fe40003f45270 */
[----:B------:R-:W-:Y:S02]  /*d8f0*/  P2R R165, PR, RZ, 0x40 ;  /* 0x00000040ffa57803 */ /* 0x000fe40000000000 */
[----:B------:R-:W-:Y:S02]  /*d900*/  ISETP.GT.AND P2, PT, R161, 0x8, !P2 ;  /* 0x00000008a100780c */ /* 0x000fe40005744270 */
[----:B------:R-:W-:Y:S02]  /*d910*/  ISETP.NE.AND P6, PT, R21, RZ, PT ;  /* 0x000000ff1500720c */ /* 0x000fe40003fc5270 */
[----:B------:R-:W-:Y:S02]  /*d920*/  ISETP.LT.OR P2, PT, R162, 0x9, P2 ;  /* 0x00000009a200780c */ /* 0x000fe40001741670 */
[----:B------:R-:W-:Y:S02]  /*d930*/  P2R R163, PR, RZ, 0x20 ;  /* 0x00000020ffa37803 */ /* 0x000fe40000000000 */
[----:B------:R-:W-:Y:S02]  /*d940*/  FSEL R20, R18, -INF , !P2 ;  /* 0xff80000012147808 */ /* 0x000fe40005000000 */
[----:B------:R-:W-:Y:S02]  /*d950*/  ISETP.NE.AND P2, PT, R153, RZ, PT ;  /* 0x000000ff9900720c */ /* 0x000fe40003f45270 */
[----:B------:R-:W-:Y:S02]  /*d960*/  ISETP.NE.AND P5, PT, R17, RZ, PT ;  /* 0x000000ff1100720c */ /* 0x000fe40003fa5270 */
[----:B------:R-:W-:Y:S02]  /*d970*/  ISETP.GT.AND P2, PT, R161, 0x9, !P2 ;  /* 0x00000009a100780c */ /* 0x000fe40005744270 */
[----:B------:R-:W-:Y:S02]  /*d980*/  P2R R49, PR, RZ, 0x10 ;  /* 0x00000010ff317803 */ /* 0x000fe40000000000 */
[C---:B------:R-:W-:Y:S02]  /*d990*/  ISETP.LT.OR P2, PT, R162.reuse, 0xa, P2 ;  /* 0x0000000aa200780c */ /* 0x040fe40001741670 */
[----:B------:R-:W-:Y:S02]  /*d9a0*/  ISETP.NE.AND P4, PT, R5, RZ, PT ;  /* 0x000000ff0500720c */ /* 0x000fe40003f85270 */
[----:B------:R-:W-:Y:S02]  /*d9b0*/  FSEL R18, R19, -INF , !P2 ;  /* 0xff80000013127808 */ /* 0x000fe40005000000 */
[----:B------:R-:W-:Y:S02]  /*d9c0*/  ISETP.NE.AND P2, PT, R151, RZ, PT ;  /* 0x000000ff9700720c */ /* 0x000fe40003f45270 */
[----:B------:R-:W-:Y:S02]  /*d9d0*/  P2R R48, PR, RZ, 0x8 ;  /* 0x00000008ff307803 */ /* 0x000fe40000000000 */
[----:B------:R-:W-:Y:S02]  /*d9e0*/  ISETP.GT.AND P2, PT, R161, 0x10, !P2 ;  /* 0x00000010a100780c */ /* 0x000fe40005744270 */
[----:B------:R-:W-:Y:S02]  /*d9f0*/  ISETP.NE.AND P3, PT, R3, RZ, PT ;  /* 0x000000ff0300720c */ /* 0x000fe40003f65270 */
[----:B------:R-:W-:Y:S02]  /*da00*/  ISETP.LT.OR P2, PT, R162, 0x11, P2 ;  /* 0x00000011a200780c */ /* 0x000fe40001741670 */
[----:B------:R-:W-:Y:S02]  /*da10*/  P2R R19, PR, RZ, 0x40 ;  /* 0x00000040ff137803 */ /* 0x000fe40000000000 */
[----:B------:R-:W-:Y:S02]  /*da20*/  FSEL R172, R22, -INF , !P2 ;  /* 0xff80000016ac7808 */ /* 0x000fe40005000000 */
[----:B------:R-:W-:Y:S04]  /*da30*/  ISETP.NE.AND P2, PT, R149, RZ, PT ;  /* 0x000000ff9500720c */ /* 0x000fe80003f45270 */
[----:B------:R-:W-:Y:S04]  /*da40*/  ISETP.GT.AND P2, PT, R161, 0x11, !P2 ;  /* 0x00000011a100780c */ /* 0x000fe80005744270 */
[C---:B------:R-:W-:Y:S04]  /*da50*/  ISETP.LT.OR P2, PT, R162.reuse, 0x12, P2 ;  /* 0x00000012a200780c */ /* 0x040fe80001741670 */
[----:B------:R-:W-:Y:S02]  /*da60*/  FSEL R196, R23, -INF , !P2 ;  /* 0xff80000017c47808 */ /* 0x000fe40005000000 */
[----:B------:R-:W-:Y:S02]  /*da70*/  ISETP.GT.AND P2, PT, R161, 0x18, !P6 ;  /* 0x00000018a100780c */ /* 0x000fe40007744270 */
[----:B------:R-:W-:Y:S02]  /*da80*/  ISETP.NE.AND P6, PT, R33, RZ, PT ;  /* 0x000000ff2100720c */ /* 0x000fe40003fc5270 */
        /* <DEDUP_REMOVED lines=11> */
[----:B------:R-:W-:Y:S04]  /*db40*/  ISETP.NE.AND P2, PT, R155, RZ, PT ;  /* 0x000000ff9b00720c */ /* 0x000fe80003f45270 */
[----:B------:R-:W-:Y:S04]  /*db50*/  ISETP.GT.AND P2, PT, R161, 0x1, !P2 ;  /* 0x00000001a100780c */ /* 0x000fe80005744270 */
[C---:B------:R-:W-:Y:S04]  /*db60*/  ISETP.LT.OR P2, PT, R162.reuse, 0x2, P2 ;  /* 0x00000002a200780c */ /* 0x040fe80001741670 */
[----:B------:R-:W-:Y:S02]  /*db70*/  FSEL R32, R7, -INF , !P2 ;  /* 0xff80000007207808 */ /* 0x000fe40005000000 */
[C---:B------:R-:W-:Y:S04]  /*db80*/  ISETP.GT.AND P2, PT, R161.reuse, RZ, !P6 ;  /* 0x000000ffa100720c */ /* 0x040fe80007744270 */
        /* <DEDUP_REMOVED lines=8> */
[----:B------:R-:W-:Y:S02]  /*dc10*/  ISETP.GT.AND P2, PT, R36, RZ, !P6 ;  /* 0x000000ff2400720c */ /* 0x000fe40007744270 */
[----:B------:R-:W-:Y:S02]  /*dc20*/  ISETP.NE.AND P6, PT, R19, RZ, PT ;  /* 0x000000ff1300720c */ /* 0x000fe40003fc5270 */
        /* <DEDUP_REMOVED lines=64> */
.L_x_1873:
[----:B------:R-:W-:Y:S04]  /*e030*/  MOV R9, c[0x0][0x32c] ;  /* 0x0000cb0000097a02 */ /* 0x000fe80000000f00 */
[----:B------:R-:W-:Y:S11]  /*e040*/  ISETP.NE.AND P2, PT, R9, 0x1, PT ;  /* 0x000000010900780c */ /* 0x000ff60003f45270 */
[----:B------:R-:W-:Y:S02]  /*e050*/  @!UPT UIADD3 URZ, URZ, URZ, URZ ;  /* 0x0000003f3f3ff290 */ /* 0x000fe4000fffe03f */
[----:B------:R-:W-:Y:S05]  /*e060*/  @P2 IMAD.HI.U32 R9, R24, c[0x0][0x330], RZ ;  /* 0x0000cc0018092a27 */ /* 0x000fea00078e00ff */
[----:B------:R-:W-:Y:S02]  /*e070*/  @P2 SHF.R.U32.HI R24, RZ, c[0x0][0x334], R9 ;  /* 0x0000cd00ff182a19 */ /* 0x000fe40000011609 */
.L_x_1874:
[----:B------:R-:W-:Y:S05]  /*e080*/  BSYNC B0 ;  /* 0x0000000000007941 */ /* 0x000fea0003800000 */
.L_x_1872:
[----:B------:R-:W-:Y:S05]  /*e090*/  IMAD R157, R24, c[0x0][0x32c], R157 ;  /* 0x0000cb00189d7a24 */ /* 0x000fea00078e029d */
[----:B------:R-:W-:Y:S02]  /*e0a0*/  IADD3 R24, R157, c[0x0][0x32c], RZ ;  /* 0x0000cb009d187a10 */ /* 0x000fe40007ffe0ff */
[----:B------:R-:W-:Y:S02]  /*e0b0*/  IMNMX R158, R158, R157, !PT ;  /* 0x0000009d9e9e7217 */ /* 0x000fe40007800200 */
[----:B------:R-:W-:Y:S02]  /*e0c0*/  IMNMX R159, R159, R24, PT ;  /* 0x000000189f9f7217 */ /* 0x000fe40003800200 */
.L_x_1871:
[----:B------:R-:W-:Y:S01]  /*e0d0*/  ISETP.NE.AND P2, PT, R33, RZ, PT ;  /* 0x000000ff2100720c */ /* 0x000fe20003f45270 */
[----:B------:R-:W-:Y:S01]  /*e0e0*/  LDSM.16.MT88.4 R36, [R214+0xd00] ;  /* 0x000d0000d624783b */ /* 0x000fe20000004200 */
[C---:B------:R-:W-:Y:S02]  /*e0f0*/  ISETP.GT.AND P1, PT, R158.reuse, 0x28, !P1 ;  /* 0x000000289e00780c */ /* 0x040fe40004f24270 */
[----:B------:R-:W-:Y:S02]  /*e100*/  ISETP.GT.AND P2, PT, R158, RZ, !P2 ;  /* 0x000000ff9e00720c */ /* 0x000fe40005744270 */
[C---:B------:R-:W-:Y:S02]  /*e110*/  ISETP.LT.OR P1, PT, R159.reuse, 0x29, P1 ;  /* 0x000000299f00780c */ /* 0x040fe40000f21670 */
[----:B------:R-:W-:Y:S02]  /*e120*/  ISETP.LT.OR P2, PT, R159, 0x1, P2 ;  /* 0x000000019f00780c */ /* 0x000fe40001741670 */
[----:B------:R-:W-:Y:S02]  /*e130*/  FSEL R46, R46, -INF , !P1 ;  /* 0xff8000002e2e7808 */ /* 0x000fe40004800000 */
[----:B------:R-:W-:Y:S02]  /*e140*/  FSEL R13, R10, -INF , !P2 ;  /* 0xff8000000a0d7808 */ /* 0x000fe40005000000 */
[----:B------:R-:W-:Y:S02]  /*e150*/  ISETP.NE.AND P2, PT, R155, RZ, PT ;  /* 0x000000ff9b00720c */ /* 0x000fe40003f45270 */
[C---:B------:R-:W-:Y:S02]  /*e160*/  ISETP.GT.AND P0, PT, R158.reuse, 0x29, !P0 ;  /* 0x000000299e00780c */ /* 0x040fe40004704270 */
[----:B------:R-:W-:Y:S02]  /*e170*/  ISETP.GT.AND P2, PT, R158, 0x1, !P2 ;  /* 0x000000019e00780c */ /* 0x000fe40005744270 */
[C---:B------:R-:W-:Y:S02]  /*e180*/  ISETP.LT.OR P0, PT, R159.reuse, 0x2a, P0 ;  /* 0x0000002a9f00780c */ /* 0x040fe40000701670 */
[----:B------:R-:W-:Y:S02]  /*e190*/  ISETP.LT.OR P2, PT, R159, 0x2, P2 ;  /* 0x000000029f00780c */ /* 0x000fe40001741670 */
[----:B------:R-:W-:Y:S02]  /*e1a0*/  FSEL R23, R47, -INF , !P0 ;  /* 0xff8000002f177808 */ /* 0x000fe40004000000 */
        /* <DEDUP_REMOVED lines=49> */
[----:B------:R-:W-:Y:S01]  /*e4c0*/  ISETP.GT.AND P2, PT, R158, 0x21, !P2 ;  /* 0x000000219e00780c */ /* 0x000fe20005744270 */
[----:B------:R-:W-:Y:S01]  /*e4d0*/  SHFL.BFLY PT, R149, R24, 0x2, 0x1f ;  /* 0x0c401f0018957f89 */ /* 0x000fe200000e0000 */
[----:B------:R-:W-:Y:S02]  /*e4e0*/  FMNMX.FTZ R3, R194, R3, !PT ;  /* 0x00000003c2037209 */ /* 0x000fe40007810000 */
[----:B------:R-:W-:Y:S02]  /*e4f0*/  ISETP.LT.OR P2, PT, R159, 0x22, P2 ;  /* 0x000000229f00780c */ /* 0x000fe40001741670 */
[----:B------:R-:W-:Y:S02]  /*e500*/  FMNMX.FTZ R10, R180, R3, !PT ;  /* 0x00000003b40a7209 */ /* 0x000fe40007810000 */
[----:B------:R-:W-:Y:S02]  /*e510*/  FSEL R49, R43, -INF , !P2 ;  /* 0xff8000002b317808 */ /* 0x000fe40005000000 */
[----:B------:R-:W-:Y:S04]  /*e520*/  FMNMX.FTZ R10, R177, R10, !PT ;  /* 0x0000000ab10a7209 */ /* 0x000fe80007810000 */
[----:B------:R-:W-:Y:S04]  /*e530*/  FMNMX.FTZ R3, R173, R10, !PT ;  /* 0x0000000aad037209 */ /* 0x000fe80007810000 */
[----:B------:R-:W-:Y:S02]  /*e540*/  FMNMX.FTZ R5, R170, R3, !PT ;  /* 0x00000003aa057209 */ /* 0x000fe40007810000 */
[----:B------:R-:W-:Y:S03]  /*e550*/  FMNMX.FTZ R3, R7, R2, !PT ;  /* 0x0000000207037209 */ /* 0x000fe60007810000 */
        /* <DEDUP_REMOVED lines=9> */
[----:B------:R-:W-:Y:S01]  /*e5f0*/  FMNMX.FTZ R149, R24, R149, !PT ;  /* 0x0000009518957209 */ /* 0x000fe20007810000 */
[----:B------:R-:W1:Y:S01]  /*e600*/  SHFL.BFLY PT, R151, R10, 0x1, 0x1f ;  /* 0x0c201f000a977f89 */ /* 0x000e6200000e0000 */
[----:B------:R-:W-:Y:S04]  /*e610*/  FMNMX.FTZ R3, R171, R14, !PT ;  /* 0x0000000eab037209 */ /* 0x000fe80007810000 */
[----:B------:R-:W-:Y:S03]  /*e620*/  FMNMX.FTZ R3, R50, R3, !PT ;  /* 0x0000000332037209 */ /* 0x000fe60007810000 */
[----:B------:R-:W2:Y:S01]  /*e630*/  SHFL.BFLY PT, R14, R149, 0x1, 0x1f ;  /* 0x0c201f00950e7f89 */ /* 0x000ea200000e0000 */
[----:B------:R-:W-:Y:S02]  /*e640*/  FMNMX.FTZ R24, R48, R3, !PT ;  /* 0x0000000330187209 */ /* 0x000fe40007810000 */
[----:B-1----:R-:W-:Y:S02]  /*e650*/  FMNMX.FTZ R151, R10, R151, !PT ;  /* 0x000000970a977209 */ /* 0x002fe40007810000 */
[----:B------:R-:W-:Y:S02]  /*e660*/  FMNMX.FTZ R10, R45, R24, !PT ;  /* 0x000000182d0a7209 */ /* 0x000fe40007810000 */
[C---:B------:R-:W-:Y:S01]  /*e670*/  FSETP.NEU.FTZ.AND P2, PT, R151.reuse, -INF , PT ;  /* 0xff8000009700780b */ /* 0x040fe20003f5d000 */
[----:B------:R-:W-:Y:S02]  /*e680*/  FMUL.FTZ R185, R151, c[0x0][0x2d0] ;  /* 0x0000b40097b97a20 */ /* 0x000fe40000410000 */
[----:B------:R-:W1:Y:S01]  /*e690*/  SHFL.BFLY PT, R3, R10, 0x2, 0x1f ;  /* 0x0c401f000a037f89 */ /* 0x000e6200000e0000 */
[----:B--2---:R-:W-:Y:S02]  /*e6a0*/  FMNMX.FTZ R149, R149, R14, !PT ;  /* 0x0000000e95957209 */ /* 0x004fe40007810000 */
[----:B------:R-:W-:Y:S02]  /*e6b0*/  FSEL R185, R185, RZ, P2 ;  /* 0x000000ffb9b97208 */ /* 0x000fe40001000000 */
[C---:B------:R-:W-:Y:S01]  /*e6c0*/  FSETP.NEU.FTZ.AND P1, PT, R149.reuse, -INF , PT ;  /* 0xff8000009500780b */ /* 0x040fe20003f3d000 */
[----:B------:R-:W-:Y:S02]  /*e6d0*/  FMUL.FTZ R181, R149, c[0x0][0x2d0] ;  /* 0x0000b40095b57a20 */ /* 0x000fe40000410000 */
        /* <DEDUP_REMOVED lines=8> */
[--C-:B------:R-:W-:Y:S01]  /*e760*/  FFMA.FTZ R155, R6, c[0x0][0x2d0], -R181.reuse ;  /* 0x0000b400069b7a23 */ /* 0x100fe200000108b5 */
[----:B------:R-:W-:Y:S01]  /*e770*/  FMNMX.FTZ R4, R9, R4, !PT ;  /* 0x0000000409047209 */ /* 0x000fe20007810000 */
[--C-:B------:R-:W-:Y:S02]  /*e780*/  FFMA.FTZ R160, R18, c[0x0][0x2d0], -R181.reuse ;  /* 0x0000b40012a07a23 */ /* 0x100fe400000108b5 */
[----:B------:R-:W-:Y:S01]  /*e790*/  LDSM.16.MT88.4 R16, [R214+0x100] ;  /* 0x00010000d610783b */ /* 0x000fe20000004200 */
[----:B------:R-:W-:Y:S01]  /*e7a0*/  FMNMX.FTZ R4, R15, R4, !PT ;  /* 0x000000040f047209 */ /* 0x000fe20007810000 */
[--C-:B------:R-:W-:Y:S01]  /*e7b0*/  FFMA.FTZ R156, R32, c[0x0][0x2d0], -R181.reuse ;  /* 0x0000b400209c7a23 */ /* 0x100fe200000108b5 */
[----:B-1----:R-:W-:Y:S01]  /*e7c0*/  FMNMX.FTZ R10, R10, R3, !PT ;  /* 0x000000030a0a7209 */ /* 0x002fe20007810000 */
[----:B------:R-:W-:Y:S01]  /*e7d0*/  FFMA.FTZ R161, R20, c[0x0][0x2d0], -R181 ;  /* 0x0000b40014a17a23 */ /* 0x000fe200000108b5 */
[----:B------:R-:W-:Y:S01]  /*e7e0*/  FMNMX.FTZ R4, R195, R4, !PT ;  /* 0x00000004c3047209 */ /* 0x000fe20007810000 */
[----:B------:R-:W1:Y:S02]  /*e7f0*/  MUFU.EX2 R153, R153 ;  /* 0x0000009900997308 */ /* 0x000e640000000800 */
[----:B------:R-:W-:Y:S01]  /*e800*/  LDSM.16.MT88.4 R32, [R212+0x100] ;  /* 0x00010000d420783b */ /* 0x000fe20000004200 */
[----:B------:R-:W-:Y:S01]  /*e810*/  FFMA.FTZ R179, R194, c[0x0][0x2d0], -R185 ;  /* 0x0000b400c2b37a23 */ /* 0x000fe200000108b9 */
[----:B------:R-:W-:Y:S01]  /*e820*/  FMNMX.FTZ R4, R191, R4, !PT ;  /* 0x00000004bf047209 */ /* 0x000fe20007810000 */
[----:B------:R-:W-:Y:S02]  /*e830*/  FFMA.FTZ R183, R192, c[0x0][0x2d0], -R181 ;  /* 0x0000b400c0b77a23 */ /* 0x000fe400000108b5 */
[--C-:B------:R-:W-:Y:S01]  /*e840*/  FFMA.FTZ R164, R164, c[0x0][0x2d0], -R185.reuse ;  /* 0x0000b400a4a47a23 */ /* 0x100fe200000108b9 */
[----:B------:R-:W-:Y:S01]  /*e850*/  FMNMX.FTZ R4, R193, R4, !PT ;  /* 0x00000004c1047209 */ /* 0x000fe20007810000 */
[--C-:B------:R-:W-:Y:S01]  /*e860*/  FFMA.FTZ R169, R198, c[0x0][0x2d0], -R185.reuse ;  /* 0x0000b400c6a97a23 */ /* 0x100fe200000108b9 */
[----:B------:R-:W2:Y:S01]  /*e870*/  SHFL.BFLY PT, R3, R10, 0x1, 0x1f ;  /* 0x0c201f000a037f89 */ /* 0x000ea200000e0000 */
[----:B------:R-:W-:Y:S01]  /*e880*/  MUFU.EX2 R152, R152 ;  /* 0x0000009800987308 */ /* 0x000fe20000000800 */
[----:B------:R-:W-:Y:S01]  /*e890*/  FMNMX.FTZ R4, R41, R4, !PT ;  /* 0x0000000429047209 */ /* 0x000fe20007810000 */
[--C-:B------:R-:W-:Y:S02]  /*e8a0*/  FFMA.FTZ R174, R174, c[0x0][0x2d0], -R185.reuse ;  /* 0x0000b400aeae7a23 */ /* 0x100fe400000108b9 */
[--C-:B------:R-:W-:Y:S01]  /*e8b0*/  FFMA.FTZ R180, R180, c[0x0][0x2d0], -R185.reuse ;  /* 0x0000b400b4b47a23 */ /* 0x100fe200000108b9 */
[----:B------:R-:W-:Y:S01]  /*e8c0*/  FMNMX.FTZ R4, R51, R4, !PT ;  /* 0x0000000433047209 */ /* 0x000fe20007810000 */
[--C-:B------:R-:W-:Y:S02]  /*e8d0*/  FFMA.FTZ R177, R177, c[0x0][0x2d0], -R185.reuse ;  /* 0x0000b400b1b17a23 */ /* 0x100fe400000108b9 */
[--C-:B------:R-:W-:Y:S01]  /*e8e0*/  FFMA.FTZ R173, R173, c[0x0][0x2d0], -R185.reuse ;  /* 0x0000b400adad7a23 */ /* 0x100fe200000108b9 */
[----:B------:R-:W-:Y:S01]  /*e8f0*/  FMNMX.FTZ R5, R49, R4, !PT ;  /* 0x0000000431057209 */ /* 0x000fe20007810000 */
[----:B------:R-:W3:Y:S01]  /*e900*/  MUFU.EX2 R157, R157 ;  /* 0x0000009d009d7308 */ /* 0x000ee20000000800 */
[----:B------:R-:W-:Y:S02]  /*e910*/  FFMA.FTZ R185, R170, c[0x0][0x2d0], -R185 ;  /* 0x0000b400aab97a23 */ /* 0x000fe400000108b9 */
[----:B------:R-:W-:Y:S01]  /*e920*/  FMNMX.FTZ R6, R46, R5, !PT ;  /* 0x000000052e067209 */ /* 0x000fe20007810000 */
[--C-:B------:R-:W-:Y:S01]  /*e930*/  FFMA.FTZ R172, R172, c[0x0][0x2d0], -R181.reuse ;  /* 0x0000b400acac7a23 */ /* 0x100fe200000108b5 */
[----:B-1----:R-:W-:Y:S01]  /*e940*/  F2FP.PACK_AB R24, R153, R154 ;  /* 0x0000009a9918723e */ /* 0x002fe200000000ff */
[--C-:B------:R-:W-:Y:S01]  /*e950*/  FFMA.FTZ R175, R196, c[0x0][0x2d0], -R181.reuse ;  /* 0x0000b400c4af7a23 */ /* 0x100fe200000108b5 */
[----:B------:R-:W-:Y:S01]  /*e960*/  FMNMX.FTZ R4, R23, R6, !PT ;  /* 0x0000000617047209 */ /* 0x000fe20007810000 */
[--C-:B------:R-:W-:Y:S02]  /*e970*/  FFMA.FTZ R182, R182, c[0x0][0x2d0], -R181.reuse ;  /* 0x0000b400b6b67a23 */ /* 0x100fe400000108b5 */
[----:B------:R-:W-:Y:S01]  /*e980*/  MUFU.EX2 R155, R155 ;  /* 0x0000009b009b7308 */ /* 0x000fe20000000800 */
[--C-:B------:R-:W-:Y:S01]  /*e990*/  FFMA.FTZ R178, R178, c[0x0][0x2d0], -R181.reuse ;  /* 0x0000b400b2b27a23 */ /* 0x100fe200000108b5 */
[----:B------:R-:W1:Y:S01]  /*e9a0*/  SHFL.BFLY PT, R5, R4, 0x2, 0x1f ;  /* 0x0c401f0004057f89 */ /* 0x000e6200000e0000 */
[----:B--2---:R-:W-:Y:S01]  /*e9b0*/  FMNMX.FTZ R3, R10, R3, !PT ;  /* 0x000000030a037209 */ /* 0x004fe20007810000 */
[----:B------:R-:W-:Y:S03]  /*e9c0*/  FFMA.FTZ R168, R168, c[0x0][0x2d0], -R181 ;  /* 0x0000b400a8a87a23 */ /* 0x000fe600000108b5 */
[C---:B------:R-:W-:Y:S01]  /*e9d0*/  FSETP.NEU.FTZ.AND P0, PT, R3.reuse, -INF , PT ;  /* 0xff8000000300780b */ /* 0x040fe20003f1d000 */
[----:B------:R-:W-:Y:S02]  /*e9e0*/  FMUL.FTZ R47, R3, c[0x0][0x2d0] ;  /* 0x0000b400032f7a20 */ /* 0x000fe40000410000 */
[----:B------:R-:W2:Y:S03]  /*e9f0*/  MUFU.EX2 R156, R156 ;  /* 0x0000009c009c7308 */ /* 0x000ea60000000800 */
[----:B------:R-:W-:Y:S02]  /*ea00*/  FSEL R47, R47, RZ, P0 ;  /* 0x000000ff2f2f7208 */ /* 0x000fe40000000000 */
[----:B---3--:R-:W-:Y:S03]  /*ea10*/  F2FP.PACK_AB R26, R157, R152 ;  /* 0x000000989d1a723e */ /* 0x008fe600000000ff */
[--C-:B------:R-:W-:Y:S02]  /*ea20*/  FFMA.FTZ R158, R22, c[0x0][0x2d0], -R47.reuse ;  /* 0x0000b400169e7a23 */ /* 0x100fe4000001082f */
[--C-:B------:R-:W-:Y:S01]  /*ea30*/  FFMA.FTZ R159, R7, c[0x0][0x2d0], -R47.reuse ;  /* 0x0000b400079f7a23 */ /* 0x100fe2000001082f */
[----:B------:R-:W-:Y:S01]  /*ea40*/  FSEL R7, R151, RZ, P2 ;  /* 0x000000ff97077208 */ /* 0x000fe20001000000 */
[----:B------:R-:W-:Y:S01]  /*ea50*/  MUFU.EX2 R161, R161 ;  /* 0x000000a100a17308 */ /* 0x000fe20000000800 */
[--C-:B------:R-:W-:Y:S02]  /*ea60*/  FFMA.FTZ R163, R12, c[0x0][0x2d0], -R47.reuse ;  /* 0x0000b4000ca37a23 */ /* 0x100fe4000001082f */
[--C-:B------:R-:W-:Y:S01]  /*ea70*/  FFMA.FTZ R162, R8, c[0x0][0x2d0], -R47.reuse ;  /* 0x0000b40008a27a23 */ /* 0x100fe2000001082f */
[----:B-1----:R-:W-:Y:S01]  /*ea80*/  FMNMX.FTZ R5, R4, R5, !PT ;  /* 0x0000000504057209 */ /* 0x002fe20007810000 */
[----:B------:R-:W-:Y:S01]  /*ea90*/  FADD.FTZ R4, -R7, R150 ;  /* 0x0000009607047221 */ /* 0x000fe20000010100 */
[----:B------:R-:W-:Y:S01]  /*eaa0*/  FSEL R7, R149, RZ, P1 ;  /* 0x000000ff95077208 */ /* 0x000fe20000800000 */
[--C-:B------:R-:W-:Y:S02]  /*eab0*/  FFMA.FTZ R184, R184, c[0x0][0x2d0], -R47.reuse ;  /* 0x0000b400b8b87a23 */ /* 0x100fe4000001082f */
[----:B------:R-:W1:Y:S01]  /*eac0*/  SHFL.BFLY PT, R22, R5, 0x1, 0x1f ;  /* 0x0c201f0005167f89 */ /* 0x000e6200000e0000 */
[----:B------:R-:W-:Y:S01]  /*ead0*/  FMUL.FTZ R21, R4, c[0x0][0x2d0] ;  /* 0x0000b40004157a20 */ /* 0x000fe20000410000 */
[----:B------:R-:W3:Y:S01]  /*eae0*/  MUFU.EX2 R160, R160 ;  /* 0x000000a000a07308 */ /* 0x000ee20000000800 */
[----:B------:R-:W-:Y:S01]  /*eaf0*/  FADD.FTZ R4, -R7, R148 ;  /* 0x0000009407047221 */ /* 0x000fe20000010100 */
[----:B------:R-:W-:Y:S01]  /*eb00*/  FSEL R7, R3, RZ, P0 ;  /* 0x000000ff03077208 */ /* 0x000fe20000000000 */
[--C-:B------:R-:W-:Y:S01]  /*eb10*/  FFMA.FTZ R187, R190, c[0x0][0x2d0], -R47.reuse ;  /* 0x0000b400bebb7a23 */ /* 0x100fe2000001082f */
[----:B--2---:R-:W-:Y:S01]  /*eb20*/  F2FP.PACK_AB R25, R156, R155 ;  /* 0x0000009b9c19723e */ /* 0x004fe200000000ff */
[----:B------:R-:W-:Y:S02]  /*eb30*/  FMUL.FTZ R20, R4, c[0x0][0x2d0] ;  /* 0x0000b40004147a20 */ /* 0x000fe40000410000 */
[----:B------:R-:W-:Y:S02]  /*eb40*/  FADD.FTZ R2, -R7, R2 ;  /* 0x0000000207027221 */ /* 0x000fe40000010100 */
[--C-:B------:R-:W-:Y:S01]  /*eb50*/  FFMA.FTZ R186, R186, c[0x0][0x2d0], -R47.reuse ;  /* 0x0000b400baba7a23 */ /* 0x100fe2000001082f */
[----:B------:R-:W2:Y:S01]  /*eb60*/  MUFU.EX2 R21, R21 ;  /* 0x0000001500157308 */ /* 0x000ea20000000800 */
[----:B------:R-:W-:Y:S02]  /*eb70*/  FMUL.FTZ R6, R2, c[0x0][0x2d0] ;  /* 0x0000b40002067a20 */ /* 0x000fe40000410000 */
[----:B------:R-:W-:Y:S07]  /*eb80*/  FFMA.FTZ R189, R188, c[0x0][0x2d0], -R47 ;  /* 0x0000b400bcbd7a23 */ /* 0x000fee000001082f */
[----:B------:R-:W4:Y:S01]  /*eb90*/  MUFU.EX2 R20, R20 ;  /* 0x0000001400147308 */ /* 0x000f220000000800 */
[----:B-1----:R-:W-:Y:S02]  /*eba0*/  FMNMX.FTZ R22, R5, R22, !PT ;  /* 0x0000001605167209 */ /* 0x002fe40007810000 */
[----:B---3--:R-:W-:Y:S02]  /*ebb0*/  F2FP.PACK_AB R27, R160, R161 ;  /* 0x000000a1a01b723e */ /* 0x008fe400000000ff */
[C---:B------:R-:W-:Y:S01]  /*ebc0*/  FSETP.NEU.FTZ.AND P0, PT, R22.reuse, -INF , PT ;  /* 0xff8000001600780b */ /* 0x040fe20003f1d000 */
[C---:B------:R-:W-:Y:S03]  /*ebd0*/  FMUL.FTZ R44, R22.reuse, c[0x0][0x2d0] ;  /* 0x0000b400162c7a20 */ /* 0x040fe60000410000 */
[----:B------:R-:W-:Y:S01]  /*ebe0*/  FSEL R5, R22, RZ, P0 ;  /* 0x000000ff16057208 */ /* 0x000fe20000000000 */
[----:B------:R1:W3:Y:S01]  /*ebf0*/  MUFU.EX2 R2, R6 ;  /* 0x0000000600027308 */ /* 0x0002e20000000800 */
[----:B------:R-:W-:Y:S01]  /*ec00*/  FSEL R44, R44, RZ, P0 ;  /* 0x000000ff2c2c7208 */ /* 0x000fe20000000000 */
[----:B--2---:R-:W-:Y:S01]  /*ec10*/  FMUL.FTZ R4, R21, R144 ;  /* 0x0000009015047220 */ /* 0x004fe20000410000 */
[C---:B------:R-:W-:Y:S01]  /*ec20*/  ISETP.GT.AND P0, PT, R230.reuse, R219, PT ;  /* 0x000000dbe600720c */ /* 0x040fe20003f04270 */
[----:B------:R-:W-:Y:S01]  /*ec30*/  FADD.FTZ R5, -R5, R0 ;  /* 0x0000000005057221 */ /* 0x000fe20000010100 */
[----:B------:R-:W-:Y:S01]  /*ec40*/  IADD3 R230, R230, -0x1, RZ ;  /* 0xffffffffe6e67810 */ /* 0x000fe20007ffe0ff */
[--C-:B------:R-:W-:Y:S02]  /*ec50*/  FFMA.FTZ R167, R13, c[0x0][0x2d0], -R44.reuse ;  /* 0x0000b4000da77a23 */ /* 0x100fe4000001082c */
[--C-:B------:R-:W-:Y:S02]  /*ec60*/  FFMA.FTZ R150, R11, c[0x0][0x2d0], -R44.reuse ;  /* 0x0000b4000b967a23 */ /* 0x100fe4000001082c */
[----:B------:R-:W-:Y:S01]  /*ec70*/  MUFU.EX2 R159, R159 ;  /* 0x0000009f009f7308 */ /* 0x000fe20000000800 */
[--C-:B------:R-:W-:Y:S02]  /*ec80*/  FFMA.FTZ R165, R9, c[0x0][0x2d0], -R44.reuse ;  /* 0x0000b40009a57a23 */ /* 0x100fe4000001082c */
[--C-:B------:R-:W-:Y:S02]  /*ec90*/  FFMA.FTZ R148, R15, c[0x0][0x2d0], -R44.reuse ;  /* 0x0000b4000f947a23 */ /* 0x100fe4000001082c */
[----:B------:R-:W-:Y:S02]  /*eca0*/  FMUL.FTZ R0, R5, c[0x0][0x2d0] ;  /* 0x0000b40005007a20 */ /* 0x000fe40000410000 */
[C---:B------:R-:W-:Y:S02]  /*ecb0*/  FMUL.FTZ R5, R21.reuse, R145 ;  /* 0x0000009115057220 */ /* 0x040fe40000410000 */
[C---:B----4-:R-:W-:Y:S01]  /*ecc0*/  FMUL.FTZ R7, R20.reuse, R147 ;  /* 0x0000009314077220 */ /* 0x050fe20000410000 */
[----:B------:R-:W2:Y:S01]  /*ecd0*/  MUFU.EX2 R158, R158 ;  /* 0x0000009e009e7308 */ /* 0x000ea20000000800 */
[C---:B------:R-:W-:Y:S02]  /*ece0*/  FMUL.FTZ R100, R21.reuse, R100 ;  /* 0x0000006415647220 */ /* 0x040fe40000410000 */
[----:B------:R-:W-:Y:S02]  /*ecf0*/  FMUL.FTZ R101, R21, R101 ;  /* 0x0000006515657220 */ /* 0x000fe40000410000 */
[----:B-1----:R-:W-:Y:S02]  /*ed00*/  FMUL.FTZ R6, R20, R146 ;  /* 0x0000009214067220 */ /* 0x002fe40000410000 */
[--C-:B------:R-:W-:Y:S02]  /*ed10*/  FFMA.FTZ R190, R41, c[0x0][0x2d0], -R44.reuse ;  /* 0x0000b40029be7a23 */ /* 0x100fe4000001082c */
[----:B------:R-:W-:Y:S01]  /*ed20*/  LDSM.16.MT88.4 R40, [R212+0x500] ;  /* 0x00050000d428783b */ /* 0x000fe20000004200 */
[----:B------:R-:W-:Y:S01]  /*ed30*/  MUFU.EX2 R163, R163 ;  /* 0x000000a300a37308 */ /* 0x000fe20000000800 */
[--C-:B------:R-:W-:Y:S01]  /*ed40*/  FFMA.FTZ R192, R51, c[0x0][0x2d0], -R44.reuse ;  /* 0x0000b40033c07a23 */ /* 0x100fe2000001082c */
[-C--:B------:R-:W-:Y:S01]  /*ed50*/  HMMA.16816.F32 R4, R24, R16.reuse, R4 ;  /* 0x000000101804723c */ /* 0x080fe20000001804 */
[C---:B---3--:R-:W-:Y:S02]  /*ed60*/  FMUL.FTZ R8, R2.reuse, R140 ;  /* 0x0000008c02087220 */ /* 0x048fe40000410000 */
[C---:B------:R-:W-:Y:S02]  /*ed70*/  FMUL.FTZ R9, R2.reuse, R141 ;  /* 0x0000008d02097220 */ /* 0x040fe40000410000 */
[C---:B------:R-:W-:Y:S02]  /*ed80*/  FMUL.FTZ R12, R2.reuse, R136 ;  /* 0x00000088020c7220 */ /* 0x040fe40000410000 */
[----:B------:R-:W-:Y:S01]  /*ed90*/  FMUL.FTZ R13, R2, R137 ;  /* 0x00000089020d7220 */ /* 0x000fe20000410000 */
[----:B------:R-:W1:Y:S01]  /*eda0*/  MUFU.EX2 R162, R162 ;  /* 0x000000a200a27308 */ /* 0x000e620000000800 */
[----:B------:R-:W-:Y:S03]  /*edb0*/  FMUL.FTZ R102, R20, R102 ;  /* 0x0000006614667220 */ /* 0x000fe60000410000 */
[----:B--2---:R-:W-:Y:S01]  /*edc0*/  F2FP.PACK_AB R28, R158, R159 ;  /* 0x0000009f9e1c723e */ /* 0x004fe200000000ff */
[C---:B------:R-:W-:Y:S02]  /*edd0*/  FMUL.FTZ R103, R20.reuse, R103 ;  /* 0x0000006714677220 */ /* 0x040fe40000410000 */
[C---:B------:R-:W-:Y:S02]  /*ede0*/  FMUL.FTZ R104, R21.reuse, R104 ;  /* 0x0000006815687220 */ /* 0x040fe40000410000 */
[----:B------:R-:W-:Y:S01]  /*edf0*/  FMUL.FTZ R105, R21, R105 ;  /* 0x0000006915697220 */ /* 0x000fe20000410000 */
[----:B------:R-:W-:Y:S01]  /*ee00*/  MUFU.EX2 R167, R167 ;  /* 0x000000a700a77308 */ /* 0x000fe20000000800 */
[C---:B------:R-:W-:Y:S02]  /*ee10*/  FMUL.FTZ R106, R20.reuse, R106 ;  /* 0x0000006a146a7220 */ /* 0x040fe40000410000 */
[----:B------:R-:W-:Y:S02]  /*ee20*/  FMUL.FTZ R107, R20, R107 ;  /* 0x0000006b146b7220 */ /* 0x000fe40000410000 */
[C---:B------:R-:W-:Y:S02]  /*ee30*/  FMUL.FTZ R108, R2.reuse, R108 ;  /* 0x0000006c026c7220 */ /* 0x040fe40000410000 */
[----:B------:R-:W-:Y:S02]  /*ee40*/  FMUL.FTZ R109, R2, R109 ;  /* 0x0000006d026d7220 */ /* 0x000fe40000410000 */
[--C-:B------:R-:W-:Y:S01]  /*ee50*/  FFMA.FTZ R197, R49, c[0x0][0x2d0], -R44.reuse ;  /* 0x0000b40031c57a23 */ /* 0x100fe2000001082c */
[----:B------:R-:W2:Y:S01]  /*ee60*/  MUFU.EX2 R150, R150 ;  /* 0x0000009600967308 */ /* 0x000ea20000000800 */
[--C-:B------:R-:W-:Y:S02]  /*ee70*/  FFMA.FTZ R194, R46, c[0x0][0x2d0], -R44.reuse ;  /* 0x0000b4002ec27a23 */ /* 0x100fe4000001082c */
[----:B------:R-:W-:Y:S01]  /*ee80*/  FMUL.FTZ R112, R2, R112 ;  /* 0x0000007002707220 */ /* 0x000fe20000410000 */
[----:B-1----:R-:W-:Y:S01]  /*ee90*/  F2FP.PACK_AB R30, R162, R163 ;  /* 0x000000a3a21e723e */ /* 0x002fe200000000ff */
[----:B------:R-:W-:Y:S02]  /*eea0*/  FMUL.FTZ R113, R2, R113 ;  /* 0x0000007102717220 */ /* 0x000fe40000410000 */
        /* <DEDUP_REMOVED lines=8> */
[----:B------:R-:W1:Y:S01]  /*ef30*/  MUFU.EX2 R148, R148 ;  /* 0x0000009400947308 */ /* 0x000e620000000800 */
[----:B------:R-:W-:Y:S02]  /*ef40*/  FMUL.FTZ R123, R20, R123 ;  /* 0x0000007b147b7220 */ /* 0x000fe40000410000 */
[----:B------:R-:W-:Y:S01]  /*ef50*/  FMUL.FTZ R124, R2, R124 ;  /* 0x0000007c027c7220 */ /* 0x000fe20000410000 */
[----:B--2---:R-:W-:Y:S01]  /*ef60*/  F2FP.PACK_AB R29, R150, R167 ;  /* 0x000000a7961d723e */ /* 0x004fe200000000ff */
[----:B------:R-:W-:Y:S02]  /*ef70*/  FMUL.FTZ R125, R2, R125 ;  /* 0x0000007d027d7220 */ /* 0x000fe40000410000 */
        /* <DEDUP_REMOVED lines=11> */
[----:B-1----:R-:W-:Y:S01]  /*f030*/  F2FP.PACK_AB R31, R148, R165 ;  /* 0x000000a5941f723e */ /* 0x002fe200000000ff */
[C---:B------:R-:W-:Y:S02]  /*f040*/  FMUL.FTZ R57, R2.reuse, R57 ;  /* 0x0000003902397220 */ /* 0x040fe40000410000 */
[C---:B------:R-:W-:Y:S02]  /*f050*/  FMUL.FTZ R60, R2.reuse, R60 ;  /* 0x0000003c023c7220 */ /* 0x040fe40000410000 */
[----:B------:R-:W-:Y:S01]  /*f060*/  FMUL.FTZ R61, R2, R61 ;  /* 0x0000003d023d7220 */ /* 0x000fe20000410000 */
[----:B------:R-:W-:Y:S01]  /*f070*/  MUFU.EX2 R164, R164 ;  /* 0x000000a400a47308 */ /* 0x000fe20000000800 */
[C---:B------:R-:W-:Y:S02]  /*f080*/  FMUL.FTZ R64, R21.reuse, R64 ;  /* 0x0000004015407220 */ /* 0x040fe40000410000 */
[C---:B------:R-:W-:Y:S02]  /*f090*/  FMUL.FTZ R65, R21.reuse, R65 ;  /* 0x0000004115417220 */ /* 0x040fe40000410000 */
[C---:B--2---:R-:W-:Y:S02]  /*f0a0*/  FMUL.FTZ R10, R0.reuse, R142 ;  /* 0x0000008e000a7220 */ /* 0x044fe40000410000 */
[C---:B------:R-:W-:Y:S02]  /*f0b0*/  FMUL.FTZ R11, R0.reuse, R143 ;  /* 0x0000008f000b7220 */ /* 0x040fe40000410000 */
[C---:B------:R-:W-:Y:S01]  /*f0c0*/  FMUL.FTZ R110, R0.reuse, R110 ;  /* 0x0000006e006e7220 */ /* 0x040fe20000410000 */
[----:B------:R-:W-:Y:S01]  /*f0d0*/  MUFU.EX2 R169, R169 ;  /* 0x000000a900a97308 */ /* 0x000fe20000000800 */
[C---:B------:R-:W-:Y:S02]  /*f0e0*/  FMUL.FTZ R111, R0.reuse, R111 ;  /* 0x0000006f006f7220 */ /* 0x040fe40000410000 */
[C---:B------:R-:W-:Y:S01]  /*f0f0*/  FMUL.FTZ R114, R0.reuse, R114 ;  /* 0x0000007200727220 */ /* 0x040fe20000410000 */
[C---:B------:R-:W-:Y:S01]  /*f100*/  HMMA.16816.F32 R8, R28.reuse, R16, R8 ;  /* 0x000000101c08723c */ /* 0x040fe20000001808 */
[C---:B------:R-:W-:Y:S02]  /*f110*/  FMUL.FTZ R14, R0.reuse, R138 ;  /* 0x0000008a000e7220 */ /* 0x040fe40000410000 */
[C---:B------:R-:W-:Y:S02]  /*f120*/  FMUL.FTZ R15, R0.reuse, R139 ;  /* 0x0000008b000f7220 */ /* 0x040fe40000410000 */
[C---:B------:R-:W-:Y:S01]  /*f130*/  FMUL.FTZ R115, R0.reuse, R115 ;  /* 0x0000007300737220 */ /* 0x040fe20000410000 */
[----:B------:R-:W-:Y:S01]  /*f140*/  MUFU.EX2 R172, R172 ;  /* 0x000000ac00ac7308 */ /* 0x000fe20000000800 */
[C---:B------:R-:W-:Y:S02]  /*f150*/  FMUL.FTZ R126, R0.reuse, R126 ;  /* 0x0000007e007e7220 */ /* 0x040fe40000410000 */
[----:B------:R-:W-:Y:S01]  /*f160*/  FMUL.FTZ R127, R0, R127 ;  /* 0x0000007f007f7220 */ /* 0x000fe20000410000 */
[-C--:B------:R-:W-:Y:S02]  /*f170*/  HMMA.16816.F32 R12, R28, R18.reuse, R12 ;  /* 0x000000121c0c723c */ /* 0x080fe4000000180c */
[C---:B------:R-:W-:Y:S02]  /*f180*/  FMUL.FTZ R16, R2.reuse, R132 ;  /* 0x0000008402107220 */ /* 0x040fe40000410000 */
[----:B------:R-:W-:Y:S02]  /*f190*/  FMUL.FTZ R17, R2, R133 ;  /* 0x0000008502117220 */ /* 0x000fe40000410000 */
[C---:B------:R-:W-:Y:S01]  /*f1a0*/  FMUL.FTZ R58, R0.reuse, R58 ;  /* 0x0000003a003a7220 */ /* 0x040fe20000410000 */
[----:B------:R-:W-:Y:S01]  /*f1b0*/  MUFU.EX2 R175, R175 ;  /* 0x000000af00af7308 */ /* 0x000fe20000000800 */
[C---:B------:R-:W-:Y:S01]  /*f1c0*/  HMMA.16816.F32 R100, R24.reuse, R18, R100 ;  /* 0x000000121864723c */ /* 0x040fe20000001864 */
[C---:B------:R-:W-:Y:S03]  /*f1d0*/  FMUL.FTZ R59, R0.reuse, R59 ;  /* 0x0000003b003b7220 */ /* 0x040fe60000410000 */
[C---:B------:R-:W-:Y:S02]  /*f1e0*/  FMUL.FTZ R62, R0.reuse, R62 ;  /* 0x0000003e003e7220 */ /* 0x040fe40000410000 */
[C---:B------:R-:W-:Y:S02]  /*f1f0*/  FMUL.FTZ R63, R0.reuse, R63 ;  /* 0x0000003f003f7220 */ /* 0x040fe40000410000 */
[-C--:B------:R-:W-:Y:S01]  /*f200*/  HMMA.16816.F32 R104, R24, R32.reuse, R104 ;  /* 0x000000201868723c */ /* 0x080fe20000001868 */
[C---:B------:R-:W-:Y:S01]  /*f210*/  FMUL.FTZ R18, R0.reuse, R134 ;  /* 0x0000008600127220 */ /* 0x040fe20000410000 */
[----:B------:R-:W-:Y:S02]  /*f220*/  MUFU.EX2 R174, R174 ;  /* 0x000000ae00ae7308 */ /* 0x000fe40000000800 */
[----:B------:R-:W-:Y:S02]  /*f230*/  FMUL.FTZ R19, R0, R135 ;  /* 0x0000008700137220 */ /* 0x000fe40000410000 */
[C---:B------:R-:W-:Y:S02]  /*f240*/  FMUL.FTZ R66, R20.reuse, R66 ;  /* 0x0000004214427220 */ /* 0x040fe40000410000 */
[C---:B------:R-:W-:Y:S01]  /*f250*/  HMMA.16816.F32 R108, R28.reuse, R32, R108 ;  /* 0x000000201c6c723c */ /* 0x040fe2000000186c */
[C---:B------:R-:W-:Y:S03]  /*f260*/  FMUL.FTZ R67, R20.reuse, R67 ;  /* 0x0000004314437220 */ /* 0x040fe60000410000 */
[C---:B------:R-:W-:Y:S01]  /*f270*/  FMUL.FTZ R68, R21.reuse, R68 ;  /* 0x0000004415447220 */ /* 0x040fe20000410000 */
[----:B------:R-:W-:Y:S01]  /*f280*/  MUFU.EX2 R179, R179 ;  /* 0x000000b300b37308 */ /* 0x000fe20000000800 */
[C---:B------:R-:W-:Y:S02]  /*f290*/  FMUL.FTZ R69, R21.reuse, R69 ;  /* 0x0000004515457220 */ /* 0x040fe40000410000 */
[-C--:B------:R-:W-:Y:S01]  /*f2a0*/  HMMA.16816.F32 R112, R28, R34.reuse, R112 ;  /* 0x000000221c70723c */ /* 0x080fe20000001870 */
[C---:B------:R-:W-:Y:S03]  /*f2b0*/  FMUL.FTZ R70, R20.reuse, R70 ;  /* 0x0000004614467220 */ /* 0x040fe60000410000 */
[----:B------:R-:W-:Y:S02]  /*f2c0*/  FMUL.FTZ R71, R20, R71 ;  /* 0x0000004714477220 */ /* 0x000fe40000410000 */
[C---:B------:R-:W-:Y:S01]  /*f2d0*/  FMUL.FTZ R72, R2.reuse, R72 ;  /* 0x0000004802487220 */ /* 0x040fe20000410000 */
[----:B------:R-:W-:Y:S01]  /*f2e0*/  MUFU.EX2 R182, R182 ;  /* 0x000000b600b67308 */ /* 0x000fe20000000800 */
[C---:B------:R-:W-:Y:S01]  /*f2f0*/  HMMA.16816.F32 R116, R24.reuse, R34, R116 ;  /* 0x000000221874723c */ /* 0x040fe20000001874 */
[----:B------:R-:W1:Y:S03]  /*f300*/  LDSM.16.MT88.4 R32, [R212+0xd00] ;  /* 0x000d0000d420783b */ /* 0x000e660000004200 */
[----:B------:R-:W-:Y:S02]  /*f310*/  FMUL.FTZ R73, R2, R73 ;  /* 0x0000004902497220 */ /* 0x000fe40000410000 */
[C---:B------:R-:W-:Y:S02]  /*f320*/  FMUL.FTZ R74, R0.reuse, R74 ;  /* 0x0000004a004a7220 */ /* 0x040fe40000410000 */
[-C--:B------:R-:W-:Y:S01]  /*f330*/  HMMA.16816.F32 R120, R24, R36.reuse, R120 ;  /* 0x000000241878723c */ /* 0x080fe20000001878 */
[----:B------:R-:W-:Y:S01]  /*f340*/  FMUL.FTZ R75, R0, R75 ;  /* 0x0000004b004b7220 */ /* 0x000fe20000410000 */
[----:B------:R-:W-:Y:S02]  /*f350*/  MUFU.EX2 R183, R183 ;  /* 0x000000b700b77308 */ /* 0x000fe40000000800 */
[C---:B------:R-:W-:Y:S02]  /*f360*/  FMUL.FTZ R76, R2.reuse, R76 ;  /* 0x0000004c024c7220 */ /* 0x040fe40000410000 */
[----:B------:R-:W-:Y:S02]  /*f370*/  FMUL.FTZ R77, R2, R77 ;  /* 0x0000004d024d7220 */ /* 0x000fe40000410000 */
[C---:B------:R-:W-:Y:S01]  /*f380*/  HMMA.16816.F32 R124, R28.reuse, R36, R124 ;  /* 0x000000241c7c723c */ /* 0x040fe2000000187c */
[C---:B------:R-:W-:Y:S03]  /*f390*/  FMUL.FTZ R78, R0.reuse, R78 ;  /* 0x0000004e004e7220 */ /* 0x040fe60000410000 */
[----:B------:R-:W-:Y:S01]  /*f3a0*/  FMUL.FTZ R79, R0, R79 ;  /* 0x0000004f004f7220 */ /* 0x000fe20000410000 */
[----:B------:R-:W-:Y:S01]  /*f3b0*/  MUFU.EX2 R184, R184 ;  /* 0x000000b800b87308 */ /* 0x000fe20000000800 */
[C---:B------:R-:W-:Y:S02]  /*f3c0*/  FMUL.FTZ R80, R21.reuse, R80 ;  /* 0x0000005015507220 */ /* 0x040fe40000410000 */
[-C--:B------:R-:W-:Y:S01]  /*f3d0*/  HMMA.16816.F32 R16, R28, R38.reuse, R16 ;  /* 0x000000261c10723c */ /* 0x080fe20000001810 */
[C---:B------:R-:W-:Y:S03]  /*f3e0*/  FMUL.FTZ R81, R21.reuse, R81 ;  /* 0x0000005115517220 */ /* 0x040fe60000410000 */
[C---:B------:R-:W-:Y:S02]  /*f3f0*/  FMUL.FTZ R82, R20.reuse, R82 ;  /* 0x0000005214527220 */ /* 0x040fe40000410000 */
[C---:B------:R-:W-:Y:S01]  /*f400*/  FMUL.FTZ R83, R20.reuse, R83 ;  /* 0x0000005314537220 */ /* 0x040fe20000410000 */
[----:B------:R-:W2:Y:S01]  /*f410*/  MUFU.EX2 R187, R187 ;  /* 0x000000bb00bb7308 */ /* 0x000ea20000000800 */
[C---:B------:R-:W-:Y:S01]  /*f420*/  HMMA.16816.F32 R128, R24.reuse, R38, R128 ;  /* 0x000000261880723c */ /* 0x040fe20000001880 */
[----:B------:R-:W3:Y:S03]  /*f430*/  LDSM.16.MT88.4 R36, [R214+0x1900] ;  /* 0x00190000d624783b */ /* 0x000ee60000004200 */
[C---:B------:R-:W-:Y:S02]  /*f440*/  FMUL.FTZ R84, R21.reuse, R84 ;  /* 0x0000005415547220 */ /* 0x040fe40000410000 */
[----:B------:R-:W-:Y:S02]  /*f450*/  FMUL.FTZ R85, R21, R85 ;  /* 0x0000005515557220 */ /* 0x000fe40000410000 */
[C---:B------:R-:W-:Y:S01]  /*f460*/  FMUL.FTZ R86, R20.reuse, R86 ;  /* 0x0000005614567220 */ /* 0x040fe20000410000 */
[-C--:B-1----:R-:W-:Y:S01]  /*f470*/  HMMA.16816.F32 R52, R24, R32.reuse, R52 ;  /* 0x000000201834723c */ /* 0x082fe20000001834 */
[----:B------:R-:W-:Y:S02]  /*f480*/  MUFU.EX2 R186, R186 ;  /* 0x000000ba00ba7308 */ /* 0x000fe40000000800 */
[----:B------:R-:W-:Y:S02]  /*f490*/  FMUL.FTZ R87, R20, R87 ;  /* 0x0000005714577220 */ /* 0x000fe40000410000 */
[C---:B------:R-:W-:Y:S02]  /*f4a0*/  FMUL.FTZ R88, R2.reuse, R88 ;  /* 0x0000005802587220 */ /* 0x040fe40000410000 */
[----:B------:R-:W-:Y:S01]  /*f4b0*/  FMUL.FTZ R89, R2, R89 ;  /* 0x0000005902597220 */ /* 0x000fe20000410000 */
[C---:B------:R-:W-:Y:S01]  /*f4c0*/  HMMA.16816.F32 R56, R28.reuse, R32, R56 ;  /* 0x000000201c38723c */ /* 0x040fe20000001838 */
[C---:B------:R-:W-:Y:S02]  /*f4d0*/  FMUL.FTZ R90, R0.reuse, R90 ;  /* 0x0000005a005a7220 */ /* 0x040fe40000410000 */
[----:B------:R-:W1:Y:S01]  /*f4e0*/  MUFU.EX2 R189, R189 ;  /* 0x000000bd00bd7308 */ /* 0x000e620000000800 */
[----:B------:R-:W-:Y:S02]  /*f4f0*/  FMUL.FTZ R91, R0, R91 ;  /* 0x0000005b005b7220 */ /* 0x000fe40000410000 */
[--C-:B------:R-:W-:Y:S02]  /*f500*/  FFMA.FTZ R188, R195, c[0x0][0x2d0], -R44.reuse ;  /* 0x0000b400c3bc7a23 */ /* 0x100fe4000001082c */
[-C--:B------:R-:W-:Y:S01]  /*f510*/  HMMA.16816.F32 R60, R28, R34.reuse, R60 ;  /* 0x000000221c3c723c */ /* 0x080fe2000000183c */
[--C-:B------:R-:W-:Y:S03]  /*f520*/  FFMA.FTZ R191, R191, c[0x0][0x2d0], -R44.reuse ;  /* 0x0000b400bfbf7a23 */ /* 0x100fe6000001082c */
[--C-:B------:R-:W-:Y:S01]  /*f530*/  FFMA.FTZ R193, R193, c[0x0][0x2d0], -R44.reuse ;  /* 0x0000b400c1c17a23 */ /* 0x100fe2000001082c */
[----:B------:R-:W-:Y:S01]  /*f540*/  MUFU.EX2 R188, R188 ;  /* 0x000000bc00bc7308 */ /* 0x000fe20000000800 */
[----:B------:R-:W-:Y:S02]  /*f550*/  FFMA.FTZ R44, R23, c[0x0][0x2d0], -R44 ;  /* 0x0000b400172c7a23 */ /* 0x000fe4000001082c */
[C---:B------:R-:W-:Y:S01]  /*f560*/  HMMA.16816.F32 R64, R24.reuse, R34, R64 ;  /* 0x000000221840723c */ /* 0x040fe20000001840 */
[----:B------:R-:W4:Y:S03]  /*f570*/  LDSM.16.MT88.4 R32, [R212+0x1900] ;  /* 0x00190000d420783b */ /* 0x000f260000004200 */
[C---:B------:R-:W-:Y:S02]  /*f580*/  FMUL.FTZ R92, R2.reuse, R92 ;  /* 0x0000005c025c7220 */ /* 0x040fe40000410000 */
[----:B------:R-:W-:Y:S01]  /*f590*/  FMUL.FTZ R93, R2, R93 ;  /* 0x0000005d025d7220 */ /* 0x000fe20000410000 */
[----:B------:R-:W-:Y:S01]  /*f5a0*/  MUFU.EX2 R23, R44 ;  /* 0x0000002c00177308 */ /* 0x000fe20000000800 */
[-C--:B---3--:R-:W-:Y:S01]  /*f5b0*/  HMMA.16816.F32 R68, R24, R36.reuse, R68 ;  /* 0x000000241844723c */ /* 0x088fe20000001844 */
[C---:B------:R-:W-:Y:S03]  /*f5c0*/  FMUL.FTZ R94, R0.reuse, R94 ;  /* 0x0000005e005e7220 */ /* 0x040fe60000410000 */
[----:B------:R-:W-:Y:S02]  /*f5d0*/  FMUL.FTZ R95, R0, R95 ;  /* 0x0000005f005f7220 */ /* 0x000fe40000410000 */
[C---:B------:R-:W-:Y:S02]  /*f5e0*/  FMUL.FTZ R96, R21.reuse, R96 ;  /* 0x0000006015607220 */ /* 0x040fe40000410000 */
[C---:B------:R-:W-:Y:S01]  /*f5f0*/  HMMA.16816.F32 R72, R28.reuse, R36, R72 ;  /* 0x000000241c48723c */ /* 0x040fe20000001848 */
[----:B------:R-:W-:Y:S01]  /*f600*/  FMUL.FTZ R97, R21, R97 ;  /* 0x0000006115617220 */ /* 0x000fe20000410000 */
[----:B------:R-:W3:Y:S02]  /*f610*/  MUFU.EX2 R191, R191 ;  /* 0x000000bf00bf7308 */ /* 0x000ee40000000800 */
[C---:B------:R-:W-:Y:S02]  /*f620*/  FMUL.FTZ R98, R20.reuse, R98 ;  /* 0x0000006214627220 */ /* 0x040fe40000410000 */
[----:B------:R-:W-:Y:S02]  /*f630*/  FMUL.FTZ R99, R20, R99 ;  /* 0x0000006314637220 */ /* 0x000fe40000410000 */
[-C--:B------:R-:W-:Y:S01]  /*f640*/  HMMA.16816.F32 R76, R28, R38.reuse, R76 ;  /* 0x000000261c4c723c */ /* 0x080fe2000000184c */
[----:B------:R-:W-:Y:S03]  /*f650*/  FFMA.FTZ R195, R176, c[0x0][0x2d0], -R181 ;  /* 0x0000b400b0c37a23 */ /* 0x000fe600000108b5 */
[----:B------:R-:W-:Y:S01]  /*f660*/  FFMA.FTZ R176, R48, c[0x0][0x2d0], -R47 ;  /* 0x0000b40030b07a23 */ /* 0x000fe2000001082f */
[----:B------:R-:W-:Y:S01]  /*f670*/  MUFU.EX2 R193, R193 ;  /* 0x000000c100c17308 */ /* 0x000fe20000000800 */
[----:B------:R-:W-:Y:S02]  /*f680*/  FFMA.FTZ R181, R166, c[0x0][0x2d0], -R181 ;  /* 0x0000b400a6b57a23 */ /* 0x000fe400000108b5 */
[C---:B------:R-:W-:Y:S01]  /*f690*/  HMMA.16816.F32 R80, R24.reuse, R38, R80 ;  /* 0x000000261850723c */ /* 0x040fe20000001850 */
[----:B------:R-:W5:Y:S03]  /*f6a0*/  LDSM.16.MT88.4 R36, [R214+0x500] ;  /* 0x00050000d624783b */ /* 0x000f660000004200 */
[--C-:B------:R-:W-:Y:S02]  /*f6b0*/  FFMA.FTZ R166, R171, c[0x0][0x2d0], -R47.reuse ;  /* 0x0000b400aba67a23 */ /* 0x100fe4000001082f */
[--C-:B------:R-:W-:Y:S01]  /*f6c0*/  FFMA.FTZ R171, R50, c[0x0][0x2d0], -R47.reuse ;  /* 0x0000b40032ab7a23 */ /* 0x100fe2000001082f */
[----:B------:R-:W1:Y:S01]  /*f6d0*/  MUFU.EX2 R190, R190 ;  /* 0x000000be00be7308 */ /* 0x000e620000000800 */
[----:B------:R-:W-:Y:S01]  /*f6e0*/  FFMA.FTZ R47, R45, c[0x0][0x2d0], -R47 ;  /* 0x0000b4002d2f7a23 */ /* 0x000fe2000001082f */
[-C--:B----4-:R-:W-:Y:S01]  /*f6f0*/  HMMA.16816.F32 R84, R24, R32.reuse, R84 ;  /* 0x000000201854723c */ /* 0x090fe20000001854 */
[----:B------:R-:W-:Y:S02]  /*f700*/  LDSM.16.MT88.4 R48, [R212+0x1500] ;  /* 0x00150000d430783b */ /* 0x000fe40000004200 */
[----:B------:R-:W-:Y:S02]  /*f710*/  FFMA.FTZ R154, R21, R237, R154 ;  /* 0x000000ed159a7223 */ /* 0x000fe4000001009a */
[----:B------:R-:W-:Y:S02]  /*f720*/  FFMA.FTZ R155, R20, R235, R155 ;  /* 0x000000eb149b7223 */ /* 0x000fe4000001009b */
[----:B------:R-:W-:Y:S01]  /*f730*/  FFMA.FTZ R159, R2, R233, R159 ;  /* 0x000000e9029f7223 */ /* 0x000fe2000001009f */
[C---:B------:R-:W-:Y:S01]  /*f740*/  HMMA.16816.F32 R88, R28.reuse, R32, R88 ;  /* 0x000000201c58723c */ /* 0x040fe20000001858 */
[----:B------:R4:W-:Y:S03]  /*f750*/  MUFU.EX2 R185, R47 ;  /* 0x0000002f00b97308 */ /* 0x0009e60000000800 */
[----:B------:R-:W-:Y:S01]  /*f760*/  MOV R2, R3 ;  /* 0x0000000300027202 */ /* 0x000fe20000000f00 */
[----:B------:R-:W-:Y:S01]  /*f770*/  FFMA.FTZ R167, R0, R231, R167 ;  /* 0x000000e700a77223 */ /* 0x000fe200000100a7 */
[----:B------:R-:W-:Y:S01]  /*f780*/  MOV R0, R22 ;  /* 0x0000001600007202 */ /* 0x000fe20000000f00 */
[----:B------:R-:W-:Y:S01]  /*f790*/  FADD.FTZ R153, R153, R154 ;  /* 0x0000009a99997221 */ /* 0x000fe20000010000 */
[-C--:B------:R-:W-:Y:S01]  /*f7a0*/  HMMA.16816.F32 R92, R28, R34.reuse, R92 ;  /* 0x000000221c5c723c */ /* 0x080fe2000000185c */
[----:B------:R-:W-:Y:S02]  /*f7b0*/  FADD.FTZ R156, R156, R155 ;  /* 0x0000009b9c9c7221 */ /* 0x000fe40000010000 */
[----:B------:R-:W-:Y:S01]  /*f7c0*/  MUFU.EX2 R180, R180 ;  /* 0x000000b400b47308 */ /* 0x000fe20000000800 */
[----:B------:R-:W-:Y:S02]  /*f7d0*/  FADD.FTZ R158, R158, R159 ;  /* 0x0000009f9e9e7221 */ /* 0x000fe40000010000 */
[----:B------:R-:W-:Y:S01]  /*f7e0*/  FADD.FTZ R150, R150, R167 ;  /* 0x000000a796967221 */ /* 0x000fe20000010000 */
[----:B--2---:R-:W-:Y:S01]  /*f7f0*/  F2FP.PACK_AB R28, R187, R184 ;  /* 0x000000b8bb1c723e */ /* 0x004fe200000000ff */
[----:B------:R-:W-:Y:S01]  /*f800*/  HMMA.16816.F32 R96, R24, R34, R96 ;  /* 0x000000221860723c */ /* 0x000fe20000001860 */
[----:B-1----:R-:W-:Y:S01]  /*f810*/  F2FP.PACK_AB R30, R189, R186 ;  /* 0x000000babd1e723e */ /* 0x002fe200000000ff */
[----:B------:R-:W1:Y:S02]  /*f820*/  LDSM.16.MT88.4 R32, [R214+0x1100] ;  /* 0x00110000d620783b */ /* 0x000e640000004200 */
[----:B---3--:R-:W-:Y:S01]  /*f830*/  F2FP.PACK_AB R29, R191, R188 ;  /* 0x000000bcbf1d723e */ /* 0x008fe200000000ff */
[----:B------:R-:W-:Y:S01]  /*f840*/  MUFU.EX2 R177, R177 ;  /* 0x000000b100b17308 */ /* 0x000fe20000000800 */
[----:B------:R-:W-:Y:S01]  /*f850*/  F2FP.PACK_AB R31, R190, R193 ;  /* 0x000000c1be1f723e */ /* 0x000fe200000000ff */
[----:B------:R-:W-:Y:S01]  /*f860*/  FADD.FTZ R152, R152, R153 ;  /* 0x0000009998987221 */ /* 0x000fe20000010000 */
[----:B------:R-:W-:Y:S01]  /*f870*/  F2FP.PACK_AB R24, R169, R164 ;  /* 0x000000a4a918723e */ /* 0x000fe200000000ff */
[----:B------:R-:W-:Y:S01]  /*f880*/  FADD.FTZ R161, R161, R156 ;  /* 0x0000009ca1a17221 */ /* 0x000fe20000010000 */
[----:B----4-:R-:W-:Y:S02]  /*f890*/  LDSM.16.MT88.4 R44, [R214+0x1500] ;  /* 0x00150000d62c783b */ /* 0x010fe40000004200 */
[----:B------:R-:W-:Y:S01]  /*f8a0*/  F2FP.PACK_AB R25, R175, R172 ;  /* 0x000000acaf19723e */ /* 0x000fe200000000ff */
[----:B------:R-:W-:Y:S01]  /*f8b0*/  FADD.FTZ R163, R163, R158 ;  /* 0x0000009ea3a37221 */ /* 0x000fe20000010000 */
[----:B------:R-:W-:Y:S01]  /*f8c0*/  F2FP.PACK_AB R26, R179, R174 ;  /* 0x000000aeb31a723e */ /* 0x000fe200000000ff */
[----:B------:R-:W-:Y:S01]  /*f8d0*/  MUFU.EX2 R178, R178 ;  /* 0x000000b200b27308 */ /* 0x000fe20000000800 */
[----:B------:R-:W-:Y:S01]  /*f8e0*/  F2FP.PACK_AB R27, R183, R182 ;  /* 0x000000b6b71b723e */ /* 0x000fe200000000ff */
[----:B------:R-:W-:Y:S01]  /*f8f0*/  FADD.FTZ R165, R165, R150 ;  /* 0x00000096a5a57221 */ /* 0x000fe20000010000 */
[----:B------:R-:W-:Y:S01]  /*f900*/  MOV R150, R151 ;  /* 0x0000009700967202 */ /* 0x000fe20000000f00 */
[----:B------:R-:W-:Y:S01]  /*f910*/  FADD.FTZ R157, R157, R152 ;  /* 0x000000989d9d7221 */ /* 0x000fe20000010000 */
[----:B------:R-:W-:Y:S01]  /*f920*/  MOV R152, R22 ;  /* 0x0000001600987202 */ /* 0x000fe20000000f00 */
[----:B------:R-:W-:Y:S02]  /*f930*/  FADD.FTZ R161, R160, R161 ;  /* 0x000000a1a0a17221 */ /* 0x000fe40000010000 */
[-C--:B-----5:R-:W-:Y:S01]  /*f940*/  HMMA.16816.F32 R4, R24, R36.reuse, R4 ;  /* 0x000000241804723c */ /* 0x0a0fe20000001804 */
[----:B------:R-:W-:Y:S01]  /*f950*/  FADD.FTZ R163, R162, R163 ;  /* 0x000000a3a2a37221 */ /* 0x000fe20000010000 */
[----:B------:R-:W-:Y:S01]  /*f960*/  MUFU.EX2 R195, R195 ;  /* 0x000000c300c37308 */ /* 0x000fe20000000800 */
[----:B------:R-:W-:Y:S01]  /*f970*/  FADD.FTZ R165, R148, R165 ;  /* 0x000000a594a57221 */ /* 0x000fe20000010000 */
[----:B------:R-:W-:Y:S01]  /*f980*/  MOV R148, R149 ;  /* 0x0000009500947202 */ /* 0x000fe20000000f00 */
[----:B------:R-:W-:Y:S02]  /*f990*/  FADD.FTZ R164, R164, R157 ;  /* 0x0000009da4a47221 */ /* 0x000fe40000010000 */
[----:B------:R-:W-:Y:S01]  /*f9a0*/  FADD.FTZ R172, R172, R161 ;  /* 0x000000a1acac7221 */ /* 0x000fe20000010000 */
[C---:B------:R-:W-:Y:S01]  /*f9b0*/  HMMA.16816.F32 R8, R28.reuse, R36, R8 ;  /* 0x000000241c08723c */ /* 0x040fe20000001808 */
[----:B------:R-:W-:Y:S03]  /*f9c0*/  FADD.FTZ R184, R184, R163 ;  /* 0x000000a3b8b87221 */ /* 0x000fe60000010000 */
[----:B------:R-:W-:Y:S01]  /*f9d0*/  MUFU.EX2 R173, R173 ;  /* 0x000000ad00ad7308 */ /* 0x000fe20000000800 */
[----:B------:R-:W-:Y:S02]  /*f9e0*/  FADD.FTZ R188, R188, R165 ;  /* 0x000000a5bcbc7221 */ /* 0x000fe40000010000 */
[----:B------:R-:W-:Y:S01]  /*f9f0*/  FADD.FTZ R169, R169, R164 ;  /* 0x000000a4a9a97221 */ /* 0x000fe20000010000 */
[-C--:B------:R-:W-:Y:S01]  /*fa00*/  HMMA.16816.F32 R12, R28, R38.reuse, R12 ;  /* 0x000000261c0c723c */ /* 0x080fe2000000180c */
[----:B------:R-:W-:Y:S03]  /*fa10*/  FADD.FTZ R175, R175, R172 ;  /* 0x000000acafaf7221 */ /* 0x000fe60000010000 */
[----:B------:R-:W-:Y:S02]  /*fa20*/  FADD.FTZ R187, R187, R184 ;  /* 0x000000b8bbbb7221 */ /* 0x000fe40000010000 */
[----:B------:R-:W-:Y:S01]  /*fa30*/  MUFU.EX2 R168, R168 ;  /* 0x000000a800a87308 */ /* 0x000fe20000000800 */
[----:B------:R-:W-:Y:S01]  /*fa40*/  FADD.FTZ R188, R191, R188 ;  /* 0x000000bcbfbc7221 */ /* 0x000fe20000010000 */
[C---:B------:R-:W-:Y:S01]  /*fa50*/  HMMA.16816.F32 R100, R24.reuse, R38, R100 ;  /* 0x000000261864723c */ /* 0x040fe20000001864 */
[----:B------:R-:W2:Y:S03]  /*fa60*/  LDSM.16.MT88.4 R36, [R212+0x1100] ;  /* 0x00110000d424783b */ /* 0x000ea60000004200 */
[----:B------:R-:W-:Y:S02]  /*fa70*/  FADD.FTZ R174, R174, R169 ;  /* 0x000000a9aeae7221 */ /* 0x000fe40000010000 */
[----:B------:R-:W-:Y:S02]  /*fa80*/  FADD.FTZ R182, R182, R175 ;  /* 0x000000afb6b67221 */ /* 0x000fe40000010000 */
[-C--:B------:R-:W-:Y:S01]  /*fa90*/  HMMA.16816.F32 R104, R24, R40.reuse, R104 ;  /* 0x000000281868723c */ /* 0x080fe20000001868 */
[----:B------:R-:W-:Y:S03]  /*faa0*/  MUFU.EX2 R181, R181 ;  /* 0x000000b500b57308 */ /* 0x000fe60000000800 */
[----:B------:R-:W-:Y:S02]  /*fab0*/  FADD.FTZ R186, R186, R187 ;  /* 0x000000bbbaba7221 */ /* 0x000fe40000010000 */
[----:B------:R-:W-:Y:S02]  /*fac0*/  FADD.FTZ R193, R193, R188 ;  /* 0x000000bcc1c17221 */ /* 0x000fe40000010000 */
[C---:B------:R-:W-:Y:S01]  /*fad0*/  HMMA.16816.F32 R108, R28.reuse, R40, R108 ;  /* 0x000000281c6c723c */ /* 0x040fe2000000186c */
[----:B------:R-:W-:Y:S02]  /*fae0*/  FADD.FTZ R179, R179, R174 ;  /* 0x000000aeb3b37221 */ /* 0x000fe40000010000 */
[----:B------:R-:W-:Y:S01]  /*faf0*/  MUFU.EX2 R166, R166 ;  /* 0x000000a600a67308 */ /* 0x000fe20000000800 */
[----:B------:R-:W-:Y:S02]  /*fb00*/  FADD.FTZ R183, R183, R182 ;  /* 0x000000b6b7b77221 */ /* 0x000fe40000010000 */
[----:B------:R-:W-:Y:S02]  /*fb10*/  FADD.FTZ R189, R189, R186 ;  /* 0x000000babdbd7221 */ /* 0x000fe40000010000 */
[-C--:B------:R-:W-:Y:S01]  /*fb20*/  HMMA.16816.F32 R112, R28, R42.reuse, R112 ;  /* 0x0000002a1c70723c */ /* 0x080fe20000001870 */
[----:B------:R-:W-:Y:S04]  /*fb30*/  FADD.FTZ R193, R190, R193 ;  /* 0x000000c1bec17221 */ /* 0x000fe80000010000 */
[----:B------:R-:W3:Y:S03]  /*fb40*/  MUFU.EX2 R171, R171 ;  /* 0x000000ab00ab7308 */ /* 0x000ee60000000800 */
[C---:B------:R-:W-:Y:S01]  /*fb50*/  HMMA.16816.F32 R116, R24.reuse, R42, R116 ;  /* 0x0000002a1874723c */ /* 0x040fe20000001874 */
[----:B------:R-:W4:Y:S06]  /*fb60*/  LDSM.16.MT88.4 R40, [R214+0x1d00] ;  /* 0x001d0000d628783b */ /* 0x000f2c0000004200 */
[----:B------:R-:W5:Y:S01]  /*fb70*/  MUFU.EX2 R176, R176 ;  /* 0x000000b000b07308 */ /* 0x000f620000000800 */
[-C--:B-1----:R-:W-:Y:S08]  /*fb80*/  HMMA.16816.F32 R120, R24, R32.reuse, R120 ;  /* 0x000000201878723c */ /* 0x082ff00000001878 */
[C---:B------:R-:W-:Y:S01]  /*fb90*/  HMMA.16816.F32 R124, R28.reuse, R32, R124 ;  /* 0x000000201c7c723c */ /* 0x040fe2000000187c */
[----:B------:R-:W-:Y:S07]  /*fba0*/  MUFU.EX2 R192, R192 ;  /* 0x000000c000c07308 */ /* 0x000fee0000000800 */
[-C--:B------:R-:W-:Y:S03]  /*fbb0*/  HMMA.16816.F32 R16, R28, R34.reuse, R16 ;  /* 0x000000221c10723c */ /* 0x080fe60000001810 */
[----:B------:R-:W1:Y:S05]  /*fbc0*/  MUFU.EX2 R197, R197 ;  /* 0x000000c500c57308 */ /* 0x000e6a0000000800 */
[C---:B------:R-:W-:Y:S01]  /*fbd0*/  HMMA.16816.F32 R128, R24.reuse, R34, R128 ;  /* 0x000000221880723c */ /* 0x040fe20000001880 */
[----:B------:R-:W1:Y:S04]  /*fbe0*/  LDSM.16.MT88.4 R32, [R212+0x1d00] ;  /* 0x001d0000d420783b */ /* 0x000e680000004200 */
[----:B------:R-:W1:Y:S03]  /*fbf0*/  MUFU.EX2 R194, R194 ;  /* 0x000000c200c27308 */ /* 0x000e660000000800 */
[-C--:B--2---:R-:W-:Y:S08]  /*fc00*/  HMMA.16816.F32 R52, R24, R36.reuse, R52 ;  /* 0x000000241834723c */ /* 0x084ff00000001834 */
[C---:B------:R-:W-:Y:S08]  /*fc10*/  HMMA.16816.F32 R56, R28.reuse, R36, R56 ;  /* 0x000000241c38723c */ /* 0x040ff00000001838 */
[-C--:B------:R-:W-:Y:S08]  /*fc20*/  HMMA.16816.F32 R60, R28, R38.reuse, R60 ;  /* 0x000000261c3c723c */ /* 0x080ff0000000183c */
[C---:B------:R-:W-:Y:S01]  /*fc30*/  HMMA.16816.F32 R64, R24.reuse, R38, R64 ;  /* 0x000000261840723c */ /* 0x040fe20000001840 */
[----:B------:R-:W2:Y:S07]  /*fc40*/  LDSM.16.MT88.4 R36, [R214+0x900] ;  /* 0x00090000d624783b */ /* 0x000eae0000004200 */
[-C--:B----4-:R-:W-:Y:S08]  /*fc50*/  HMMA.16816.F32 R68, R24, R40.reuse, R68 ;  /* 0x000000281844723c */ /* 0x090ff00000001844 */
[C---:B------:R-:W-:Y:S08]  /*fc60*/  HMMA.16816.F32 R72, R28.reuse, R40, R72 ;  /* 0x000000281c48723c */ /* 0x040ff00000001848 */
[-C--:B------:R-:W-:Y:S08]  /*fc70*/  HMMA.16816.F32 R76, R28, R42.reuse, R76 ;  /* 0x0000002a1c4c723c */ /* 0x080ff0000000184c */
[C---:B------:R-:W-:Y:S01]  /*fc80*/  HMMA.16816.F32 R80, R24.reuse, R42, R80 ;  /* 0x0000002a1850723c */ /* 0x040fe20000001850 */
[----:B------:R-:W4:Y:S07]  /*fc90*/  LDSM.16.MT88.4 R40, [R212+0x900] ;  /* 0x00090000d428783b */ /* 0x000f2e0000004200 */
[-C--:B-1----:R-:W-:Y:S08]  /*fca0*/  HMMA.16816.F32 R84, R24, R32.reuse, R84 ;  /* 0x000000201854723c */ /* 0x082ff00000001854 */
[C---:B------:R-:W-:Y:S08]  /*fcb0*/  HMMA.16816.F32 R88, R28.reuse, R32, R88 ;  /* 0x000000201c58723c */ /* 0x040ff00000001858 */
[-C--:B------:R-:W-:Y:S07]  /*fcc0*/  HMMA.16816.F32 R92, R28, R34.reuse, R92 ;  /* 0x000000221c5c723c */ /* 0x080fee000000185c */
[----:B---3--:R-:W-:Y:S01]  /*fcd0*/  F2FP.PACK_AB R28, R171, R166 ;  /* 0x000000a6ab1c723e */ /* 0x008fe200000000ff */
[----:B------:R-:W-:Y:S01]  /*fce0*/  HMMA.16816.F32 R96, R24, R34, R96 ;  /* 0x000000221860723c */ /* 0x000fe20000001860 */
[----:B-----5:R-:W-:Y:S01]  /*fcf0*/  F2FP.PACK_AB R30, R185, R176 ;  /* 0x000000b0b91e723e */ /* 0x020fe200000000ff */
[----:B------:R-:W1:Y:S02]  /*fd00*/  LDSM.16.MT88.4 R32, [R214+0x2100] ;  /* 0x00210000d620783b */ /* 0x000e640000004200 */
[----:B------:R-:W-:Y:S01]  /*fd10*/  F2FP.PACK_AB R29, R197, R192 ;  /* 0x000000c0c51d723e */ /* 0x000fe200000000ff */
[----:B------:R-:W-:Y:S01]  /*fd20*/  FADD.FTZ R166, R166, R189 ;  /* 0x000000bda6a67221 */ /* 0x000fe20000010000 */
[----:B------:R-:W-:Y:S01]  /*fd30*/  F2FP.PACK_AB R31, R23, R194 ;  /* 0x000000c2171f723e */ /* 0x000fe200000000ff */
        /* <DEDUP_REMOVED lines=8> */
[----:B------:R-:W-:Y:S02]  /*fdc0*/  FADD.FTZ R195, R195, R178 ;  /* 0x000000b2c3c37221 */ /* 0x000fe40000010000 */
[----:B------:R-:W-:Y:S02]  /*fdd0*/  FADD.FTZ R171, R171, R166 ;  /* 0x000000a6abab7221 */ /* 0x000fe40000010000 */
[----:B------:R-:W-:Y:S02]  /*fde0*/  FADD.FTZ R197, R197, R192 ;  /* 0x000000c0c5c57221 */ /* 0x000fe40000010000 */
[-C--:B--2---:R-:W-:Y:S01]  /*fdf0*/  HMMA.16816.F32 R144, R24, R36.reuse, R4 ;  /* 0x000000241890723c */ /* 0x084fe20000001804 */
[----:B------:R-:W2:Y:S01]  /*fe00*/  LDSM.16.MT88.4 R4, [R212+0x2100] ;  /* 0x00210000d404783b */ /* 0x000ea20000004200 */
[----:B------:R-:W-:Y:S02]  /*fe10*/  FADD.FTZ R173, R173, R180 ;  /* 0x000000b4adad7221 */ /* 0x000fe40000010000 */
        /* <DEDUP_REMOVED lines=8> */
[----:B------:R-:W-:Y:S04]  /*fea0*/  FADD.FTZ R231, R23, R194 ;  /* 0x000000c217e77221 */ /* 0x000fe80000010000 */
[C---:B------:R-:W-:Y:S08]  /*feb0*/  HMMA.16816.F32 R100, R24.reuse, R38, R100 ;  /* 0x000000261864723c */ /* 0x040ff00000001864 */
        /* <DEDUP_REMOVED lines=19> */
[----:B------:R-:W-:Y:S01]  /*fff0*/  HMMA.16816.F32 R96, R24, R6, R96 ;  /* 0x000000061860723c */ /* 0x000fe20000001860 */
[----:B------:R-:W-:-:S07]  /*10000*/  @P0 BRA `(.L_x_1875) ;  /* 0xffffc2b000000947 */ /* 0x000fce000383ffff */
.L_x_1857:
[----:B------:R-:W1:Y:S01]  /*10010*/  SHFL.BFLY PT, R2, R237, 0x2, 0x1f ;  /* 0x0c401f00ed027f89 */ /* 0x000e6200000e0000 */
[----:B------:R-:W-:-:S02]  /*10020*/  MOV R10, 0xff800000 ;  /* 0xff800000000a7802 */ /* 0x000fc40000000f00 */
[----:B------:R-:W-:Y:S01]  /*10030*/  PLOP3.LUT P4, PT, PT, PT, PT, 0x8, 0x0 ;  /* 0x000000000000781c */ /* 0x000fe20003f8e170 */
[----:B------:R-:W2:Y:S04]  /*10040*/  SHFL.BFLY PT, R4, R235, 0x2, 0x1f ;  /* 0x0c401f00eb047f89 */ /* 0x000ea800000e0000 */
[----:B------:R-:W3:Y:S04]  /*10050*/  SHFL.BFLY PT, R0, R231, 0x2, 0x1f ;  /* 0x0c401f00e7007f89 */ /* 0x000ee800000e0000 */
[----:B------:R-:W4:Y:S01]  /*10060*/  SHFL.BFLY PT, R8, R233, 0x2, 0x1f ;  /* 0x0c401f00e9087f89 */ /* 0x000f2200000e0000 */
[----:B-1----:R-:W-:-:S02]  /*10070*/  FADD.FTZ R2, R2, R237 ;  /* 0x000000ed02027221 */ /* 0x002fc40000010000 */
[----:B--2---:R-:W-:-:S03]  /*10080*/  FADD.FTZ R13, R4, R235 ;  /* 0x000000eb040d7221 */ /* 0x004fc60000010000 */
[----:B------:R-:W1:Y:S01]  /*10090*/  SHFL.BFLY PT, R7, R2, 0x1, 0x1f ;  /* 0x0c201f0002077f89 */ /* 0x000e6200000e0000 */
[----:B------:R-:W-:Y:S01]  /*100a0*/  CS2R R4, SRZ ;  /* 0x0000000000047805 */ /* 0x000fe2000001ff00 */
[----:B---3--:R-:W-:Y:S02]  /*100b0*/  FADD.FTZ R9, R0, R231 ;  /* 0x000000e700097221 */ /* 0x008fe40000010000 */
[----:B------:R-:W2:Y:S01]  /*100c0*/  SHFL.BFLY PT, R6, R13, 0x1, 0x1f ;  /* 0x0c201f000d067f89 */ /* 0x000ea200000e0000 */
[----:B----4-:R-:W-:-:S03]  /*100d0*/  FADD.FTZ R8, R8, R233 ;  /* 0x000000e908087221 */ /* 0x010fc60000010000 */
[----:B------:R-:W3:Y:S04]  /*100e0*/  SHFL.BFLY PT, R0, R9, 0x1, 0x1f ;  /* 0x0c201f0009007f89 */ /* 0x000ee800000e0000 */
[----:B------:R-:W4:Y:S01]  /*100f0*/  SHFL.BFLY PT, R11, R8, 0x1, 0x1f ;  /* 0x0c201f00080b7f89 */ /* 0x000f2200000e0000 */
[----:B-1----:R-:W-:Y:S02]  /*10100*/  FADD.FTZ R7, R2, R7 ;  /* 0x0000000702077221 */ /* 0x002fe40000010000 */
[----:B--2---:R-:W-:-:S03]  /*10110*/  FADD.FTZ R6, R13, R6 ;  /* 0x000000060d067221 */ /* 0x004fc60000010000 */
[----:B------:R-:W-:Y:S01]  /*10120*/  FSETP.NE.FTZ.AND P3, PT, R7, RZ, PT ;  /* 0x000000ff0700720b */ /* 0x000fe20003f75000 */
[----:B---3--:R-:W-:Y:S01]  /*10130*/  FADD.FTZ R0, R0, R9 ;  /* 0x0000000900007221 */ /* 0x008fe20000010000 */
[----:B------:R-:W-:Y:S02]  /*10140*/  FSETP.NE.FTZ.AND P2, PT, R6, RZ, PT ;  /* 0x000000ff0600720b */ /* 0x000fe40003f55000 */
[----:B------:R-:W-:Y:S01]  /*10150*/  MOV R9, 0xff800000 ;  /* 0xff80000000097802 */ /* 0x000fe20000000f00 */
[----:B----4-:R-:W-:Y:S01]  /*10160*/  FADD.FTZ R2, R8, R11 ;  /* 0x0000000b08027221 */ /* 0x010fe20000010000 */
[----:B------:R-:W-:Y:S02]  /*10170*/  FSETP.NE.FTZ.AND P0, PT, R0, RZ, PT ;  /* 0x000000ff0000720b */ /* 0x000fe40003f15000 */
[----:B------:R-:W-:Y:S02]  /*10180*/  MOV R8, RZ ;  /* 0x000000ff00087202 */ /* 0x000fe40000000f00 */
[----:B------:R-:W-:-:S03]  /*10190*/  FSETP.NE.FTZ.AND P1, PT, R2, RZ, PT ;  /* 0x000000ff0200720b */ /* 0x000fc60003f35000 */
[----:B------:R-:W1:Y:S01]  /*101a0*/  @P3 MUFU.RCP R5, R7 ;  /* 0x0000000700053308 */ /* 0x000e620000001000 */
[----:B------:R-:W-:Y:S02]  /*101b0*/  @P3 MOV R15, 0x3f317218 ;  /* 0x3f317218000f3802 */ /* 0x000fe40000000f00 */
[----:B------:R-:W-:-:S03]  /*101c0*/  @P2 MOV R14, 0x3f317218 ;  /* 0x3f317218000e2802 */ /* 0x000fc60000000f00 */
[----:B------:R-:W-:Y:S02]  /*101d0*/  @P3 FMUL.FTZ R15, R15, c[0x0][0x2d0] ;  /* 0x0000b4000f0f3a20 */ /* 0x000fe40000410000 */
[----:B------:R-:W-:Y:S01]  /*101e0*/  @P2 MUFU.RCP R4, R6 ;  /* 0x0000000600042308 */ /* 0x000fe20000001000 */
[----:B------:R-:W-:Y:S01]  /*101f0*/  @P0 MOV R12, 0x3f317218 ;  /* 0x3f317218000c0802 */ /* 0x000fe20000000f00 */
[----:B------:R-:W-:Y:S01]  /*10200*/  @P2 FMUL.FTZ R14, R14, c[0x0][0x2d0] ;  /* 0x0000b4000e0e2a20 */ /* 0x000fe20000410000 */
[----:B------:R-:W-:-:S03]  /*10210*/  @P1 MOV R13, 0x3f317218 ;  /* 0x3f317218000d1802 */ /* 0x000fc60000000f00 */
[----:B------:R-:W-:Y:S02]  /*10220*/  @P0 FMUL.FTZ R12, R12, c[0x0][0x2d0] ;  /* 0x0000b4000c0c0a20 */ /* 0x000fe40000410000 */
[C---:B-1----:R-:W-:Y:S01]  /*10230*/  FMUL.FTZ R144, R5.reuse, R144 ;  /* 0x0000009005907220 */ /* 0x042fe20000410000 */
[----:B------:R-:W-:Y:S01]  /*10240*/  @P0 MUFU.RCP R8, R0 ;  /* 0x0000000000080308 */ /* 0x000fe20000001000 */
[C---:B------:R-:W-:Y:S02]  /*10250*/  FMUL.FTZ R145, R5.reuse, R145 ;  /* 0x0000009105917220 */ /* 0x040fe40000410000 */
[C---:B------:R-:W-:Y:S02]  /*10260*/  FMUL.FTZ R100, R5.reuse, R100 ;  /* 0x0000006405647220 */ /* 0x040fe40000410000 */
[C---:B------:R-:W-:Y:S02]  /*10270*/  FMUL.FTZ R101, R5.reuse, R101 ;  /* 0x0000006505657220 */ /* 0x040fe40000410000 */
[C---:B------:R-:W-:Y:S01]  /*10280*/  FMUL.FTZ R104, R5.reuse, R104 ;  /* 0x0000006805687220 */ /* 0x040fe20000410000 */
[----:B------:R-:W1:Y:S01]  /*10290*/  @P3 MUFU.LG2 R7, R7 ;  /* 0x0000000700073308 */ /* 0x000e620000000c00 */
[----:B------:R-:W-:-:S02]  /*102a0*/  FMUL.FTZ R105, R5, R105 ;  /* 0x0000006905697220 */ /* 0x000fc40000410000 */
[C---:B------:R-:W-:Y:S02]  /*102b0*/  FMUL.FTZ R116, R5.reuse, R116 ;  /* 0x0000007405747220 */ /* 0x040fe40000410000 */
[C---:B------:R-:W-:Y:S02]  /*102c0*/  FMUL.FTZ R117, R5.reuse, R117 ;  /* 0x0000007505757220 */ /* 0x040fe40000410000 */
[C---:B------:R-:W-:Y:S01]  /*102d0*/  FMUL.FTZ R120, R5.reuse, R120 ;  /* 0x0000007805787220 */ /* 0x040fe20000410000 */
[----:B------:R-:W2:Y:S01]  /*102e0*/  @P2 MUFU.LG2 R6, R6 ;  /* 0x0000000600062308 */ /* 0x000ea20000000c00 */
[C---:B------:R-:W-:Y:S02]  /*102f0*/  FMUL.FTZ R121, R5.reuse, R121 ;  /* 0x0000007905797220 */ /* 0x040fe40000410000 */
[C---:B------:R-:W-:Y:S02]  /*10300*/  FMUL.FTZ R128, R5.reuse, R128 ;  /* 0x0000008005807220 */ /* 0x040fe40000410000 */
[----:B------:R-:W-:-:S02]  /*10310*/  FMUL.FTZ R129, R5, R129 ;  /* 0x0000008105817220 */ /* 0x000fc40000410000 */
[C---:B------:R-:W-:Y:S01]  /*10320*/  FMUL.FTZ R52, R5.reuse, R52 ;  /* 0x0000003405347220 */ /* 0x040fe20000410000 */
[----:B------:R-:W3:Y:S01]  /*10330*/  @P1 MUFU.LG2 R11, R2 ;  /* 0x00000002000b1308 */ /* 0x000ee20000000c00 */
[C---:B------:R-:W-:Y:S02]  /*10340*/  FMUL.FTZ R53, R5.reuse, R53 ;  /* 0x0000003505357220 */ /* 0x040fe40000410000 */
[C---:B------:R-:W-:Y:S02]  /*10350*/  FMUL.FTZ R64, R5.reuse, R64 ;  /* 0x0000004005407220 */ /* 0x040fe40000410000 */
[C---:B------:R-:W-:Y:S02]  /*10360*/  FMUL.FTZ R65, R5.reuse, R65 ;  /* 0x0000004105417220 */ /* 0x040fe40000410000 */
[C---:B------:R-:W-:Y:S01]  /*10370*/  FMUL.FTZ R68, R5.reuse, R68 ;  /* 0x0000004405447220 */ /* 0x040fe20000410000 */
[----:B------:R-:W4:Y:S01]  /*10380*/  @P0 MUFU.LG2 R0, R0 ;  /* 0x0000000000000308 */ /* 0x000f220000000c00 */
[----:B------:R-:W-:-:S02]  /*10390*/  FMUL.FTZ R69, R5, R69 ;  /* 0x0000004505457220 */ /* 0x000fc40000410000 */
[C---:B------:R-:W-:Y:S02]  /*103a0*/  FMUL.FTZ R80, R5.reuse, R80 ;  /* 0x0000005005507220 */ /* 0x040fe40000410000 */
[C---:B------:R-:W-:Y:S02]  /*103b0*/  FMUL.FTZ R81, R5.reuse, R81 ;  /* 0x0000005105517220 */ /* 0x040fe40000410000 */
[C---:B------:R-:W-:Y:S02]  /*103c0*/  FMUL.FTZ R84, R5.reuse, R84 ;  /* 0x0000005405547220 */ /* 0x040fe40000410000 */
[C---:B------:R-:W-:Y:S02]  /*103d0*/  FMUL.FTZ R85, R5.reuse, R85 ;  /* 0x0000005505557220 */ /* 0x040fe40000410000 */
[C---:B------:R-:W-:Y:S02]  /*103e0*/  FMUL.FTZ R96, R5.reuse, R96 ;  /* 0x0000006005607220 */ /* 0x040fe40000410000 */
[----:B------:R-:W-:Y:S01]  /*103f0*/  FMUL.FTZ R97, R5, R97 ;  /* 0x0000006105617220 */ /* 0x000fe20000410000 */
[----:B------:R-:W-:Y:S01]  /*10400*/  MOV R5, RZ ;  /* 0x000000ff00057202 */ /* 0x000fe20000000f00 */
[----:B-1----:R-:W-:-:S02]  /*10410*/  @P3 FMUL.FTZ R16, R7, 0.69314718246459960938 ;  /* 0x3f31721807103820 */ /* 0x002fc40000410000 */
[----:B--2---:R-:W-:Y:S02]  /*10420*/  @P2 FMUL.FTZ R6, R6, 0.69314718246459960938 ;  /* 0x3f31721806062820 */ /* 0x004fe40000410000 */
[----:B---3--:R-:W-:Y:S01]  /*10430*/  @P1 FMUL.FTZ R18, R11, 0.69314718246459960938 ;  /* 0x3f3172180b121820 */ /* 0x008fe20000410000 */
[----:B------:R1:W2:Y:S01]  /*10440*/  @P1 MUFU.RCP R5, R2 ;  /* 0x0000000200051308 */ /* 0x0002a20000001000 */
[----:B------:R-:W-:Y:S02]  /*10450*/  @P1 FMUL.FTZ R13, R13, c[0x0][0x2d0] ;  /* 0x0000b4000d0d1a20 */ /* 0x000fe40000410000 */
[----:B----4-:R-:W-:Y:S02]  /*10460*/  @P0 FMUL.FTZ R7, R0, 0.69314718246459960938 ;  /* 0x3f31721800070820 */ /* 0x010fe40000410000 */
[C---:B------:R-:W-:Y:S02]  /*10470*/  FMUL.FTZ R146, R4.reuse, R146 ;  /* 0x0000009204927220 */ /* 0x040fe40000410000 */
[----:B------:R-:W-:-:S02]  /*10480*/  FMUL.FTZ R147, R4, R147 ;  /* 0x0000009304937220 */ /* 0x000fc40000410000 */
[C---:B------:R-:W-:Y:S02]  /*10490*/  FMUL.FTZ R102, R4.reuse, R102 ;  /* 0x0000006604667220 */ /* 0x040fe40000410000 */
[C---:B------:R-:W-:Y:S02]  /*104a0*/  FMUL.FTZ R103, R4.reuse, R103 ;  /* 0x0000006704677220 */ /* 0x040fe40000410000 */
[C---:B------:R-:W-:Y:S02]  /*104b0*/  FMUL.FTZ R106, R4.reuse, R106 ;  /* 0x0000006a046a7220 */ /* 0x040fe40000410000 */
[C---:B------:R-:W-:Y:S01]  /*104c0*/  FMUL.FTZ R107, R4.reuse, R107 ;  /* 0x0000006b046b7220 */ /* 0x040fe20000410000 */
[----:B-1----:R-:W-:Y:S01]  /*104d0*/  MOV R2, 0xff800000 ;  /* 0xff80000000027802 */ /* 0x002fe20000000f00 */
        /* <DEDUP_REMOVED lines=42> */
[----:B------:R-:W-:Y:S01]  /*10780*/  MOV R8, 0xff800000 ;  /* 0xff80000000087802 */ /* 0x000fe20000000f00 */
        /* <DEDUP_REMOVED lines=24> */
[----:B------:R-:W-:Y:S02]  /*10910*/  @P3 FFMA.FTZ R2, R15, R151, R16 ;  /* 0x000000970f023223 */ /* 0x000fe40000010010 */
[----:B------:R-:W-:-:S02]  /*10920*/  @P2 FFMA.FTZ R8, R14, R149, R6 ;  /* 0x000000950e082223 */ /* 0x000fc40000010006 */
[----:B------:R-:W-:Y:S02]  /*10930*/  @P1 FFMA.FTZ R9, R13, R3, R18 ;  /* 0x000000030d091223 */ /* 0x000fe40000010012 */
[----:B------:R-:W-:Y:S02]  /*10940*/  @P0 FFMA.FTZ R10, R12, R152, R7 ;  /* 0x000000980c0a0223 */ /* 0x000fe40000010007 */
.L_x_1803:
[----:B------:R-:W-:Y:S05]  /*10950*/  @P4 BRA `(.L_x_1876) ;  /* 0x00001a9000004947 */ /* 0x000fea0003800000 */
[----:B------:R-:W1:Y:S01]  /*10960*/  S2R R12, SR_TID.X ;  /* 0x00000000000c7919 */ /* 0x000e620000002100 */
[----:B------:R-:W-:Y:S01]  /*10970*/  USHF.R.S32.HI UR6, URZ, 0x1f, UR9 ;  /* 0x0000001f3f067899 */ /* 0x000fe20008011409 */
[----:B------:R-:W-:Y:S01]  /*10980*/  IMAD R18, RZ, RZ, -UR9 ;  /* 0x80000009ff127e24 */ /* 0x000fe2000f8e02ff */
[----:B------:R-:W-:Y:S01]  /*10990*/  ULDC.64 UR4, c[0x0][0x4d0] ;  /* 0x0001340000047ab9 */ /* 0x000fe20000000a00 */
[----:B------:R-:W2:Y:S01]  /*109a0*/  S2R R11, SR_CTAID.Y ;  /* 0x00000000000b7919 */ /* 0x000ea20000002600 */
[----:B------:R-:W-:Y:S01]  /*109b0*/  UIMAD UR7, UR6, UR4, URZ ;  /* 0x00000004060772a4 */ /* 0x000fe2000f8e023f */
[----:B------:R-:W-:Y:S01]  /*109c0*/  IMAD.MOV.U32 R14, RZ, RZ, c[0x0][0x4e8] ;  /* 0x00013a00ff0e7624 */ /* 0x000fe200078e00ff */
[----:B------:R-:W-:Y:S01]  /*109d0*/  UIMAD.WIDE.U32 UR12, UR9, UR4, URZ ;  /* 0x00000004090c72a5 */ /* 0x000fe2000f8e003f */
[----:B------:R-:W3:Y:S01]  /*109e0*/  S2R R24, SR_CTAID.Z ;  /* 0x0000000000187919 */ /* 0x000ee20000002700 */
[----:B------:R-:W-:Y:S01]  /*109f0*/  UIMAD UR5, UR9, UR5, UR7 ;  /* 0x00000005090572a4 */ /* 0x000fe2000f8e0207 */
[----:B------:R-:W-:Y:S02]  /*10a00*/  BSSY B0, `(.L_x_1877) ;  /* 0x00000c0000007945 */ /* 0x000fe40003800000 */
[----:B------:R-:W-:Y:S01]  /*10a10*/  BAR.SYNC.DEFER_BLOCKING 0x1, 0x80 ;  /* 0x0042000000007b1d */ /* 0x000fe20000010000 */
[----:B------:R-:W-:Y:S01]  /*10a20*/  UIADD3 UR5, UR13, UR5, URZ ;  /* 0x000000050d057290 */ /* 0x000fe2000fffe03f */
[----:B------:R-:W-:Y:S01]  /*10a30*/  IMAD.U32 R23, RZ, RZ, UR13 ;  /* 0x0000000dff177e24 */ /* 0x000fe2000f8e00ff */
[----:B------:R-:W-:Y:S01]  /*10a40*/  ISETP.NE.AND P0, PT, R14, 0x1, PT ;  /* 0x000000010e00780c */ /* 0x000fe20003f05270 */
[----:B------:R-:W-:-:S02]  /*10a50*/  IMAD.U32 R22, RZ, RZ, UR12 ;  /* 0x0000000cff167e24 */ /* 0x000fc4000f8e00ff */
[----:B------:R-:W4:Y:S01]  /*10a60*/  S2R R15, SR_CTAID.X ;  /* 0x00000000000f7919 */ /* 0x000f220000002500 */
[----:B------:R-:W-:Y:S01]  /*10a70*/  IMAD.U32 R23, RZ, RZ, UR5 ;  /* 0x00000005ff177e24 */ /* 0x000fe2000f8e00ff */
[----:B------:R-:W-:Y:S01]  /*10a80*/  ULDC.64 UR4, c[0x0][0x438] ;  /* 0x00010e0000047ab9 */ /* 0x000fe20000000a00 */
[----:B------:R-:W-:Y:S01]  /*10a90*/  IMAD R14, R14, c[0x0][0x388], RZ ;  /* 0x0000e2000e0e7a24 */ /* 0x000fe200078e02ff */
[----:B------:R-:W-:Y:S01]  /*10aa0*/  UIMAD UR6, UR6, UR4, URZ ;  /* 0x00000004060672a4 */ /* 0x000fe2000f8e023f */
[----:B-1----:R-:W-:Y:S01]  /*10ab0*/  SHF.R.S32.HI R7, RZ, 0x1f, R12 ;  /* 0x0000001fff077819 */ /* 0x002fe2000001140c */
[----:B------:R-:W-:Y:S02]  /*10ac0*/  UIMAD.WIDE.U32 UR12, UR9, UR4, URZ ;  /* 0x00000004090c72a5 */ /* 0x000fe4000f8e003f */
[----:B------:R-:W-:Y:S01]  /*10ad0*/  UIMAD UR4, UR9, UR5, UR6 ;  /* 0x00000005090472a4 */ /* 0x000fe2000f8e0206 */
[CC--:B------:R-:W-:Y:S01]  /*10ae0*/  LEA.HI R13, R7.reuse, R12.reuse, RZ, 0x2 ;  /* 0x0000000c070d7211 */ /* 0x0c0fe200078f10ff */
[----:B--2---:R-:W-:Y:S01]  /*10af0*/  IMAD R18, R18, c[0x0][0x550], R11 ;  /* 0x0001540012127a24 */ /* 0x004fe200078e020b */
[-C--:B------:R-:W-:Y:S01]  /*10b00*/  LEA.HI R7, R7, R12.reuse, RZ, 0x5 ;  /* 0x0000000c07077211 */ /* 0x080fe200078f28ff */
[----:B------:R-:W-:Y:S01]  /*10b10*/  UIADD3 UR4, UR13, UR4, URZ ;  /* 0x000000040d047290 */ /* 0x000fe2000fffe03f */
[----:B------:R-:W-:Y:S01]  /*10b20*/  LOP3.LUT R13, R13, 0xfffffffc, RZ, 0xc0, !PT ;  /* 0xfffffffc0d0d7812 */ /* 0x000fe200078ec0ff */
[----:B------:R-:W-:Y:S01]  /*10b30*/  IMAD.U32 R17, RZ, RZ, UR13 ;  /* 0x0000000dff117e24 */ /* 0x000fe2000f8e00ff */
[----:B------:R-:W-:Y:S01]  /*10b40*/  LOP3.LUT R3, R7, 0xffffffe0, RZ, 0xc0, !PT ;  /* 0xffffffe007037812 */ /* 0x000fe200078ec0ff */
[----:B---3--:R-:W-:Y:S01]  /*10b50*/  IMAD.WIDE.U32 R22, R24, c[0x0][0x4d8], R22 ;  /* 0x0001360018167a25 */ /* 0x008fe200078e0016 */
[----:B------:R-:W-:-:S02]  /*10b60*/  IADD3 R6, -R13, R12, RZ ;  /* 0x0000000c0d067210 */ /* 0x000fc40007ffe1ff */
[----:B------:R-:W-:Y:S01]  /*10b70*/  SHF.R.S32.HI R19, RZ, 0x5, R7 ;  /* 0x00000005ff137819 */ /* 0x000fe20000011407 */
[----:B------:R-:W-:Y:S01]  /*10b80*/  IMAD.IADD R3, R12, 0x1, -R3 ;  /* 0x000000010c037824 */ /* 0x000fe200078e0a03 */
[----:B------:R-:W-:Y:S01]  /*10b90*/  LEA.HI R0, R6, R6, RZ, 0x1 ;  /* 0x0000000606007211 */ /* 0x000fe200078f08ff */
[----:B------:R-:W-:Y:S01]  /*10ba0*/  IMAD.U32 R17, RZ, RZ, UR4 ;  /* 0x00000004ff117e24 */ /* 0x000fe2000f8e00ff */
[----:B------:R-:W-:Y:S02]  /*10bb0*/  SHF.R.S32.HI R12, RZ, 0x1f, R7 ;  /* 0x0000001fff0c7819 */ /* 0x000fe40000011407 */
[----:B------:R-:W-:Y:S02]  /*10bc0*/  LOP3.LUT R11, R0, 0x1ffffffe, RZ, 0xc0, !PT ;  /* 0x1ffffffe000b7812 */ /* 0x000fe400078ec0ff */
[----:B------:R-:W-:Y:S02]  /*10bd0*/  LEA.HI R12, R12, R19, RZ, 0x2 ;  /* 0x000000130c0c7211 */ /* 0x000fe400078f10ff */
[----:B------:R-:W-:Y:S01]  /*10be0*/  SHF.R.S32.HI R7, RZ, 0x1f, R24 ;  /* 0x0000001fff077819 */ /* 0x000fe20000011418 */
[----:B------:R-:W-:Y:S01]  /*10bf0*/  IMAD.IADD R6, R6, 0x1, -R11 ;  /* 0x0000000106067824 */ /* 0x000fe200078e0a0b */
[----:B------:R-:W-:-:S02]  /*10c00*/  SHF.L.U32 R11, R0, 0x5, RZ ;  /* 0x00000005000b7819 */ /* 0x000fc400000006ff */
[----:B------:R-:W-:Y:S01]  /*10c10*/  SHF.R.S32.HI R0, RZ, 0x1f, R3 ;  /* 0x0000001fff007819 */ /* 0x000fe20000011403 */
[C---:B------:R-:W-:Y:S01]  /*10c20*/  IMAD R13, R7.reuse, c[0x0][0x4d8], RZ ;  /* 0x00013600070d7a24 */ /* 0x040fe200078e02ff */
[----:B------:R-:W-:Y:S01]  /*10c30*/  LOP3.LUT R12, R12, 0xffffffc, RZ, 0xc0, !PT ;  /* 0x0ffffffc0c0c7812 */ /* 0x000fe200078ec0ff */
[----:B------:R-:W-:Y:S01]  /*10c40*/  IMAD R7, R7, c[0x0][0x440], RZ ;  /* 0x0001100007077a24 */ /* 0x000fe200078e02ff */
[----:B------:R-:W-:Y:S01]  /*10c50*/  LEA.HI R0, R0, R3, RZ, 0x2 ;  /* 0x0000000300007211 */ /* 0x000fe200078f10ff */
[C---:B------:R-:W-:Y:S01]  /*10c60*/  IMAD R13, R24.reuse, c[0x0][0x4dc], R13 ;  /* 0x00013700180d7a24 */ /* 0x040fe200078e020d */
[----:B------:R-:W-:Y:S01]  /*10c70*/  LOP3.LUT R11, R11, 0xffffffc0, RZ, 0xc0, !PT ;  /* 0xffffffc00b0b7812 */ /* 0x000fe200078ec0ff */
[----:B------:R-:W-:Y:S01]  /*10c80*/  IMAD.IADD R19, R19, 0x1, -R12 ;  /* 0x0000000113137824 */ /* 0x000fe200078e0a0c */
[----:B------:R-:W-:Y:S01]  /*10c90*/  SHF.R.S32.HI R12, RZ, 0x2, R0 ;  /* 0x00000002ff0c7819 */ /* 0x000fe20000011400 */
[----:B------:R-:W-:Y:S01]  /*10ca0*/  IMAD R7, R24, c[0x0][0x444], R7 ;  /* 0x0001110018077a24 */ /* 0x000fe200078e0207 */
[----:B------:R-:W-:Y:S01]  /*10cb0*/  MOV R16, UR12 ;  /* 0x0000000c00107c02 */ /* 0x000fe20008000f00 */
[----:B------:R-:W-:Y:S01]  /*10cc0*/  IMAD R11, R6, 0x8, R11 ;  /* 0x00000008060b7824 */ /* 0x000fe200078e020b */
[----:B------:R-:W-:Y:S01]  /*10cd0*/  LEA R12, R19, R12, 0x4 ;  /* 0x0000000c130c7211 */ /* 0x000fe200078e20ff */
[----:B------:R-:W-:Y:S01]  /*10ce0*/  IMAD.IADD R23, R23, 0x1, R13 ;  /* 0x0000000117177824 */ /* 0x000fe200078e020d */
[----:B------:R-:W-:Y:S01]  /*10cf0*/  SHF.R.S32.HI R13, RZ, 0x1f, R18 ;  /* 0x0000001fff0d7819 */ /* 0x000fe20000011412 */
[----:B------:R-:W-:Y:S01]  /*10d00*/  IMAD.WIDE.U32 R24, R24, c[0x0][0x440], R16 ;  /* 0x0001100018187a25 */ /* 0x000fe200078e0010 */
[----:B------:R-:W-:-:S02]  /*10d10*/  LOP3.LUT P1, RZ, R3, 0x3, RZ, 0xc0, !PT ;  /* 0x0000000303ff7812 */ /* 0x000fc4000782c0ff */
[----:B------:R-:W-:Y:S01]  /*10d20*/  LOP3.LUT R0, R0, 0x7ffffffc, RZ, 0xc0, !PT ;  /* 0x7ffffffc00007812 */ /* 0x000fe200078ec0ff */
[----:B------:R-:W-:Y:S02]  /*10d30*/  IMAD.IADD R20, R12, 0x1, R11 ;  /* 0x000000010c147824 */ /* 0x000fe400078e020b */
[----:B------:R-:W-:Y:S01]  /*10d40*/  IMAD.IADD R25, R25, 0x1, R7 ;  /* 0x0000000119197824 */ /* 0x000fe200078e0207 */
[----:B------:R-:W-:Y:S01]  /*10d50*/  IADD3 R3, R3, -R0, RZ ;  /* 0x8000000003037210 */ /* 0x000fe20007ffe0ff */
[----:B------:R-:W-:Y:S01]  /*10d60*/  IMAD R17, R13, c[0x0][0x448], RZ ;  /* 0x000112000d117a24 */ /* 0x000fe200078e02ff */
[----:B----4-:R-:W-:Y:S01]  /*10d70*/  LEA R20, R15, R20, 0x7 ;  /* 0x000000140f147211 */ /* 0x010fe200078e38ff */
[----:B------:R-:W-:Y:S01]  /*10d80*/  IMAD R13, R13, c[0x0][0x4e0], RZ ;  /* 0x000138000d0d7a24 */ /* 0x000fe200078e02ff */
[----:B------:R-:W-:Y:S01]  /*10d90*/  LEA R15, R15, R12, 0x7 ;  /* 0x0000000c0f0f7211 */ /* 0x000fe200078e38ff */
[----:B------:R-:W-:Y:S01]  /*10da0*/  IMAD R17, R18, c[0x0][0x44c], R17 ;  /* 0x0001130012117a24 */ /* 0x000fe200078e0211 */
[----:B------:R-:W-:Y:S01]  /*10db0*/  MOV R7, R20 ;  /* 0x0000001400077202 */ /* 0x000fe20000000f00 */
[----:B------:R-:W-:Y:S01]  /*10dc0*/  @P0 IMAD.HI.U32 R16, R20, c[0x0][0x4ec], RZ ;  /* 0x00013b0014100a27 */ /* 0x000fe200078e00ff */
[----:B------:R-:W-:-:S03]  /*10dd0*/  ISETP.GE.OR P4, PT, R15, R14, P1 ;  /* 0x0000000e0f00720c */ /* 0x000fc60000f86670 */
[----:B------:R-:W-:Y:S01]  /*10de0*/  IMAD.MOV.U32 R6, RZ, RZ, R20 ;  /* 0x000000ffff067224 */ /* 0x000fe200078e0014 */
[----:B------:R-:W-:Y:S01]  /*10df0*/  @P0 SHF.R.U32.HI R6, RZ, c[0x0][0x4f0], R16 ;  /* 0x00013c00ff060a19 */ /* 0x000fe20000011610 */
[----:B------:R-:W-:-:S03]  /*10e00*/  @P0 IMAD.HI.U32 R11, R20, c[0x0][0x4ec], RZ ;  /* 0x00013b00140b0a27 */ /* 0x000fc600078e00ff */
[----:B------:R-:W-:Y:S01]  /*10e10*/  SHF.R.S32.HI R16, RZ, 0x1f, R6 ;  /* 0x0000001fff107819 */ /* 0x000fe20000011406 */
[----:B------:R-:W-:Y:S01]  /*10e20*/  IMAD.WIDE.U32 R24, R18, c[0x0][0x448], R24 ;  /* 0x0001120012187a25 */ /* 0x000fe200078e0018 */
[----:B------:R-:W-:-:S03]  /*10e30*/  @P0 SHF.R.U32.HI R7, RZ, c[0x0][0x4f0], R11 ;  /* 0x00013c00ff070a19 */ /* 0x000fc6000001160b */
[----:B------:R-:W-:Y:S02]  /*10e40*/  IMAD.MOV R11, RZ, RZ, -R6 ;  /* 0x000000ffff0b7224 */ /* 0x000fe400078e0a06 */
[C---:B------:R-:W-:Y:S02]  /*10e50*/  IMAD R13, R18.reuse, c[0x0][0x4e4], R13 ;  /* 0x00013900120d7a24 */ /* 0x040fe400078e020d */
[----:B------:R-:W-:Y:S01]  /*10e60*/  IMAD.WIDE.U32 R18, R18, c[0x0][0x4e0], R22 ;  /* 0x0001380012127a25 */ /* 0x000fe200078e0016 */
[----:B------:R-:W-:-:S03]  /*10e70*/  SHF.R.S32.HI R22, RZ, 0x1f, R7 ;  /* 0x0000001fff167819 */ /* 0x000fc60000011407 */
[----:B------:R-:W-:Y:S01]  /*10e80*/  IMAD R11, R11, c[0x0][0x4e8], R20 ;  /* 0x00013a000b0b7a24 */ /* 0x000fe200078e0214 */
[----:B------:R-:W-:Y:S01]  /*10e90*/  IADD3 R18, P0, R6, R18, RZ ;  /* 0x0000001206127210 */ /* 0x000fe20007f1e0ff */
[----:B------:R-:W-:Y:S02]  /*10ea0*/  IMAD.IADD R25, R25, 0x1, R17 ;  /* 0x0000000119197824 */ /* 0x000fe400078e0211 */
[----:B------:R-:W-:Y:S01]  /*10eb0*/  IMAD R22, R22, c[0x0][0x430], RZ ;  /* 0x00010c0016167a24 */ /* 0x000fe200078e02ff */
[----:B------:R-:W-:Y:S01]  /*10ec0*/  SHF.R.S32.HI R6, RZ, 0x1f, R11 ;  /* 0x0000001fff067819 */ /* 0x000fe2000001140b */
[----:B------:R-:W-:Y:S01]  /*10ed0*/  IMAD.SHL.U32 R3, R3, 0x2, RZ ;  /* 0x0000000203037824 */ /* 0x000fe200078e00ff */
[----:B------:R-:W-:Y:S01]  /*10ee0*/  IADD3.X R19, R16, R19, R13, P0, !PT ;  /* 0x0000001310137210 */ /* 0x000fe200007fe40d */
[----:B------:R-:W-:-:S04]  /*10ef0*/  IMAD.WIDE.U32 R16, R7, c[0x0][0x430], R24 ;  /* 0x00010c0007107a25 */ /* 0x000fc800078e0018 */
[----:B------:R-:W-:Y:S02]  /*10f00*/  IMAD R6, R6, c[0x0][0x4c8], RZ ;  /* 0x0001320006067a24 */ /* 0x000fe400078e02ff */
[----:B------:R-:W-:-:S04]  /*10f10*/  IMAD.WIDE.U32 R18, R11, c[0x0][0x4c8], R18 ;  /* 0x000132000b127a25 */ /* 0x000fc800078e0012 */
[----:B------:R-:W-:Y:S01]  /*10f20*/  IMAD R6, R11, c[0x0][0x4cc], R6 ;  /* 0x000133000b067a24 */ /* 0x000fe200078e0206 */
[C---:B------:R-:W-:Y:S01]  /*10f30*/  LEA R25, P0, R18.reuse, c[0x0][0x4a8], 0x2 ;  /* 0x00012a0012197a11 */ /* 0x040fe200078010ff */
[C---:B------:R-:W-:Y:S01]  /*10f40*/  IMAD R13, R7.reuse, c[0x0][0x434], R22 ;  /* 0x00010d00070d7a24 */ /* 0x040fe200078e0216 */
[----:B------:R-:W-:Y:S01]  /*10f50*/  IADD3 R7, -R7, RZ, RZ ;  /* 0x000000ff07077210 */ /* 0x000fe20007ffe1ff */
[----:B------:R-:W-:Y:S02]  /*10f60*/  IMAD.IADD R11, R19, 0x1, R6 ;  /* 0x00000001130b7824 */ /* 0x000fe400078e0206 */
[----:B------:R-:W-:Y:S01]  /*10f70*/  SHFL.IDX PT, R22, R25, RZ, 0x1c1f ;  /* 0x001c1fff19167589 */ /* 0x000fe200000e0000 */
[----:B------:R-:W-:Y:S02]  /*10f80*/  IMAD.IADD R13, R17, 0x1, R13 ;  /* 0x00000001110d7824 */ /* 0x000fe400078e020d */
[----:B------:R-:W-:Y:S01]  /*10f90*/  LEA.HI.X R24, R18, c[0x0][0x4ac], R11, 0x2, P0 ;  /* 0x00012b0012187a11 */ /* 0x000fe200000f140b */
[----:B------:R-:W-:Y:S01]  /*10fa0*/  IMAD R7, R7, c[0x0][0x4e8], R20 ;  /* 0x00013a0007077a24 */ /* 0x000fe200078e0214 */
[----:B------:R-:W-:Y:S01]  /*10fb0*/  SHFL.IDX PT, R18, R25, 0x2, 0x1c1f ;  /* 0x005c1f0019127f89 */ /* 0x000fe200000e0000 */
[----:B------:R-:W-:Y:S01]  /*10fc0*/  IMAD.MOV.U32 R12, RZ, RZ, R16 ;  /* 0x000000ffff0c7224 */ /* 0x000fe200078e0010 */
[----:B------:R-:W-:-:S02]  /*10fd0*/  IADD3 R11, R15, 0x48, RZ ;  /* 0x000000480f0b7810 */ /* 0x000fc40007ffe0ff */
[----:B------:R-:W1:Y:S01]  /*10fe0*/  SHFL.IDX PT, R23, R24, RZ, 0x1c1f ;  /* 0x001c1fff18177589 */ /* 0x000e6200000e0000 */
[----:B------:R-:W-:Y:S01]  /*10ff0*/  IMAD.WIDE.U32 R26, R7, c[0x0][0x428], R12 ;  /* 0x00010a00071a7a25 */ /* 0x000fe200078e000c */
[C---:B------:R-:W-:Y:S02]  /*11000*/  IADD3 R13, R15.reuse, 0x8, RZ ;  /* 0x000000080f0d7810 */ /* 0x040fe40007ffe0ff */
[----:B------:R-:W-:Y:S01]  /*11010*/  SHFL.IDX PT, R20, R25, 0x1, 0x1c1f ;  /* 0x003c1f0019147f89 */ /* 0x000fe200000e0000 */
[----:B------:R-:W-:Y:S02]  /*11020*/  IADD3 R12, R15, 0x40, RZ ;  /* 0x000000400f0c7810 */ /* 0x000fe40007ffe0ff */
[-C--:B------:R-:W-:Y:S01]  /*11030*/  ISETP.GE.OR P3, PT, R13, R14.reuse, P1 ;  /* 0x0000000e0d00720c */ /* 0x080fe20000f66670 */
[----:B------:R-:W2:Y:S01]  /*11040*/  SHFL.IDX PT, R21, R24, 0x1, 0x1c1f ;  /* 0x003c1f0018157f89 */ /* 0x000ea200000e0000 */
[-C--:B------:R-:W-:Y:S02]  /*11050*/  ISETP.GE.OR P2, PT, R12, R14.reuse, P1 ;  /* 0x0000000e0c00720c */ /* 0x080fe40000f46670 */
[----:B------:R-:W-:Y:S01]  /*11060*/  ISETP.GE.OR P1, PT, R11, R14, P1 ;  /* 0x0000000e0b00720c */ /* 0x000fe20000f26670 */
[----:B------:R-:W3:Y:S01]  /*11070*/  SHFL.IDX PT, R19, R24, 0x2, 0x1c1f ;  /* 0x005c1f0018137f89 */ /* 0x000ee200000e0000 */
[----:B------:R-:W-:-:S02]  /*11080*/  SHF.R.S32.HI R6, RZ, 0x1f, R7 ;  /* 0x0000001fff067819 */ /* 0x000fc40000011407 */
[-C--:B------:R-:W-:Y:S01]  /*11090*/  ISETP.GE.AND P5, PT, R12, R14.reuse, PT ;  /* 0x0000000e0c00720c */ /* 0x080fe20003fa6270 */
[----:B------:R-:W-:Y:S01]  /*110a0*/  SHFL.IDX PT, R16, R25, 0x3, 0x1c1f ;  /* 0x007c1f0019107f89 */ /* 0x000fe200000e0000 */
[----:B------:R-:W-:Y:S01]  /*110b0*/  ISETP.GE.AND P6, PT, R11, R14, PT ;  /* 0x0000000e0b00720c */ /* 0x000fe20003fc6270 */
[----:B------:R-:W-:Y:S02]  /*110c0*/  IMAD R6, R6, c[0x0][0x428], RZ ;  /* 0x00010a0006067a24 */ /* 0x000fe400078e02ff */
[----:B------:R-:W4:Y:S02]  /*110d0*/  SHFL.IDX PT, R17, R24, 0x3, 0x1c1f ;  /* 0x007c1f0018117f89 */ /* 0x000f2400000e0000 */
[----:B------:R-:W-:Y:S01]  /*110e0*/  IMAD R6, R7, c[0x0][0x42c], R6 ;  /* 0x00010b0007067a24 */ /* 0x000fe200078e0206 */
[----:B------:R-:W-:Y:S01]  /*110f0*/  LEA R7, P0, R26, c[0x0][0x400], 0x2 ;  /* 0x000100001a077a11 */ /* 0x000fe200078010ff */
[----:B-1----:R1:W-:Y:S02]  /*11100*/  @!P4 ST.E [R22.64], R2 ;  /* 0x000000021600c985 */ /* 0x0023e4000c10190a */
[----:B------:R-:W-:-:S02]  /*11110*/  IMAD.IADD R6, R27, 0x1, R6 ;  /* 0x000000011b067824 */ /* 0x000fc400078e0206 */
[----:B------:R1:W1:Y:S03]  /*11120*/  SHFL.IDX PT, R24, R7, RZ, 0x1c1f ;  /* 0x001c1fff07187589 */ /* 0x00026600000e0000 */
[----:B------:R-:W-:Y:S01]  /*11130*/  LEA.HI.X R6, R26, c[0x0][0x404], R6, 0x2, P0 ;  /* 0x000101001a067a11 */ /* 0x000fe200000f1406 */
[----:B--2---:R2:W-:Y:S01]  /*11140*/  @!P3 ST.E [R20.64], R8 ;  /* 0x000000081400b985 */ /* 0x0045e2000c10190a */
[----:B------:R-:W-:-:S03]  /*11150*/  ISETP.GE.AND P0, PT, R13, R14, PT ;  /* 0x0000000e0d00720c */ /* 0x000fc60003f06270 */
[----:B---3--:R2:W-:Y:S04]  /*11160*/  @!P2 ST.E [R18.64], R9 ;  /* 0x000000091200a985 */ /* 0x0085e8000c10190a */
[----:B------:R2:W3:Y:S04]  /*11170*/  SHFL.IDX PT, R25, R6, RZ, 0x1c1f ;  /* 0x001c1fff06197589 */ /* 0x0004e800000e0000 */
[----:B----4-:R2:W-:Y:S01]  /*11180*/  @!P1 ST.E [R16.64], R10 ;  /* 0x0000000a10009985 */ /* 0x0105e2000c10190a */
[----:B------:R-:W-:-:S13]  /*11190*/  ISETP.GE.AND P1, PT, R15, R14, PT ;  /* 0x0000000e0f00720c */ /* 0x000fda0003f26270 */
[----:B------:R-:W-:Y:S05]  /*111a0*/  @P1 BRA `(.L_x_1878) ;  /* 0x0000045000001947 */ /* 0x000fea0003800000 */
[C---:B-1----:R-:W-:Y:S02]  /*111b0*/  IADD3 R11, R3.reuse, 0x8, RZ ;  /* 0x00000008030b7810 */ /* 0x042fe40007ffe0ff */
[C---:B--2---:R-:W-:Y:S02]  /*111c0*/  IADD3 R9, R3.reuse, 0x10, RZ ;  /* 0x0000001003097810 */ /* 0x044fe40007ffe0ff */
        /* <DEDUP_REMOVED lines=11> */
[--C-:B---3--:R-:W-:Y:S01]  /*11280*/  @!P4 IMAD.WIDE R12, R3, 0x4, R24.reuse ;  /* 0x00000004030cc825 */ /* 0x108fe200078e0218 */
        /* <DEDUP_REMOVED lines=55> */
.L_x_1878:
[----:B-1----:R-:W-:Y:S05]  /*11600*/  BSYNC B0 ;  /* 0x0000000000007941 */ /* 0x002fea0003800000 */
.L_x_1877:
[----:B------:R1:W4:Y:S01]  /*11610*/  SHFL.IDX PT, R13, R6, 0x1, 0x1c1f ;  /* 0x003c1f00060d7f89 */ /* 0x00032200000e0000 */
[----:B------:R-:W-:Y:S03]  /*11620*/  BSSY B0, `(.L_x_1879) ;  /* 0x0000048000007945 */ /* 0x000fe60003800000 */
[----:B------:R1:W2:Y:S01]  /*11630*/  SHFL.IDX PT, R12, R7, 0x1, 0x1c1f ;  /* 0x003c1f00070c7f89 */ /* 0x0002a200000e0000 */
[----:B------:R-:W-:Y:S05]  /*11640*/  @P0 BRA `(.L_x_1880) ;  /* 0x0000045000000947 */ /* 0x000fea0003800000 */
[C---:B------:R-:W-:Y:S02]  /*11650*/  IADD3 R11, R3.reuse, 0x8, RZ ;  /* 0x00000008030b7810 */ /* 0x040fe40007ffe0ff */
[----:B------:R-:W-:-:S02]  /*11660*/  ISETP.GE.AND P1, PT, R3, c[0x0][0x3c8], PT ;  /* 0x0000f20003007a0c */ /* 0x000fc40003f26270 */
[----:B------:R-:W-:Y:S02]  /*11670*/  ISETP.GE.AND P0, PT, R11, c[0x0][0x3c8], PT ;  /* 0x0000f2000b007a0c */ /* 0x000fe40003f06270 */
[C---:B--2---:R-:W-:Y:S02]  /*11680*/  IADD3 R10, R3.reuse, 0x10, RZ ;  /* 0x00000010030a7810 */ /* 0x044fe40007ffe0ff */
[C---:B------:R-:W-:Y:S02]  /*11690*/  IADD3 R9, R3.reuse, 0x18, RZ ;  /* 0x0000001803097810 */ /* 0x040fe40007ffe0ff */
[----:B------:R-:W-:Y:S02]  /*116a0*/  ISETP.GE.AND P4, PT, R10, c[0x0][0x3c8], PT ;  /* 0x0000f2000a007a0c */ /* 0x000fe40003f86270 */
[----:B------:R-:W-:Y:S02]  /*116b0*/  IADD3 R8, R3, 0x20, RZ ;  /* 0x0000002003087810 */ /* 0x000fe40007ffe0ff */
[----:B------:R-:W-:Y:S01]  /*116c0*/  ISETP.GE.AND P3, PT, R9, c[0x0][0x3c8], PT ;  /* 0x0000f20009007a0c */ /* 0x000fe20003f66270 */
[C---:B----4-:R-:W-:Y:S01]  /*116d0*/  @!P1 IMAD.WIDE R14, R3.reuse, 0x4, R12 ;  /* 0x00000004030e9825 */ /* 0x050fe200078e020c */
        /* <DEDUP_REMOVED lines=23> */
[----:B--2---:R-:W-:Y:S02]  /*11850*/  @!P2 LOP3.LUT R15, R8, 0xfffffffe, RZ, 0xc0, !PT ;  /* 0xfffffffe080fa812 */ /* 0x004fe400078ec0ff */
[----:B------:R-:W-:-:S03]  /*11860*/  IADD3 R20, R3, 0x50, RZ ;  /* 0x0000005003147810 */ /* 0x000fc60007ffe0ff */
[----:B------:R-:W-:-:S04]  /*11870*/  @!P2 IMAD.WIDE R14, R15, 0x4, R12 ;  /* 0x000000040f0ea825 */ /* 0x000fc800078e020c */
[--C-:B----4-:R-:W-:Y:S01]  /*11880*/  @!P3 IMAD.WIDE R16, R9, 0x4, R12.reuse ;  /* 0x000000040910b825 */ /* 0x110fe200078e020c */
        /* <DEDUP_REMOVED lines=9> */
[----:B-----5:R-:W-:Y:S02]  /*11920*/  IADD3 R18, R3, 0x58, RZ ;  /* 0x0000005803127810 */ /* 0x020fe40007ffe0ff */
        /* <DEDUP_REMOVED lines=9> */
[----:B--2---:R-:W-:Y:S02]  /*119c0*/  @!P0 LOP3.LUT R17, R18, 0xfffffffe, RZ, 0xc0, !PT ;  /* 0xfffffffe12118812 */ /* 0x004fe400078ec0ff */
[----:B----4-:R-:W-:Y:S01]  /*119d0*/  @!P1 LOP3.LUT R15, R20, 0xfffffffe, RZ, 0xc0, !PT ;  /* 0xfffffffe140f9812 */ /* 0x010fe200078ec0ff */
[----:B------:R-:W-:Y:S01]  /*119e0*/  @!P2 IMAD.WIDE R18, R21, 0x4, R12 ;  /* 0x000000041512a825 */ /* 0x000fe200078e020c */
[----:B-1----:R-:W-:-:S03]  /*119f0*/  @!P3 LOP3.LUT R11, R2, 0xfffffffe, RZ, 0xc0, !PT ;  /* 0xfffffffe020bb812 */ /* 0x002fc600078ec0ff */
[----:B------:R-:W-:Y:S01]  /*11a00*/  @!P1 IMAD.WIDE R14, R15, 0x4, R12 ;  /* 0x000000040f0e9825 */ /* 0x000fe200078e020c */
[----:B-----5:R-:W-:-:S03]  /*11a10*/  @!P4 LOP3.LUT R9, R0, 0xfffffffe, RZ, 0xc0, !PT ;  /* 0xfffffffe0009c812 */ /* 0x020fc600078ec0ff */
        /* <DEDUP_REMOVED lines=8> */
.L_x_1880:
[----:B------:R-:W-:Y:S05]  /*11aa0*/  BSYNC B0 ;  /* 0x0000000000007941 */ /* 0x000fea0003800000 */
.L_x_1879:
[----:B-1--4-:R1:W4:Y:S01]  /*11ab0*/  SHFL.IDX PT, R13, R6, 0x2, 0x1c1f ;  /* 0x005c1f00060d7f89 */ /* 0x01232200000e0000 */
[----:B------:R-:W-:Y:S03]  /*11ac0*/  BSSY B0, `(.L_x_1881) ;  /* 0x0000048000007945 */ /* 0x000fe60003800000 */
[----:B--2---:R1:W2:Y:S01]  /*11ad0*/  SHFL.IDX PT, R12, R7, 0x2, 0x1c1f ;  /* 0x005c1f00070c7f89 */ /* 0x0042a200000e0000 */
[----:B------:R-:W-:Y:S05]  /*11ae0*/  @P5 BRA `(.L_x_1882) ;  /* 0x0000045000005947 */ /* 0x000fea0003800000 */
[C---:B------:R-:W-:Y:S02]  /*11af0*/  IADD3 R10, R3.reuse, 0x8, RZ ;  /* 0x00000008030a7810 */ /* 0x040fe40007ffe0ff */
        /* <DEDUP_REMOVED lines=15> */
[--C-:B--2-4-:R-:W-:Y:S01]  /*11bf0*/  @!P4 IMAD.WIDE R18, R11, 0x4, R12.reuse ;  /* 0x000000040b12c825 */ /* 0x114fe200078e020c */
        /* <DEDUP_REMOVED lines=28> */
[----:B----4-:R-:W-:Y:S01]  /*11dc0*/  @!P3 IMAD.WIDE R20, R23, 0x4, R12 ;  /* 0x000000041714b825 */ /* 0x010fe200078e020c */
        /* <DEDUP_REMOVED lines=11> */
[----:B----4-:R-:W-:-:S03]  /*11e80*/  @!P4 LOP3.LUT R11, R2, 0xfffffffe, RZ, 0xc0, !PT ;  /* 0xfffffffe020bc812 */ /* 0x010fc600078ec0ff */
        /* <DEDUP_REMOVED lines=11> */
.L_x_1882:
[----:B------:R-:W-:Y:S05]  /*11f40*/  BSYNC B0 ;  /* 0x0000000000007941 */ /* 0x000fea0003800000 */
.L_x_1881:
[----:B--2---:R2:W1:Y:S04]  /*11f50*/  SHFL.IDX PT, R9, R6, 0x3, 0x1c1f ;  /* 0x007c1f0006097f89 */ /* 0x00446800000e0000 */
[----:B------:R2:W4:Y:S01]  /*11f60*/  SHFL.IDX PT, R8, R7, 0x3, 0x1c1f ;  /* 0x007c1f0007087f89 */ /* 0x00052200000e0000 */
[----:B------:R-:W-:Y:S05]  /*11f70*/  @P6 EXIT ;  /* 0x000000000000694d */ /* 0x000fea0003800000 */
[C---:B-12---:R-:W-:Y:S02]  /*11f80*/  IADD3 R6, R3.reuse, 0x8, RZ ;  /* 0x0000000803067810 */ /* 0x046fe40007ffe0ff */
        /* <DEDUP_REMOVED lines=12> */
[----:B----4-:R-:W-:Y:S01]  /*12050*/  @!P3 IMAD.WIDE R10, R3, 0x4, R8 ;  /* 0x00000004030ab825 */ /* 0x010fe200078e0208 */
[----:B------:R-:W-:-:S02]  /*12060*/  @!P2 LOP3.LUT R6, R6, 0xfffffffe, RZ, 0xc0, !PT ;  /* 0xfffffffe0606a812 */ /* 0x000fc400078ec0ff */
[----:B------:R-:W-:Y:S02]  /*12070*/  @!P1 LOP3.LUT R5, R5, 0xfffffffe, RZ, 0xc0, !PT ;  /* 0xfffffffe05059812 */ /* 0x000fe400078ec0ff */
[----:B------:R-:W-:Y:S01]  /*12080*/  @!P0 LOP3.LUT R4, R4, 0xfffffffe, RZ, 0xc0, !PT ;  /* 0xfffffffe04048812 */ /* 0x000fe200078ec0ff */
[--C-:B------:R-:W-:Y:S01]  /*12090*/  @!P2 IMAD.WIDE R6, R6, 0x4, R8.reuse ;  /* 0x000000040606a825 */ /* 0x100fe200078e0208 */
[----:B------:R-:W-:Y:S01]  /*120a0*/  ISETP.GE.AND P5, PT, R0, c[0x0][0x3c8], PT ;  /* 0x0000f20000007a0c */ /* 0x000fe20003fa6270 */
[----:B------:R-:W-:Y:S01]  /*120b0*/  @!P3 ST.E.64 [R10.64], R142 ;  /* 0x0000008e0a00b985 */ /* 0x000fe2000c101b0a */
[----:B------:R-:W-:Y:S01]  /*120c0*/  IADD3 R18, R3, 0x30, RZ ;  /* 0x0000003003127810 */ /* 0x000fe20007ffe0ff */
[--C-:B------:R-:W-:Y:S01]  /*120d0*/  @!P1 IMAD.WIDE R12, R5, 0x4, R8.reuse ;  /* 0x00000004050c9825 */ /* 0x100fe200078e0208 */
[C---:B------:R-:W-:Y:S01]  /*120e0*/  IADD3 R17, R3.reuse, 0x38, RZ ;  /* 0x0000003803117810 */ /* 0x040fe20007ffe0ff */
[----:B------:R1:W-:Y:S01]  /*120f0*/  @!P2 ST.E.64 [R6.64], R138 ;  /* 0x0000008a0600a985 */ /* 0x0003e2000c101b0a */
[C---:B------:R-:W-:Y:S01]  /*12100*/  IADD3 R16, R3.reuse, 0x40, RZ ;  /* 0x0000004003107810 */ /* 0x040fe20007ffe0ff */
[----:B------:R-:W-:Y:S01]  /*12110*/  @!P0 IMAD.WIDE R4, R4, 0x4, R8 ;  /* 0x0000000404048825 */ /* 0x000fe200078e0208 */
[C---:B------:R-:W-:Y:S01]  /*12120*/  IADD3 R15, R3.reuse, 0x48, RZ ;  /* 0x00000048030f7810 */ /* 0x040fe20007ffe0ff */
[----:B------:R-:W-:Y:S01]  /*12130*/  @!P1 ST.E.64 [R12.64], R110 ;  /* 0x0000006e0c009985 */ /* 0x000fe2000c101b0a */
        /* <DEDUP_REMOVED lines=11> */
[----:B------:R-:W-:Y:S02]  /*121f0*/  @!P2 LEA.HI R16, R16, R16, RZ, 0x1 ;  /* 0x000000101010a211 */ /* 0x000fe400078f08ff */
[----:B------:R-:W-:Y:S02]  /*12200*/  @!P1 LEA.HI R15, R15, R15, RZ, 0x1 ;  /* 0x0000000f0f0f9211 */ /* 0x000fe400078f08ff */
[----:B-1----:R-:W-:-:S02]  /*12210*/  @!P5 LOP3.LUT R7, R0, 0xfffffffe, RZ, 0xc0, !PT ;  /* 0xfffffffe0007d812 */ /* 0x002fc400078ec0ff */
[----:B------:R-:W-:Y:S02]  /*12220*/  @!P0 LEA.HI R14, R14, R14, RZ, 0x1 ;  /* 0x0000000e0e0e8211 */ /* 0x000fe400078f08ff */
[----:B------:R-:W-:Y:S01]  /*12230*/  @!P4 LOP3.LUT R11, R18, 0xfffffffe, RZ, 0xc0, !PT ;  /* 0xfffffffe120bc812 */ /* 0x000fe200078ec0ff */
[--C-:B------:R-:W-:Y:S01]  /*12240*/  @!P5 IMAD.WIDE R6, R7, 0x4, R8.reuse ;  /* 0x000000040706d825 */ /* 0x100fe200078e0208 */
[----:B------:R-:W-:Y:S02]  /*12250*/  @!P3 LOP3.LUT R17, R17, 0xfffffffe, RZ, 0xc0, !PT ;  /* 0xfffffffe1111b812 */ /* 0x000fe400078ec0ff */
[----:B--2---:R-:W-:Y:S02]  /*12260*/  @!P6 LOP3.LUT R5, R2, 0xfffffffe, RZ, 0xc0, !PT ;  /* 0xfffffffe0205e812 */ /* 0x004fe400078ec0ff */
[----:B------:R-:W-:Y:S02]  /*12270*/  @!P2 LOP3.LUT R13, R16, 0xfffffffe, RZ, 0xc0, !PT ;  /* 0xfffffffe100da812 */ /* 0x000fe400078ec0ff */
[----:B------:R-:W-:Y:S01]  /*12280*/  @!P1 LOP3.LUT R15, R15, 0xfffffffe, RZ, 0xc0, !PT ;  /* 0xfffffffe0f0f9812 */ /* 0x000fe200078ec0ff */
[----:B------:R-:W-:Y:S01]  /*12290*/  @!P6 IMAD.WIDE R4, R5, 0x4, R8 ;  /* 0x000000040504e825 */ /* 0x000fe200078e0208 */
[----:B------:R-:W-:-:S03]  /*122a0*/  IADD3 R3, R3, 0x58, RZ ;  /* 0x0000005803037810 */ /* 0x000fc60007ffe0ff */
[--C-:B------:R-:W-:Y:S01]  /*122b0*/  @!P2 IMAD.WIDE R12, R13, 0x4, R8.reuse ;  /* 0x000000040d0ca825 */ /* 0x100fe200078e0208 */
[----:B------:R1:W-:Y:S04]  /*122c0*/  @!P6 ST.E.64 [R4.64], R126 ;  /* 0x0000007e0400e985 */ /* 0x0003e8000c101b0a */
[----:B------:R2:W-:Y:S01]  /*122d0*/  @!P5 ST.E.64 [R6.64], R134 ;  /* 0x000000860600d985 */ /* 0x0005e2000c101b0a */
[----:B-1----:R-:W-:Y:S01]  /*122e0*/  @!P0 LOP3.LUT R5, R14, 0xfffffffe, RZ, 0xc0, !PT ;  /* 0xfffffffe0e058812 */ /* 0x002fe200078ec0ff */
[----:B------:R-:W-:-:S04]  /*122f0*/  @!P1 IMAD.WIDE R14, R15, 0x4, R8 ;  /* 0x000000040f0e9825 */ /* 0x000fc800078e0208 */
[----:B--2---:R-:W-:-:S04]  /*12300*/  @!P4 IMAD.WIDE R6, R11, 0x4, R8 ;  /* 0x000000040b06c825 */ /* 0x004fc800078e0208 */
[--C-:B------:R-:W-:Y:S01]  /*12310*/  @!P3 IMAD.WIDE R10, R17, 0x4, R8.reuse ;  /* 0x00000004110ab825 */ /* 0x100fe200078e0208 */
[----:B------:R1:W-:Y:S03]  /*12320*/  @!P4 ST.E.64 [R6.64], R58 ;  /* 0x0000003a0600c985 */ /* 0x0003e6000c101b0a */
[----:B------:R-:W-:Y:S01]  /*12330*/  @!P0 IMAD.WIDE R4, R5, 0x4, R8 ;  /* 0x0000000405048825 */ /* 0x000fe200078e0208 */
[----:B------:R1:W-:Y:S04]  /*12340*/  @!P3 ST.E.64 [R10.64], R62 ;  /* 0x0000003e0a00b985 */ /* 0x0003e8000c101b0a */
[----:B------:R1:W-:Y:S04]  /*12350*/  @!P2 ST.E.64 [R12.64], R74 ;  /* 0x0000004a0c00a985 */ /* 0x0003e8000c101b0a */
        /* <DEDUP_REMOVED lines=9> */
.L_x_1876:
        /* <DEDUP_REMOVED lines=50> */
.L_x_1883:
        /* <DEDUP_REMOVED lines=15> */
.L_x_2894:


//--------------------- .text._ZN7cutlass13device_kernelIN5flash19enable_sm80_to_sm89INS1_16FlashAttnFwdSm80INS1_25CollectiveMainloopFwdSm80ILi4ELi1ELb0EN4cute5tupleIJNS5_1CILi128EEENS7_ILi48EEENS7_ILi96EEEEEELi96ENS_6half_tEfNS_4arch4Sm80ELb0ELb1ELb0ELb1ELb0ELb0ELb1ELb1EEENS1_21CollectiveEpilogueFwdINS6_IJS8_SA_S9_EEENS6_IJNS7_ILi1EEESI_SI_EEESC_SE_Li128ELb1ELb1ELb1ELb0EEENS1_36VarlenDynamicPersistentTileSchedulerILi128ELi48ELi128ELi128ELb1ELb1ELb0ELb1ELb0ELb1EEEEEEEEEvNT_6ParamsE --------------------------
	.section	.text._ZN7cutlass13device_kernelIN5flash19enable_sm80_to_sm89INS1_16FlashAttnFwdSm80INS1_25CollectiveMainloopFwdSm80ILi4ELi1ELb0EN4cute5tupleIJNS5_1CILi128EEENS7_ILi48EEENS7_ILi96EEEEEELi96ENS_6half_tEfNS_4arch4Sm80ELb0ELb1ELb0ELb1ELb0ELb0ELb1ELb1EEENS1_21CollectiveEpilogueFwdINS6_IJS8_SA_S9_EEENS6_IJNS7_ILi1EEESI_SI_EEESC_SE_Li128ELb1ELb1ELb1ELb0EEENS1_36VarlenDynamicPersistentTileSchedulerILi128ELi48ELi128ELi128ELb1ELb1ELb0ELb1ELb0ELb1EEEEEEEEEvNT_6ParamsE,"ax",@progbits
	.sectioninfo	@"SHI_REGISTERS=255"
	.align	128
.text._ZN7cutlass13device_kernelIN5flash19enable_sm80_to_sm89INS1_16FlashAttnFwdSm80INS1_25CollectiveMainloopFwdSm80ILi4ELi1ELb0EN4cute5tupleIJNS5_1CILi128EEENS7_ILi48EEENS7_ILi96EEEEEELi96ENS_6half_tEfNS_4arch4Sm80ELb0ELb1ELb0ELb1ELb0ELb0ELb1ELb1EEENS1_21CollectiveEpilogueFwdINS6_IJS8_SA_S9_EEENS6_IJNS7_ILi1EEESI_SI_EEESC_SE_Li128ELb1ELb1ELb1ELb0EEENS1_36VarlenDynamicPersistentTileSchedulerILi128ELi48ELi128ELi128ELb1ELb1ELb0ELb1ELb0ELb1EEEEEEEEEvNT_6ParamsE:
        .type           _ZN7cutlass13device_kernelIN5flash19enable_sm80_to_sm89INS1_16FlashAttnFwdSm80INS1_25CollectiveMainloopFwdSm80ILi4ELi1ELb0EN4cute5tupleIJNS5_1CILi128EEENS7_ILi48EEENS7_ILi96EEEEEELi96ENS_6half_tEfNS_4arch4Sm80ELb0ELb1ELb0ELb1ELb0ELb0ELb1ELb1EEENS1_21CollectiveEpilogueFwdINS6_IJS8_SA_S9_EEENS6_IJNS7_ILi1EEESI_SI_EEESC_SE_Li128ELb1ELb1ELb1ELb0EEENS1_36VarlenDynamicPersistentTileSchedulerILi128ELi48ELi128ELi128ELb1ELb1ELb0ELb1ELb0ELb1EEEEEEEEEvNT_6ParamsE,@function
        .size           _ZN7cutlass13device_kernelIN5flash19enable_sm80_to_sm89INS1_16FlashAttnFwdSm80INS1_25CollectiveMainloopFwdSm80ILi4ELi1ELb0EN4cute5tupleIJNS5_1CILi128EEENS7_ILi48EEENS7_ILi96EEEEEELi96ENS_6half_tEfNS_4arch4Sm80ELb0ELb1ELb0ELb1ELb0ELb0ELb1ELb1EEENS1_21CollectiveEpilogueFwdINS6_IJS8_SA_S9_EEENS6_IJNS7_ILi1EEESI_SI_EEESC_SE_Li128ELb1ELb1ELb1ELb0EEENS1_36VarlenDynamicPersistentTileSchedulerILi128ELi48ELi128ELi128ELb1ELb1ELb0ELb1ELb0ELb1EEEEEEEEEvNT_6ParamsE,(.L_x_2895 - _ZN7cutlass13device_kernelIN5flash19enable_sm80_to_sm89INS1_16FlashAttnFwdSm80INS1_25CollectiveMainloopFwdSm80ILi4ELi1ELb0EN4cute5tupleIJNS5_1CILi128EEENS7_ILi48EEENS7_ILi96EEEEEELi96ENS_6half_tEfNS_4arch4Sm80ELb0ELb1ELb0ELb1ELb0ELb0ELb1ELb1EEENS1_21CollectiveEpilogueFwdINS6_IJS8_SA_S9_EEENS6_IJNS7_ILi1EEESI_SI_EEESC_SE_Li128ELb1ELb1ELb1ELb0EEENS1_36VarlenDynamicPersistentTileSchedulerILi128ELi48ELi128ELi128ELb1ELb1ELb0ELb1ELb0ELb1EEEEEEEEEvNT_6ParamsE)
        .other          _ZN7cutlass13device_kernelIN5flash19enable_sm80_to_sm89INS1_16FlashAttnFwdSm80INS1_25CollectiveMainloopFwdSm80ILi4ELi1ELb0EN4cute5tupleIJNS5_1CILi128EEENS7_ILi48EEENS7_ILi96EEEEEELi96ENS_6half_tEfNS_4arch4Sm80ELb0ELb1ELb0ELb1ELb0ELb0ELb1ELb1EEENS1_21CollectiveEpilogueFwdINS6_IJS8_SA_S9_EEENS6_IJNS7_ILi1EEESI_SI_EEESC_SE_Li128ELb1ELb1ELb1ELb0EEENS1_36VarlenDynamicPersistentTileSchedulerILi128ELi48ELi128ELi128ELb1ELb1ELb0ELb1ELb0ELb1EEEEEEEEEvNT_6ParamsE,@"STO_CUDA_ENTRY STV_DEFAULT"
_ZN7cutlass13device_kernelIN5flash19enable_sm80_to_sm89INS1_16FlashAttnFwdSm80INS1_25CollectiveMainloopFwdSm80ILi4ELi1ELb0EN4cute5tupleIJNS5_1CILi128EEENS7_ILi48EEENS7_ILi96EEEEEELi96ENS_6half_tEfNS_4arch4Sm80ELb0ELb1ELb0ELb1ELb0ELb0ELb1ELb1EEENS1_21CollectiveEpilogueFwdINS6_IJS8_SA_S9_EEENS6_IJNS7_ILi1EEESI_SI_EEESC_SE_Li128ELb1ELb1ELb1ELb0EEENS1_36VarlenDynamicPersistentTileSchedulerILi128ELi48ELi128ELi128ELb1ELb1ELb0ELb1ELb0ELb1EEEEEEEEEvNT_6ParamsE:
        /* <DEDUP_REMOVED lines=54> */
.L_x_1889:
        /* <DEDUP_REMOVED lines=16> */
.L_x_2069:
        /* <DEDUP_REMOVED lines=16> */
.L_x_2070:
[----:B--2---:R-:W-:-:S05]  /*0560*/  IMAD R0, R0, c[0x0][0x538], RZ ;  /* 0x00014e0000007a24 */ /* 0x004fca00078e02ff */
[----:B------:R-:W-:-:S04]  /*0570*/  IADD3 R6, R0, R6, RZ ;  /* 0x0000000600067210 */ /* 0x000fc80007ffe0ff */
[----:B------:R-:W-:-:S13]  /*0580*/  ISETP.GT.AND P0, PT, R6, UR4, PT ;  /* 0x0000000406007c0c */ /* 0x000fda000bf04270 */
[----:B-1----:R-:W-:Y:S05]  /*0590*/  @!P0 BRA `(.L_x_1889) ;  /* 0xfffffdc000008947 */ /* 0x002fea000383ffff */
.L_x_1885:
[----:B------:R-:W-:-:S05]  /*05a0*/  IADD3 R11, -R0, R6, RZ ;  /* 0x00000006000b7210 */ /* 0x000fca0007ffe1ff */
[----:B------:R-:W-:-:S05]  /*05b0*/  IMAD R0, R4, c[0x0][0x538], R11 ;  /* 0x00014e0004007a24 */ /* 0x000fca00078e020b */
[----:B------:R-:W-:Y:S01]  /*05c0*/  ISETP.GT.AND P0, PT, R0, UR4, PT ;  /* 0x0000000400007c0c */ /* 0x000fe2000bf04270 */
[----:B------:R-:W-:-:S12]  /*05d0*/  BRA.DIV ~URZ, `(.L_x_1890) ;  /* 0x000169127f007947 */ /* 0x000fd8000b800000 */
[----:B------:R-:W-:-:S04]  /*05e0*/  VOTE.ANY R10, PT, !P0 ;  /* 0x00000000000a7806 */ /* 0x000fc800040e0100 */
.L_x_2071:
[----:B------:R-:W1:Y:S02]  /*05f0*/  POPC R6, R10 ;  /* 0x0000000a00067309 */ /* 0x000e640000000000 */
[----:B-1----:R-:W-:-:S05]  /*0600*/  IADD3 R0, R6, R7, RZ ;  /* 0x0000000706007210 */ /* 0x002fca0007ffe0ff */
[----:B------:R1:W-:Y:S01]  /*0610*/  STL [R1+0x24], R0 ;  /* 0x0000240001007387 */ /* 0x0003e20000100800 */
[----:B------:R-:W-:Y:S05]  /*0620*/  BRA.DIV ~URZ, `(.L_x_1891) ;  /* 0x000169127f007947 */ /* 0x000fea000b800000 */
[----:B------:R2:W3:Y:S01]  /*0630*/  SHFL.IDX PT, R12, R9, R6, 0x1f ;  /* 0x00001f06090c7589 */ /* 0x0004e200000e0000 */
[----:B------:R-:W-:-:S03]  /*0640*/  MOV R7, RZ ;  /* 0x000000ff00077202 */ /* 0x000fc60000000f00 */
[----:B------:R2:W4:Y:S04]  /*0650*/  SHFL.IDX PT, R9, R8, R6, 0x1f ;  /* 0x00001f0608097589 */ /* 0x00052800000e0000 */
.L_x_2072:
[----:B------:R-:W-:Y:S01]  /*0660*/  ISETP.NE.AND P0, PT, R10, RZ, PT ;  /* 0x000000ff0a00720c */ /* 0x000fe20003f05270 */
[----:B------:R-:W-:-:S12]  /*0670*/  BSSY B0, `(.L_x_1892) ;  /* 0x0000005000007945 */ /* 0x000fd80003800000 */
[----:B------:R-:W-:Y:S05]  /*0680*/  @!P0 BRA `(.L_x_1893) ;  /* 0x0000003000008947 */ /* 0x000fea0003800000 */
[----:B------:R-:W-:Y:S01]  /*0690*/  IADD3 R3, R6, -0x1, RZ ;  /* 0xffffffff06037810 */ /* 0x000fe20007ffe0ff */
[----:B------:R-:W-:Y:S05]  /*06a0*/  BRA.DIV ~URZ, `(.L_x_1894) ;  /* 0x000169727f007947 */ /* 0x000fea000b800000 */
[----:B------:R1:W2:Y:S02]  /*06b0*/  SHFL.IDX PT, R7, R4, R3, 0x1f ;  /* 0x00001f0304077589 */ /* 0x0002a400000e0000 */
.L_x_1893:
[----:B------:R-:W-:Y:S05]  /*06c0*/  BSYNC B0 ;  /* 0x0000000000007941 */ /* 0x000fea0003800000 */
.L_x_1892:
        /* <DEDUP_REMOVED lines=69> */
.L_x_1896:
        /* <DEDUP_REMOVED lines=70> */
.L_x_1897:
[----:B------:R-:W-:Y:S05]  /*0f80*/  BSYNC B0 ;  /* 0x0000000000007941 */ /* 0x000fea0003800000 */
.L_x_1895:
[----:B------:R-:W-:-:S04]  /*0f90*/  LOP3.LUT R0, RZ, R0, RZ, 0x33, !PT ;  /* 0x00000000ff007212 */ /* 0x000fc800078e33ff */
[----:B------:R-:W-:-:S05]  /*0fa0*/  IADD3 R0, R0, R12, RZ ;  /* 0x0000000c00007210 */ /* 0x000fca0007ffe0ff */
[----:B------:R2:W-:Y:S01]  /*0fb0*/  STL [R1+0x1c], R0 ;  /* 0x00001c0001007387 */ /* 0x0005e20000100800 */
[----:B------:R-:W-:Y:S05]  /*0fc0*/  BRA `(.L_x_1898) ;  /* 0x0000006000007947 */ /* 0x000fea0003800000 */
.L_x_1886:
[----:B------:R-:W-:Y:S01]  /*0fd0*/  MOV R0, UR4 ;  /* 0x0000000400007c02 */ /* 0x000fe20008000f00 */
[----:B------:R-:W-:Y:S04]  /*0fe0*/  STL [R1+0x1c], RZ ;  /* 0x00001cff01007387 */ /* 0x000fe80000100800 */
[----:B------:R-:W-:Y:S04]  /*0ff0*/  STL [R1+0x20], RZ ;  /* 0x000020ff01007387 */ /* 0x000fe80000100800 */
[----:B------:R1:W-:Y:S02]  /*1000*/  STL [R1+0x18], R0 ;  /* 0x0000180001007387 */ /* 0x0003e40000100800 */
[----:B-1----:R-:W-:-:S05]  /*1010*/  MOV R0, c[0x0][0x53c] ;  /* 0x00014f0000007a02 */ /* 0x002fca0000000f00 */
[----:B------:R1:W-:Y:S02]  /*1020*/  STL [R1+0x24], R0 ;  /* 0x0000240001007387 */ /* 0x0003e40000100800 */
.L_x_1898:
        /* <DEDUP_REMOVED lines=8> */
.L_x_1884:
        /* <DEDUP_REMOVED lines=49> */
[----:B------:R-:W-:Y:S01]  /*13c0*/  IMAD.U32 R5, R0, 0x20, R5 ;  /* 0x0000002000057824 */ /* 0x000fe200078e0005 */
[----:B------:R-:W-:Y:S01]  /*13d0*/  LOP3.LUT R2, R2, 0xfffffff8, RZ, 0xc0, !PT ;  /* 0xfffffff802027812 */ /* 0x000fe200078ec0ff */
[C---:B------:R-:W-:Y:S01]  /*13e0*/  IMAD.IADD R4, R8.reuse, 0x1, -R3 ;  /* 0x0000000108047824 */ /* 0x040fe200078e0a03 */
[----:B------:R-:W-:Y:S01]  /*13f0*/  SHF.R.S32.HI R3, RZ, 0x2, R11 ;  /* 0x00000002ff037819 */ /* 0x000fe2000001140b */
[----:B------:R-:W-:Y:S01]  /*1400*/  IMAD.SHL.U32 R8, R8, 0x200, RZ ;  /* 0x0000020008087824 */ /* 0x000fe200078e00ff */
[----:B------:R-:W-:Y:S01]  /*1410*/  LEA.HI R0, R18, R18, RZ, 0x1 ;  /* 0x0000001212007211 */ /* 0x000fe200078f08ff */
[----:B------:R1:W-:Y:S01]  /*1420*/  STL [R1+0x58], R5 ;  /* 0x0000580501007387 */ /* 0x0003e20000100800 */
[----:B------:R-:W-:Y:S01]  /*1430*/  IADD3 R20, R22, 0x20, RZ ;  /* 0x0000002016147810 */ /* 0x000fe20007ffe0ff */
[----:B------:R-:W-:Y:S01]  /*1440*/  IMAD R19, R4, 0x10, R3 ;  /* 0x0000001004137824 */ /* 0x000fe200078e0203 */
[----:B------:R-:W-:-:S02]  /*1450*/  SHF.R.S32.HI R3, RZ, 0x1, R7 ;  /* 0x00000001ff037819 */ /* 0x000fc40000011407 */
[--C-:B------:R-:W-:Y:S02]  /*1460*/  SHF.R.S32.HI R7, RZ, 0x1, R10.reuse ;  /* 0x00000001ff077819 */ /* 0x100fe4000001140a */
[----:B------:R-:W-:Y:S01]  /*1470*/  SHF.R.S32.HI R10, RZ, 0x1f, R10 ;  /* 0x0000001fff0a7819 */ /* 0x000fe2000001140a */
[----:B------:R-:W-:Y:S01]  /*1480*/  STL [R1+0x60], R19 ;  /* 0x0000601301007387 */ /* 0x000fe20000100800 */
[----:B------:R-:W-:Y:S02]  /*1490*/  LOP3.LUT P2, RZ, R3, 0x2, RZ, 0xc0, !PT ;  /* 0x0000000203ff7812 */ /* 0x000fe4000784c0ff */
[----:B------:R-:W-:Y:S01]  /*14a0*/  SHF.R.S32.HI R23, RZ, 0x1f, R22 ;  /* 0x0000001fff177819 */ /* 0x000fe20000011416 */
[----:B-1----:R-:W-:Y:S01]  /*14b0*/  IMAD.IADD R5, R14, 0x1, -R2 ;  /* 0x000000010e057824 */ /* 0x002fe200078e0a02 */
[C---:B------:R-:W-:Y:S01]  /*14c0*/  LOP3.LUT R2, R0.reuse, 0x1ffffffe, RZ, 0xc0, !PT ;  /* 0x1ffffffe00027812 */ /* 0x040fe200078ec0ff */
[----:B------:R-:W-:-:S03]  /*14d0*/  IMAD.SHL.U32 R0, R0, 0x20, RZ ;  /* 0x0000002000007824 */ /* 0x000fc600078e00ff */
[----:B------:R-:W-:Y:S01]  /*14e0*/  LEA.HI R6, R5, R5, RZ, 0x1 ;  /* 0x0000000505067211 */ /* 0x000fe200078f08ff */
[----:B------:R-:W-:Y:S01]  /*14f0*/  IMAD.IADD R4, R18, 0x1, -R2 ;  /* 0x0000000112047824 */ /* 0x000fe200078e0a02 */
[----:B------:R-:W-:Y:S01]  /*1500*/  LOP3.LUT R0, R0, 0xffffffc0, RZ, 0xc0, !PT ;  /* 0xffffffc000007812 */ /* 0x000fe200078ec0ff */
[----:B------:R-:W-:Y:S01]  /*1510*/  IMAD.SHL.U32 R2, R3, 0x40, RZ ;  /* 0x0000004003027824 */ /* 0x000fe200078e00ff */
[----:B------:R-:W-:Y:S02]  /*1520*/  LOP3.LUT R9, R6, 0x3fffffe, RZ, 0xc0, !PT ;  /* 0x03fffffe06097812 */ /* 0x000fe400078ec0ff */
[----:B------:R-:W-:Y:S01]  /*1530*/  LEA.HI R3, R10, R7, RZ, 0x2 ;  /* 0x000000070a037211 */ /* 0x000fe200078f10ff */
[----:B------:R-:W-:Y:S01]  /*1540*/  IMAD R14, R4, 0x8, R0 ;  /* 0x00000008040e7824 */ /* 0x000fe200078e0200 */
[----:B------:R-:W-:Y:S01]  /*1550*/  LOP3.LUT R0, R2, 0xc0, RZ, 0xc0, !PT ;  /* 0x000000c002007812 */ /* 0x000fe200078ec0ff */
[----:B------:R-:W-:Y:S01]  /*1560*/  IMAD.IADD R9, R5, 0x1, -R9 ;  /* 0x0000000105097824 */ /* 0x000fe200078e0a09 */
[----:B------:R-:W-:Y:S01]  /*1570*/  LOP3.LUT R2, R3, 0xfffffffc, RZ, 0xc0, !PT ;  /* 0xfffffffc03027812 */ /* 0x000fe200078ec0ff */
[----:B------:R-:W-:Y:S01]  /*1580*/  IMAD R3, R18, 0x2, R8 ;  /* 0x0000000212037824 */ /* 0x000fe200078e0208 */
[----:B------:R-:W-:-:S02]  /*1590*/  LOP3.LUT R5, R0, 0x8, R17, 0xf8, !PT ;  /* 0x0000000800057812 */ /* 0x000fc400078ef811 */
[----:B------:R-:W-:Y:S01]  /*15a0*/  SHF.R.U32.HI R4, RZ, 0x3, R0 ;  /* 0x00000003ff047819 */ /* 0x000fe20000011600 */
[----:B------:R-:W-:Y:S01]  /*15b0*/  IMAD.IADD R2, R7, 0x1, -R2 ;  /* 0x0000000107027824 */ /* 0x000fe200078e0a02 */
[----:B------:R-:W-:Y:S01]  /*15c0*/  SHF.R.S32.HI R0, RZ, 0x1, R6 ;  /* 0x00000001ff007819 */ /* 0x000fe20000011406 */
[----:B------:R-:W-:Y:S01]  /*15d0*/  IMAD R6, R9, 0x20, R3 ;  /* 0x0000002009067824 */ /* 0x000fe200078e0203 */
[----:B------:R-:W-:Y:S01]  /*15e0*/  LOP3.LUT R10, R5, R4, RZ, 0x3c, !PT ;  /* 0x00000004050a7212 */ /* 0x000fe200078e3cff */
[----:B------:R-:W-:Y:S01]  /*15f0*/  IMAD.SHL.U32 R5, R16, 0x20, RZ ;  /* 0x0000002010057824 */ /* 0x000fe200078e00ff */
[----:B------:R-:W-:Y:S01]  /*1600*/  LOP3.LUT P3, RZ, R2, 0x2, RZ, 0xc0, !PT ;  /* 0x0000000202ff7812 */ /* 0x000fe2000786c0ff */
[C---:B------:R-:W-:Y:S01]  /*1610*/  IMAD.SHL.U32 R3, R0.reuse, 0x40, RZ ;  /* 0x0000004000037824 */ /* 0x040fe200078e00ff */
[----:B------:R-:W-:Y:S01]  /*1620*/  LOP3.LUT P0, RZ, R0, 0x2, RZ, 0xc0, !PT ;  /* 0x0000000200ff7812 */ /* 0x000fe2000780c0ff */
[----:B------:R-:W-:Y:S01]  /*1630*/  IMAD.SHL.U32 R2, R2, 0x40, RZ ;  /* 0x0000004002027824 */ /* 0x000fe200078e00ff */
[----:B------:R-:W-:Y:S01]  /*1640*/  LOP3.LUT R4, R0, 0x1, RZ, 0xc0, !PT ;  /* 0x0000000100047812 */ /* 0x000fe200078ec0ff */
[C---:B------:R-:W-:Y:S01]  /*1650*/  IMAD.SHL.U32 R7, R12.reuse, 0x8, RZ ;  /* 0x000000080c077824 */ /* 0x040fe200078e00ff */
        /* <DEDUP_REMOVED lines=11> */
[----:B------:R-:W-:Y:S01]  /*1710*/  IMAD R2, R13, 0x20, R4 ;  /* 0x000000200d027824 */ /* 0x000fe200078e0204 */
[----:B------:R-:W-:Y:S01]  /*1720*/  LOP3.LUT R4, R11, 0x7ffffffc, RZ, 0xc0, !PT ;  /* 0x7ffffffc0b047812 */ /* 0x000fe200078ec0ff */
[----:B------:R-:W-:Y:S01]  /*1730*/  IMAD R7, R13, 0x20, R0 ;  /* 0x000000200d077824 */ /* 0x000fe200078e0200 */
[----:B------:R-:W-:Y:S01]  /*1740*/  LOP3.LUT R3, R6, R5, RZ, 0x3c, !PT ;  /* 0x0000000506037212 */ /* 0x000fe200078e3cff */
[----:B------:R-:W-:Y:S01]  /*1750*/  IMAD.MOV.U32 R6, RZ, RZ, 0x20 ;  /* 0x00000020ff067424 */ /* 0x000fe200078e00ff */
[C---:B------:R-:W-:Y:S01]  /*1760*/  IADD3 R5, R18.reuse, 0x80, RZ ;  /* 0x0000008012057810 */ /* 0x040fe20007ffe0ff */
[----:B------:R-:W-:Y:S01]  /*1770*/  IMAD.IADD R4, R21, 0x1, -R4 ;  /* 0x0000000115047824 */ /* 0x000fe200078e0a04 */
[----:B------:R-:W-:Y:S01]  /*1780*/  IADD3 R17, R18, 0x70, RZ ;  /* 0x0000007012117810 */ /* 0x000fe20007ffe0ff */
[----:B------:R-:W-:Y:S01]  /*1790*/  STL [R1+0x40], R18 ;  /* 0x0000401201007387 */ /* 0x000fe20000100800 */
[----:B------:R-:W-:Y:S01]  /*17a0*/  @P1 IADD3 R17, R5, 0x10, RZ ;  /* 0x0000001005111810 */ /* 0x000fe20007ffe0ff */
[----:B------:R-:W-:Y:S01]  /*17b0*/  IMAD.SHL.U32 R235, R4, 0x2, RZ ;  /* 0x0000000204eb7824 */ /* 0x000fe200078e00ff */
[----:B------:R-:W-:Y:S01]  /*17c0*/  IADD3 R5, R22, 0x40, RZ ;  /* 0x0000004016057810 */ /* 0x000fe20007ffe0ff */
[----:B------:R-:W-:-:S02]  /*17d0*/  IMAD.IADD R2, R3, 0x1, R2 ;  /* 0x0000000103027824 */ /* 0x000fc400078e0202 */
[----:B------:R-:W-:Y:S01]  /*17e0*/  IMAD.U32 R0, R9, 0x20, R10 ;  /* 0x0000002009007824 */ /* 0x000fe200078e000a */
[----:B------:R-:W-:Y:S01]  /*17f0*/  STL [R1+0x44], R17 ;  /* 0x0000441101007387 */ /* 0x000fe20000100800 */
[----:B------:R-:W-:Y:S01]  /*1800*/  IMAD.IADD R3, R3, 0x1, R7 ;  /* 0x0000000103037824 */ /* 0x000fe200078e0207 */
[----:B------:R-:W-:Y:S02]  /*1810*/  SHF.R.S32.HI R7, RZ, 0x1f, R20 ;  /* 0x0000001fff077819 */ /* 0x000fe40000011414 */
[----:B------:R-:W-:Y:S01]  /*1820*/  STL [R1+0x30], R20 ;  /* 0x0000301401007387 */ /* 0x000fe20000100800 */
[----:B------:R-:W-:Y:S02]  /*1830*/  SHF.R.S32.HI R4, RZ, 0x1f, R5 ;  /* 0x0000001fff047819 */ /* 0x000fe40000011405 */
[C---:B------:R-:W-:Y:S01]  /*1840*/  IADD3 R10, R235.reuse, 0x40, RZ ;  /* 0x00000040eb0a7810 */ /* 0x040fe20007ffe0ff */
[----:B------:R1:W-:Y:S01]  /*1850*/  STL [R1+0x34], R5 ;  /* 0x0000340501007387 */ /* 0x0003e20000100800 */
[----:B------:R-:W-:-:S02]  /*1860*/  IADD3 R8, R235, 0x50, RZ ;  /* 0x00000050eb087810 */ /* 0x000fc40007ffe0ff */
[----:B------:R-:W-:Y:S01]  /*1870*/  LEA R180, R0, 0x3c80, 0x1 ;  /* 0x00003c8000b47811 */ /* 0x000fe200078e08ff */
[----:B------:R-:W-:Y:S01]  /*1880*/  STL.64 [R1+0x28], R22 ;  /* 0x0000281601007387 */ /* 0x000fe20000100a00 */
[----:B------:R-:W-:Y:S02]  /*1890*/  SHF.R.S32.HI R0, RZ, 0x1f, R10 ;  /* 0x0000001fff007819 */ /* 0x000fe4000001140a */
[----:B------:R-:W-:Y:S01]  /*18a0*/  SHF.R.S32.HI R0, RZ, 0x1f, R8 ;  /* 0x0000001fff007819 */ /* 0x000fe20000011408 */
[----:B------:R2:W-:Y:S01]  /*18b0*/  STL [R1+0x54], R7 ;  /* 0x0000540701007387 */ /* 0x0005e20000100800 */
[C---:B------:R-:W-:Y:S02]  /*18c0*/  IADD3 R16, R235.reuse, 0x10, RZ ;  /* 0x00000010eb107810 */ /* 0x040fe40007ffe0ff */
[C---:B------:R-:W-:Y:S01]  /*18d0*/  IADD3 R13, R235.reuse, 0x28, RZ ;  /* 0x00000028eb0d7810 */ /* 0x040fe20007ffe0ff */
[----:B------:R3:W-:Y:S01]  /*18e0*/  STL [R1+0x50], R4 ;  /* 0x0000500401007387 */ /* 0x0007e20000100800 */
[----:B------:R-:W-:-:S02]  /*18f0*/  IADD3 R11, R235, 0x38, RZ ;  /* 0x00000038eb0b7810 */ /* 0x000fc40007ffe0ff */
[----:B------:R-:W-:Y:S02]  /*1900*/  IADD3 R185, R180, 0x20, RZ ;  /* 0x00000020b4b97810 */ /* 0x000fe40007ffe0ff */
[----:B------:R-:W-:Y:S02]  /*1910*/  LEA R183, R2, 0x6080, 0x1 ;  /* 0x0000608002b77811 */ /* 0x000fe400078e08ff */
[----:B------:R-:W-:Y:S02]  /*1920*/  LEA R181, R3, 0x1880, 0x1 ;  /* 0x0000188003b57811 */ /* 0x000fe400078e08ff */
[C---:B------:R-:W-:Y:S02]  /*1930*/  IADD3 R15, R235.reuse, 0x18, RZ ;  /* 0x00000018eb0f7810 */ /* 0x040fe40007ffe0ff */
[----:B------:R-:W-:Y:S02]  /*1940*/  IADD3 R12, R235, 0x30, RZ ;  /* 0x00000030eb0c7810 */ /* 0x000fe40007ffe0ff */
[----:B-1----:R-:W-:-:S02]  /*1950*/  SEL R5, R6, 0xffffffe0, !P0 ;  /* 0xffffffe006057807 */ /* 0x002fc40004000000 */
[----:B------:R-:W-:Y:S02]  /*1960*/  IADD3 R9, R235, 0x48, RZ ;  /* 0x00000048eb097810 */ /* 0x000fe40007ffe0ff */
[----:B------:R-:W-:Y:S01]  /*1970*/  @P2 IADD3 R185, R180, -0x20, RZ ;  /* 0xffffffe0b4b92810 */ /* 0x000fe20007ffe0ff */
[----:B------:R-:W-:Y:S01]  /*1980*/  IMAD.IADD R0, R18, 0x1, R5 ;  /* 0x0000000112007824 */ /* 0x000fe200078e0205 */
[----:B------:R-:W-:Y:S01]  /*1990*/  SHF.R.S32.HI R15, RZ, 0x1f, R15 ;  /* 0x0000001fff0f7819 */ /* 0x000fe2000001140f */
[----:B--2---:R-:W-:Y:S01]  /*19a0*/  IMAD.IADD R7, R19, 0x1, R14 ;  /* 0x0000000113077824 */ /* 0x004fe200078e020e */
[C---:B------:R-:W-:Y:S02]  /*19b0*/  IADD3 R19, R235.reuse, 0x8, RZ ;  /* 0x00000008eb137810 */ /* 0x040fe40007ffe0ff */
[----:B------:R-:W-:Y:S02]  /*19c0*/  IADD3 R14, R235, 0x20, RZ ;  /* 0x00000020eb0e7810 */ /* 0x000fe40007ffe0ff */
[----:B------:R1:W-:Y:S01]  /*19d0*/  STL [R1+0x38], R7 ;  /* 0x0000380701007387 */ /* 0x0003e20000100800 */
[----:B---3--:R-:W-:-:S02]  /*19e0*/  SHF.R.S32.HI R4, RZ, 0x1f, R235 ;  /* 0x0000001fff047819 */ /* 0x008fc400000114eb */
[----:B------:R-:W-:Y:S01]  /*19f0*/  SEL R4, R6, 0xffffffe0, !P3 ;  /* 0xffffffe006047807 */ /* 0x000fe20005800000 */
[----:B------:R2:W-:Y:S01]  /*1a00*/  STL [R1+0x4c], R0 ;  /* 0x00004c0001007387 */ /* 0x0005e20000100800 */
[----:B------:R-:W-:Y:S02]  /*1a10*/  SHF.R.S32.HI R6, RZ, 0x1f, R16 ;  /* 0x0000001fff067819 */ /* 0x000fe40000011410 */
[----:B------:R-:W-:Y:S01]  /*1a20*/  SHF.R.S32.HI R6, RZ, 0x1f, R13 ;  /* 0x0000001fff067819 */ /* 0x000fe2000001140d */
[----:B------:R-:W-:Y:S01]  /*1a30*/  IMAD.IADD R184, R183, 0x1, R4 ;  /* 0x00000001b7b87824 */ /* 0x000fe200078e0204 */
[----:B------:R-:W-:Y:S01]  /*1a40*/  SHF.R.S32.HI R6, RZ, 0x1f, R11 ;  /* 0x0000001fff067819 */ /* 0x000fe2000001140b */
[----:B------:R-:W-:Y:S01]  /*1a50*/  IMAD.IADD R182, R4, 0x1, R181 ;  /* 0x0000000104b67824 */ /* 0x000fe200078e02b5 */
[----:B------:R-:W-:Y:S02]  /*1a60*/  SHF.R.S32.HI R19, RZ, 0x1f, R19 ;  /* 0x0000001fff137819 */ /* 0x000fe40000011413 */
[----:B------:R-:W-:-:S02]  /*1a70*/  SHF.R.S32.HI R14, RZ, 0x1f, R14 ;  /* 0x0000001fff0e7819 */ /* 0x000fc4000001140e */
[----:B------:R-:W-:Y:S02]  /*1a80*/  SHF.R.S32.HI R12, RZ, 0x1f, R12 ;  /* 0x0000001fff0c7819 */ /* 0x000fe4000001140c */
[----:B------:R-:W-:Y:S02]  /*1a90*/  SHF.R.S32.HI R9, RZ, 0x1f, R9 ;  /* 0x0000001fff097819 */ /* 0x000fe40000011409 */
[C---:B------:R-:W-:Y:S02]  /*1aa0*/  IADD3 R193, R185.reuse, 0x400, RZ ;  /* 0x00000400b9c17810 */ /* 0x040fe40007ffe0ff */
[C---:B------:R-:W-:Y:S02]  /*1ab0*/  IADD3 R192, R185.reuse, 0x800, RZ ;  /* 0x00000800b9c07810 */ /* 0x040fe40007ffe0ff */
[----:B------:R-:W-:Y:S02]  /*1ac0*/  IADD3 R191, R185, 0xc00, RZ ;  /* 0x00000c00b9bf7810 */ /* 0x000fe40007ffe0ff */
[----:B-1----:R-:W-:-:S02]  /*1ad0*/  IADD3 R7, R235, 0x58, RZ ;  /* 0x00000058eb077810 */ /* 0x002fc40007ffe0ff */
[----:B------:R-:W-:Y:S01]  /*1ae0*/  IADD3 R190, R185, 0x1000, RZ ;  /* 0x00001000b9be7810 */ /* 0x000fe20007ffe0ff */
[----:B--2---:R-:W-:Y:S01]  /*1af0*/  IMAD.IADD R0, R5, 0x1, R17 ;  /* 0x0000000105007824 */ /* 0x004fe200078e0211 */
[----:B------:R-:W-:Y:S02]  /*1b00*/  SHF.R.S32.HI R6, RZ, 0x1f, R7 ;  /* 0x0000001fff067819 */ /* 0x000fe40000011407 */
[C---:B------:R-:W-:Y:S02]  /*1b10*/  IADD3 R189, R185.reuse, 0x1400, RZ ;  /* 0x00001400b9bd7810 */ /* 0x040fe40007ffe0ff */
[----:B------:R1:W-:Y:S01]  /*1b20*/  STL [R1+0x48], R0 ;  /* 0x0000480001007387 */ /* 0x0003e20000100800 */
[C---:B------:R-:W-:Y:S02]  /*1b30*/  IADD3 R188, R185.reuse, 0x1800, RZ ;  /* 0x00001800b9bc7810 */ /* 0x040fe40007ffe0ff */
[C---:B------:R-:W-:Y:S02]  /*1b40*/  IADD3 R187, R185.reuse, 0x1c00, RZ ;  /* 0x00001c00b9bb7810 */ /* 0x040fe40007ffe0ff */
[----:B------:R-:W-:-:S02]  /*1b50*/  IADD3 R186, R185, 0x2000, RZ ;  /* 0x00002000b9ba7810 */ /* 0x000fc40007ffe0ff */
.L_x_2068:
        /* <DEDUP_REMOVED lines=30> */
.L_x_1899:
[----:B------:R-:W-:-:S04]  /*1d40*/  ISETP.NE.U32.AND P0, PT, RZ, c[0x0][0x368], PT ;  /* 0x0000da00ff007a0c */ /* 0x000fc80003f05070 */
[----:B------:R-:W-:-:S13]  /*1d50*/  ISETP.NE.AND.EX P0, PT, RZ, c[0x0][0x36c], PT, P0 ;  /* 0x0000db00ff007a0c */ /* 0x000fda0003f05300 */
[----:B------:R-:W-:Y:S05]  /*1d60*/  @!P0 BRA `(.L_x_1900) ;  /* 0x0000003000008947 */ /* 0x000fea0003800000 */
[----:B--2---:R-:W-:-:S05]  /*1d70*/  IMAD.WIDE R2, R77, R14, c[0x0][0x368] ;  /* 0x0000da004d027625 */ /* 0x004fca00078e020e */
[----:B-1----:R1:W5:Y:S01]  /*1d80*/  LDG.E R0, [R2.64] ;  /* 0x0000000602007981 */ /* 0x002362000c1e1900 */
[----:B------:R-:W-:Y:S05]  /*1d90*/  BRA `(.L_x_1901) ;  /* 0x0000005000007947 */ /* 0x000fea0003800000 */
.L_x_1900:
[----:B-1----:R-:W-:Y:S01]  /*1da0*/  MOV R0, c[0x0][0x1d0] ;  /* 0x0000740000007a02 */ /* 0x002fe20000000f00 */
[----:B------:R-:W-:Y:S05]  /*1db0*/  @!P4 BRA `(.L_x_1901) ;  /* 0x000000300000c947 */ /* 0x000fea0003800000 */
[----:B------:R-:W3:Y:S04]  /*1dc0*/  LDG.E R5, [R2.64] ;  /* 0x0000000602057981 */ /* 0x000ee8000c1e1900 */
[----:B------:R-:W3:Y:S02]  /*1dd0*/  LDG.E R0, [R2.64+0x4] ;  /* 0x0000040602007981 */ /* 0x000ee4000c1e1900 */
[----:B---3--:R-:W-:Y:S02]  /*1de0*/  IADD3 R0, -R5, R0, RZ ;  /* 0x0000000005007210 */ /* 0x008fe40007ffe1ff */
.L_x_1901:
        /* <DEDUP_REMOVED lines=31> */
.L_x_1904:
[----:B------:R-:W-:-:S13]  /*1fe0*/  ISETP.NE.AND P0, PT, R6, 0x1, PT ;  /* 0x000000010600780c */ /* 0x000fda0003f05270 */
[----:B------:R-:W-:-:S05]  /*1ff0*/  @P0 IMAD.HI.U32 R0, R2, c[0x0][0x330], RZ ;  /* 0x0000cc0002000a27 */ /* 0x000fca00078e00ff */
[----:B------:R-:W-:Y:S02]  /*2000*/  @P0 SHF.R.U32.HI R2, RZ, c[0x0][0x334], R0 ;  /* 0x0000cd00ff020a19 */ /* 0x000fe40000011600 */
.L_x_1905:
[----:B------:R-:W-:Y:S05]  /*2010*/  BSYNC B0 ;  /* 0x0000000000007941 */ /* 0x000fea0003800000 */
.L_x_1903:
[----:B------:R-:W-:-:S05]  /*2020*/  IMAD R2, R2, R6, c[0x0][0x32c] ;  /* 0x0000cb0002027624 */ /* 0x000fca00078e0206 */
[----:B------:R-:W-:-:S04]  /*2030*/  IMNMX R3, R3, R2, PT ;  /* 0x0000000203037217 */ /* 0x000fc80003800200 */
.L_x_1902:
        /* <DEDUP_REMOVED lines=25> */
.L_x_1908:
[----:B------:R-:W-:-:S13]  /*21d0*/  ISETP.NE.AND P0, PT, R6, 0x1, PT ;  /* 0x000000010600780c */ /* 0x000fda0003f05270 */
[----:B------:R-:W-:-:S05]  /*21e0*/  @P0 IMAD.HI.U32 R3, R0, c[0x0][0x330], RZ ;  /* 0x0000cc0000030a27 */ /* 0x000fca00078e00ff */
[----:B------:R-:W-:Y:S02]  /*21f0*/  @P0 SHF.R.U32.HI R0, RZ, c[0x0][0x334], R3 ;  /* 0x0000cd00ff000a19 */ /* 0x000fe40000011603 */
.L_x_1909:
[----:B------:R-:W-:Y:S05]  /*2200*/  BSYNC B0 ;  /* 0x0000000000007941 */ /* 0x000fea0003800000 */
.L_x_1907:
[----:B------:R-:W-:-:S05]  /*2210*/  IMAD R0, R0, c[0x0][0x32c], RZ ;  /* 0x0000cb0000007a24 */ /* 0x000fca00078e02ff */
[----:B------:R-:W-:-:S05]  /*2220*/  IMNMX R2, R2, R0, !PT ;  /* 0x0000000002027217 */ /* 0x000fca0007800200 */
.L_x_1906:
        /* <DEDUP_REMOVED lines=47> */
.L_x_1911:
[----:B------:R-:W-:Y:S05]  /*2520*/  BSYNC B0 ;  /* 0x0000000000007941 */ /* 0x000fea0003800000 */
.L_x_1910:
        /* <DEDUP_REMOVED lines=101> */
[----:B------:R-:W-:Y:S01]  /*2b80*/  LOP3.LUT R194, R194, 0xffffff7f, RZ, 0xc0, !PT ;  /* 0xffffff7fc2c27812 */ /* 0x000fe200078ec0ff */
        /* <DEDUP_REMOVED lines=14> */
[----:B------:R-:W-:Y:S02]  /*2c70*/  IMAD.IADD R5, R3, 0x1, R5 ;  /* 0x0000000103057824 */ /* 0x000fe400078e0205 */
[----:B------:R-:W-:Y:S01]  /*2c80*/  IMAD.MOV.U32 R4, RZ, RZ, R2 ;  /* 0x000000ffff047224 */ /* 0x000fe200078e0002 */
[----:B-----5:R-:W-:Y:S01]  /*2c90*/  @P0 SHF.R.S32.HI R3, RZ, 0x1f, R15 ;  /* 0x0000001fff030819 */ /* 0x020fe2000001140f */
[----:B------:R-:W-:Y:S02]  /*2ca0*/  IMAD.IADD R9, R7, 0x1, R13 ;  /* 0x0000000107097824 */ /* 0x000fe400078e020d */
[----:B------:R-:W-:-:S02]  /*2cb0*/  IMAD.MOV.U32 R8, RZ, RZ, R6 ;  /* 0x000000ffff087224 */ /* 0x000fc400078e0006 */
[----:B------:R-:W-:Y:S01]  /*2cc0*/  @P0 IMAD.MOV.U32 R2, RZ, RZ, R15 ;  /* 0x000000ffff020224 */ /* 0x000fe200078e000f */
[----:B------:R-:W-:Y:S01]  /*2cd0*/  @!P0 MOV R2, R77 ;  /* 0x0000004d00028202 */ /* 0x000fe20000000f00 */
[----:B------:R-:W-:Y:S01]  /*2ce0*/  IMAD R0, R0, c[0x0][0x1a8], RZ ;  /* 0x00006a0000007a24 */ /* 0x000fe200078e02ff */
[----:B------:R-:W-:Y:S01]  /*2cf0*/  IADD3 R7, R11, R16, RZ ;  /* 0x000000100b077210 */ /* 0x000fe20007ffe0ff */
[----:B------:R-:W-:Y:S01]  /*2d00*/  @!P0 IMAD.MOV.U32 R3, RZ, RZ, R14 ;  /* 0x000000ffff038224 */ /* 0x000fe200078e000e */
[----:B------:R-:W-:Y:S01]  /*2d10*/  MOV R6, R10 ;  /* 0x0000000a00067202 */ /* 0x000fe20000000f00 */
[----:B------:R-:W-:Y:S01]  /*2d20*/  IMAD.WIDE.U32 R10, R12, c[0x0][0x1a8], R4 ;  /* 0x00006a000c0a7a25 */ /* 0x000fe200078e0004 */
[----:B------:R-:W-:-:S03]  /*2d30*/  ISETP.GE.AND P1, PT, R18, c[0x0][0x1d4], PT ;  /* 0x0000750012007a0c */ /* 0x000fc60003f26270 */
[----:B------:R-:W-:Y:S01]  /*2d40*/  IMAD.WIDE.U32 R4, R76, c[0x0][0x1e8], R8 ;  /* 0x00007a004c047a25 */ /* 0x000fe200078e0008 */
[----:B------:R-:W-:Y:S02]  /*2d50*/  SEL R8, R2, RZ, !P4 ;  /* 0x000000ff02087207 */ /* 0x000fe40006000000 */
[----:B------:R-:W-:Y:S01]  /*2d60*/  @P3 LOP3.LUT R194, R194, 0x80, RZ, 0xfc, !PT ;  /* 0x00000080c2c23812 */ /* 0x000fe200078efcff */
[----:B------:R-:W-:Y:S01]  /*2d70*/  IMAD R13, R12, c[0x0][0x1ac], R0 ;  /* 0x00006b000c0d7a24 */ /* 0x000fe200078e0200 */
[----:B------:R-:W-:Y:S01]  /*2d80*/  SEL R2, RZ, 0x4, P1 ;  /* 0x00000004ff027807 */ /* 0x000fe20000800000 */
[----:B------:R-:W-:Y:S01]  /*2d90*/  IMAD.WIDE.U32 R6, R76, c[0x0][0x210], R6 ;  /* 0x000084004c067a25 */ /* 0x000fe200078e0006 */
[----:B------:R-:W-:Y:S02]  /*2da0*/  SEL R0, R3, RZ, !P4 ;  /* 0x000000ff03007207 */ /* 0x000fe40006000000 */
[----:B------:R-:W-:Y:S02]  /*2db0*/  LOP3.LUT R194, R194, 0xfffffeff, RZ, 0xc0, !PT ;  /* 0xfffffeffc2c27812 */ /* 0x000fe400078ec0ff */
[----:B------:R-:W-:Y:S01]  /*2dc0*/  LOP3.LUT R36, R17, R2, RZ, 0xfc, !PT ;  /* 0x0000000211247212 */ /* 0x000fe200078efcff */
[----:B------:R-:W-:-:S02]  /*2dd0*/  IMAD.MOV.U32 R2, RZ, RZ, R6 ;  /* 0x000000ffff027224 */ /* 0x000fc400078e0006 */
[----:B------:R-:W-:Y:S01]  /*2de0*/  IMAD R6, R0, c[0x0][0x1f0], RZ ;  /* 0x00007c0000067a24 */ /* 0x000fe200078e02ff */
[----:B------:R-:W-:Y:S01]  /*2df0*/  @P2 LOP3.LUT R194, R194, 0x100, RZ, 0xfc, !PT ;  /* 0x00000100c2c22812 */ /* 0x000fe200078efcff */
[----:B------:R-:W-:Y:S02]  /*2e00*/  IMAD R3, R76, c[0x0][0x214], R7 ;  /* 0x000085004c037a24 */ /* 0x000fe400078e0207 */
[----:B------:R-:W-:Y:S02]  /*2e10*/  IMAD R0, R0, c[0x0][0x218], RZ ;  /* 0x0000860000007a24 */ /* 0x000fe400078e02ff */
[----:B------:R-:W-:Y:S01]  /*2e20*/  IMAD R5, R76, c[0x0][0x1ec], R5 ;  /* 0x00007b004c057a24 */ /* 0x000fe200078e0205 */
[----:B------:R-:W-:Y:S01]  /*2e30*/  LOP3.LUT R194, R194, 0xffffffbf, RZ, 0xc0, !PT ;  /* 0xffffffbfc2c27812 */ /* 0x000fe200078ec0ff */
[----:B------:R-:W-:Y:S01]  /*2e40*/  IMAD.WIDE.U32 R220, R8, c[0x0][0x218], R2 ;  /* 0x0000860008dc7a25 */ /* 0x000fe200078e0002 */
[----:B------:R-:W-:Y:S02]  /*2e50*/  IADD3 R7, R11, R13, RZ ;  /* 0x0000000d0b077210 */ /* 0x000fe40007ffe0ff */
[----:B------:R-:W-:Y:S01]  /*2e60*/  LEA R12, P0, R10, c[0x0][0x160], 0x1 ;  /* 0x000058000a0c7a11 */ /* 0x000fe200078008ff */
[----:B------:R-:W-:-:S02]  /*2e70*/  IMAD R0, R8, c[0x0][0x21c], R0 ;  /* 0x0000870008007a24 */ /* 0x000fc400078e0200 */
[----:B------:R-:W-:Y:S01]  /*2e80*/  IMAD.WIDE.U32 R236, R8, c[0x0][0x1f0], R4 ;  /* 0x00007c0008ec7a25 */ /* 0x000fe200078e0004 */
[----:B------:R-:W-:-:S03]  /*2e90*/  ISETP.GE.AND P3, PT, R21, c[0x0][0x198], PT ;  /* 0x0000660015007a0c */ /* 0x000fc60003f66270 */
[----:B------:R-:W-:Y:S01]  /*2ea0*/  IMAD R2, R8, c[0x0][0x1f4], R6 ;  /* 0x00007d0008027a24 */ /* 0x000fe200078e0206 */
[----:B------:R-:W-:Y:S02]  /*2eb0*/  @P1 LOP3.LUT R194, R194, 0x40, RZ, 0xfc, !PT ;  /* 0x00000040c2c21812 */ /* 0x000fe400078efcff */
[----:B------:R-:W-:Y:S01]  /*2ec0*/  LEA.HI.X R11, R10, c[0x0][0x164], R7, 0x1, P0 ;  /* 0x000059000a0b7a11 */ /* 0x000fe200000f0c07 */
[----:B------:R-:W-:Y:S01]  /*2ed0*/  IMAD.IADD R238, R237, 0x1, R2 ;  /* 0x00000001edee7824 */ /* 0x000fe200078e0202 */
[----:B------:R-:W-:Y:S02]  /*2ee0*/  ISETP.GE.AND P4, PT, R74, c[0x0][0x198], PT ;  /* 0x000066004a007a0c */ /* 0x000fe40003f86270 */
[----:B------:R-:W-:Y:S02]  /*2ef0*/  IADD3 R21, R204, -0x1, RZ ;  /* 0xffffffffcc157810 */ /* 0x000fe40007ffe0ff */
[----:B------:R-:W-:Y:S02]  /*2f00*/  IADD3 R9, R19, R20, RZ ;  /* 0x0000001413097210 */ /* 0x000fe40007ffe0ff */
[----:B------:R-:W-:-:S02]  /*2f10*/  IADD3 R222, R221, R0, RZ ;  /* 0x00000000ddde7210 */ /* 0x000fc40007ffe0ff */
[----:B------:R-:W-:Y:S01]  /*2f20*/  ISETP.GE.AND P2, PT, R18, c[0x0][0x198], PT ;  /* 0x0000660012007a0c */ /* 0x000fe20003f46270 */
[----:B------:R-:W-:Y:S10]  /*2f30*/  BRA.DIV ~URZ, `(.L_x_1913) ;  /* 0x000141427f007947 */ /* 0x000ff4000b800000 */
[----:B------:R1:W2:Y:S02]  /*2f40*/  SHFL.IDX PT, R8, R11, RZ, 0x1c1f ;  /* 0x001c1fff0b087589 */ /* 0x0002a400000e0000 */
.L_x_2073:
[----:B------:R-:W-:Y:S05]  /*2f50*/  BRA.DIV ~URZ, `(.L_x_1914) ;  /* 0x000141927f007947 */ /* 0x000fea000b800000 */
[----:B------:R3:W4:Y:S02]  /*2f60*/  SHFL.IDX PT, R0, R12, RZ, 0x1c1f ;  /* 0x001c1fff0c007589 */ /* 0x00072400000e0000 */
.L_x_2074:
        /* <DEDUP_REMOVED lines=23> */
.L_x_1916:
[----:B------:R-:W-:Y:S05]  /*30e0*/  BSYNC B0 ;  /* 0x0000000000007941 */ /* 0x000fea0003800000 */
.L_x_1915:
[----:B------:R-:W-:Y:S05]  /*30f0*/  BRA.DIV ~URZ, `(.L_x_1917) ;  /* 0x000140527f007947 */ /* 0x000fea000b800000 */
[----:B--2---:R2:W1:Y:S04]  /*3100*/  SHFL.IDX PT, R8, R11, 0x1, 0x1c1f ;  /* 0x003c1f000b087f89 */ /* 0x00446800000e0000 */
[----:B----4-:R2:W4:Y:S02]  /*3110*/  SHFL.IDX PT, R0, R12, 0x1, 0x1c1f ;  /* 0x003c1f000c007f89 */ /* 0x01052400000e0000 */
.L_x_2075:
        /* <DEDUP_REMOVED lines=23> */
.L_x_1919:
[----:B------:R-:W-:Y:S05]  /*3290*/  BSYNC B0 ;  /* 0x0000000000007941 */ /* 0x000fea0003800000 */
.L_x_1918:
[----:B------:R-:W-:Y:S05]  /*32a0*/  BRA.DIV ~URZ, `(.L_x_1920) ;  /* 0x00013f627f007947 */ /* 0x000fea000b800000 */
[----:B-1----:R1:W2:Y:S02]  /*32b0*/  SHFL.IDX PT, R8, R11, 0x2, 0x1c1f ;  /* 0x005c1f000b087f89 */ /* 0x0022a400000e0000 */
.L_x_2076:
[----:B------:R-:W-:Y:S05]  /*32c0*/  BRA.DIV ~URZ, `(.L_x_1921) ;  /* 0x00013fb27f007947 */ /* 0x000fea000b800000 */
[----:B----4-:R4:W1:Y:S02]  /*32d0*/  SHFL.IDX PT, R0, R12, 0x2, 0x1c1f ;  /* 0x005c1f000c007f89 */ /* 0x01086400000e0000 */
.L_x_2077:
        /* <DEDUP_REMOVED lines=23> */
.L_x_1923:
[----:B------:R-:W-:Y:S05]  /*3450*/  BSYNC B0 ;  /* 0x0000000000007941 */ /* 0x000fea0003800000 */
.L_x_1922:
[----:B------:R-:W-:Y:S05]  /*3460*/  BRA.DIV ~URZ, `(.L_x_1924) ;  /* 0x00013e727f007947 */ /* 0x000fea000b800000 */
[----:B-1----:R1:W3:Y:S04]  /*3470*/  SHFL.IDX PT, R7, R11, 0x3, 0x1c1f ;  /* 0x007c1f000b077f89 */ /* 0x0022e800000e0000 */
[----:B------:R1:W4:Y:S02]  /*3480*/  SHFL.IDX PT, R0, R12, 0x3, 0x1c1f ;  /* 0x007c1f000c007f89 */ /* 0x00032400000e0000 */
.L_x_2078:
[----:B------:R-:W5:Y:S04]  /*3490*/  LDL.64 R14, [R1+0x28] ;  /* 0x00002800010e7983 */ /* 0x000f680000100a00 */
[----:B----4-:R-:W4:Y:S04]  /*34a0*/  LDL R6, [R1+0x30] ;  /* 0x0000300001067983 */ /* 0x010f280000100800 */
[----:B---3--:R-:W3:Y:S04]  /*34b0*/  LDL R13, [R1+0x54] ;  /* 0x00005400010d7983 */ /* 0x008ee80000100800 */
[----:B-12---:R-:W2:Y:S04]  /*34c0*/  LDL R11, [R1+0x34] ;  /* 0x00003400010b7983 */ /* 0x006ea80000100800 */
[----:B------:R-:W2:Y:S04]  /*34d0*/  LDL R8, [R1+0x58] ;  /* 0x0000580001087983 */ /* 0x000ea80000100800 */
[----:B------:R-:W2:Y:S04]  /*34e0*/  LDL R12, [R1+0x50] ;  /* 0x00005000010c7983 */ /* 0x000ea80000100800 */
[----:B------:R-:W1:Y:S01]  /*34f0*/  S2R R37, SR_TID.X ;  /* 0x0000000000257919 */ /* 0x000e620000002100 */
[----:B------:R-:W-:Y:S01]  /*3500*/  IADD3 R2, R9, 0x60, RZ ;  /* 0x0000006009027810 */ /* 0x000fe20007ffe0ff */
[----:B------:R-:W-:-:S02]  /*3510*/  IMAD.MOV.U32 R20, RZ, RZ, 0x30 ;  /* 0x00000030ff147424 */ /* 0x000fc400078e00ff */
[----:B------:R-:W2:Y:S01]  /*3520*/  LDL R242, [R1+0x8] ;  /* 0x0000080001f27983 */ /* 0x000ea20000100800 */
[----:B------:R-:W-:Y:S01]  /*3530*/  ISETP.GE.AND P0, PT, R2, R10, PT ;  /* 0x0000000a0200720c */ /* 0x000fe20003f06270 */
[----:B------:R-:W-:-:S04]  /*3540*/  IMAD R20, R204, -0x30, R20 ;  /* 0xffffffd0cc147824 */ /* 0x000fc800078e0214 */
[----:B------:R-:W-:Y:S01]  /*3550*/  IMAD.IADD R120, R219, 0x1, R20 ;  /* 0x00000001db787824 */ /* 0x000fe200078e0214 */
[----:B------:R-:W-:Y:S02]  /*3560*/  SHF.R.S32.HI R9, RZ, 0x1f, R21 ;  /* 0x0000001fff097819 */ /* 0x000fe40000011415 */
[----:B-1----:R-:W-:-:S04]  /*3570*/  SHF.R.S32.HI R121, RZ, 0x1f, R37 ;  /* 0x0000001fff797819 */ /* 0x002fc80000011425 */
[----:B------:R-:W-:-:S04]  /*3580*/  LEA.HI R121, R121, R37, RZ, 0x2 ;  /* 0x0000002579797211 */ /* 0x000fc800078f10ff */
[----:B------:R-:W-:Y:S01]  /*3590*/  SHF.R.S32.HI R121, RZ, 0x2, R121 ;  /* 0x00000002ff797819 */ /* 0x000fe20000011479 */
[----:B------:R-:W-:Y:S02]  /*35a0*/  IMAD.MOV.U32 R122, RZ, RZ, R236 ;  /* 0x000000ffff7a7224 */ /* 0x000fe400078e00ec */
[----:B------:R-:W-:Y:S01]  /*35b0*/  IMAD.MOV.U32 R123, RZ, RZ, R238 ;  /* 0x000000ffff7b7224 */ /* 0x000fe200078e00ee */
[C---:B------:R-:W-:Y:S02]  /*35c0*/  LOP3.LUT P6, RZ, R194.reuse, 0x80, RZ, 0xc0, !PT ;  /* 0x00000080c2ff7812 */ /* 0x040fe400078cc0ff */
[----:B------:R-:W-:Y:S02]  /*35d0*/  LOP3.LUT P5, RZ, R194, 0x40, RZ, 0xc0, !PT ;  /* 0x00000040c2ff7812 */ /* 0x000fe400078ac0ff */
[----:B-----5:R-:W-:-:S04]  /*35e0*/  @!P0 LEA R4, P1, R14, R0, 0x1 ;  /* 0x000000000e048211 */ /* 0x020fc800078208ff */
[----:B------:R-:W-:Y:S02]  /*35f0*/  @!P0 LEA.HI.X R5, R14, R7, R15, 0x1, P1 ;  /* 0x000000070e058211 */ /* 0x000fe400008f0c0f */
[----:B----4-:R-:W-:-:S04]  /*3600*/  @!P0 LEA R2, P1, R6, R0, 0x1 ;  /* 0x0000000006028211 */ /* 0x010fc800078208ff */
[----:B---3--:R-:W-:Y:S02]  /*3610*/  @!P0 LEA.HI.X R3, R6, R7, R13, 0x1, P1 ;  /* 0x0000000706038211 */ /* 0x008fe400008f0c0d */
[----:B--2---:R-:W-:Y:S02]  /*3620*/  @!P0 LEA R6, P1, R11, R0, 0x1 ;  /* 0x000000000b068211 */ /* 0x004fe400078208ff */
[----:B------:R-:W-:Y:S01]  /*3630*/  IMNMX R0, R120, 0x30, PT ;  /* 0x0000003078007817 */ /* 0x000fe20003800200 */
[----:B------:R-:W-:-:S04]  /*3640*/  IMAD.SHL.U32 R195, R8, 0x2, RZ ;  /* 0x0000000208c37824 */ /* 0x000fc800078e00ff */
[----:B------:R-:W-:Y:S01]  /*3650*/  IMAD.IADD R8, R0, 0x1, -R121 ;  /* 0x0000000100087824 */ /* 0x000fe200078e0a79 */
[----:B------:R-:W-:Y:S01]  /*3660*/  @!P0 LEA.HI.X R7, R11, R7, R12, 0x1, P1 ;  /* 0x000000070b078211 */ /* 0x000fe200008f0c0c */
[----:B------:R-:W-:Y:S01]  /*3670*/  @!PT LDS RZ, [RZ] ;  /* 0x00000000fffff984 */ /* 0x000fe20000000800 */
[----:B------:R-:W-:Y:S01]  /*3680*/  @!PT LDS RZ, [RZ] ;  /* 0x00000000fffff984 */ /* 0x000fe20000000800 */
[----:B------:R-:W-:Y:S01]  /*3690*/  @!PT LDS RZ, [RZ] ;  /* 0x00000000fffff984 */ /* 0x000fe20000000800 */
[----:B------:R1:W-:Y:S03]  /*36a0*/  @!P0 LDGSTS.E.BYPASS.LTC128B.128 [R195+0x7880], [R4.64], !P4 ;  /* 0x0788000004c38fae */ /* 0x0003e6000e101d46 */
[----:B------:R-:W-:Y:S01]  /*36b0*/  ISETP.GE.AND P1, PT, R8, 0x1, PT ;  /* 0x000000010800780c */ /* 0x000fe20003f26270 */
[----:B------:R2:W-:Y:S04]  /*36c0*/  @!P0 LDGSTS.E.BYPASS.LTC128B.128 [R195+0x9880], [R2.64], !P3 ;  /* 0x0988000002c38fae */ /* 0x0005e8000d901d46 */
[----:B------:R3:W-:Y:S04]  /*36d0*/  @!P0 LDGSTS.E.BYPASS.LTC128B.128 [R195+0xb880], [R6.64], !P2 ;  /* 0x0b88000006c38fae */ /* 0x0007e8000d101d46 */
[----:B------:R-:W0:Y:S01]  /*36e0*/  LDGDEPBAR ;  /* 0x00000000000079af */ /* 0x000e220000000000 */
[----:B------:R-:W-:Y:S03]  /*36f0*/  WARPSYNC 0xffffffff ;  /* 0xffffffff00007948 */ /* 0x000fe60003800000 */
[----:B------:R-:W-:Y:S01]  /*3700*/  BAR.SYNC.DEFER_BLOCKING 0x0 ;  /* 0x0000000000007b1d */ /* 0x000fe20000010000 */
[----:B-1----:R-:W-:-:S02]  /*3710*/  IMAD R4, R9, c[0x0][0x1e0], RZ ;  /* 0x0000780009047a24 */ /* 0x002fc400078e02ff */
[----:B--2---:R-:W-:-:S04]  /*3720*/  IMAD.WIDE.U32 R2, R21, c[0x0][0x1e0], RZ ;  /* 0x0000780015027a25 */ /* 0x004fc800078e00ff */
[----:B------:R-:W-:-:S04]  /*3730*/  IMAD R0, R21, c[0x0][0x1e4], R4 ;  /* 0x0000790015007a24 */ /* 0x000fc800078e0204 */
[----:B------:R-:W-:Y:S02]  /*3740*/  IMAD.IADD R0, R3, 0x1, R0 ;  /* 0x0000000103007824 */ /* 0x000fe400078e0200 */
[----:B------:R-:W-:-:S04]  /*3750*/  IMAD.WIDE.U32 R2, R2, 0x30, R122 ;  /* 0x0000003002027825 */ /* 0x000fc800078e007a */
[----:B------:R-:W-:Y:S01]  /*3760*/  IMAD R0, R0, 0x30, RZ ;  /* 0x0000003000007824 */ /* 0x000fe200078e02ff */
[----:B------:R-:W-:-:S03]  /*3770*/  @P1 LEA R4, P0, R2, c[0x0][0x1c8], 0x1 ;  /* 0x0000720002041a11 */ /* 0x000fc600078008ff */
[----:B------:R-:W-:Y:S01]  /*3780*/  IMAD.IADD R0, R3, 0x1, R0 ;  /* 0x0000000103007824 */ /* 0x000fe200078e0200 */
[----:B------:R-:W-:-:S04]  /*3790*/  LOP3.LUT P4, RZ, R194, 0x100, RZ, 0xc0, !PT ;  /* 0x00000100c2ff7812 */ /* 0x000fc8000788c0ff */
[----:B------:R-:W-:Y:S02]  /*37a0*/  @P1 LEA.HI.X R5, R2, c[0x0][0x1cc], R0, 0x1, P0 ;  /* 0x0000730002051a11 */ /* 0x000fe400000f0c00 */
[----:B------:R-:W-:Y:S01]  /*37b0*/  ISETP.GE.AND P0, PT, R8, 0x21, PT ;  /* 0x000000210800780c */ /* 0x000fe20003f06270 */
[----:B------:R-:W-:-:S04]  /*37c0*/  IMAD.MOV.U32 R3, RZ, RZ, 0x20 ;  /* 0x00000020ff037424 */ /* 0x000fc800078e00ff */
[C---:B---3--:R-:W-:Y:S02]  /*37d0*/  IMAD.WIDE.U32 R6, R3.reuse, c[0x0][0x1e0], RZ ;  /* 0x0000780003067a25 */ /* 0x048fe400078e00ff */
[----:B------:R-:W-:Y:S01]  /*37e0*/  @!PT LDS RZ, [RZ] ;  /* 0x00000000fffff984 */ /* 0x000fe20000000800 */
[----:B------:R-:W-:Y:S01]  /*37f0*/  @!PT LDS RZ, [RZ] ;  /* 0x00000000fffff984 */ /* 0x000fe20000000800 */
[----:B------:R-:W-:Y:S01]  /*3800*/  @!PT LDS RZ, [RZ] ;  /* 0x00000000fffff984 */ /* 0x000fe20000000800 */
[----:B------:R1:W-:Y:S04]  /*3810*/  @P1 LDGSTS.E.BYPASS.LTC128B.128 [R195+0x3c80], [R4.64], !P4 ;  /* 0x03c8000004c31fae */ /* 0x0003e8000e101d46 */
        /* <DEDUP_REMOVED lines=11> */
[----:B------:R-:W-:Y:S01]  /*38d0*/  IMAD R6, R9, c[0x0][0x208], RZ ;  /* 0x0000820009067a24 */ /* 0x000fe200078e02ff */
[----:B------:R-:W-:Y:S01]  /*38e0*/  ISETP.GT.AND P3, PT, R37, 0x3f, PT ;  /* 0x0000003f2500780c */ /* 0x000fe20003f64270 */
[----:B------:R-:W-:-:S04]  /*38f0*/  IMAD.WIDE.U32 R4, R21, c[0x0][0x208], RZ ;  /* 0x0000820015047a25 */ /* 0x000fc800078e00ff */
[----:B------:R-:W-:-:S04]  /*3900*/  IMAD R0, R21, c[0x0][0x20c], R6 ;  /* 0x0000830015007a24 */ /* 0x000fc800078e0206 */
[----:B------:R-:W-:-:S04]  /*3910*/  IMAD.IADD R0, R5, 0x1, R0 ;  /* 0x0000000105007824 */ /* 0x000fc800078e0200 */
[----:B------:R-:W-:Y:S02]  /*3920*/  IMAD R0, R0, 0x30, RZ ;  /* 0x0000003000007824 */ /* 0x000fe400078e02ff */
[----:B-1----:R-:W-:Y:S01]  /*3930*/  IMAD.MOV.U32 R2, RZ, RZ, R220 ;  /* 0x000000ffff027224 */ /* 0x002fe200078e00dc */
[----:B------:R-:W-:-:S04]  /*3940*/  DEPBAR.LE SB0, 0x1 ;  /* 0x000080400000791a */ /* 0x000fc80000000000 */
[----:B------:R-:W-:Y:S01]  /*3950*/  IMAD.MOV.U32 R3, RZ, RZ, R222 ;  /* 0x000000ffff037224 */ /* 0x000fe200078e00de */
[----:B------:R-:W-:-:S04]  /*3960*/  DEPBAR.LE SB0, 0x0 ;  /* 0x000080000000791a */ /* 0x000fc80000000000 */
[----:B------:R-:W-:Y:S01]  /*3970*/  IMAD.WIDE.U32 R4, R4, 0x30, R2 ;  /* 0x0000003004047825 */ /* 0x000fe200078e0002 */
[----:B------:R-:W-:Y:S03]  /*3980*/  BAR.SYNC.DEFER_BLOCKING 0x0 ;  /* 0x0000000000007b1d */ /* 0x000fe60000010000 */
[----:B------:R-:W-:Y:S01]  /*3990*/  IMAD.IADD R3, R5, 0x1, R0 ;  /* 0x0000000105037824 */ /* 0x000fe200078e0200 */
[----:B------:R-:W-:Y:S01]  /*39a0*/  LEA R2, P0, R4, c[0x0][0x1f8], 0x1 ;  /* 0x00007e0004027a11 */ /* 0x000fe200078008ff */
[----:B------:R-:W-:-:S03]  /*39b0*/  @!P3 IMAD.MOV.U32 R0, RZ, RZ, c[0x0][0x208] ;  /* 0x00008200ff00b624 */ /* 0x000fc600078e00ff */
[----:B------:R-:W-:Y:S01]  /*39c0*/  LEA.HI.X R3, R4, c[0x0][0x1fc], R3, 0x1, P0 ;  /* 0x00007f0004037a11 */ /* 0x000fe200000f0c03 */
[----:B------:R-:W-:Y:S01]  /*39d0*/  @!P3 IMAD.MOV.U32 R4, RZ, RZ, c[0x0][0x20c] ;  /* 0x00008300ff04b624 */ /* 0x000fe200078e00ff */
[----:B------:R-:W-:Y:S02]  /*39e0*/  @!P3 LEA R22, P0, R0, R2, 0x6 ;  /* 0x000000020016b211 */ /* 0x000fe400078030ff */
[----:B------:R-:W-:Y:S02]  /*39f0*/  LOP3.LUT P2, RZ, R36, 0x1, RZ, 0xc0, !PT ;  /* 0x0000000124ff7812 */ /* 0x000fe4000784c0ff */
[----:B------:R-:W-:Y:S02]  /*3a00*/  @!P3 LEA.HI.X R23, R0, R3, R4, 0x6, P0 ;  /* 0x000000030017b211 */ /* 0x000fe400000f3404 */
[----:B------:R-:W-:-:S04]  /*3a10*/  IADD3 R0, R20, R219, -R121 ;  /* 0x000000db14007210 */ /* 0x000fc80007ffe879 */
        /* <DEDUP_REMOVED lines=9> */
[----:B------:R-:W5:Y:S04]  /*3ab0*/  LDSM.16.M88.4 R44, [R193] ;  /* 0x00000000c12c783b */ /* 0x000f680000000200 */
[----:B------:R-:W1:Y:S04]  /*3ac0*/  LDSM.16.M88.4 R48, [R192] ;  /* 0x00000000c030783b */ /* 0x000e680000000200 */
        /* <DEDUP_REMOVED lines=12> */
[----:B------:R-:W-:Y:S01]  /*3b90*/  ISETP.GT.AND P3, PT, R37, 0x3f, PT ;  /* 0x0000003f2500780c */ /* 0x000fe20003f64270 */
[C---:B-1----:R-:W-:Y:S08]  /*3ba0*/  HMMA.16816.F32 R64, R8.reuse, R32, RZ ;  /* 0x000000200840723c */ /* 0x042ff000000018ff */
[----:B--2---:R-:W-:Y:S04]  /*3bb0*/  HMMA.16816.F32 R56, R8, R28, RZ ;  /* 0x0000001c0838723c */ /* 0x004fe800000018ff */
[----:B------:R-:W-:-:S02]  /*3bc0*/  @!P3 ISETP.LT.OR P2, PT, R0, 0x21, !P2 ;  /* 0x000000210000b80c */ /* 0x000fc40005741670 */
[C---:B------:R-:W-:Y:S02]  /*3bd0*/  @!P3 ISETP.LT.OR P0, PT, R0.reuse, 0x21, !P0 ;  /* 0x000000210000b80c */ /* 0x040fe40004701670 */
[C---:B---3--:R-:W-:Y:S08]  /*3be0*/  HMMA.16816.F32 R36, R8.reuse, R24, RZ ;  /* 0x000000180824723c */ /* 0x048ff000000018ff */
[C---:B------:R-:W-:Y:S01]  /*3bf0*/  HMMA.16816.F32 R60, R8.reuse, R34, RZ ;  /* 0x00000022083c723c */ /* 0x040fe200000018ff */
[----:B------:R1:W-:Y:S04]  /*3c00*/  @!P3 LDGSTS.E.BYPASS.LTC128B.128 [R195+0x2080], [R22.64], !P2 ;  /* 0x0208000016c3bfae */ /* 0x0003e8000d101d46 */
[----:B------:R1:W-:Y:S03]  /*3c10*/  @!P3 LDGSTS.E.BYPASS.LTC128B.128 [R195+0x2c80], [R22.64+0x40], !P0 ;  /* 0x02c8004016c3bfae */ /* 0x0003e6000c101d46 */
[C---:B------:R-:W-:Y:S08]  /*3c20*/  HMMA.16816.F32 R52, R8.reuse, R30, RZ ;  /* 0x0000001e0834723c */ /* 0x040ff000000018ff */
[----:B------:R-:W-:Y:S01]  /*3c30*/  HMMA.16816.F32 R8, R8, R26, RZ ;  /* 0x0000001a0808723c */ /* 0x000fe200000018ff */
[----:B------:R-:W-:-:S07]  /*3c40*/  @!P3 ISETP.LT.OR P0, PT, R0, 0x21, !P1 ;  /* 0x000000210000b80c */ /* 0x000fce0004f01670 */
[C---:B------:R-:W-:Y:S06]  /*3c50*/  HMMA.16816.F32 R68, R12.reuse, R32, RZ ;  /* 0x000000200c44723c */ /* 0x040fec00000018ff */
[----:B------:R1:W-:Y:S02]  /*3c60*/  @!P3 LDGSTS.E.BYPASS.LTC128B.128 [R195+0x3880], [R22.64+0x80], !P0 ;  /* 0x0388008016c3bfae */ /* 0x0003e4000c101d46 */
[C---:B------:R-:W-:Y:S02]  /*3c70*/  HMMA.16816.F32 R88, R12.reuse, R34, RZ ;  /* 0x000000220c58723c */ /* 0x040fe400000018ff */
[----:B------:R-:W-:Y:S04]  /*3c80*/  LDSM.16.M88.4 R32, [R180+0x1000] ;  /* 0x00100000b420783b */ /* 0x000fe80000000200 */
[----:B------:R-:W0:Y:S02]  /*3c90*/  LDGDEPBAR ;  /* 0x00000000000079af */ /* 0x000e240000000000 */
[C---:B------:R-:W-:Y:S08]  /*3ca0*/  HMMA.16816.F32 R76, R12.reuse, R28, RZ ;  /* 0x0000001c0c4c723c */ /* 0x040ff000000018ff */
[C---:B------:R-:W-:Y:S08]  /*3cb0*/  HMMA.16816.F32 R84, R12.reuse, R30, RZ ;  /* 0x0000001e0c54723c */ /* 0x040ff000000018ff */
[C---:B------:R-:W-:Y:S08]  /*3cc0*/  HMMA.16816.F32 R28, R12.reuse, R24, RZ ;  /* 0x000000180c1c723c */ /* 0x040ff000000018ff */
[----:B------:R-:W-:Y:S01]  /*3cd0*/  HMMA.16816.F32 R96, R12, R26, RZ ;  /* 0x0000001a0c60723c */ /* 0x000fe200000018ff */
[----:B------:R-:W-:Y:S04]  /*3ce0*/  LDSM.16.M88.4 R12, [R180+0x1400] ;  /* 0x00140000b40c783b */ /* 0x000fe80000000200 */
[----:B------:R-:W-:Y:S03]  /*3cf0*/  LDSM.16.M88.4 R24, [R184+0x3000] ;  /* 0x00300000b818783b */ /* 0x000fe60000000200 */
[C---:B----4-:R-:W-:Y:S08]  /*3d00*/  HMMA.16816.F32 R112, R4.reuse, R40, R64 ;  /* 0x000000280470723c */ /* 0x050ff00000001840 */
[C---:B-----5:R-:W-:Y:S01]  /*3d10*/  HMMA.16816.F32 R108, R4.reuse, R44, R56 ;  /* 0x0000002c046c723c */ /* 0x060fe20000001838 */
[----:B------:R-:W-:Y:S07]  /*3d20*/  LDSM.16.M88.4 R56, [R191] ;  /* 0x00000000bf38783b */ /* 0x000fee0000000200 */
[C---:B------:R-:W-:Y:S01]  /*3d30*/  HMMA.16816.F32 R104, R4.reuse, R48, R36 ;  /* 0x000000300468723c */ /* 0x040fe20000001824 */
[----:B------:R-:W-:Y:S07]  /*3d40*/  LDSM.16.M88.4 R36, [R180+0xc00] ;  /* 0x000c0000b424783b */ /* 0x000fee0000000200 */
        /* <DEDUP_REMOVED lines=10> */
[C---:B------:R-:W-:Y:S01]  /*3df0*/  HMMA.16816.F32 R68, R16.reuse, R48, R28 ;  /* 0x000000301044723c */ /* 0x040fe2000000181c */
[----:B------:R-:W4:Y:S07]  /*3e00*/  LDSM.16.M88.4 R28, [R184+0x2000] ;  /* 0x00200000b81c783b */ /* 0x000f2e0000000200 */
[C---:B------:R-:W-:Y:S08]  /*3e10*/  HMMA.16816.F32 R44, R16.reuse, R46, R84 ;  /* 0x0000002e102c723c */ /* 0x040ff00000001854 */
[----:B------:R-:W-:Y:S01]  /*3e20*/  HMMA.16816.F32 R16, R16, R50, R96 ;  /* 0x000000321010723c */ /* 0x000fe20000001860 */
[----:B------:R-:W-:Y:S07]  /*3e30*/  LDSM.16.M88.4 R48, [R180+0x1800] ;  /* 0x00180000b430783b */ /* 0x000fee0000000200 */
[----:B--2---:R-:W-:Y:S08]  /*3e40*/  HMMA.16816.F32 R108, R4, R32, R108 ;  /* 0x00000020046c723c */ /* 0x004ff0000000186c */
[-C--:B---3--:R-:W-:Y:S08]  /*3e50*/  HMMA.16816.F32 R76, R8, R36.reuse, R72 ;  /* 0x00000024084c723c */ /* 0x088ff00000001848 */
[C---:B------:R-:W-:Y:S08]  /*3e60*/  HMMA.16816.F32 R84, R4.reuse, R36, R112 ;  /* 0x000000240454723c */ /* 0x040ff00000001870 */
[C---:B------:R-:W-:Y:S08]  /*3e70*/  HMMA.16816.F32 R104, R4.reuse, R12, R104 ;  /* 0x0000000c0468723c */ /* 0x040ff00000001868 */
[C---:B------:R-:W-:Y:S08]  /*3e80*/  HMMA.16816.F32 R100, R4.reuse, R38, R100 ;  /* 0x000000260464723c */ /* 0x040ff00000001864 */
[----:B------:R-:W-:Y:S08]  /*3e90*/  HMMA.16816.F32 R92, R4, R34, R92 ;  /* 0x00000022045c723c */ /* 0x000ff0000000185c */
[----:B------:R-:W-:Y:S01]  /*3ea0*/  HMMA.16816.F32 R72, R8, R38, R40 ;  /* 0x000000260848723c */ /* 0x000fe20000001828 */
[----:B------:R-:W-:Y:S07]  /*3eb0*/  LDSM.16.M88.4 R40, [R180+0x2000] ;  /* 0x00200000b428783b */ /* 0x000fee0000000200 */
[----:B------:R-:W-:Y:S08]  /*3ec0*/  HMMA.16816.F32 R80, R4, R14, R80 ;  /* 0x0000000e0450723c */ /* 0x000ff00000001850 */
[C---:B------:R-:W-:Y:S08]  /*3ed0*/  HMMA.16816.F32 R36, R8.reuse, R32, R64 ;  /* 0x000000200824723c */ /* 0x040ff00000001840 */
[C---:B------:R-:W-:Y:S01]  /*3ee0*/  HMMA.16816.F32 R32, R8.reuse, R34, R44 ;  /* 0x000000220820723c */ /* 0x040fe2000000182c */
[----:B------:R-:W-:Y:S07]  /*3ef0*/  LDSM.16.M88.4 R44, [R180+0x1c00] ;  /* 0x001c0000b42c783b */ /* 0x000fee0000000200 */
[C---:B------:R-:W-:Y:S08]  /*3f00*/  HMMA.16816.F32 R4, R8.reuse, R12, R68 ;  /* 0x0000000c0804723c */ /* 0x040ff00000001844 */
        /* <DEDUP_REMOVED lines=19> */
[----:B------:R-:W5:Y:S01]  /*4040*/  LDSM.16.M88.4 R8, [R184+0x4000] ;  /* 0x00400000b808783b */ /* 0x000f620000000200 */
[----:B------:R-:W-:Y:S01]  /*4050*/  ISETP.GT.AND P0, PT, R21, R242, PT ;  /* 0x000000f21500720c */ /* 0x000fe20003f04270 */
[----:B------:R-:W-:-:S05]  /*4060*/  DEPBAR.LE SB0, 0x0 ;  /* 0x000080000000791a */ /* 0x000fca0000000000 */
        /* <DEDUP_REMOVED lines=11> */
[----:B------:R-:W-:Y:S01]  /*4120*/  HMMA.16816.F32 R16, R16, R42, R80 ;  /* 0x0000002a1010723c */ /* 0x000fe20000001850 */
[----:B------:R-:W-:Y:S07]  /*4130*/  BSSY B0, `(.L_x_1925) ;  /* 0x0000031000007945 */ /* 0x000fee0003800000 */
[C---:B----4-:R-:W-:Y:S08]  /*4140*/  HMMA.16816.F32 R76, R4.reuse, R36, R76 ;  /* 0x00000024044c723c */ /* 0x050ff0000000184c */
[----:B------:R-:W-:Y:S08]  /*4150*/  HMMA.16816.F32 R72, R4, R38, R72 ;  /* 0x000000260448723c */ /* 0x000ff00000001848 */
[C---:B-----5:R-:W-:Y:S08]  /*4160*/  HMMA.16816.F32 R52, R8.reuse, R36, R52 ;  /* 0x000000240834723c */ /* 0x060ff00000001834 */
        /* <DEDUP_REMOVED lines=14> */
[----:B------:R-:W-:Y:S02]  /*4250*/  ISETP.GE.AND P0, PT, R6, 0x21, PT ;  /* 0x000000210600780c */ /* 0x000fe40003f06270 */
[----:B------:R-:W-:-:S05]  /*4260*/  SHF.R.S32.HI R2, RZ, 0x1f, R0 ;  /* 0x0000001fff027819 */ /* 0x000fca0000011400 */
        /* <DEDUP_REMOVED lines=29> */
.L_x_1926:
[----:B-1----:R-:W-:Y:S05]  /*4440*/  BSYNC B0 ;  /* 0x0000000000007941 */ /* 0x002fea0003800000 */
.L_x_1925:
[----:B------:R-:W2:Y:S01]  /*4450*/  LDL R0, [R1+0x38] ;  /* 0x0000380001007983 */ /* 0x000ea20000100800 */
[----:B------:R-:W-:-:S03]  /*4460*/  IMAD.MOV.U32 R245, RZ, RZ, c[0x0][0x2c4] ;  /* 0x0000b100fff57624 */ /* 0x000fc600078e00ff */
[----:B------:R-:W2:Y:S01]  /*4470*/  LDL R244, [R1+0x10] ;  /* 0x0000100001f47983 */ /* 0x000ea20000100800 */
[----:B------:R-:W-:Y:S01]  /*4480*/  IMAD.MOV.U32 R243, RZ, RZ, c[0x0][0x32c] ;  /* 0x0000cb00fff37624 */ /* 0x000fe200078e00ff */
[----:B------:R-:W-:Y:S01]  /*4490*/  ISETP.NE.AND P0, PT, R245, 0x1, PT ;  /* 0x00000001f500780c */ /* 0x000fe20003f05270 */
[----:B------:R-:W-:Y:S01]  /*44a0*/  ULDC UR4, c[0x0][0x324] ;  /* 0x0000c90000047ab9 */ /* 0x000fe20000000800 */
[--C-:B------:R-:W-:Y:S01]  /*44b0*/  IMAD.IADD R9, R120, 0x1, -R235.reuse ;  /* 0x0000000178097824 */ /* 0x100fe200078e0aeb */
[----:B------:R-:W-:Y:S01]  /*44c0*/  ULOP3.LUT UR4, URZ, UR4, URZ, 0x33, !UPT ;  /* 0x000000043f047292 */ /* 0x000fe2000f8e333f */
[----:B------:R-:W-:Y:S01]  /*44d0*/  ISETP.GE.AND P1, PT, R243, 0x1, PT ;  /* 0x00000001f300780c */ /* 0x000fe20003f26270 */
[----:B------:R-:W0:Y:S01]  /*44e0*/  LDGDEPBAR ;  /* 0x00000000000079af */ /* 0x000e220000000000 */
[----:B------:R-:W-:Y:S02]  /*44f0*/  IMAD.IADD R10, R20, 0x1, -R235 ;  /* 0x00000001140a7824 */ /* 0x000fe400078e0aeb */
[----:B--2---:R-:W-:-:S05]  /*4500*/  IMAD.IADD R0, R0, 0x1, R244 ;  /* 0x0000000100007824 */ /* 0x004fca00078e02f4 */
[----:B------:R-:W-:-:S04]  /*4510*/  @P0 IMAD.HI.U32 R2, R0, c[0x0][0x2c8], RZ ;  /* 0x0000b20000020a27 */ /* 0x000fc800078e00ff */
[----:B------:R-:W-:Y:S01]  /*4520*/  IMAD.MOV.U32 R6, RZ, RZ, R0 ;  /* 0x000000ffff067224 */ /* 0x000fe200078e0000 */
[----:B------:R-:W-:Y:S02]  /*4530*/  @P0 SHF.R.U32.HI R6, RZ, c[0x0][0x2cc], R2 ;  /* 0x0000b300ff060a19 */ /* 0x000fe40000011602 */
[----:B------:R-:W-:-:S03]  /*4540*/  IADD3 R0, -R235, 0x1, R120 ;  /* 0x00000001eb007810 */ /* 0x000fc60007ffe178 */
        /* <DEDUP_REMOVED lines=19> */
.L_x_1929:
[----:B------:R-:W-:-:S04]  /*4680*/  MOV R4, c[0x0][0x32c] ;  /* 0x0000cb0000047a02 */ /* 0x000fc80000000f00 */
[----:B------:R-:W-:-:S13]  /*4690*/  ISETP.NE.AND P0, PT, R4, 0x1, PT ;  /* 0x000000010400780c */ /* 0x000fda0003f05270 */
[----:B------:R-:W-:-:S05]  /*46a0*/  @P0 IMAD.HI.U32 R4, R3, c[0x0][0x330], RZ ;  /* 0x0000cc0003040a27 */ /* 0x000fca00078e00ff */
[----:B------:R-:W-:Y:S02]  /*46b0*/  @P0 SHF.R.U32.HI R3, RZ, c[0x0][0x334], R4 ;  /* 0x0000cd00ff030a19 */ /* 0x000fe40000011604 */
.L_x_1930:
[----:B------:R-:W-:Y:S05]  /*46c0*/  BSYNC B0 ;  /* 0x0000000000007941 */ /* 0x000fea0003800000 */
.L_x_1928:
[----:B------:R-:W-:-:S05]  /*46d0*/  IMAD R3, R3, c[0x0][0x32c], R10 ;  /* 0x0000cb0003037a24 */ /* 0x000fca00078e020a */
[----:B------:R-:W-:Y:S02]  /*46e0*/  IADD3 R4, R3, c[0x0][0x32c], RZ ;  /* 0x0000cb0003047a10 */ /* 0x000fe40007ffe0ff */
[----:B------:R-:W-:Y:S02]  /*46f0*/  IMNMX R0, R0, R3, !PT ;  /* 0x0000000300007217 */ /* 0x000fe40007800200 */
[----:B------:R-:W-:Y:S02]  /*4700*/  IMNMX R2, R2, R4, PT ;  /* 0x0000000402027217 */ /* 0x000fe40003800200 */
.L_x_1927:
[----:B------:R-:W1:Y:S02]  /*4710*/  SHFL.IDX PT, R5, R6, 0x1, 0x1c1f ;  /* 0x003c1f0006057f89 */ /* 0x000e6400000e0000 */
[----:B-1----:R-:W-:Y:S01]  /*4720*/  IMAD.IADD R4, R7, 0x1, R5 ;  /* 0x0000000107047824 */ /* 0x002fe200078e0205 */
[----:B------:R-:W-:-:S04]  /*4730*/  IADD3 R3, R8, R5, RZ ;  /* 0x0000000508037210 */ /* 0x000fc80007ffe0ff */
        /* <DEDUP_REMOVED lines=13> */
.L_x_1933:
[----:B------:R-:W-:-:S04]  /*4810*/  MOV R11, c[0x0][0x32c] ;  /* 0x0000cb00000b7a02 */ /* 0x000fc80000000f00 */
[----:B------:R-:W-:-:S13]  /*4820*/  ISETP.NE.AND P0, PT, R11, 0x1, PT ;  /* 0x000000010b00780c */ /* 0x000fda0003f05270 */
[----:B------:R-:W-:-:S05]  /*4830*/  @P0 IMAD.HI.U32 R11, R5, c[0x0][0x330], RZ ;  /* 0x0000cc00050b0a27 */ /* 0x000fca00078e00ff */
[----:B------:R-:W-:Y:S02]  /*4840*/  @P0 SHF.R.U32.HI R5, RZ, c[0x0][0x334], R11 ;  /* 0x0000cd00ff050a19 */ /* 0x000fe4000001160b */
.L_x_1934:
[----:B------:R-:W-:Y:S05]  /*4850*/  BSYNC B0 ;  /* 0x0000000000007941 */ /* 0x000fea0003800000 */
.L_x_1932:
[----:B------:R-:W-:-:S05]  /*4860*/  IMAD R5, R5, c[0x0][0x32c], R10 ;  /* 0x0000cb0005057a24 */ /* 0x000fca00078e020a */
[----:B------:R-:W-:Y:S02]  /*4870*/  IADD3 R11, R5, c[0x0][0x32c], RZ ;  /* 0x0000cb00050b7a10 */ /* 0x000fe40007ffe0ff */
[----:B------:R-:W-:Y:S02]  /*4880*/  IMNMX R3, R3, R5, !PT ;  /* 0x0000000503037217 */ /* 0x000fe40007800200 */
[----:B------:R-:W-:Y:S02]  /*4890*/  IMNMX R4, R4, R11, PT ;  /* 0x0000000b04047217 */ /* 0x000fe40003800200 */
.L_x_1931:
        /* <DEDUP_REMOVED lines=12> */
[----:B------:R-:W-:Y:S02]  /*4960*/  ISETP.GE.AND P5, PT, R20, 0x12, PT ;  /* 0x000000121400780c */ /* 0x000fe40003fa6270 */
        /* <DEDUP_REMOVED lines=9> */
[----:B------:R-:W-:-:S02]  /*4a00*/  P2R R13, PR, RZ, 0x2 ;  /* 0x00000002ff0d7803 */ /* 0x000fc40000000000 */
[----:B------:R-:W-:Y:S02]  /*4a10*/  FSEL R23, R28, -INF , !P0 ;  /* 0xff8000001c177808 */ /* 0x000fe40004000000 */
        /* <DEDUP_REMOVED lines=47> */
.L_x_1937:
[----:B------:R-:W-:-:S04]  /*4d10*/  MOV R16, c[0x0][0x32c] ;  /* 0x0000cb0000107a02 */ /* 0x000fc80000000f00 */
[----:B------:R-:W-:-:S13]  /*4d20*/  ISETP.NE.AND P0, PT, R16, 0x1, PT ;  /* 0x000000011000780c */ /* 0x000fda0003f05270 */
[----:B------:R-:W-:-:S05]  /*4d30*/  @P0 IMAD.HI.U32 R16, R5, c[0x0][0x330], RZ ;  /* 0x0000cc0005100a27 */ /* 0x000fca00078e00ff */
[----:B------:R-:W-:Y:S02]  /*4d40*/  @P0 SHF.R.U32.HI R5, RZ, c[0x0][0x334], R16 ;  /* 0x0000cd00ff050a19 */ /* 0x000fe40000011610 */
.L_x_1938:
[----:B------:R-:W-:Y:S05]  /*4d50*/  BSYNC B0 ;  /* 0x0000000000007941 */ /* 0x000fea0003800000 */
.L_x_1936:
[----:B------:R-:W-:-:S05]  /*4d60*/  IMAD R5, R5, c[0x0][0x32c], R10 ;  /* 0x0000cb0005057a24 */ /* 0x000fca00078e020a */
[----:B------:R-:W-:Y:S02]  /*4d70*/  IADD3 R16, R5, c[0x0][0x32c], RZ ;  /* 0x0000cb0005107a10 */ /* 0x000fe40007ffe0ff */
[----:B------:R-:W-:Y:S02]  /*4d80*/  IMNMX R0, R0, R5, !PT ;  /* 0x0000000500007217 */ /* 0x000fe40007800200 */
[----:B------:R-:W-:Y:S02]  /*4d90*/  IMNMX R2, R2, R16, PT ;  /* 0x0000001002027217 */ /* 0x000fe40003800200 */
.L_x_1935:
[----:B------:R-:W-:Y:S02]  /*4da0*/  ISETP.NE.AND P0, PT, R14, RZ, PT ;  /* 0x000000ff0e00720c */ /* 0x000fe40003f05270 */
[----:B------:R-:W-:Y:S02]  /*4db0*/  P2R R5, PR, RZ, 0x40 ;  /* 0x00000040ff057803 */ /* 0x000fe40000000000 */
        /* <DEDUP_REMOVED lines=33> */
[----:B------:R-:W-:-:S04]  /*4fd0*/  ISETP.NE.AND P0, PT, R12, RZ, PT ;  /* 0x000000ff0c00720c */ /* 0x000fc80003f05270 */
[----:B------:R-:W-:-:S04]  /*4fe0*/  ISETP.GT.AND P0, PT, R3, 0x28, !P0 ;  /* 0x000000280300780c */ /* 0x000fc80004704270 */
[----:B------:R-:W-:-:S04]  /*4ff0*/  ISETP.LT.OR P0, PT, R4, 0x29, P0 ;  /* 0x000000290400780c */ /* 0x000fc80000701670 */
[----:B------:R-:W-:Y:S02]  /*5000*/  FSEL R116, R38, -INF , !P0 ;  /* 0xff80000026747808 */ /* 0x000fe40004000000 */
[----:B------:R-:W-:-:S04]  /*5010*/  ISETP.NE.AND P0, PT, R11, RZ, PT ;  /* 0x000000ff0b00720c */ /* 0x000fc80003f05270 */
[----:B------:R-:W-:Y:S02]  /*5020*/  ISETP.GT.AND P0, PT, R3, 0x29, !P0 ;  /* 0x000000290300780c */ /* 0x000fe40004704270 */
[----:B------:R-:W1:Y:S02]  /*5030*/  SHFL.IDX PT, R3, R6, 0x3, 0x1c1f ;  /* 0x007c1f0006037f89 */ /* 0x000e6400000e0000 */
        /* <DEDUP_REMOVED lines=60> */
.L_x_1941:
[----:B------:R-:W-:-:S04]  /*5400*/  MOV R4, c[0x0][0x32c] ;  /* 0x0000cb0000047a02 */ /* 0x000fc80000000f00 */
[----:B------:R-:W-:-:S13]  /*5410*/  ISETP.NE.AND P0, PT, R4, 0x1, PT ;  /* 0x000000010400780c */ /* 0x000fda0003f05270 */
[----:B------:R-:W-:-:S05]  /*5420*/  @P0 IMAD.HI.U32 R4, R3, c[0x0][0x330], RZ ;  /* 0x0000cc0003040a27 */ /* 0x000fca00078e00ff */
[----:B------:R-:W-:Y:S02]  /*5430*/  @P0 SHF.R.U32.HI R3, RZ, c[0x0][0x334], R4 ;  /* 0x0000cd00ff030a19 */ /* 0x000fe40000011604 */
.L_x_1942:
[----:B------:R-:W-:Y:S05]  /*5440*/  BSYNC B0 ;  /* 0x0000000000007941 */ /* 0x000fea0003800000 */
.L_x_1940:
[----:B------:R-:W-:-:S05]  /*5450*/  IMAD R3, R3, c[0x0][0x32c], R10 ;  /* 0x0000cb0003037a24 */ /* 0x000fca00078e020a */
[----:B------:R-:W-:Y:S02]  /*5460*/  IADD3 R4, R3, c[0x0][0x32c], RZ ;  /* 0x0000cb0003047a10 */ /* 0x000fe40007ffe0ff */
[----:B------:R-:W-:Y:S02]  /*5470*/  IMNMX R0, R0, R3, !PT ;  /* 0x0000000300007217 */ /* 0x000fe40007800200 */
[----:B------:R-:W-:Y:S02]  /*5480*/  IMNMX R2, R2, R4, PT ;  /* 0x0000000402027217 */ /* 0x000fe40003800200 */
.L_x_1939:
[----:B------:R-:W-:Y:S01]  /*5490*/  ISETP.NE.AND P0, PT, R14, RZ, PT ;  /* 0x000000ff0e00720c */ /* 0x000fe20003f05270 */
[----:B------:R-:W-:Y:S01]  /*54a0*/  LDSM.16.MT88.4 R44, [R181] ;  /* 0x00000000b52c783b */ /* 0x000fe20000004200 */
[----:B------:R-:W-:Y:S02]  /*54b0*/  FMNMX.FTZ R3, R18, R19, !PT ;  /* 0x0000001312037209 */ /* 0x000fe40007810000 */
[----:B------:R-:W-:Y:S01]  /*54c0*/  ISETP.GT.AND P0, PT, R0, 0x8, !P0 ;  /* 0x000000080000780c */ /* 0x000fe20004704270 */
[----:B------:R-:W-:Y:S01]  /*54d0*/  LDSM.16.MT88.4 R40, [R182] ;  /* 0x00000000b628783b */ /* 0x000fe20000004200 */
        /* <DEDUP_REMOVED lines=13> */
[----:B------:R-:W-:Y:S02]  /*55b0*/  ISETP.GT.AND P0, PT, R0, 0x10, !P6 ;  /* 0x000000100000780c */ /* 0x000fe40007704270 */
[----:B------:R-:W-:-:S02]  /*55c0*/  FMNMX.FTZ R3, R29, R3, !PT ;  /* 0x000000031d037209 */ /* 0x000fc40007810000 */
[----:B------:R-:W-:Y:S02]  /*55d0*/  ISETP.LT.OR P0, PT, R2, 0x11, P0 ;  /* 0x000000110200780c */ /* 0x000fe40000701670 */
[----:B------:R-:W-:Y:S02]  /*55e0*/  FMNMX.FTZ R3, R126, R3, !PT ;  /* 0x000000037e037209 */ /* 0x000fe40007810000 */
[----:B------:R-:W-:Y:S02]  /*55f0*/  FSEL R50, R70, -INF , !P0 ;  /* 0xff80000046327808 */ /* 0x000fe40004000000 */
[----:B------:R-:W-:Y:S02]  /*5600*/  ISETP.GT.AND P0, PT, R0, 0x11, !P5 ;  /* 0x000000110000780c */ /* 0x000fe40006f04270 */
[----:B------:R-:W-:Y:S02]  /*5610*/  FMNMX.FTZ R3, R125, R3, !PT ;  /* 0x000000037d037209 */ /* 0x000fe40007810000 */
[----:B------:R-:W-:-:S02]  /*5620*/  ISETP.LT.OR P0, PT, R2, 0x12, P0 ;  /* 0x000000120200780c */ /* 0x000fc40000701670 */
[----:B------:R-:W-:Y:S02]  /*5630*/  FMNMX.FTZ R3, R124, R3, !PT ;  /* 0x000000037c037209 */ /* 0x000fe40007810000 */
[----:B------:R-:W-:Y:S02]  /*5640*/  FSEL R49, R71, -INF , !P0 ;  /* 0xff80000047317808 */ /* 0x000fe40004000000 */
[----:B------:R-:W-:Y:S02]  /*5650*/  FMNMX.FTZ R3, R119, R3, !PT ;  /* 0x0000000377037209 */ /* 0x000fe40007810000 */
[----:B------:R-:W-:Y:S02]  /*5660*/  ISETP.GT.AND P0, PT, R0, 0x18, !P4 ;  /* 0x000000180000780c */ /* 0x000fe40006704270 */
[----:B------:R-:W-:Y:S01]  /*5670*/  ISETP.NE.AND P4, PT, R15, RZ, PT ;  /* 0x000000ff0f00720c */ /* 0x000fe20003f85270 */
[----:B------:R-:W1:Y:S01]  /*5680*/  SHFL.BFLY PT, R4, R3, 0x2, 0x1f ;  /* 0x0c401f0003047f89 */ /* 0x000e6200000e0000 */
[----:B------:R-:W-:-:S02]  /*5690*/  ISETP.LT.OR P0, PT, R2, 0x19, P0 ;  /* 0x000000190200780c */ /* 0x000fc40000701670 */
[----:B------:R-:W-:Y:S02]  /*56a0*/  ISETP.NE.AND P5, PT, R17, RZ, PT ;  /* 0x000000ff1100720c */ /* 0x000fe40003fa5270 */
[----:B------:R-:W-:Y:S02]  /*56b0*/  FSEL R68, R66, -INF , !P0 ;  /* 0xff80000042447808 */ /* 0x000fe40004000000 */
[----:B------:R-:W-:Y:S02]  /*56c0*/  ISETP.GT.AND P0, PT, R0, 0x19, !P3 ;  /* 0x000000190000780c */ /* 0x000fe40005f04270 */
[----:B------:R-:W-:Y:S02]  /*56d0*/  ISETP.NE.AND P6, PT, R12, RZ, PT ;  /* 0x000000ff0c00720c */ /* 0x000fe40003fc5270 */
[----:B------:R-:W-:-:S04]  /*56e0*/  ISETP.LT.OR P0, PT, R2, 0x1a, P0 ;  /* 0x0000001a0200780c */ /* 0x000fc80000701670 */
[----:B------:R-:W-:Y:S02]  /*56f0*/  FSEL R69, R67, -INF , !P0 ;  /* 0xff80000043457808 */ /* 0x000fe40004000000 */
[----:B------:R-:W-:Y:S01]  /*5700*/  ISETP.GT.AND P0, PT, R0, 0x20, !P2 ;  /* 0x000000200000780c */ /* 0x000fe20005704270 */
[----:B------:R-:W-:Y:S03]  /*5710*/  LDSM.16.MT88.4 R64, [R182+0xc00] ;  /* 0x000c0000b640783b */ /* 0x000fe60000004200 */
[----:B------:R-:W-:Y:S02]  /*5720*/  ISETP.LT.OR P0, PT, R2, 0x21, P0 ;  /* 0x000000210200780c */ /* 0x000fe40000701670 */
[----:B-1----:R-:W-:Y:S02]  /*5730*/  FMNMX.FTZ R3, R3, R4, !PT ;  /* 0x0000000403037209 */ /* 0x002fe40007810000 */
[----:B------:R-:W-:-:S02]  /*5740*/  FSEL R109, R62, -INF , !P0 ;  /* 0xff8000003e6d7808 */ /* 0x000fc40004000000 */
[----:B------:R-:W-:Y:S01]  /*5750*/  ISETP.GT.AND P0, PT, R0, 0x21, !P1 ;  /* 0x000000210000780c */ /* 0x000fe20004f04270 */
[----:B------:R-:W1:Y:S03]  /*5760*/  SHFL.BFLY PT, R4, R3, 0x1, 0x1f ;  /* 0x0c201f0003047f89 */ /* 0x000e6600000e0000 */
[----:B------:R-:W-:-:S04]  /*5770*/  ISETP.LT.OR P0, PT, R2, 0x22, P0 ;  /* 0x000000220200780c */ /* 0x000fc80000701670 */
[----:B------:R-:W-:Y:S02]  /*5780*/  FSEL R110, R63, -INF , !P0 ;  /* 0xff8000003f6e7808 */ /* 0x000fe40004000000 */
[----:B------:R-:W-:Y:S01]  /*5790*/  ISETP.GT.AND P0, PT, R0, 0x1, !P4 ;  /* 0x000000010000780c */ /* 0x000fe20006704270 */
[----:B------:R-:W-:Y:S03]  /*57a0*/  LDSM.16.MT88.4 R60, [R181+0x1800] ;  /* 0x00180000b53c783b */ /* 0x000fe60000004200 */
[----:B------:R-:W-:-:S04]  /*57b0*/  ISETP.LT.OR P0, PT, R2, 0x2, P0 ;  /* 0x000000020200780c */ /* 0x000fc80000701670 */
[----:B------:R-:W-:Y:S02]  /*57c0*/  FSEL R9, R79, -INF , !P0 ;  /* 0xff8000004f097808 */ /* 0x000fe40004000000 */
[----:B------:R-:W-:-:S04]  /*57d0*/  ISETP.GT.AND P0, PT, R0, RZ, !P5 ;  /* 0x000000ff0000720c */ /* 0x000fc80006f04270 */
[----:B------:R-:W-:Y:S02]  /*57e0*/  ISETP.LT.OR P0, PT, R2, 0x1, P0 ;  /* 0x000000010200780c */ /* 0x000fe40000701670 */
[----:B-1----:R-:W-:Y:S02]  /*57f0*/  FMNMX.FTZ R138, R3, R4, !PT ;  /* 0x00000004038a7209 */ /* 0x002fe40007810000 */
[----:B------:R-:W-:Y:S02]  /*5800*/  FSEL R8, R78, -INF , !P0 ;  /* 0xff8000004e087808 */ /* 0x000fe40004000000 */
[----:B------:R-:W-:Y:S01]  /*5810*/  ISETP.GT.AND P0, PT, R0, 0x28, !P6 ;  /* 0x000000280000780c */ /* 0x000fe20007704270 */
[----:B------:R-:W-:Y:S01]  /*5820*/  FMUL.FTZ R3, R138, c[0x0][0x2d0] ;  /* 0x0000b4008a037a20 */ /* 0x000fe20000410000 */
[----:B------:R-:W-:Y:S02]  /*5830*/  FMNMX.FTZ R6, R8, R9, !PT ;  /* 0x0000000908067209 */ /* 0x000fe40007810000 */
[----:B------:R-:W-:-:S02]  /*5840*/  ISETP.LT.OR P0, PT, R2, 0x29, P0 ;  /* 0x000000290200780c */ /* 0x000fc40000701670 */
[----:B------:R-:W-:Y:S02]  /*5850*/  FMNMX.FTZ R6, R14, R6, !PT ;  /* 0x000000060e067209 */ /* 0x000fe40007810000 */
[----:B------:R-:W-:Y:S02]  /*5860*/  FSEL R108, R58, -INF , !P0 ;  /* 0xff8000003a6c7808 */ /* 0x000fe40004000000 */
[----:B------:R-:W-:Y:S02]  /*5870*/  FSETP.NEU.FTZ.AND P0, PT, R138, -INF , PT ;  /* 0xff8000008a00780b */ /* 0x000fe40003f1d000 */
[----:B------:R-:W-:Y:S02]  /*5880*/  FMNMX.FTZ R6, R10, R6, !PT ;  /* 0x000000060a067209 */ /* 0x000fe40007810000 */
[----:B------:R-:W-:Y:S02]  /*5890*/  FSEL R20, R3, RZ, P0 ;  /* 0x000000ff03147208 */ /* 0x000fe40000000000 */
[----:B------:R-:W-:-:S02]  /*58a0*/  FMNMX.FTZ R3, R16, R25, !PT ;  /* 0x0000001910037209 */ /* 0x000fc40007810000 */
[----:B------:R-:W-:Y:S01]  /*58b0*/  FMNMX.FTZ R6, R50, R6, !PT ;  /* 0x0000000632067209 */ /* 0x000fe20007810000 */
[----:B------:R-:W-:Y:S01]  /*58c0*/  FFMA.FTZ R5, R18, c[0x0][0x2d0], -R20 ;  /* 0x0000b40012057a23 */ /* 0x000fe20000010814 */
[----:B------:R-:W-:Y:S02]  /*58d0*/  FMNMX.FTZ R3, R27, R3, !PT ;  /* 0x000000031b037209 */ /* 0x000fe40007810000 */
[----:B------:R-:W-:Y:S01]  /*58e0*/  FMNMX.FTZ R6, R49, R6, !PT ;  /* 0x0000000631067209 */ /* 0x000fe20007810000 */
[----:B------:R1:W-:Y:S01]  /*58f0*/  MUFU.EX2 R234, R5 ;  /* 0x0000000500ea7308 */ /* 0x0003e20000000800 */
[----:B------:R-:W-:Y:S02]  /*5900*/  FMNMX.FTZ R3, R28, R3, !PT ;  /* 0x000000031c037209 */ /* 0x000fe40007810000 */
[----:B------:R-:W-:Y:S02]  /*5910*/  FMNMX.FTZ R6, R68, R6, !PT ;  /* 0x0000000644067209 */ /* 0x000fe40007810000 */
[----:B------:R-:W-:-:S02]  /*5920*/  FMNMX.FTZ R3, R30, R3, !PT ;  /* 0x000000031e037209 */ /* 0x000fc40007810000 */
[----:B------:R-:W-:Y:S02]  /*5930*/  ISETP.NE.AND P6, PT, R11, RZ, PT ;  /* 0x000000ff0b00720c */ /* 0x000fe40003fc5270 */
[----:B------:R-:W-:-:S04]  /*5940*/  FMNMX.FTZ R3, R31, R3, !PT ;  /* 0x000000031f037209 */ /* 0x000fc80007810000 */
[----:B------:R-:W-:Y:S01]  /*5950*/  FMNMX.FTZ R3, R33, R3, !PT ;  /* 0x0000000321037209 */ /* 0x000fe20007810000 */
[----:B-1----:R-:W-:-:S03]  /*5960*/  FFMA.FTZ R5, R19, c[0x0][0x2d0], -R20 ;  /* 0x0000b40013057a23 */ /* 0x002fc60000010814 */
[----:B------:R-:W-:Y:S01]  /*5970*/  FMNMX.FTZ R3, R35, R3, !PT ;  /* 0x0000000323037209 */ /* 0x000fe20007810000 */
[----:B------:R1:W-:Y:S03]  /*5980*/  MUFU.EX2 R231, R5 ;  /* 0x0000000500e77308 */ /* 0x0003e60000000800 */
[----:B------:R-:W-:-:S04]  /*5990*/  FMNMX.FTZ R3, R118, R3, !PT ;  /* 0x0000000376037209 */ /* 0x000fc80007810000 */
[----:B------:R-:W-:-:S04]  /*59a0*/  FMNMX.FTZ R3, R117, R3, !PT ;  /* 0x0000000375037209 */ /* 0x000fc80007810000 */
[----:B------:R-:W-:-:S04]  /*59b0*/  FMNMX.FTZ R3, R116, R3, !PT ;  /* 0x0000000374037209 */ /* 0x000fc80007810000 */
[----:B------:R-:W-:Y:S01]  /*59c0*/  FMNMX.FTZ R3, R115, R3, !PT ;  /* 0x0000000373037209 */ /* 0x000fe20007810000 */
[----:B-1----:R-:W-:-:S04]  /*59d0*/  FFMA.FTZ R5, R21, c[0x0][0x2d0], -R20 ;  /* 0x0000b40015057a23 */ /* 0x002fc80000010814 */
        /* <DEDUP_REMOVED lines=11> */
[C---:B------:R-:W-:Y:S01]  /*5a90*/  FSETP.NEU.FTZ.AND P0, PT, R137.reuse, -INF , PT ;  /* 0xff8000008900780b */ /* 0x040fe20003f1d000 */
[----:B--2---:R-:W-:Y:S01]  /*5aa0*/  FFMA.FTZ R5, R24, c[0x0][0x2d0], -R20 ;  /* 0x0000b40018057a23 */ /* 0x004fe20000010814 */
[----:B------:R-:W-:Y:S01]  /*5ab0*/  FMNMX.FTZ R4, R36, R4, !PT ;  /* 0x0000000424047209 */ /* 0x000fe20007810000 */
[----:B------:R-:W-:Y:S02]  /*5ac0*/  FMUL.FTZ R3, R137, c[0x0][0x2d0] ;  /* 0x0000b40089037a20 */ /* 0x000fe40000410000 */
[----:B------:R1:W-:Y:S01]  /*5ad0*/  MUFU.EX2 R232, R5 ;  /* 0x0000000500e87308 */ /* 0x0003e20000000800 */
[----:B------:R-:W-:-:S02]  /*5ae0*/  FMNMX.FTZ R4, R37, R4, !PT ;  /* 0x0000000425047209 */ /* 0x000fc40007810000 */
[----:B------:R-:W-:Y:S02]  /*5af0*/  FSEL R3, R3, RZ, P0 ;  /* 0x000000ff03037208 */ /* 0x000fe40000000000 */
[----:B------:R-:W-:Y:S02]  /*5b00*/  FMNMX.FTZ R4, R38, R4, !PT ;  /* 0x0000000426047209 */ /* 0x000fe40007810000 */
[----:B------:R-:W-:Y:S02]  /*5b10*/  ISETP.GT.AND P0, PT, R0, 0x29, !P6 ;  /* 0x000000290000780c */ /* 0x000fe40007704270 */
[----:B------:R-:W-:Y:S02]  /*5b20*/  FMNMX.FTZ R4, R39, R4, !PT ;  /* 0x0000000427047209 */ /* 0x000fe40007810000 */
[----:B------:R-:W-:Y:S02]  /*5b30*/  ISETP.LT.OR P0, PT, R2, 0x2a, P0 ;  /* 0x0000002a0200780c */ /* 0x000fe40000701670 */
[----:B------:R-:W-:-:S02]  /*5b40*/  FMNMX.FTZ R4, R48, R4, !PT ;  /* 0x0000000430047209 */ /* 0x000fc40007810000 */
[----:B------:R-:W-:Y:S01]  /*5b50*/  FSEL R21, R59, -INF , !P0 ;  /* 0xff8000003b157808 */ /* 0x000fe20004000000 */
[----:B-1----:R-:W-:Y:S01]  /*5b60*/  FFMA.FTZ R5, R26, c[0x0][0x2d0], -R20 ;  /* 0x0000b4001a057a23 */ /* 0x002fe20000010814 */
[----:B------:R-:W-:Y:S01]  /*5b70*/  FMNMX.FTZ R4, R51, R4, !PT ;  /* 0x0000000433047209 */ /* 0x000fe20007810000 */
[----:B------:R-:W-:Y:S01]  /*5b80*/  LDSM.16.MT88.4 R56, [R181+0xc00] ;  /* 0x000c0000b538783b */ /* 0x000fe20000004200 */
[----:B------:R-:W-:Y:S01]  /*5b90*/  ISETP.NE.AND P6, PT, R245, 0x1, PT ;  /* 0x00000001f500780c */ /* 0x000fe20003fc5270 */
[----:B------:R1:W-:Y:S01]  /*5ba0*/  MUFU.EX2 R239, R5 ;  /* 0x0000000500ef7308 */ /* 0x0003e20000000800 */
[----:B------:R-:W-:-:S04]  /*5bb0*/  FMNMX.FTZ R4, R114, R4, !PT ;  /* 0x0000000472047209 */ /* 0x000fc80007810000 */
[----:B------:R-:W-:-:S04]  /*5bc0*/  FMNMX.FTZ R4, R113, R4, !PT ;  /* 0x0000000471047209 */ /* 0x000fc80007810000 */
[----:B------:R-:W-:-:S04]  /*5bd0*/  FMNMX.FTZ R4, R112, R4, !PT ;  /* 0x0000000470047209 */ /* 0x000fc80007810000 */
[----:B------:R-:W-:Y:S02]  /*5be0*/  FMNMX.FTZ R4, R111, R4, !PT ;  /* 0x000000046f047209 */ /* 0x000fe40007810000 */
[----:B-1----:R-:W-:Y:S01]  /*5bf0*/  FMNMX.FTZ R5, R69, R6, !PT ;  /* 0x0000000645057209 */ /* 0x002fe20007810000 */
[----:B------:R-:W-:Y:S02]  /*5c00*/  FFMA.FTZ R6, R29, c[0x0][0x2d0], -R20 ;  /* 0x0000b4001d067a23 */ /* 0x000fe40000010814 */
[----:B------:R-:W1:Y:S01]  /*5c10*/  SHFL.BFLY PT, R7, R4, 0x2, 0x1f ;  /* 0x0c401f0004077f89 */ /* 0x000e6200000e0000 */
[----:B------:R-:W-:Y:S01]  /*5c20*/  FMNMX.FTZ R0, R109, R5, !PT ;  /* 0x000000056d007209 */ /* 0x000fe20007810000 */
[----:B------:R-:W-:Y:S03]  /*5c30*/  MUFU.EX2 R241, R6 ;  /* 0x0000000600f17308 */ /* 0x000fe60000000800 */
[----:B------:R-:W-:Y:S01]  /*5c40*/  FMNMX.FTZ R2, R110, R0, !PT ;  /* 0x000000006e027209 */ /* 0x000fe20007810000 */
[----:B------:R-:W-:Y:S01]  /*5c50*/  FFMA.FTZ R0, R16, c[0x0][0x2d0], -R3 ;  /* 0x0000b40010007a23 */ /* 0x000fe20000010803 */
[----:B------:R-:W-:-:S02]  /*5c60*/  F2FP.PACK_AB R16, R231, R234 ;  /* 0x000000eae710723e */ /* 0x000fc400000000ff */
[----:B------:R-:W-:Y:S01]  /*5c70*/  FMNMX.FTZ R2, R108, R2, !PT ;  /* 0x000000026c027209 */ /* 0x000fe20007810000 */
[----:B------:R1:W-:Y:S03]  /*5c80*/  MUFU.EX2 R224, R0 ;  /* 0x0000000000e07308 */ /* 0x0003e60000000800 */
[----:B------:R-:W-:-:S05]  /*5c90*/  FMNMX.FTZ R2, R21, R2, !PT ;  /* 0x0000000215027209 */ /* 0x000fca0007810000 */
[----:B------:R-:W-:Y:S01]  /*5ca0*/  SHFL.BFLY PT, R5, R2, 0x2, 0x1f ;  /* 0x0c401f0002057f89 */ /* 0x000fe200000e0000 */
[----:B-1----:R-:W-:Y:S01]  /*5cb0*/  FMNMX.FTZ R0, R4, R7, !PT ;  /* 0x0000000704007209 */ /* 0x002fe20007810000 */
[----:B------:R-:W-:-:S04]  /*5cc0*/  FFMA.FTZ R4, R25, c[0x0][0x2d0], -R3 ;  /* 0x0000b40019047a23 */ /* 0x000fc80000010803 */
[----:B------:R-:W1:Y:S01]  /*5cd0*/  SHFL.BFLY PT, R6, R0, 0x1, 0x1f ;  /* 0x0c201f0000067f89 */ /* 0x000e6200000e0000 */
[----:B------:R2:W3:Y:S02]  /*5ce0*/  MUFU.EX2 R216, R4 ;  /* 0x0000000400d87308 */ /* 0x0004e40000000800 */
[----:B--2---:R-:W-:Y:S01]  /*5cf0*/  FFMA.FTZ R4, R27, c[0x0][0x2d0], -R3 ;  /* 0x0000b4001b047a23 */ /* 0x004fe20000010803 */
[----:B---3--:R-:W-:Y:S01]  /*5d00*/  F2FP.PACK_AB R17, R216, R224 ;  /* 0x000000e0d811723e */ /* 0x008fe200000000ff */
[----:B------:R-:W-:Y:S04]  /*5d10*/  LDSM.16.MT88.4 R24, [R182+0x1800] ;  /* 0x00180000b618783b */ /* 0x000fe80000004200 */
[----:B------:R2:W-:Y:S01]  /*5d20*/  MUFU.EX2 R217, R4 ;  /* 0x0000000400d97308 */ /* 0x0005e20000000800 */
[----:B-1----:R-:W-:-:S02]  /*5d30*/  FMNMX.FTZ R136, R0, R6, !PT ;  /* 0x0000000600887209 */ /* 0x002fc40007810000 */
[----:B------:R-:W-:Y:S02]  /*5d40*/  FMNMX.FTZ R0, R2, R5, !PT ;  /* 0x0000000502007209 */ /* 0x000fe40007810000 */
[C---:B------:R-:W-:Y:S01]  /*5d50*/  FSETP.NEU.FTZ.AND P0, PT, R136.reuse, -INF , PT ;  /* 0xff8000008800780b */ /* 0x040fe20003f1d000 */
[----:B------:R-:W-:Y:S02]  /*5d60*/  FMUL.FTZ R2, R136, c[0x0][0x2d0] ;  /* 0x0000b40088027a20 */ /* 0x000fe40000410000 */
[----:B------:R-:W1:Y:S03]  /*5d70*/  SHFL.BFLY PT, R5, R0, 0x1, 0x1f ;  /* 0x0c201f0000057f89 */ /* 0x000e6600000e0000 */
[----:B------:R-:W-:Y:S01]  /*5d80*/  FSEL R2, R2, RZ, P0 ;  /* 0x000000ff02027208 */ /* 0x000fe20000000000 */
[----:B--2---:R-:W-:-:S04]  /*5d90*/  FFMA.FTZ R4, R28, c[0x0][0x2d0], -R3 ;  /* 0x0000b4001c047a23 */ /* 0x004fc80000010803 */
        /* <DEDUP_REMOVED lines=13> */
[C---:B------:R-:W-:Y:S01]  /*5e70*/  HMMA.16816.F32 R88, R16.reuse, R60, RZ ;  /* 0x0000003c1058723c */ /* 0x040fe200000018ff */
[----:B------:R-:W-:Y:S01]  /*5e80*/  FSEL R0, R0, RZ, P0 ;  /* 0x000000ff00007208 */ /* 0x000fe20000000000 */
[--C-:B--2---:R-:W-:Y:S02]  /*5e90*/  FFMA.FTZ R4, R31, c[0x0][0x2d0], -R3.reuse ;  /* 0x0000b4001f047a23 */ /* 0x104fe40000010803 */
[----:B------:R-:W1:Y:S02]  /*5ea0*/  LDSM.16.MT88.4 R28, [R181+0x1000] ;  /* 0x00100000b51c783b */ /* 0x000e640000004200 */
[----:B------:R2:W-:Y:S02]  /*5eb0*/  MUFU.EX2 R227, R4 ;  /* 0x0000000400e37308 */ /* 0x0005e40000000800 */
[C---:B------:R-:W-:Y:S08]  /*5ec0*/  HMMA.16816.F32 R104, R16.reuse, R44, RZ ;  /* 0x0000002c1068723c */ /* 0x040ff000000018ff */
[----:B------:R-:W-:Y:S01]  /*5ed0*/  HMMA.16816.F32 R100, R16, R40, RZ ;  /* 0x000000281064723c */ /* 0x000fe200000018ff */
[----:B--2---:R-:W-:-:S04]  /*5ee0*/  FFMA.FTZ R4, R33, c[0x0][0x2d0], -R3 ;  /* 0x0000b40021047a23 */ /* 0x004fc80000010803 */
[----:B------:R2:W-:Y:S02]  /*5ef0*/  MUFU.EX2 R226, R4 ;  /* 0x0000000400e27308 */ /* 0x0005e40000000800 */
[----:B--2---:R-:W-:-:S06]  /*5f00*/  FFMA.FTZ R4, R35, c[0x0][0x2d0], -R3 ;  /* 0x0000b40023047a23 */ /* 0x004fcc0000010803 */
[----:B------:R2:W3:Y:S02]  /*5f10*/  MUFU.EX2 R228, R4 ;  /* 0x0000000400e47308 */ /* 0x0004e40000000800 */
[----:B--2---:R-:W-:Y:S01]  /*5f20*/  FFMA.FTZ R4, R32, c[0x0][0x2d0], -R2 ;  /* 0x0000b40020047a23 */ /* 0x004fe20000010802 */
[----:B---3--:R-:W-:-:S05]  /*5f30*/  F2FP.PACK_AB R11, R228, R226 ;  /* 0x000000e2e40b723e */ /* 0x008fca00000000ff */
[----:B------:R2:W-:Y:S02]  /*5f40*/  MUFU.EX2 R210, R4 ;  /* 0x0000000400d27308 */ /* 0x0005e40000000800 */
[--C-:B--2---:R-:W-:Y:S02]  /*5f50*/  FFMA.FTZ R4, R34, c[0x0][0x2d0], -R2.reuse ;  /* 0x0000b40022047a23 */ /* 0x104fe40000010802 */
[----:B------:R-:W2:Y:S04]  /*5f60*/  LDSM.16.MT88.4 R32, [R182+0x400] ;  /* 0x00040000b620783b */ /* 0x000ea80000004200 */
[----:B------:R3:W4:Y:S02]  /*5f70*/  MUFU.EX2 R208, R4 ;  /* 0x0000000400d07308 */ /* 0x0007240000000800 */
[----:B---3--:R-:W-:Y:S01]  /*5f80*/  FFMA.FTZ R4, R36, c[0x0][0x2d0], -R2 ;  /* 0x0000b40024047a23 */ /* 0x008fe20000010802 */
[----:B----4-:R-:W-:-:S05]  /*5f90*/  F2FP.PACK_AB R12, R208, R210 ;  /* 0x000000d2d00c723e */ /* 0x010fca00000000ff */
[----:B------:R3:W4:Y:S02]  /*5fa0*/  MUFU.EX2 R209, R4 ;  /* 0x0000000400d17308 */ /* 0x0007240000000800 */
[----:B---3--:R-:W-:-:S06]  /*5fb0*/  FFMA.FTZ R4, R38, c[0x0][0x2d0], -R2 ;  /* 0x0000b40026047a23 */ /* 0x008fcc0000010802 */
[----:B------:R3:W-:Y:S02]  /*5fc0*/  MUFU.EX2 R214, R4 ;  /* 0x0000000400d67308 */ /* 0x0007e40000000800 */
[----:B---3--:R-:W-:Y:S01]  /*5fd0*/  FFMA.FTZ R4, R8, c[0x0][0x2d0], -R0 ;  /* 0x0000b40008047a23 */ /* 0x008fe20000010800 */
[----:B------:R-:W-:-:S05]  /*5fe0*/  F2FP.PACK_AB R8, R232, R233 ;  /* 0x000000e9e808723e */ /* 0x000fca00000000ff */
[----:B------:R3:W-:Y:S02]  /*5ff0*/  MUFU.EX2 R23, R4 ;  /* 0x0000000400177308 */ /* 0x0007e40000000800 */
[----:B---3--:R-:W-:Y:S01]  /*6000*/  FFMA.FTZ R4, R9, c[0x0][0x2d0], -R0 ;  /* 0x0000b40009047a23 */ /* 0x008fe20000010800 */
[----:B------:R-:W-:-:S05]  /*6010*/  F2FP.PACK_AB R9, R227, R225 ;  /* 0x000000e1e309723e */ /* 0x000fca00000000ff */
[----:B------:R3:W5:Y:S02]  /*6020*/  MUFU.EX2 R22, R4 ;  /* 0x0000000400167308 */ /* 0x0007640000000800 */
[----:B---3--:R-:W-:Y:S01]  /*6030*/  FFMA.FTZ R4, R14, c[0x0][0x2d0], -R0 ;  /* 0x0000b4000e047a23 */ /* 0x008fe20000010800 */
[----:B----4-:R-:W-:Y:S02]  /*6040*/  F2FP.PACK_AB R14, R213, R209 ;  /* 0x000000d1d50e723e */ /* 0x010fe400000000ff */
[----:B-----5:R-:W-:-:S03]  /*6050*/  F2FP.PACK_AB R13, R22, R23 ;  /* 0x00000017160d723e */ /* 0x020fc600000000ff */
[----:B------:R3:W-:Y:S02]  /*6060*/  MUFU.EX2 R207, R4 ;  /* 0x0000000400cf7308 */ /* 0x0007e40000000800 */
[----:B---3--:R-:W-:Y:S01]  /*6070*/  FFMA.FTZ R4, R10, c[0x0][0x2d0], -R0 ;  /* 0x0000b4000a047a23 */ /* 0x008fe20000010800 */
[----:B------:R-:W-:-:S05]  /*6080*/  F2FP.PACK_AB R10, R241, R239 ;  /* 0x000000eff10a723e */ /* 0x000fca00000000ff */
[----:B------:R3:W4:Y:S02]  /*6090*/  MUFU.EX2 R140, R4 ;  /* 0x00000004008c7308 */ /* 0x0007240000000800 */
[C---:B-1----:R-:W-:Y:S08]  /*60a0*/  HMMA.16816.F32 R164, R8.reuse, R28, R96 ;  /* 0x0000001c08a4723c */ /* 0x042ff00000001860 */
[C---:B------:R-:W-:Y:S01]  /*60b0*/  HMMA.16816.F32 R104, R8.reuse, R52, R104 ;  /* 0x000000340868723c */ /* 0x040fe20000001868 */
[--C-:B---3--:R-:W-:Y:S01]  /*60c0*/  FFMA.FTZ R4, R39, c[0x0][0x2d0], -R2.reuse ;  /* 0x0000b40027047a23 */ /* 0x108fe20000010802 */
[----:B----4-:R-:W-:Y:S01]  /*60d0*/  F2FP.PACK_AB R15, R140, R207 ;  /* 0x000000cf8c0f723e */ /* 0x010fe200000000ff */
[----:B------:R-:W1:Y:S02]  /*60e0*/  LDSM.16.MT88.4 R36, [R182+0x1000] ;  /* 0x00100000b624783b */ /* 0x000e640000004200 */
[----:B------:R3:W-:Y:S03]  /*60f0*/  MUFU.EX2 R211, R4 ;  /* 0x0000000400d37308 */ /* 0x0007e60000000800 */
[----:B--2---:R-:W-:Y:S08]  /*6100*/  HMMA.16816.F32 R100, R8, R32, R100 ;  /* 0x000000200864723c */ /* 0x004ff00000001864 */
[----:B------:R-:W-:Y:S01]  /*6110*/  HMMA.16816.F32 R84, R12, R44, RZ ;  /* 0x0000002c0c54723c */ /* 0x000fe200000018ff */
[----:B---3--:R-:W-:-:S07]  /*6120*/  FFMA.FTZ R4, R48, c[0x0][0x2d0], -R2 ;  /* 0x0000b40030047a23 */ /* 0x008fce0000010802 */
[C---:B------:R-:W-:Y:S01]  /*6130*/  HMMA.16816.F32 R80, R12.reuse, R40, RZ ;  /* 0x000000280c50723c */ /* 0x040fe200000018ff */
[----:B------:R2:W3:Y:S07]  /*6140*/  MUFU.EX2 R212, R4 ;  /* 0x0000000400d47308 */ /* 0x0004ee0000000800 */
[C---:B------:R-:W-:Y:S08]  /*6150*/  HMMA.16816.F32 R76, R12.reuse, R56, RZ ;  /* 0x000000380c4c723c */ /* 0x040ff000000018ff */
[----:B------:R-:W-:Y:S01]  /*6160*/  HMMA.16816.F32 R72, R12, R64, RZ ;  /* 0x000000400c48723c */ /* 0x000fe200000018ff */
[----:B--2---:R-:W-:Y:S01]  /*6170*/  FFMA.FTZ R4, R50, c[0x0][0x2d0], -R0 ;  /* 0x0000b40032047a23 */ /* 0x004fe20000010800 */
[----:B---3--:R-:W-:-:S03]  /*6180*/  F2FP.PACK_AB R6, R215, R212 ;  /* 0x000000d4d706723e */ /* 0x008fc600000000ff */
[----:B------:R2:W-:Y:S03]  /*6190*/  MUFU.EX2 R133, R4 ;  /* 0x0000000400857308 */ /* 0x0005e60000000800 */
[----:B-1----:R-:W-:Y:S08]  /*61a0*/  HMMA.16816.F32 R176, R8, R36, R92 ;  /* 0x0000002408b0723c */ /* 0x002ff0000000185c */
[----:B------:R-:W-:Y:S01]  /*61b0*/  HMMA.16816.F32 R96, R12, R62, RZ ;  /* 0x0000003e0c60723c */ /* 0x000fe200000018ff */
[----:B--2---:R-:W-:-:S07]  /*61c0*/  FFMA.FTZ R4, R49, c[0x0][0x2d0], -R0 ;  /* 0x0000b40031047a23 */ /* 0x004fce0000010800 */
[----:B------:R-:W-:Y:S01]  /*61d0*/  HMMA.16816.F32 R92, R12, R26, RZ ;  /* 0x0000001a0c5c723c */ /* 0x000fe200000018ff */
[----:B------:R-:W1:Y:S01]  /*61e0*/  LDSM.16.MT88.4 R48, [R181+0x1c00] ;  /* 0x001c0000b530783b */ /* 0x000e620000004200 */
[----:B------:R2:W3:Y:S02]  /*61f0*/  MUFU.EX2 R132, R4 ;  /* 0x0000000400847308 */ /* 0x0004e40000000800 */
[----:B--2---:R-:W-:Y:S01]  /*6200*/  FFMA.FTZ R4, R68, c[0x0][0x2d0], -R0 ;  /* 0x0000b40044047a23 */ /* 0x004fe20000010800 */
[----:B---3--:R-:W-:-:S05]  /*6210*/  F2FP.PACK_AB R5, R132, R133 ;  /* 0x000000858405723e */ /* 0x008fca00000000ff */
[----:B------:R2:W-:Y:S02]  /*6220*/  MUFU.EX2 R139, R4 ;  /* 0x00000004008b7308 */ /* 0x0005e40000000800 */
[----:B--2---:R-:W-:Y:S02]  /*6230*/  FFMA.FTZ R4, R69, c[0x0][0x2d0], -R0 ;  /* 0x0000b40045047a23 */ /* 0x004fe40000010800 */
[----:B------:R-:W-:Y:S04]  /*6240*/  HMMA.16816.F32 R68, R12, R60, RZ ;  /* 0x0000003c0c44723c */ /* 0x000fe800000018ff */
[----:B------:R2:W3:Y:S04]  /*6250*/  MUFU.EX2 R135, R4 ;  /* 0x0000000400877308 */ /* 0x0004e80000000800 */
[----:B-1----:R-:W-:Y:S08]  /*6260*/  HMMA.16816.F32 R172, R8, R48, R88 ;  /* 0x0000003008ac723c */ /* 0x002ff00000001858 */
[----:B------:R-:W-:Y:S01]  /*6270*/  HMMA.16816.F32 R88, R12, R66, RZ ;  /* 0x000000420c58723c */ /* 0x000fe200000018ff */
[----:B--2---:R-:W-:-:S02]  /*6280*/  F2FP.PACK_AB R4, R211, R214 ;  /* 0x000000d6d304723e */ /* 0x004fc400000000ff */
[----:B---3--:R-:W-:-:S05]  /*6290*/  F2FP.PACK_AB R7, R135, R139 ;  /* 0x0000008b8707723e */ /* 0x008fca00000000ff */
        /* <DEDUP_REMOVED lines=50> */
[----:B------:R-:W-:Y:S01]  /*65c0*/  LDSM.16.MT88.4 R124, [R181+0x1400] ;  /* 0x00140000b57c783b */ /* 0x000fe20000004200 */
[----:B------:R1:W-:Y:S05]  /*65d0*/  MUFU.EX2 R206, R8 ;  /* 0x0000000800ce7308 */ /* 0x0003ea0000000800 */
        /* <DEDUP_REMOVED lines=12> */
[----:B------:R-:W-:-:S04]  /*66a0*/  FFMA.FTZ R3, R115, c[0x0][0x2d0], -R3 ;  /* 0x0000b40073037a23 */ /* 0x000fc80000010803 */
[----:B------:R-:W-:Y:S08]  /*66b0*/  MUFU.EX2 R142, R8 ;  /* 0x00000008008e7308 */ /* 0x000ff00000000800 */
[----:B------:R1:W3:Y:S02]  /*66c0*/  MUFU.EX2 R246, R3 ;  /* 0x0000000300f67308 */ /* 0x0002e40000000800 */
[----:B-1----:R-:W-:Y:S01]  /*66d0*/  FFMA.FTZ R3, R114, c[0x0][0x2d0], -R2 ;  /* 0x0000b40072037a23 */ /* 0x002fe20000010802 */
[----:B---3--:R-:W-:-:S05]  /*66e0*/  F2FP.PACK_AB R99, R246, R142 ;  /* 0x0000008ef663723e */ /* 0x008fca00000000ff */
[----:B------:R1:W-:Y:S02]  /*66f0*/  MUFU.EX2 R20, R3 ;  /* 0x0000000300147308 */ /* 0x0003e40000000800 */
[C---:B------:R-:W-:Y:S08]  /*6700*/  HMMA.16816.F32 R144, R96.reuse, R152, R104 ;  /* 0x000000986090723c */ /* 0x040ff00000001868 */
[----:B------:R-:W-:Y:S01]  /*6710*/  HMMA.16816.F32 R156, R96, R154, R68 ;  /* 0x0000009a609c723c */ /* 0x000fe20000001844 */
[----:B-1----:R-:W-:-:S04]  /*6720*/  FFMA.FTZ R3, R113, c[0x0][0x2d0], -R2 ;  /* 0x0000b40071037a23 */ /* 0x002fc80000010802 */
[----:B------:R1:W3:Y:S03]  /*6730*/  MUFU.EX2 R36, R3 ;  /* 0x0000000300247308 */ /* 0x0002e60000000800 */
[C---:B--2---:R-:W-:Y:S08]  /*6740*/  HMMA.16816.F32 R84, R96.reuse, R4, R128 ;  /* 0x000000046054723c */ /* 0x044ff00000001880 */
[----:B------:R-:W-:Y:S01]  /*6750*/  HMMA.16816.F32 R128, R96, R126, R56 ;  /* 0x0000007e6080723c */ /* 0x000fe20000001838 */
[--C-:B-1----:R-:W-:Y:S01]  /*6760*/  FFMA.FTZ R3, R112, c[0x0][0x2d0], -R2.reuse ;  /* 0x0000b40070037a23 */ /* 0x102fe20000010802 */
[----:B---3--:R-:W-:Y:S01]  /*6770*/  F2FP.PACK_AB R92, R36, R20 ;  /* 0x00000014245c723e */ /* 0x008fe200000000ff */
        /* <DEDUP_REMOVED lines=14> */
[----:B------:R-:W1:Y:S01]  /*6860*/  LDSM.16.MT88.4 R108, [R182+0x800] ;  /* 0x00080000b66c783b */ /* 0x000e620000004200 */
[----:B------:R-:W-:-:S03]  /*6870*/  FFMA.FTZ R0, R21, c[0x0][0x2d0], -R0 ;  /* 0x0000b40015007a23 */ /* 0x000fc60000010800 */
[----:B------:R2:W-:Y:S08]  /*6880*/  MUFU.EX2 R3, R2 ;  /* 0x0000000200037308 */ /* 0x0005f00000000800 */
[----:B------:R3:W4:Y:S01]  /*6890*/  MUFU.EX2 R8, R0 ;  /* 0x0000000000087308 */ /* 0x0007220000000800 */
[----:B--2---:R-:W-:-:S04]  /*68a0*/  @P6 IMAD.HI.U32 R2, R244, c[0x0][0x2c8], RZ ;  /* 0x0000b200f4026a27 */ /* 0x004fc800078e00ff */
[----:B---3--:R-:W-:Y:S01]  /*68b0*/  IMAD.MOV.U32 R0, RZ, RZ, R244 ;  /* 0x000000ffff007224 */ /* 0x008fe200078e00f4 */
[----:B------:R-:W-:Y:S02]  /*68c0*/  @P6 SHF.R.U32.HI R0, RZ, c[0x0][0x2cc], R2 ;  /* 0x0000b300ff006a19 */ /* 0x000fe40000011602 */
[----:B----4-:R-:W-:Y:S02]  /*68d0*/  F2FP.PACK_AB R95, R8, R3 ;  /* 0x00000003085f723e */ /* 0x010fe400000000ff */
[----:B------:R-:W-:Y:S01]  /*68e0*/  ISETP.GE.AND P6, PT, R243, 0x1, PT ;  /* 0x00000001f300780c */ /* 0x000fe20003fc6270 */
[----:B------:R-:W-:Y:S02]  /*68f0*/  IMAD.IADD R2, R240, 0x1, R0 ;  /* 0x00000001f0027824 */ /* 0x000fe400078e0200 */
[----:B------:R-:W-:Y:S02]  /*6900*/  FADD.FTZ R0, R23, R22 ;  /* 0x0000001617007221 */ /* 0x000fe40000010000 */
[----:B------:R-:W-:Y:S02]  /*6910*/  HMMA.16816.F32 R148, R92, R152, R148 ;  /* 0x000000985c94723c */ /* 0x000fe40000001894 */
[----:B------:R-:W-:-:S04]  /*6920*/  FADD.FTZ R0, R207, R0 ;  /* 0x00000000cf007221 */ /* 0x000fc80000010000 */
[----:B------:R-:W-:Y:S02]  /*6930*/  FADD.FTZ R0, R140, R0 ;  /* 0x000000008c007221 */ /* 0x000fe40000010000 */
[----:B------:R-:W-:Y:S08]  /*6940*/  HMMA.16816.F32 R152, R92, R154, R52 ;  /* 0x0000009a5c98723c */ /* 0x000ff00000001834 */
[-C--:B------:R-:W-:Y:S08]  /*6950*/  HMMA.16816.F32 R52, R96, R60.reuse, R176 ;  /* 0x0000003c6034723c */ /* 0x080ff000000018b0 */
[C---:B------:R-:W-:Y:S08]  /*6960*/  HMMA.16816.F32 R56, R92.reuse, R60, R200 ;  /* 0x0000003c5c38723c */ /* 0x040ff000000018c8 */
[C---:B------:R-:W-:Y:S08]  /*6970*/  HMMA.16816.F32 R60, R92.reuse, R62, R88 ;  /* 0x0000003e5c3c723c */ /* 0x040ff00000001858 */
[C---:B------:R-:W-:Y:S07]  /*6980*/  HMMA.16816.F32 R88, R92.reuse, R4, R168 ;  /* 0x000000045c58723c */ /* 0x040fee00000018a8 */
[----:B------:R-:W-:Y:S01]  /*6990*/  FADD.FTZ R5, R133, R0 ;  /* 0x0000000085057221 */ /* 0x000fe20000010000 */
[----:B-1----:R-:W-:Y:S01]  /*69a0*/  HMMA.16816.F32 R104, R92, R108, R120 ;  /* 0x0000006c5c68723c */ /* 0x002fe20000001878 */
        /* <DEDUP_REMOVED lines=14> */
[C---:B------:R-:W-:Y:S08]  /*6a90*/  HMMA.16816.F32 R120, R92.reuse, R124, R160 ;  /* 0x0000007c5c78723c */ /* 0x040ff000000018a0 */
[C---:B------:R-:W-:Y:S07]  /*6aa0*/  HMMA.16816.F32 R72, R92.reuse, R76, R196 ;  /* 0x0000004c5c48723c */ /* 0x040fee00000018c4 */
[----:B------:R-:W-:Y:S01]  /*6ab0*/  IADD3 R196, R204, -0x2, RZ ;  /* 0xfffffffeccc47810 */ /* 0x000fe20007ffe0ff */
        /* <DEDUP_REMOVED lines=19> */
[----:B------:R-:W-:Y:S01]  /*6bf0*/  IADD3 R3, R2, c[0x0][0x328], RZ ;  /* 0x0000ca0002037a10 */ /* 0x000fe20007ffe0ff */
[----:B------:R-:W-:Y:S01]  /*6c00*/  FADD.FTZ R246, R246, R5 ;  /* 0x00000005f6f67221 */ /* 0x000fe20000010000 */
[----:B------:R1:W-:Y:S04]  /*6c10*/  STL [R1], R4 ;  /* 0x0000000401007387 */ /* 0x0003e80000100800 */
[----:B------:R1:W-:Y:S01]  /*6c20*/  STL [R1+0x4], R0 ;  /* 0x0000040001007387 */ /* 0x0003e20000100800 */
[----:B------:R-:W-:Y:S05]  /*6c30*/  @!P6 BRA `(.L_x_1943) ;  /* 0x000001100000e947 */ /* 0x000fea0003800000 */
[C---:B------:R-:W-:Y:S01]  /*6c40*/  ISETP.GT.AND P0, PT, R2.reuse, RZ, PT ;  /* 0x000000ff0200720c */ /* 0x040fe20003f04270 */
[----:B------:R-:W-:Y:S01]  /*6c50*/  BSSY B0, `(.L_x_1944) ;  /* 0x000000d000007945 */ /* 0x000fe20003800000 */
[----:B-1----:R-:W-:Y:S01]  /*6c60*/  IADD3 R0, R2, -0x1, RZ ;  /* 0xffffffff02007810 */ /* 0x002fe20007ffe0ff */
        /* <DEDUP_REMOVED lines=8> */
.L_x_1945:
[----:B------:R-:W-:-:S13]  /*6cf0*/  ISETP.NE.AND P0, PT, R4, 0x1, PT ;  /* 0x000000010400780c */ /* 0x000fda0003f05270 */
[----:B------:R-:W-:-:S05]  /*6d00*/  @P0 IMAD.HI.U32 R2, R0, c[0x0][0x330], RZ ;  /* 0x0000cc0000020a27 */ /* 0x000fca00078e00ff */
[----:B------:R-:W-:Y:S02]  /*6d10*/  @P0 SHF.R.U32.HI R0, RZ, c[0x0][0x334], R2 ;  /* 0x0000cd00ff000a19 */ /* 0x000fe40000011602 */
.L_x_1946:
[----:B------:R-:W-:Y:S05]  /*6d20*/  BSYNC B0 ;  /* 0x0000000000007941 */ /* 0x000fea0003800000 */
.L_x_1944:
[----:B------:R-:W-:-:S05]  /*6d30*/  IMAD R0, R0, R4, c[0x0][0x32c] ;  /* 0x0000cb0000007624 */ /* 0x000fca00078e0204 */
[----:B------:R-:W-:-:S05]  /*6d40*/  IMNMX R3, R3, R0, PT ;  /* 0x0000000003037217 */ /* 0x000fca0003800200 */
.L_x_1943:
[----:B------:R-:W-:-:S05]  /*6d50*/  IMAD.HI R3, R3, 0x2aaaaaab, RZ ;  /* 0x2aaaaaab03037827 */ /* 0x000fca00078e02ff */
[----:B-1----:R-:W-:-:S04]  /*6d60*/  SHF.R.U32.HI R0, RZ, 0x1f, R3 ;  /* 0x0000001fff007819 */ /* 0x002fc80000011603 */
        /* <DEDUP_REMOVED lines=9> */
.L_x_1968:
        /* <DEDUP_REMOVED lines=52> */
.L_x_1949:
[----:B-1-34-:R-:W-:Y:S05]  /*7140*/  BSYNC B0 ;  /* 0x0000000000007941 */ /* 0x01afea0003800000 */
.L_x_1948:
        /* <DEDUP_REMOVED lines=81> */
[----:B------:R-:W3:Y:S07]  /*7660*/  LDSM.16.M88.4 R140, [R187] ;  /* 0x00000000bb8c783b */ /* 0x000eee0000000200 */
[-C--:B-1----:R-:W-:Y:S01]  /*7670*/  HMMA.16816.F32 R4, R160, R164.reuse, R4 ;  /* 0x000000a4a004723c */ /* 0x082fe20000001804 */
[----:B------:R-:W1:Y:S01]  /*7680*/  LDSM.16.M88.4 R172, [R186] ;  /* 0x00000000baac783b */ /* 0x000e620000000200 */
[----:B------:R-:W-:Y:S07]  /*7690*/  DEPBAR.LE SB0, 0x0 ;  /* 0x000080000000791a */ /* 0x000fee0000000000 */
[----:B------:R-:W-:Y:S01]  /*76a0*/  BAR.SYNC.DEFER_BLOCKING 0x0 ;  /* 0x0000000000007b1d */ /* 0x000fe20000010000 */
[C---:B--2---:R-:W-:Y:S08]  /*76b0*/  HMMA.16816.F32 R8, R168.reuse, R164, R8 ;  /* 0x000000a4a808723c */ /* 0x044ff00000001808 */
[-C--:B------:R-:W-:Y:S08]  /*76c0*/  HMMA.16816.F32 R12, R168, R166.reuse, R12 ;  /* 0x000000a6a80c723c */ /* 0x080ff0000000180c */
[C---:B------:R-:W-:Y:S08]  /*76d0*/  HMMA.16816.F32 R16, R160.reuse, R166, R16 ;  /* 0x000000a6a010723c */ /* 0x040ff00000001810 */
[-C--:B---3--:R-:W-:Y:S08]  /*76e0*/  HMMA.16816.F32 R20, R160, R140.reuse, R20 ;  /* 0x0000008ca014723c */ /* 0x088ff00000001814 */
[C---:B------:R-:W-:Y:S08]  /*76f0*/  HMMA.16816.F32 R24, R168.reuse, R140, R24 ;  /* 0x0000008ca818723c */ /* 0x040ff00000001818 */
[-C--:B------:R-:W-:Y:S08]  /*7700*/  HMMA.16816.F32 R28, R168, R142.reuse, R28 ;  /* 0x0000008ea81c723c */ /* 0x080ff0000000181c */
[C---:B------:R-:W-:Y:S08]  /*7710*/  HMMA.16816.F32 R32, R160.reuse, R142, R32 ;  /* 0x0000008ea020723c */ /* 0x040ff00000001820 */
[-C--:B-1----:R-:W-:Y:S08]  /*7720*/  HMMA.16816.F32 R36, R160, R172.reuse, R36 ;  /* 0x000000aca024723c */ /* 0x082ff00000001824 */
[C---:B------:R-:W-:Y:S08]  /*7730*/  HMMA.16816.F32 R40, R168.reuse, R172, R40 ;  /* 0x000000aca828723c */ /* 0x040ff00000001828 */
[-C--:B------:R-:W-:Y:S08]  /*7740*/  HMMA.16816.F32 R44, R168, R174.reuse, R44 ;  /* 0x000000aea82c723c */ /* 0x080ff0000000182c */
[----:B------:R-:W-:Y:S01]  /*7750*/  HMMA.16816.F32 R48, R160, R174, R48 ;  /* 0x000000aea030723c */ /* 0x000fe20000001830 */
[----:B------:R-:W-:Y:S07]  /*7760*/  @!UPT UIADD3 URZ, URZ, URZ, URZ ;  /* 0x0000003f3f3ff290 */ /* 0x000fee000fffe03f */
[----:B------:R-:W-:-:S11]  /*7770*/  @!P0 BRA `(.L_x_1951) ;  /* 0x0000025000008947 */ /* 0x000fd60003800000 */
[----:B------:R-:W-:Y:S02]  /*7780*/  SHF.R.S32.HI R3, RZ, 0x1f, R134 ;  /* 0x0000001fff037819 */ /* 0x000fe40000011486 */
[----:B------:R-:W-:Y:S02]  /*7790*/  IADD3 R0, R196, -0x1, RZ ;  /* 0xffffffffc4007810 */ /* 0x000fe40007ffe0ff */
        /* <DEDUP_REMOVED lines=35> */
.L_x_1951:
[----:B------:R-:W-:Y:S05]  /*79d0*/  BSYNC B0 ;  /* 0x0000000000007941 */ /* 0x000fea0003800000 */
.L_x_1950:
[----:B-1----:R-:W2:Y:S01]  /*79e0*/  LDL R2, [R1+0x10] ;  /* 0x0000100001027983 */ /* 0x002ea20000100800 */
[----:B------:R-:W-:Y:S01]  /*79f0*/  IMAD.MOV.U32 R3, RZ, RZ, c[0x0][0x2c4] ;  /* 0x0000b100ff037624 */ /* 0x000fe200078e00ff */
[----:B------:R-:W-:Y:S01]  /*7a00*/  ULDC UR4, c[0x0][0x324] ;  /* 0x0000c90000047ab9 */ /* 0x000fe20000000800 */
[----:B------:R-:W-:Y:S01]  /*7a10*/  IMAD.MOV.U32 R167, RZ, RZ, c[0x0][0x32c] ;  /* 0x0000cb00ffa77624 */ /* 0x000fe200078e00ff */
[----:B------:R-:W2:Y:S01]  /*7a20*/  LDL R0, [R1+0x38] ;  /* 0x0000380001007983 */ /* 0x000ea20000100800 */
[----:B------:R-:W-:Y:S01]  /*7a30*/  ULOP3.LUT UR4, URZ, UR4, URZ, 0x33, !UPT ;  /* 0x000000043f047292 */ /* 0x000fe2000f8e333f */
[----:B------:R-:W-:Y:S01]  /*7a40*/  ISETP.NE.AND P0, PT, R3, 0x1, PT ;  /* 0x000000010300780c */ /* 0x000fe20003f05270 */
[----:B------:R-:W-:Y:S01]  /*7a50*/  IMAD R3, R196, -0x30, RZ ;  /* 0xffffffd0c4037824 */ /* 0x000fe200078e02ff */
[----:B------:R-:W-:Y:S01]  /*7a60*/  ISETP.GE.AND P1, PT, R167, 0x1, PT ;  /* 0x00000001a700780c */ /* 0x000fe20003f26270 */
[----:B------:R-:W0:Y:S01]  /*7a70*/  LDGDEPBAR ;  /* 0x00000000000079af */ /* 0x000e220000000000 */
[----:B--2---:R-:W-:Y:S09]  /*7a80*/  IMAD.IADD R141, R0, 0x1, R2 ;  /* 0x00000001008d7824 */ /* 0x004ff200078e0202 */
[----:B------:R-:W-:Y:S05]  /*7a90*/  @P0 IMAD.HI.U32 R0, R141, c[0x0][0x2c8], RZ ;  /* 0x0000b2008d000a27 */ /* 0x000fea00078e00ff */
[----:B------:R-:W-:Y:S02]  /*7aa0*/  @P0 SHF.R.U32.HI R141, RZ, c[0x0][0x2cc], R0 ;  /* 0x0000b300ff8d0a19 */ /* 0x000fe40000011600 */
[----:B------:R-:W-:Y:S03]  /*7ab0*/  IADD3 R0, -R235, 0x1, R3 ;  /* 0x00000001eb007810 */ /* 0x000fe60007ffe103 */
[----:B------:R-:W1:Y:S01]  /*7ac0*/  SHFL.IDX PT, R2, R141, RZ, 0x1c1f ;  /* 0x001c1fff8d027589 */ /* 0x000e6200000e0000 */
        /* <DEDUP_REMOVED lines=19> */
.L_x_1954:
[----:B------:R-:W-:Y:S04]  /*7c00*/  MOV R134, c[0x0][0x32c] ;  /* 0x0000cb0000867a02 */ /* 0x000fe80000000f00 */
[----:B------:R-:W-:Y:S11]  /*7c10*/  ISETP.NE.AND P0, PT, R134, 0x1, PT ;  /* 0x000000018600780c */ /* 0x000ff60003f05270 */
[----:B------:R-:W-:Y:S02]  /*7c20*/  @!UPT UIADD3 URZ, URZ, URZ, URZ ;  /* 0x0000003f3f3ff290 */ /* 0x000fe4000fffe03f */
[----:B------:R-:W-:Y:S05]  /*7c30*/  @P0 IMAD.HI.U32 R134, R2, c[0x0][0x330], RZ ;  /* 0x0000cc0002860a27 */ /* 0x000fea00078e00ff */
[----:B------:R-:W-:Y:S02]  /*7c40*/  @P0 SHF.R.U32.HI R2, RZ, c[0x0][0x334], R134 ;  /* 0x0000cd00ff020a19 */ /* 0x000fe40000011686 */
.L_x_1955:
[----:B------:R-:W-:Y:S05]  /*7c50*/  BSYNC B0 ;  /* 0x0000000000007941 */ /* 0x000fea0003800000 */
.L_x_1953:
[----:B------:R-:W-:Y:S04]  /*7c60*/  IMAD.IADD R134, R3, 0x1, -R235 ;  /* 0x0000000103867824 */ /* 0x000fe800078e0aeb */
[----:B------:R-:W-:Y:S05]  /*7c70*/  IMAD R2, R2, c[0x0][0x32c], R134 ;  /* 0x0000cb0002027a24 */ /* 0x000fea00078e0286 */
[----:B------:R-:W-:Y:S02]  /*7c80*/  IADD3 R134, R2, c[0x0][0x32c], RZ ;  /* 0x0000cb0002867a10 */ /* 0x000fe40007ffe0ff */
[----:B------:R-:W-:Y:S02]  /*7c90*/  IMNMX R0, R0, R2, !PT ;  /* 0x0000000200007217 */ /* 0x000fe40007800200 */
[----:B------:R-:W-:Y:S02]  /*7ca0*/  IMNMX R138, R138, R134, PT ;  /* 0x000000868a8a7217 */ /* 0x000fe40003800200 */
.L_x_1952:
[----:B------:R-:W1:Y:S02]  /*7cb0*/  SHFL.IDX PT, R2, R141, 0x1, 0x1c1f ;  /* 0x003c1f008d027f89 */ /* 0x000e6400000e0000 */
[-C--:B-1----:R-:W-:Y:S02]  /*7cc0*/  IADD3 R137, R142, R2.reuse, RZ ;  /* 0x000000028e897210 */ /* 0x082fe40007ffe0ff */
[----:B------:R-:W-:Y:S01]  /*7cd0*/  IADD3 R134, R143, R2, RZ ;  /* 0x000000028f867210 */ /* 0x000fe20007ffe0ff */
        /* <DEDUP_REMOVED lines=14> */
.L_x_1958:
[----:B------:R-:W-:Y:S04]  /*7dc0*/  MOV R136, c[0x0][0x32c] ;  /* 0x0000cb0000887a02 */ /* 0x000fe80000000f00 */
[----:B------:R-:W-:Y:S11]  /*7dd0*/  ISETP.NE.AND P0, PT, R136, 0x1, PT ;  /* 0x000000018800780c */ /* 0x000ff60003f05270 */
[----:B------:R-:W-:Y:S02]  /*7de0*/  @!UPT UIADD3 URZ, URZ, URZ, URZ ;  /* 0x0000003f3f3ff290 */ /* 0x000fe4000fffe03f */
[----:B------:R-:W-:Y:S05]  /*7df0*/  @P0 IMAD.HI.U32 R136, R2, c[0x0][0x330], RZ ;  /* 0x0000cc0002880a27 */ /* 0x000fea00078e00ff */
[----:B------:R-:W-:Y:S02]  /*7e00*/  @P0 SHF.R.U32.HI R2, RZ, c[0x0][0x334], R136 ;  /* 0x0000cd00ff020a19 */ /* 0x000fe40000011688 */
.L_x_1959:
[----:B------:R-:W-:Y:S05]  /*7e10*/  BSYNC B0 ;  /* 0x0000000000007941 */ /* 0x000fea0003800000 */
.L_x_1957:
[----:B------:R-:W-:Y:S04]  /*7e20*/  IMAD.IADD R136, R3, 0x1, -R235 ;  /* 0x0000000103887824 */ /* 0x000fe800078e0aeb */
[----:B------:R-:W-:Y:S05]  /*7e30*/  IMAD R2, R2, c[0x0][0x32c], R136 ;  /* 0x0000cb0002027a24 */ /* 0x000fea00078e0288 */
[----:B------:R-:W-:Y:S02]  /*7e40*/  IADD3 R136, R2, c[0x0][0x32c], RZ ;  /* 0x0000cb0002887a10 */ /* 0x000fe40007ffe0ff */
[----:B------:R-:W-:Y:S02]  /*7e50*/  IMNMX R134, R134, R2, !PT ;  /* 0x0000000286867217 */ /* 0x000fe40007800200 */
[----:B------:R-:W-:Y:S02]  /*7e60*/  IMNMX R137, R137, R136, PT ;  /* 0x0000008889897217 */ /* 0x000fe40003800200 */
.L_x_1956:
        /* <DEDUP_REMOVED lines=17> */
.L_x_1962:
[----:B------:R-:W-:Y:S04]  /*7f80*/  MOV R160, c[0x0][0x32c] ;  /* 0x0000cb0000a07a02 */ /* 0x000fe80000000f00 */
[----:B------:R-:W-:Y:S11]  /*7f90*/  ISETP.NE.AND P0, PT, R160, 0x1, PT ;  /* 0x00000001a000780c */ /* 0x000ff60003f05270 */
[----:B------:R-:W-:Y:S02]  /*7fa0*/  @!UPT UIADD3 URZ, URZ, URZ, URZ ;  /* 0x0000003f3f3ff290 */ /* 0x000fe4000fffe03f */
[----:B------:R-:W-:Y:S05]  /*7fb0*/  @P0 IMAD.HI.U32 R160, R140, c[0x0][0x330], RZ ;  /* 0x0000cc008ca00a27 */ /* 0x000fea00078e00ff */
[----:B------:R-:W-:Y:S02]  /*7fc0*/  @P0 SHF.R.U32.HI R140, RZ, c[0x0][0x334], R160 ;  /* 0x0000cd00ff8c0a19 */ /* 0x000fe400000116a0 */
.L_x_1963:
[----:B------:R-:W-:Y:S05]  /*7fd0*/  BSYNC B0 ;  /* 0x0000000000007941 */ /* 0x000fea0003800000 */
.L_x_1961:
[----:B------:R-:W-:Y:S04]  /*7fe0*/  IMAD.IADD R160, R3, 0x1, -R235 ;  /* 0x0000000103a07824 */ /* 0x000fe800078e0aeb */
[----:B------:R-:W-:Y:S05]  /*7ff0*/  IMAD R140, R140, c[0x0][0x32c], R160 ;  /* 0x0000cb008c8c7a24 */ /* 0x000fea00078e02a0 */
[----:B------:R-:W-:Y:S02]  /*8000*/  IADD3 R160, R140, c[0x0][0x32c], RZ ;  /* 0x0000cb008ca07a10 */ /* 0x000fe40007ffe0ff */
[----:B------:R-:W-:Y:S02]  /*8010*/  IMNMX R2, R2, R140, !PT ;  /* 0x0000008c02027217 */ /* 0x000fe40007800200 */
[----:B------:R-:W-:Y:S02]  /*8020*/  IMNMX R136, R136, R160, PT ;  /* 0x000000a088887217 */ /* 0x000fe40003800200 */
.L_x_1960:
[C---:B------:R-:W-:Y:S02]  /*8030*/  ISETP.GE.AND P2, PT, R3.reuse, 0x9, PT ;  /* 0x000000090300780c */ /* 0x040fe40003f46270 */
[C---:B------:R-:W-:Y:S02]  /*8040*/  ISETP.GE.AND P1, PT, R3.reuse, 0xa, PT ;  /* 0x0000000a0300780c */ /* 0x040fe40003f26270 */
[----:B------:R-:W-:Y:S02]  /*8050*/  ISETP.GT.AND P0, PT, R0, 0x8, !P2 ;  /* 0x000000080000780c */ /* 0x000fe40005704270 */
[----:B------:R-:W-:Y:S02]  /*8060*/  LOP3.LUT R194, R194, 0xffffffdf, RZ, 0xc0, !PT ;  /* 0xffffffdfc2c27812 */ /* 0x000fe400078ec0ff */
[----:B------:R-:W-:Y:S02]  /*8070*/  ISETP.LT.OR P0, PT, R138, 0x9, P0 ;  /* 0x000000098a00780c */ /* 0x000fe40000701670 */
[----:B------:R-:W-:Y:S02]  /*8080*/  ISETP.GE.AND P5, PT, R3, 0x21, PT ;  /* 0x000000210300780c */ /* 0x000fe40003fa6270 */
[----:B------:R-:W-:Y:S02]  /*8090*/  FSEL R160, R16, -INF , !P0 ;  /* 0xff80000010a07808 */ /* 0x000fe40004000000 */
[----:B------:R-:W-:Y:S02]  /*80a0*/  ISETP.GT.AND P0, PT, R0, 0x9, !P1 ;  /* 0x000000090000780c */ /* 0x000fe40004f04270 */
[----:B------:R-:W-:Y:S02]  /*80b0*/  @P2 LOP3.LUT R194, R194, 0x20, RZ, 0xfc, !PT ;  /* 0x00000020c2c22812 */ /* 0x000fe400078efcff */
[----:B------:R-:W-:Y:S02]  /*80c0*/  ISETP.LT.OR P0, PT, R138, 0xa, P0 ;  /* 0x0000000a8a00780c */ /* 0x000fe40000701670 */
[----:B------:R-:W-:Y:S02]  /*80d0*/  LOP3.LUT R194, R194, 0xffffffef, RZ, 0xc0, !PT ;  /* 0xffffffefc2c27812 */ /* 0x000fe400078ec0ff */
[----:B------:R-:W-:Y:S02]  /*80e0*/  FSEL R161, R17, -INF , !P0 ;  /* 0xff80000011a17808 */ /* 0x000fe40004000000 */
[----:B------:R-:W-:Y:S02]  /*80f0*/  ISETP.GT.AND P0, PT, R134, 0x8, !P2 ;  /* 0x000000088600780c */ /* 0x000fe40005704270 */
[----:B------:R-:W-:Y:S02]  /*8100*/  ISETP.GE.AND P2, PT, R3, 0x11, PT ;  /* 0x000000110300780c */ /* 0x000fe40003f46270 */
        /* <DEDUP_REMOVED lines=9> */
[----:B------:R-:W-:Y:S02]  /*81a0*/  @P2 LOP3.LUT R194, R194, 0x8, RZ, 0xfc, !PT ;  /* 0x00000008c2c22812 */ /* 0x000fe400078efcff */
[----:B------:R-:W-:Y:S02]  /*81b0*/  ISETP.LT.OR P0, PT, R138, 0x11, P0 ;  /* 0x000000118a00780c */ /* 0x000fe40000701670 */
[----:B------:R-:W-:Y:S02]  /*81c0*/  LOP3.LUT R194, R194, 0xfffffffb, RZ, 0xc0, !PT ;  /* 0xfffffffbc2c27812 */ /* 0x000fe400078ec0ff */
[----:B------:R-:W-:Y:S02]  /*81d0*/  FSEL R165, R20, -INF , !P0 ;  /* 0xff80000014a57808 */ /* 0x000fe40004000000 */
[----:B------:R-:W-:Y:S02]  /*81e0*/  ISETP.GT.AND P0, PT, R0, 0x11, !P1 ;  /* 0x000000110000780c */ /* 0x000fe40004f04270 */
[----:B------:R-:W-:Y:S02]  /*81f0*/  @P1 LOP3.LUT R194, R194, 0x4, RZ, 0xfc, !PT ;  /* 0x00000004c2c21812 */ /* 0x000fe400078efcff */
[----:B------:R-:W-:Y:S02]  /*8200*/  ISETP.LT.OR P0, PT, R138, 0x12, P0 ;  /* 0x000000128a00780c */ /* 0x000fe40000701670 */
[----:B------:R-:W-:Y:S02]  /*8210*/  ISETP.GE.AND P4, PT, R3, 0x22, PT ;  /* 0x000000220300780c */ /* 0x000fe40003f86270 */
        /* <DEDUP_REMOVED lines=12> */
[----:B------:R-:W-:Y:S02]  /*82e0*/  LOP3.LUT R194, R194, 0xfffffffe, RZ, 0xc0, !PT ;  /* 0xfffffffec2c27812 */ /* 0x000fe400078ec0ff */
[----:B------:R-:W-:Y:S02]  /*82f0*/  ISETP.LT.OR P0, PT, R138, 0x19, P0 ;  /* 0x000000198a00780c */ /* 0x000fe40000701670 */
[----:B------:R-:W-:Y:S02]  /*8300*/  @P1 LOP3.LUT R194, R194, 0x1, RZ, 0xfc, !PT ;  /* 0x00000001c2c21812 */ /* 0x000fe400078efcff */
[----:B------:R-:W-:Y:S02]  /*8310*/  FSEL R174, R32, -INF , !P0 ;  /* 0xff80000020ae7808 */ /* 0x000fe40004000000 */
[----:B------:R-:W-:Y:S02]  /*8320*/  ISETP.GT.AND P0, PT, R0, 0x19, !P1 ;  /* 0x000000190000780c */ /* 0x000fe40004f04270 */
[C---:B------:R-:W-:Y:S02]  /*8330*/  ISETP.GE.AND P3, PT, R3.reuse, 0x29, PT ;  /* 0x000000290300780c */ /* 0x040fe40003f66270 */
[----:B------:R-:W-:Y:S02]  /*8340*/  ISETP.LT.OR P0, PT, R138, 0x1a, P0 ;  /* 0x0000001a8a00780c */ /* 0x000fe40000701670 */
[----:B------:R-:W-:Y:S02]  /*8350*/  ISETP.GE.AND P6, PT, R3, 0x2a, PT ;  /* 0x0000002a0300780c */ /* 0x000fe40003fc6270 */
[----:B------:R-:W-:Y:S02]  /*8360*/  FSEL R179, R33, -INF , !P0 ;  /* 0xff80000021b37808 */ /* 0x000fe40004000000 */
[----:B------:R-:W-:Y:S02]  /*8370*/  ISETP.GT.AND P0, PT, R134, 0x18, !P2 ;  /* 0x000000188600780c */ /* 0x000fe40005704270 */
[----:B------:R-:W-:Y:S02]  /*8380*/  ISETP.GE.AND P2, PT, R3, 0x1, PT ;  /* 0x000000010300780c */ /* 0x000fe40003f46270 */
[----:B------:R-:W-:Y:S04]  /*8390*/  ISETP.LT.OR P0, PT, R137, 0x19, P0 ;  /* 0x000000198900780c */ /* 0x000fe80000701670 */
[----:B------:R-:W-:Y:S02]  /*83a0*/  FSEL R178, R34, -INF , !P0 ;  /* 0xff80000022b27808 */ /* 0x000fe40004000000 */
[----:B------:R-:W-:Y:S02]  /*83b0*/  ISETP.GT.AND P0, PT, R134, 0x19, !P1 ;  /* 0x000000198600780c */ /* 0x000fe40004f04270 */
[----:B------:R-:W-:Y:S02]  /*83c0*/  ISETP.GE.AND P1, PT, R3, 0x2, PT ;  /* 0x000000020300780c */ /* 0x000fe40003f26270 */
[----:B------:R-:W-:Y:S04]  /*83d0*/  ISETP.LT.OR P0, PT, R137, 0x1a, P0 ;  /* 0x0000001a8900780c */ /* 0x000fe80000701670 */
[----:B------:R-:W-:Y:S02]  /*83e0*/  FSEL R177, R35, -INF , !P0 ;  /* 0xff80000023b17808 */ /* 0x000fe40004000000 */
[----:B------:R-:W-:Y:S04]  /*83f0*/  ISETP.GT.AND P0, PT, R0, 0x20, !P5 ;  /* 0x000000200000780c */ /* 0x000fe80006f04270 */
[----:B------:R-:W-:Y:S04]  /*8400*/  ISETP.LT.OR P0, PT, R138, 0x21, P0 ;  /* 0x000000218a00780c */ /* 0x000fe80000701670 */
[----:B------:R-:W-:Y:S02]  /*8410*/  FSEL R199, R36, -INF , !P0 ;  /* 0xff80000024c77808 */ /* 0x000fe40004000000 */
        /* <DEDUP_REMOVED lines=10> */
[----:B------:R-:W-:Y:S04]  /*84c0*/  ISETP.LT.OR P0, PT, R138, 0x1, P0 ;  /* 0x000000018a00780c */ /* 0x000fe80000701670 */
[----:B------:R-:W-:Y:S02]  /*84d0*/  FSEL R16, R4, -INF , !P0 ;  /* 0xff80000004107808 */ /* 0x000fe40004000000 */
[----:B------:R-:W-:Y:S01]  /*84e0*/  ISETP.GT.AND P0, PT, R0, 0x1, !P1 ;  /* 0x000000010000780c */ /* 0x000fe20004f04270 */
[----:B------:R-:W1:Y:S03]  /*84f0*/  SHFL.IDX PT, R4, R141, 0x3, 0x1c1f ;  /* 0x007c1f008d047f89 */ /* 0x000e6600000e0000 */
        /* <DEDUP_REMOVED lines=9> */
[----:B------:R-:W-:Y:S04]  /*8590*/  ISETP.LT.OR P0, PT, R138, 0x29, P0 ;  /* 0x000000298a00780c */ /* 0x000fe80000701670 */
[----:B------:R-:W-:Y:S02]  /*85a0*/  FSEL R198, R48, -INF , !P0 ;  /* 0xff80000030c67808 */ /* 0x000fe40004000000 */
[----:B------:R-:W-:Y:S01]  /*85b0*/  ISETP.GT.AND P0, PT, R0, 0x29, !P6 ;  /* 0x000000290000780c */ /* 0x000fe20007704270 */
[--C-:B-1----:R-:W-:Y:S03]  /*85c0*/  IMAD.IADD R0, R143, 0x1, R4.reuse ;  /* 0x000000018f007824 */ /* 0x102fe600078e0204 */
        /* <DEDUP_REMOVED lines=48> */
[----:B------:R-:W-:Y:S03]  /*88d0*/  IMAD.IADD R2, R142, 0x1, R4 ;  /* 0x000000018e027824 */ /* 0x000fe600078e0204 */
[----:B------:R-:W-:Y:S04]  /*88e0*/  ISETP.LT.OR P0, PT, R136, 0x2a, P0 ;  /* 0x0000002a8800780c */ /* 0x000fe80000701670 */
        /* <DEDUP_REMOVED lines=17> */
.L_x_1966:
[----:B------:R-:W-:Y:S04]  /*8a00*/  MOV R5, c[0x0][0x32c] ;  /* 0x0000cb0000057a02 */ /* 0x000fe80000000f00 */
[----:B------:R-:W-:Y:S11]  /*8a10*/  ISETP.NE.AND P0, PT, R5, 0x1, PT ;  /* 0x000000010500780c */ /* 0x000ff60003f05270 */
[----:B------:R-:W-:Y:S02]  /*8a20*/  @!UPT UIADD3 URZ, URZ, URZ, URZ ;  /* 0x0000003f3f3ff290 */ /* 0x000fe4000fffe03f */
[----:B------:R-:W-:Y:S05]  /*8a30*/  @P0 IMAD.HI.U32 R5, R4, c[0x0][0x330], RZ ;  /* 0x0000cc0004050a27 */ /* 0x000fea00078e00ff */
[----:B------:R-:W-:Y:S02]  /*8a40*/  @P0 SHF.R.U32.HI R4, RZ, c[0x0][0x334], R5 ;  /* 0x0000cd00ff040a19 */ /* 0x000fe40000011605 */
.L_x_1967:
[----:B------:R-:W-:Y:S05]  /*8a50*/  BSYNC B0 ;  /* 0x0000000000007941 */ /* 0x000fea0003800000 */
.L_x_1965:
[----:B------:R-:W-:Y:S04]  /*8a60*/  IMAD.IADD R3, R3, 0x1, -R235 ;  /* 0x0000000103037824 */ /* 0x000fe800078e0aeb */
[----:B------:R-:W-:Y:S05]  /*8a70*/  IMAD R3, R4, c[0x0][0x32c], R3 ;  /* 0x0000cb0004037a24 */ /* 0x000fea00078e0203 */
[----:B------:R-:W-:Y:S02]  /*8a80*/  IADD3 R4, R3, c[0x0][0x32c], RZ ;  /* 0x0000cb0003047a10 */ /* 0x000fe40007ffe0ff */
[----:B------:R-:W-:Y:S02]  /*8a90*/  IMNMX R0, R0, R3, !PT ;  /* 0x0000000300007217 */ /* 0x000fe40007800200 */
[----:B------:R-:W-:Y:S02]  /*8aa0*/  IMNMX R2, R2, R4, PT ;  /* 0x0000000402027217 */ /* 0x000fe40003800200 */
.L_x_1964:
[----:B------:R-:W-:Y:S01]  /*8ab0*/  ISETP.GT.AND P0, PT, R0, RZ, !P2 ;  /* 0x000000ff0000720c */ /* 0x000fe20005704270 */
[----:B------:R-:W-:Y:S01]  /*8ac0*/  LDSM.16.MT88.4 R36, [R182] ;  /* 0x00000000b624783b */ /* 0x000fe20000004200 */
        /* <DEDUP_REMOVED lines=28> */
[----:B------:R-:W-:Y:S01]  /*8c90*/  FMNMX.FTZ R4, R18, R133, !PT ;  /* 0x0000008512047209 */ /* 0x000fe20007810000 */
[----:B------:R-:W1:Y:S01]  /*8ca0*/  SHFL.BFLY PT, R6, R3, 0x2, 0x1f ;  /* 0x0c401f0003067f89 */ /* 0x000e6200000e0000 */
[----:B------:R-:W-:Y:S02]  /*8cb0*/  FSEL R167, R26, -INF , !P0 ;  /* 0xff8000001aa77808 */ /* 0x000fe40004000000 */
[C---:B------:R-:W-:Y:S02]  /*8cc0*/  LOP3.LUT P0, RZ, R194.reuse, 0x4, RZ, 0xc0, !PT ;  /* 0x00000004c2ff7812 */ /* 0x040fe4000780c0ff */
[----:B------:R-:W-:Y:S02]  /*8cd0*/  LOP3.LUT P1, RZ, R194, 0x2, RZ, 0xc0, !PT ;  /* 0x00000002c2ff7812 */ /* 0x000fe4000782c0ff */
[----:B------:R-:W-:Y:S02]  /*8ce0*/  ISETP.GT.AND P0, PT, R0, 0x11, !P0 ;  /* 0x000000110000780c */ /* 0x000fe40004704270 */
[----:B------:R-:W-:Y:S02]  /*8cf0*/  FMNMX.FTZ R4, R19, R4, !PT ;  /* 0x0000000413047209 */ /* 0x000fe40007810000 */
[----:B------:R-:W-:Y:S02]  /*8d00*/  ISETP.LT.OR P0, PT, R2, 0x12, P0 ;  /* 0x000000120200780c */ /* 0x000fe40000701670 */
[----:B------:R-:W-:Y:S02]  /*8d10*/  FMNMX.FTZ R4, R162, R4, !PT ;  /* 0x00000004a2047209 */ /* 0x000fe40007810000 */
[----:B------:R-:W-:Y:S02]  /*8d20*/  FSEL R172, R27, -INF , !P0 ;  /* 0xff8000001bac7808 */ /* 0x000fe40004000000 */
[----:B------:R-:W-:Y:S02]  /*8d30*/  ISETP.GT.AND P0, PT, R0, 0x18, !P1 ;  /* 0x000000180000780c */ /* 0x000fe40004f04270 */
        /* <DEDUP_REMOVED lines=18> */
[----:B------:R-:W-:Y:S02]  /*8e60*/  FMNMX.FTZ R5, R8, R135, !PT ;  /* 0x0000008708057209 */ /* 0x000fe40007810000 */
[----:B------:R-:W-:Y:S02]  /*8e70*/  ISETP.LT.OR P0, PT, R2, 0x22, P0 ;  /* 0x000000220200780c */ /* 0x000fe40000701670 */
[----:B------:R-:W-:Y:S02]  /*8e80*/  FMNMX.FTZ R4, R211, R4, !PT ;  /* 0x00000004d3047209 */ /* 0x000fe40007810000 */
        /* <DEDUP_REMOVED lines=8> */
[----:B------:R-:W-:Y:S01]  /*8f10*/  FSEL R205, R46, -INF , !P0 ;  /* 0xff8000002ecd7808 */ /* 0x000fe20004000000 */
[----:B------:R-:W2:Y:S01]  /*8f20*/  SHFL.BFLY PT, R7, R4, 0x2, 0x1f ;  /* 0x0c401f0004077f89 */ /* 0x000ea200000e0000 */
[----:B------:R-:W-:Y:S02]  /*8f30*/  ISETP.GT.AND P0, PT, R0, 0x29, !P6 ;  /* 0x000000290000780c */ /* 0x000fe40007704270 */
[----:B-1----:R-:W-:Y:S02]  /*8f40*/  FMNMX.FTZ R138, R3, R6, !PT ;  /* 0x00000006038a7209 */ /* 0x002fe40007810000 */
[----:B------:R-:W-:Y:S02]  /*8f50*/  FMNMX.FTZ R5, R171, R5, !PT ;  /* 0x00000005ab057209 */ /* 0x000fe40007810000 */
[----:B------:R-:W-:Y:S01]  /*8f60*/  ISETP.LT.OR P0, PT, R2, 0x2a, P0 ;  /* 0x0000002a0200780c */ /* 0x000fe20000701670 */
[----:B------:R-:W-:Y:S01]  /*8f70*/  FMUL.FTZ R3, R138, c[0x0][0x2d0] ;  /* 0x0000b4008a037a20 */ /* 0x000fe20000410000 */
[----:B------:R-:W-:Y:S02]  /*8f80*/  FMNMX.FTZ R5, R170, R5, !PT ;  /* 0x00000005aa057209 */ /* 0x000fe40007810000 */
[----:B------:R-:W-:Y:S02]  /*8f90*/  FSEL R140, R47, -INF , !P0 ;  /* 0xff8000002f8c7808 */ /* 0x000fe40004000000 */
[----:B------:R-:W-:Y:S02]  /*8fa0*/  FSETP.NEU.FTZ.AND P0, PT, R138, -INF , PT ;  /* 0xff8000008a00780b */ /* 0x000fe40003f1d000 */
[----:B------:R-:W-:Y:S02]  /*8fb0*/  FMNMX.FTZ R5, R169, R5, !PT ;  /* 0x00000005a9057209 */ /* 0x000fe40007810000 */
[----:B------:R-:W-:Y:S02]  /*8fc0*/  FSEL R141, R3, RZ, P0 ;  /* 0x000000ff038d7208 */ /* 0x000fe40000000000 */
[----:B------:R-:W-:Y:S03]  /*8fd0*/  FMNMX.FTZ R5, R175, R5, !PT ;  /* 0x00000005af057209 */ /* 0x000fe60007810000 */
[--C-:B------:R-:W-:Y:S01]  /*8fe0*/  FFMA.FTZ R3, R16, c[0x0][0x2d0], -R141.reuse ;  /* 0x0000b40010037a23 */ /* 0x100fe2000001088d */
[----:B------:R-:W-:Y:S03]  /*8ff0*/  FMNMX.FTZ R5, R209, R5, !PT ;  /* 0x00000005d1057209 */ /* 0x000fe60007810000 */
[----:B------:R1:W-:Y:S01]  /*9000*/  MUFU.EX2 R248, R3 ;  /* 0x0000000300f87308 */ /* 0x0003e20000000800 */
[----:B------:R-:W-:Y:S04]  /*9010*/  FMNMX.FTZ R0, R208, R5, !PT ;  /* 0x00000005d0007209 */ /* 0x000fe80007810000 */
[----:B------:R-:W-:Y:S02]  /*9020*/  FMNMX.FTZ R2, R207, R0, !PT ;  /* 0x00000000cf027209 */ /* 0x000fe40007810000 */
[----:B--2---:R-:W-:Y:S01]  /*9030*/  FMNMX.FTZ R0, R4, R7, !PT ;  /* 0x0000000704007209 */ /* 0x004fe20007810000 */
[--C-:B------:R-:W-:Y:S01]  /*9040*/  FFMA.FTZ R4, R17, c[0x0][0x2d0], -R141.reuse ;  /* 0x0000b40011047a23 */ /* 0x100fe2000001088d */
[----:B------:R-:W-:Y:S03]  /*9050*/  FMNMX.FTZ R2, R206, R2, !PT ;  /* 0x00000002ce027209 */ /* 0x000fe60007810000 */
[----:B------:R2:W3:Y:S01]  /*9060*/  MUFU.EX2 R251, R4 ;  /* 0x0000000400fb7308 */ /* 0x0004e20000000800 */
[----:B------:R-:W4:Y:S08]  /*9070*/  SHFL.BFLY PT, R5, R0, 0x1, 0x1f ;  /* 0x0c201f0000057f89 */ /* 0x000f3000000e0000 */
[----:B------:R-:W5:Y:S01]  /*9080*/  SHFL.BFLY PT, R6, R2, 0x2, 0x1f ;  /* 0x0c401f0002067f89 */ /* 0x000f6200000e0000 */
[----:B-1----:R-:W-:Y:S04]  /*9090*/  FMNMX.FTZ R3, R10, R139, !PT ;  /* 0x0000008b0a037209 */ /* 0x002fe80007810000 */
[----:B------:R-:W-:Y:S04]  /*90a0*/  FMNMX.FTZ R3, R11, R3, !PT ;  /* 0x000000030b037209 */ /* 0x000fe80007810000 */
[----:B------:R-:W-:Y:S01]  /*90b0*/  FMNMX.FTZ R3, R9, R3, !PT ;  /* 0x0000000309037209 */ /* 0x000fe20007810000 */
[----:B--2---:R-:W-:Y:S01]  /*90c0*/  FFMA.FTZ R4, R160, c[0x0][0x2d0], -R141 ;  /* 0x0000b400a0047a23 */ /* 0x004fe2000001088d */
[----:B----4-:R-:W-:Y:S02]  /*90d0*/  FMNMX.FTZ R137, R0, R5, !PT ;  /* 0x0000000500897209 */ /* 0x010fe40007810000 */
[----:B------:R-:W-:Y:S01]  /*90e0*/  FMNMX.FTZ R0, R15, R3, !PT ;  /* 0x000000030f007209 */ /* 0x000fe20007810000 */
[----:B------:R1:W-:Y:S01]  /*90f0*/  MUFU.EX2 R249, R4 ;  /* 0x0000000400f97308 */ /* 0x0003e20000000800 */
[----:B------:R-:W-:Y:S02]  /*9100*/  FSEL R3, R138, RZ, P0 ;  /* 0x000000ff8a037208 */ /* 0x000fe40000000000 */
[----:B------:R-:W-:Y:S01]  /*9110*/  FMNMX.FTZ R5, R167, R0, !PT ;  /* 0x00000000a7057209 */ /* 0x000fe20007810000 */
[C---:B------:R-:W-:Y:S01]  /*9120*/  FMUL.FTZ R0, R137.reuse, c[0x0][0x2d0] ;  /* 0x0000b40089007a20 */ /* 0x040fe20000410000 */
[----:B------:R-:W-:Y:S02]  /*9130*/  FSETP.NEU.FTZ.AND P0, PT, R137, -INF , PT ;  /* 0xff8000008900780b */ /* 0x000fe40003f1d000 */
[----:B-----5:R-:W-:Y:S02]  /*9140*/  FMNMX.FTZ R2, R2, R6, !PT ;  /* 0x0000000602027209 */ /* 0x020fe40007810000 */
[----:B------:R-:W-:Y:S02]  /*9150*/  FSEL R143, R0, RZ, P0 ;  /* 0x000000ff008f7208 */ /* 0x000fe40000000000 */
[----:B------:R-:W-:Y:S02]  /*9160*/  FMNMX.FTZ R6, R172, R5, !PT ;  /* 0x00000005ac067209 */ /* 0x000fe40007810000 */
[----:B------:R-:W2:Y:S01]  /*9170*/  SHFL.BFLY PT, R5, R2, 0x1, 0x1f ;  /* 0x0c201f0002057f89 */ /* 0x000ea200000e0000 */
[----:B------:R-:W-:Y:S01]  /*9180*/  FFMA.FTZ R0, R18, c[0x0][0x2d0], -R143 ;  /* 0x0000b40012007a23 */ /* 0x000fe2000001088f */
[----:B---3--:R-:W-:Y:S03]  /*9190*/  F2FP.PACK_AB R160, R251, R248 ;  /* 0x000000f8fba0723e */ /* 0x008fe600000000ff */
[----:B------:R3:W-:Y:S01]  /*91a0*/  MUFU.EX2 R241, R0 ;  /* 0x0000000000f17308 */ /* 0x0007e20000000800 */
[----:B-1----:R-:W-:Y:S09]  /*91b0*/  FFMA.FTZ R4, R161, c[0x0][0x2d0], -R141 ;  /* 0x0000b400a1047a23 */ /* 0x002ff2000001088d */
[----:B------:R1:W4:Y:S01]  /*91c0*/  MUFU.EX2 R25, R4 ;  /* 0x0000000400197308 */ /* 0x0003220000000800 */
[----:B--2---:R-:W-:Y:S02]  /*91d0*/  FMNMX.FTZ R136, R2, R5, !PT ;  /* 0x0000000502887209 */ /* 0x004fe40007810000 */
[----:B------:R-:W-:Y:S02]  /*91e0*/  FSEL R5, R137, RZ, P0 ;  /* 0x000000ff89057208 */ /* 0x000fe40000000000 */
[----:B------:R-:W-:Y:S01]  /*91f0*/  FSETP.NEU.FTZ.AND P0, PT, R136, -INF , PT ;  /* 0xff8000008800780b */ /* 0x000fe20003f1d000 */
[--C-:B---3--:R-:W-:Y:S04]  /*9200*/  FFMA.FTZ R0, R19, c[0x0][0x2d0], -R143.reuse ;  /* 0x0000b40013007a23 */ /* 0x108fe8000001088f */
[----:B------:R2:W3:Y:S01]  /*9210*/  MUFU.EX2 R242, R0 ;  /* 0x0000000000f27308 */ /* 0x0004e20000000800 */
[----:B-1----:R-:W-:Y:S01]  /*9220*/  FMNMX.FTZ R4, R173, R6, !PT ;  /* 0x00000006ad047209 */ /* 0x002fe20007810000 */
[--C-:B------:R-:W-:Y:S03]  /*9230*/  FFMA.FTZ R6, R163, c[0x0][0x2d0], -R143.reuse ;  /* 0x0000b400a3067a23 */ /* 0x100fe6000001088f */
[----:B------:R-:W-:Y:S05]  /*9240*/  FMNMX.FTZ R4, R176, R4, !PT ;  /* 0x00000004b0047209 */ /* 0x000fea0007810000 */
[----:B------:R-:W-:Y:S01]  /*9250*/  MUFU.EX2 R24, R6 ;  /* 0x0000000600187308 */ /* 0x000fe20000000800 */
[----:B------:R-:W-:Y:S04]  /*9260*/  FMNMX.FTZ R4, R203, R4, !PT ;  /* 0x00000004cb047209 */ /* 0x000fe80007810000 */
[----:B------:R-:W-:Y:S04]  /*9270*/  FMNMX.FTZ R4, R204, R4, !PT ;  /* 0x00000004cc047209 */ /* 0x000fe80007810000 */
[----:B--2---:R-:W-:Y:S01]  /*9280*/  FMNMX.FTZ R0, R205, R4, !PT ;  /* 0x00000004cd007209 */ /* 0x004fe20007810000 */
[----:B------:R-:W-:Y:S01]  /*9290*/  FFMA.FTZ R4, R162, c[0x0][0x2d0], -R143 ;  /* 0x0000b400a2047a23 */ /* 0x000fe2000001088f */
[----:B----4-:R-:W-:Y:S02]  /*92a0*/  F2FP.PACK_AB R162, R25, R249 ;  /* 0x000000f919a2723e */ /* 0x010fe400000000ff */
[----:B------:R-:W-:Y:S01]  /*92b0*/  FMNMX.FTZ R0, R140, R0, !PT ;  /* 0x000000008c007209 */ /* 0x000fe20007810000 */
[----:B------:R1:W2:Y:S01]  /*92c0*/  MUFU.EX2 R243, R4 ;  /* 0x0000000400f37308 */ /* 0x0002a20000000800 */
[----:B---3--:R-:W-:Y:S03]  /*92d0*/  F2FP.PACK_AB R161, R242, R241 ;  /* 0x000000f1f2a1723e */ /* 0x008fe600000000ff */
[----:B------:R-:W3:Y:S01]  /*92e0*/  SHFL.BFLY PT, R2, R0, 0x2, 0x1f ;  /* 0x0c401f0000027f89 */ /* 0x000ee200000e0000 */
[----:B-1----:R-:W-:Y:S01]  /*92f0*/  FMUL.FTZ R4, R136, c[0x0][0x2d0] ;  /* 0x0000b40088047a20 */ /* 0x002fe20000410000 */
[----:B--2---:R-:W-:Y:S04]  /*9300*/  F2FP.PACK_AB R163, R24, R243 ;  /* 0x000000f318a3723e */ /* 0x004fe800000000ff */
[----:B------:R-:W-:Y:S05]  /*9310*/  FSEL R142, R4, RZ, P0 ;  /* 0x000000ff048e7208 */ /* 0x000fea0000000000 */
[--C-:B------:R-:W-:Y:S04]  /*9320*/  FFMA.FTZ R4, R8, c[0x0][0x2d0], -R142.reuse ;  /* 0x0000b40008047a23 */ /* 0x100fe8000001088e */
[----:B------:R1:W-:Y:S02]  /*9330*/  MUFU.EX2 R239, R4 ;  /* 0x0000000400ef7308 */ /* 0x0003e40000000800 */
[--C-:B-1----:R-:W-:Y:S02]  /*9340*/  FFMA.FTZ R4, R20, c[0x0][0x2d0], -R142.reuse ;  /* 0x0000b40014047a23 */ /* 0x102fe4000001088e */
[----:B------:R-:W-:Y:S06]  /*9350*/  LDSM.16.MT88.4 R20, [R181] ;  /* 0x00000000b514783b */ /* 0x000fec0000004200 */
        /* <DEDUP_REMOVED lines=27> */
[----:B------:R-:W-:Y:S01]  /*9510*/  FMUL.FTZ R33, R132, R113 ;  /* 0x0000007184217220 */ /* 0x000fe20000410000 */
[----:B------:R-:W-:Y:S01]  /*9520*/  LDSM.16.MT88.4 R156, [R181+0x800] ;  /* 0x00080000b59c783b */ /* 0x000fe20000004200 */
[----:B------:R-:W-:Y:S02]  /*9530*/  FMUL.FTZ R0, R0, c[0x0][0x2d0] ;  /* 0x0000b40000007a20 */ /* 0x000fe40000410000 */
[--C-:B------:R-:W-:Y:S02]  /*9540*/  FFMA.FTZ R5, R9, c[0x0][0x2d0], -R133.reuse ;  /* 0x0000b40009057a23 */ /* 0x100fe40000010885 */
[----:B------:R1:W2:Y:S01]  /*9550*/  MUFU.EX2 R2, R0 ;  /* 0x0000000000027308 */ /* 0x0002a20000000800 */
[--C-:B------:R-:W-:Y:S02]  /*9560*/  FFMA.FTZ R4, R15, c[0x0][0x2d0], -R133.reuse ;  /* 0x0000b4000f047a23 */ /* 0x100fe40000010885 */
        /* <DEDUP_REMOVED lines=9> */
[C---:B------:R-:W-:Y:S02]  /*9600*/  FMUL.FTZ R53, R132.reuse, R53 ;  /* 0x0000003584357220 */ /* 0x040fe40000410000 */
[C---:B------:R-:W-:Y:S01]  /*9610*/  FMUL.FTZ R54, R3.reuse, R54 ;  /* 0x0000003603367220 */ /* 0x040fe20000410000 */
[----:B------:R-:W4:Y:S01]  /*9620*/  MUFU.EX2 R245, R4 ;  /* 0x0000000400f57308 */ /* 0x000f220000000800 */
[----:B------:R-:W-:Y:S02]  /*9630*/  FMUL.FTZ R55, R3, R55 ;  /* 0x0000003703377220 */ /* 0x000fe40000410000 */
[----:B------:R-:W-:Y:S02]  /*9640*/  FMUL.FTZ R64, R132, R64 ;  /* 0x0000004084407220 */ /* 0x000fe40000410000 */
[----:B-1----:R-:W-:Y:S02]  /*9650*/  FFMA.FTZ R0, R10, c[0x0][0x2d0], -R133 ;  /* 0x0000b4000a007a23 */ /* 0x002fe40000010885 */
[C---:B--2---:R-:W-:Y:S02]  /*9660*/  FMUL.FTZ R8, R2.reuse, R148 ;  /* 0x0000009402087220 */ /* 0x044fe40000410000 */
[C---:B------:R-:W-:Y:S01]  /*9670*/  FMUL.FTZ R9, R2.reuse, R149 ;  /* 0x0000009502097220 */ /* 0x040fe20000410000 */
[----:B------:R1:W-:Y:S01]  /*9680*/  MUFU.EX2 R201, R0 ;  /* 0x0000000000c97308 */ /* 0x0003e20000000800 */
[C---:B------:R-:W-:Y:S01]  /*9690*/  FMUL.FTZ R12, R2.reuse, R152 ;  /* 0x00000098020c7220 */ /* 0x040fe20000410000 */
[----:B------:R-:W-:Y:S01]  /*96a0*/  MOV R149, R25 ;  /* 0x0000001900957202 */ /* 0x000fe20000000f00 */
[----:B------:R-:W-:Y:S01]  /*96b0*/  FMUL.FTZ R13, R2, R153 ;  /* 0x00000099020d7220 */ /* 0x000fe20000410000 */
[----:B------:R-:W2:Y:S01]  /*96c0*/  LDL.LU R148, [R1+0x4] ;  /* 0x0000040001947983 */ /* 0x000ea20000300800 */
[----:B---3--:R-:W-:Y:S02]  /*96d0*/  FMUL.FTZ R5, R132, R145 ;  /* 0x0000009184057220 */ /* 0x008fe40000410000 */
[C---:B------:R-:W-:Y:S02]  /*96e0*/  FMUL.FTZ R25, R2.reuse, R105 ;  /* 0x0000006902197220 */ /* 0x040fe40000410000 */
[C---:B------:R-:W-:Y:S02]  /*96f0*/  FMUL.FTZ R28, R2.reuse, R108 ;  /* 0x0000006c021c7220 */ /* 0x040fe40000410000 */
[C---:B------:R-:W-:Y:S02]  /*9700*/  FMUL.FTZ R29, R2.reuse, R109 ;  /* 0x0000006d021d7220 */ /* 0x040fe40000410000 */
[----:B------:R-:W-:Y:S01]  /*9710*/  FMUL.FTZ R40, R2, R120 ;  /* 0x0000007802287220 */ /* 0x000fe20000410000 */
[----:B----4-:R-:W-:Y:S01]  /*9720*/  F2FP.PACK_AB R147, R245, R244 ;  /* 0x000000f4f593723e */ /* 0x010fe200000000ff */
[----:B------:R-:W-:Y:S01]  /*9730*/  FMUL.FTZ R4, R132, R144 ;  /* 0x0000009084047220 */ /* 0x000fe20000410000 */
[----:B------:R-:W-:Y:S01]  /*9740*/  F2FP.PACK_AB R144, R240, R239 ;  /* 0x000000eff090723e */ /* 0x000fe200000000ff */
[--C-:B------:R-:W-:Y:S02]  /*9750*/  FFMA.FTZ R114, R198, c[0x0][0x2d0], -R141.reuse ;  /* 0x0000b400c6727a23 */ /* 0x100fe4000001088d */
[----:B------:R-:W-:Y:S02]  /*9760*/  FFMA.FTZ R113, R199, c[0x0][0x2d0], -R141 ;  /* 0x0000b400c7717a23 */ /* 0x000fe4000001088d */
[C---:B------:R-:W-:Y:S01]  /*9770*/  FMUL.FTZ R41, R2.reuse, R121 ;  /* 0x0000007902297220 */ /* 0x040fe20000410000 */
[-C--:B------:R-:W-:Y:S01]  /*9780*/  HMMA.16816.F32 R4, R160, R20.reuse, R4 ;  /* 0x00000014a004723c */ /* 0x080fe20000001804 */
[C---:B------:R-:W-:Y:S01]  /*9790*/  FMUL.FTZ R44, R2.reuse, R124 ;  /* 0x0000007c022c7220 */ /* 0x040fe20000410000 */
[----:B------:R-:W-:Y:S01]  /*97a0*/  MUFU.EX2 R215, R113 ;  /* 0x0000007100d77308 */ /* 0x000fe20000000800 */
[----:B-1----:R-:W-:Y:S02]  /*97b0*/  FFMA.FTZ R0, R11, c[0x0][0x2d0], -R133 ;  /* 0x0000b4000b007a23 */ /* 0x002fe40000010885 */
[C---:B------:R-:W-:Y:S02]  /*97c0*/  FMUL.FTZ R45, R2.reuse, R125 ;  /* 0x0000007d022d7220 */ /* 0x040fe40000410000 */
[C---:B------:R-:W-:Y:S02]  /*97d0*/  FMUL.FTZ R56, R2.reuse, R56 ;  /* 0x0000003802387220 */ /* 0x040fe40000410000 */
[C---:B------:R-:W-:Y:S03]  /*97e0*/  FMUL.FTZ R57, R2.reuse, R57 ;  /* 0x0000003902397220 */ /* 0x040fe60000410000 */
[----:B------:R1:W3:Y:S01]  /*97f0*/  MUFU.EX2 R202, R0 ;  /* 0x0000000000ca7308 */ /* 0x0002e20000000800 */
[C---:B------:R-:W-:Y:S02]  /*9800*/  FMUL.FTZ R60, R2.reuse, R60 ;  /* 0x0000003c023c7220 */ /* 0x040fe40000410000 */
[----:B------:R-:W-:Y:S02]  /*9810*/  FMUL.FTZ R61, R2, R61 ;  /* 0x0000003d023d7220 */ /* 0x000fe40000410000 */
[C---:B------:R-:W-:Y:S02]  /*9820*/  FMUL.FTZ R65, R132.reuse, R65 ;  /* 0x0000004184417220 */ /* 0x040fe40000410000 */
[C---:B------:R-:W-:Y:S02]  /*9830*/  FMUL.FTZ R66, R3.reuse, R66 ;  /* 0x0000004203427220 */ /* 0x040fe40000410000 */
[C---:B------:R-:W-:Y:S02]  /*9840*/  FMUL.FTZ R67, R3.reuse, R67 ;  /* 0x0000004303437220 */ /* 0x040fe40000410000 */
[C---:B------:R-:W-:Y:S02]  /*9850*/  FMUL.FTZ R68, R132.reuse, R68 ;  /* 0x0000004484447220 */ /* 0x040fe40000410000 */
[----:B------:R-:W-:Y:S02]  /*9860*/  FMUL.FTZ R69, R132, R69 ;  /* 0x0000004584457220 */ /* 0x000fe40000410000 */
[C---:B------:R-:W-:Y:S02]  /*9870*/  FMUL.FTZ R70, R3.reuse, R70 ;  /* 0x0000004603467220 */ /* 0x040fe40000410000 */
[C---:B------:R-:W-:Y:S02]  /*9880*/  FMUL.FTZ R71, R3.reuse, R71 ;  /* 0x0000004703477220 */ /* 0x040fe40000410000 */
[C---:B------:R-:W-:Y:S02]  /*9890*/  FMUL.FTZ R72, R2.reuse, R72 ;  /* 0x0000004802487220 */ /* 0x040fe40000410000 */
[C---:B------:R-:W-:Y:S02]  /*98a0*/  FMUL.FTZ R73, R2.reuse, R73 ;  /* 0x0000004902497220 */ /* 0x040fe40000410000 */
[----:B------:R-:W-:Y:S01]  /*98b0*/  FMUL.FTZ R76, R2, R76 ;  /* 0x0000004c024c7220 */ /* 0x000fe20000410000 */
[----:B-1----:R-:W-:Y:S01]  /*98c0*/  FSEL R0, R134, RZ, P0 ;  /* 0x000000ff86007208 */ /* 0x002fe20000000000 */
[----:B------:R-:W-:Y:S01]  /*98d0*/  FMUL.FTZ R77, R2, R77 ;  /* 0x0000004d024d7220 */ /* 0x000fe20000410000 */
[----:B---3--:R-:W-:Y:S01]  /*98e0*/  F2FP.PACK_AB R145, R202, R201 ;  /* 0x000000c9ca91723e */ /* 0x008fe200000000ff */
[----:B------:R-:W-:Y:S02]  /*98f0*/  FMUL.FTZ R80, R132, R80 ;  /* 0x0000005084507220 */ /* 0x000fe40000410000 */
[----:B------:R-:W-:Y:S02]  /*9900*/  FADD.FTZ R0, -R0, R139 ;  /* 0x0000008b00007221 */ /* 0x000fe40000010100 */
[----:B------:R-:W-:Y:S02]  /*9910*/  FMUL.FTZ R81, R132, R81 ;  /* 0x0000005184517220 */ /* 0x000fe40000410000 */
[----:B------:R-:W-:Y:S02]  /*9920*/  FMUL.FTZ R0, R0, c[0x0][0x2d0] ;  /* 0x0000b40000007a20 */ /* 0x000fe40000410000 */
[C---:B------:R-:W-:Y:S02]  /*9930*/  FMUL.FTZ R82, R3.reuse, R82 ;  /* 0x0000005203527220 */ /* 0x040fe40000410000 */
[C---:B------:R-:W-:Y:S02]  /*9940*/  FMUL.FTZ R83, R3.reuse, R83 ;  /* 0x0000005303537220 */ /* 0x040fe40000410000 */
[----:B------:R-:W1:Y:S01]  /*9950*/  MUFU.EX2 R0, R0 ;  /* 0x0000000000007308 */ /* 0x000e620000000800 */
[C---:B------:R-:W-:Y:S02]  /*9960*/  FMUL.FTZ R84, R132.reuse, R84 ;  /* 0x0000005484547220 */ /* 0x040fe40000410000 */
[----:B------:R-:W-:Y:S02]  /*9970*/  FMUL.FTZ R85, R132, R85 ;  /* 0x0000005584557220 */ /* 0x000fe40000410000 */
[C---:B------:R-:W-:Y:S02]  /*9980*/  FMUL.FTZ R86, R3.reuse, R86 ;  /* 0x0000005603567220 */ /* 0x040fe40000410000 */
[C---:B------:R-:W-:Y:S02]  /*9990*/  FMUL.FTZ R87, R3.reuse, R87 ;  /* 0x0000005703577220 */ /* 0x040fe40000410000 */
        /* <DEDUP_REMOVED lines=8> */
[C---:B-1----:R-:W-:Y:S02]  /*9a20*/  FMUL.FTZ R11, R0.reuse, R151 ;  /* 0x00000097000b7220 */ /* 0x042fe40000410000 */
[C---:B------:R-:W-:Y:S01]  /*9a30*/  FMUL.FTZ R10, R0.reuse, R150 ;  /* 0x00000096000a7220 */ /* 0x040fe20000410000 */
[----:B------:R-:W3:Y:S01]  /*9a40*/  LDL.LU R151, [R1] ;  /* 0x0000000001977983 */ /* 0x000ee20000300800 */
[C---:B------:R-:W-:Y:S01]  /*9a50*/  FMUL.FTZ R26, R0.reuse, R106 ;  /* 0x0000006a001a7220 */ /* 0x040fe20000410000 */
[----:B------:R-:W-:Y:S01]  /*9a60*/  MOV R150, R24 ;  /* 0x0000001800967202 */ /* 0x000fe20000000f00 */
[----:B------:R-:W-:Y:S02]  /*9a70*/  FMUL.FTZ R27, R0, R107 ;  /* 0x0000006b001b7220 */ /* 0x000fe40000410000 */
[----:B------:R-:W-:Y:S01]  /*9a80*/  FMUL.FTZ R24, R2, R104 ;  /* 0x0000006802187220 */ /* 0x000fe20000410000 */
[C---:B------:R-:W-:Y:S01]  /*9a90*/  HMMA.16816.F32 R8, R144.reuse, R20, R8 ;  /* 0x000000149008723c */ /* 0x040fe20000001808 */
[C---:B------:R-:W-:Y:S02]  /*9aa0*/  FMUL.FTZ R14, R0.reuse, R154 ;  /* 0x0000009a000e7220 */ /* 0x040fe40000410000 */
[----:B------:R-:W-:Y:S02]  /*9ab0*/  FMUL.FTZ R15, R0, R155 ;  /* 0x0000009b000f7220 */ /* 0x000fe40000410000 */
[--C-:B------:R-:W-:Y:S02]  /*9ac0*/  FFMA.FTZ R104, R165, c[0x0][0x2d0], -R141.reuse ;  /* 0x0000b400a5687a23 */ /* 0x100fe4000001088d */
[C---:B------:R-:W-:Y:S02]  /*9ad0*/  FMUL.FTZ R20, R132.reuse, R100 ;  /* 0x0000006484147220 */ /* 0x040fe40000410000 */
[----:B------:R-:W-:Y:S01]  /*9ae0*/  FMUL.FTZ R21, R132, R101 ;  /* 0x0000006584157220 */ /* 0x000fe20000410000 */
[-C--:B------:R-:W-:Y:S01]  /*9af0*/  HMMA.16816.F32 R12, R144, R22.reuse, R12 ;  /* 0x00000016900c723c */ /* 0x080fe2000000180c */
[----:B------:R1:W-:Y:S01]  /*9b00*/  MUFU.EX2 R233, R104 ;  /* 0x0000006800e97308 */ /* 0x0003e20000000800 */
[C---:B------:R-:W-:Y:S02]  /*9b10*/  FMUL.FTZ R42, R0.reuse, R122 ;  /* 0x0000007a002a7220 */ /* 0x040fe40000410000 */
[C---:B------:R-:W-:Y:S02]  /*9b20*/  FMUL.FTZ R43, R0.reuse, R123 ;  /* 0x0000007b002b7220 */ /* 0x040fe40000410000 */
[C---:B------:R-:W-:Y:S02]  /*9b30*/  FMUL.FTZ R46, R0.reuse, R126 ;  /* 0x0000007e002e7220 */ /* 0x040fe40000410000 */
[C---:B------:R-:W-:Y:S01]  /*9b40*/  HMMA.16816.F32 R16, R160.reuse, R22, R16 ;  /* 0x00000016a010723c */ /* 0x040fe20000001810 */
[C---:B------:R-:W-:Y:S03]  /*9b50*/  FMUL.FTZ R30, R0.reuse, R110 ;  /* 0x0000006e001e7220 */ /* 0x040fe60000410000 */
[C---:B------:R-:W-:Y:S02]  /*9b60*/  FMUL.FTZ R31, R0.reuse, R111 ;  /* 0x0000006f001f7220 */ /* 0x040fe40000410000 */
[C---:B------:R-:W-:Y:S02]  /*9b70*/  FMUL.FTZ R47, R0.reuse, R127 ;  /* 0x0000007f002f7220 */ /* 0x040fe40000410000 */
[C---:B------:R-:W-:Y:S04]  /*9b80*/  FMUL.FTZ R22, R3.reuse, R102 ;  /* 0x0000006603167220 */ /* 0x040fe80000410000 */
[C---:B------:R-:W-:Y:S02]  /*9b90*/  FMUL.FTZ R23, R3.reuse, R103 ;  /* 0x0000006703177220 */ /* 0x040fe40000410000 */
[----:B------:R-:W4:Y:S01]  /*9ba0*/  LDSM.16.MT88.4 R100, [R181+0xc00] ;  /* 0x000c0000b564783b */ /* 0x000f220000004200 */
[----:B------:R-:W-:Y:S02]  /*9bb0*/  FMUL.FTZ R58, R0, R58 ;  /* 0x0000003a003a7220 */ /* 0x000fe40000410000 */
[--C-:B-1----:R-:W-:Y:S02]  /*9bc0*/  FFMA.FTZ R104, R164, c[0x0][0x2d0], -R141.reuse ;  /* 0x0000b400a4687a23 */ /* 0x102fe4000001088d */
[-C--:B------:R-:W-:Y:S01]  /*9bd0*/  HMMA.16816.F32 R20, R160, R36.reuse, R20 ;  /* 0x00000024a014723c */ /* 0x080fe20000001814 */
[C---:B------:R-:W-:Y:S01]  /*9be0*/  FMUL.FTZ R59, R0.reuse, R59 ;  /* 0x0000003b003b7220 */ /* 0x040fe20000410000 */
[----:B------:R1:W-:Y:S01]  /*9bf0*/  MUFU.EX2 R234, R104 ;  /* 0x0000006800ea7308 */ /* 0x0003e20000000800 */
[C---:B------:R-:W-:Y:S02]  /*9c00*/  FMUL.FTZ R62, R0.reuse, R62 ;  /* 0x0000003e003e7220 */ /* 0x040fe40000410000 */
[C---:B------:R-:W-:Y:S02]  /*9c10*/  FMUL.FTZ R63, R0.reuse, R63 ;  /* 0x0000003f003f7220 */ /* 0x040fe40000410000 */
[C---:B------:R-:W-:Y:S01]  /*9c20*/  FMUL.FTZ R74, R0.reuse, R74 ;  /* 0x0000004a004a7220 */ /* 0x040fe20000410000 */
[C---:B------:R-:W-:Y:S01]  /*9c30*/  HMMA.16816.F32 R24, R144.reuse, R36, R24 ;  /* 0x000000249018723c */ /* 0x040fe20000001818 */
[C---:B------:R-:W-:Y:S03]  /*9c40*/  FMUL.FTZ R75, R0.reuse, R75 ;  /* 0x0000004b004b7220 */ /* 0x040fe60000410000 */
[C---:B------:R-:W-:Y:S02]  /*9c50*/  FMUL.FTZ R78, R0.reuse, R78 ;  /* 0x0000004e004e7220 */ /* 0x040fe40000410000 */
[----:B------:R-:W-:Y:S02]  /*9c60*/  FMUL.FTZ R79, R0, R79 ;  /* 0x0000004f004f7220 */ /* 0x000fe40000410000 */
[-C--:B------:R-:W-:Y:S01]  /*9c70*/  HMMA.16816.F32 R28, R144, R38.reuse, R28 ;  /* 0x00000026901c723c */ /* 0x080fe2000000181c */
[C---:B------:R-:W-:Y:S03]  /*9c80*/  FMUL.FTZ R36, R132.reuse, R116 ;  /* 0x0000007484247220 */ /* 0x040fe60000410000 */
[----:B------:R-:W-:Y:S02]  /*9c90*/  FMUL.FTZ R37, R132, R117 ;  /* 0x0000007584257220 */ /* 0x000fe40000410000 */
[----:B------:R-:W-:Y:S02]  /*9ca0*/  FFMA.FTZ R112, R200, c[0x0][0x2d0], -R141 ;  /* 0x0000b400c8707a23 */ /* 0x000fe4000001088d */
[C---:B------:R-:W-:Y:S01]  /*9cb0*/  HMMA.16816.F32 R32, R160.reuse, R38, R32 ;  /* 0x00000026a020723c */ /* 0x040fe20000001820 */
[----:B------:R-:W-:Y:S01]  /*9cc0*/  FMUL.FTZ R90, R0, R90 ;  /* 0x0000005a005a7220 */ /* 0x000fe20000410000 */
[----:B------:R5:W-:Y:S02]  /*9cd0*/  MUFU.EX2 R216, R112 ;  /* 0x0000007000d87308 */ /* 0x000be40000000800 */
[----:B-1----:R-:W-:Y:S02]  /*9ce0*/  FFMA.FTZ R104, R166, c[0x0][0x2d0], -R143 ;  /* 0x0000b400a6687a23 */ /* 0x002fe4000001088f */
[C---:B------:R-:W-:Y:S02]  /*9cf0*/  FMUL.FTZ R91, R0.reuse, R91 ;  /* 0x0000005b005b7220 */ /* 0x040fe40000410000 */
[C---:B------:R-:W-:Y:S04]  /*9d00*/  FMUL.FTZ R38, R3.reuse, R118 ;  /* 0x0000007603267220 */ /* 0x040fe80000410000 */
[C---:B------:R-:W-:Y:S01]  /*9d10*/  FMUL.FTZ R39, R3.reuse, R119 ;  /* 0x0000007703277220 */ /* 0x040fe20000410000 */
[----:B------:R-:W-:Y:S01]  /*9d20*/  MUFU.EX2 R200, R114 ;  /* 0x0000007200c87308 */ /* 0x000fe20000000800 */
[C---:B------:R-:W-:Y:S02]  /*9d30*/  FMUL.FTZ R94, R0.reuse, R94 ;  /* 0x0000005e005e7220 */ /* 0x040fe40000410000 */
[----:B------:R-:W-:Y:S02]  /*9d40*/  FMUL.FTZ R95, R0, R95 ;  /* 0x0000005f005f7220 */ /* 0x000fe40000410000 */
[----:B------:R-:W-:Y:S01]  /*9d50*/  FFMA.FTZ R3, R3, R246, R241 ;  /* 0x000000f603037223 */ /* 0x000fe200000100f1 */
[-C--:B----4-:R-:W-:Y:S03]  /*9d60*/  HMMA.16816.F32 R36, R160, R100.reuse, R36 ;  /* 0x00000064a024723c */ /* 0x090fe60000001824 */
[----:B------:R-:W-:Y:S01]  /*9d70*/  FADD.FTZ R3, R242, R3 ;  /* 0x00000003f2037221 */ /* 0x000fe20000010000 */
[----:B------:R1:W-:Y:S01]  /*9d80*/  MUFU.EX2 R232, R104 ;  /* 0x0000006800e87308 */ /* 0x0003e20000000800 */
[----:B-----5:R-:W-:Y:S03]  /*9d90*/  FFMA.FTZ R112, R210, c[0x0][0x2d0], -R143 ;  /* 0x0000b400d2707a23 */ /* 0x020fe6000001088f */
[C---:B------:R-:W-:Y:S06]  /*9da0*/  HMMA.16816.F32 R40, R144.reuse, R100, R40 ;  /* 0x000000649028723c */ /* 0x040fec0000001828 */
[----:B------:R4:W-:Y:S02]  /*9db0*/  MUFU.EX2 R214, R112 ;  /* 0x0000007000d67308 */ /* 0x0009e40000000800 */
[-C--:B------:R-:W-:Y:S08]  /*9dc0*/  HMMA.16816.F32 R44, R144, R102.reuse, R44 ;  /* 0x00000066902c723c */ /* 0x080ff0000000182c */
[C---:B------:R-:W-:Y:S01]  /*9dd0*/  HMMA.16816.F32 R48, R160.reuse, R102, R48 ;  /* 0x00000066a030723c */ /* 0x040fe20000001830 */
[----:B------:R-:W5:Y:S03]  /*9de0*/  LDSM.16.MT88.4 R100, [R182+0xc00] ;  /* 0x000c0000b664783b */ /* 0x000f660000004200 */
[----:B-1----:R-:W-:Y:S04]  /*9df0*/  FFMA.FTZ R104, R179, c[0x0][0x2d0], -R141 ;  /* 0x0000b400b3687a23 */ /* 0x002fe8000001088d */
[----:B------:R1:W-:Y:S01]  /*9e00*/  MUFU.EX2 R229, R104 ;  /* 0x0000006800e57308 */ /* 0x0003e20000000800 */
[--C-:B----4-:R-:W-:Y:S03]  /*9e10*/  FFMA.FTZ R112, R213, c[0x0][0x2d0], -R143.reuse ;  /* 0x0000b400d5707a23 */ /* 0x110fe6000001088f */
[----:B------:R-:W-:Y:S06]  /*9e20*/  MOV R213, R150 ;  /* 0x0000009600d57202 */ /* 0x000fec0000000f00 */
[----:B------:R4:W-:Y:S01]  /*9e30*/  MUFU.EX2 R198, R112 ;  /* 0x0000007000c67308 */ /* 0x0009e20000000800 */
[--C-:B-1----:R-:W-:Y:S09]  /*9e40*/  FFMA.FTZ R104, R178, c[0x0][0x2d0], -R143.reuse ;  /* 0x0000b400b2687a23 */ /* 0x102ff2000001088f */
[----:B------:R1:W-:Y:S01]  /*9e50*/  MUFU.EX2 R227, R104 ;  /* 0x0000006800e37308 */ /* 0x0003e20000000800 */
[-C--:B-----5:R-:W-:Y:S01]  /*9e60*/  HMMA.16816.F32 R52, R160, R100.reuse, R52 ;  /* 0x00000064a034723c */ /* 0x0a0fe20000001834 */
[--C-:B----4-:R-:W-:Y:S07]  /*9e70*/  FFMA.FTZ R112, R209, c[0x0][0x2d0], -R142.reuse ;  /* 0x0000b400d1707a23 */ /* 0x110fee000001088e */
[C---:B------:R-:W-:Y:S08]  /*9e80*/  HMMA.16816.F32 R56, R144.reuse, R100, R56 ;  /* 0x000000649038723c */ /* 0x040ff00000001838 */
[-C--:B------:R-:W-:Y:S01]  /*9e90*/  HMMA.16816.F32 R60, R144, R102.reuse, R60 ;  /* 0x00000066903c723c */ /* 0x080fe2000000183c */
[--C-:B-1----:R-:W-:Y:S02]  /*9ea0*/  FFMA.FTZ R104, R177, c[0x0][0x2d0], -R143.reuse ;  /* 0x0000b400b1687a23 */ /* 0x102fe4000001088f */
[----:B------:R1:W-:Y:S05]  /*9eb0*/  MUFU.EX2 R177, R112 ;  /* 0x0000007000b17308 */ /* 0x0003ea0000000800 */
[C---:B------:R-:W-:Y:S01]  /*9ec0*/  HMMA.16816.F32 R64, R160.reuse, R102, R64 ;  /* 0x00000066a040723c */ /* 0x040fe20000001840 */
[----:B------:R-:W4:Y:S04]  /*9ed0*/  LDSM.16.MT88.4 R100, [R181+0x1800] ;  /* 0x00180000b564783b */ /* 0x000f280000004200 */
[----:B------:R5:W-:Y:S01]  /*9ee0*/  MUFU.EX2 R228, R104 ;  /* 0x0000006800e47308 */ /* 0x000be20000000800 */
[--C-:B-1----:R-:W-:Y:S09]  /*9ef0*/  FFMA.FTZ R112, R208, c[0x0][0x2d0], -R142.reuse ;  /* 0x0000b400d0707a23 */ /* 0x102ff2000001088e */
[----:B------:R1:W-:Y:S01]  /*9f00*/  MUFU.EX2 R178, R112 ;  /* 0x0000007000b27308 */ /* 0x0003e20000000800 */
[--C-:B-----5:R-:W-:Y:S09]  /*9f10*/  FFMA.FTZ R104, R171, c[0x0][0x2d0], -R142.reuse ;  /* 0x0000b400ab687a23 */ /* 0x120ff2000001088e */
[----:B------:R5:W-:Y:S01]  /*9f20*/  MUFU.EX2 R224, R104 ;  /* 0x0000006800e07308 */ /* 0x000be20000000800 */
[-C--:B----4-:R-:W-:Y:S08]  /*9f30*/  HMMA.16816.F32 R68, R160, R100.reuse, R68 ;  /* 0x00000064a044723c */ /* 0x090ff00000001844 */
[C---:B------:R-:W-:Y:S01]  /*9f40*/  HMMA.16816.F32 R72, R144.reuse, R100, R72 ;  /* 0x000000649048723c */ /* 0x040fe20000001848 */
[--C-:B-1----:R-:W-:Y:S06]  /*9f50*/  FFMA.FTZ R112, R207, c[0x0][0x2d0], -R142.reuse ;  /* 0x0000b400cf707a23 */ /* 0x102fec000001088e */
[----:B------:R-:W-:Y:S01]  /*9f60*/  FFMA.FTZ R100, R168, c[0x0][0x2d0], -R143 ;  /* 0x0000b400a8647a23 */ /* 0x000fe2000001088f */
[-C--:B------:R-:W-:Y:S03]  /*9f70*/  HMMA.16816.F32 R76, R144, R102.reuse, R76 ;  /* 0x00000066904c723c */ /* 0x080fe6000000184c */
[----:B------:R1:W-:Y:S01]  /*9f80*/  MUFU.EX2 R231, R100 ;  /* 0x0000006400e77308 */ /* 0x0003e20000000800 */
[--C-:B-----5:R-:W-:Y:S04]  /*9f90*/  FFMA.FTZ R104, R170, c[0x0][0x2d0], -R142.reuse ;  /* 0x0000b400aa687a23 */ /* 0x120fe8000001088e */
[C---:B------:R-:W-:Y:S05]  /*9fa0*/  HMMA.16816.F32 R80, R160.reuse, R102, R80 ;  /* 0x00000066a050723c */ /* 0x040fea0000001850 */
[----:B------:R4:W5:Y:S01]  /*9fb0*/  MUFU.EX2 R225, R104 ;  /* 0x0000006800e17308 */ /* 0x0009620000000800 */
[--C-:B-1----:R-:W-:Y:S02]  /*9fc0*/  FFMA.FTZ R100, R174, c[0x0][0x2d0], -R141.reuse ;  /* 0x0000b400ae647a23 */ /* 0x102fe4000001088d */
[----:B------:R-:W-:Y:S07]  /*9fd0*/  FFMA.FTZ R141, R197, c[0x0][0x2d0], -R141 ;  /* 0x0000b400c58d7a23 */ /* 0x000fee000001088d */
[----:B------:R1:W-:Y:S01]  /*9fe0*/  MUFU.EX2 R230, R100 ;  /* 0x0000006400e67308 */ /* 0x0003e20000000800 */
[--C-:B----4-:R-:W-:Y:S01]  /*9ff0*/  FFMA.FTZ R104, R169, c[0x0][0x2d0], -R142.reuse ;  /* 0x0000b400a9687a23 */ /* 0x110fe2000001088e */
[----:B-----5:R-:W-:Y:S01]  /*a000*/  F2FP.PACK_AB R108, R225, R224 ;  /* 0x000000e0e16c723e */ /* 0x020fe200000000ff */
[----:B------:R-:W-:Y:S07]  /*a010*/  LDSM.16.MT88.4 R168, [R181+0x2000] ;  /* 0x00200000b5a8783b */ /* 0x000fee0000004200 */
[----:B------:R4:W-:Y:S10]  /*a020*/  MUFU.EX2 R226, R104 ;  /* 0x0000006800e27308 */ /* 0x0009f40000000800 */
[----:B------:R5:W-:Y:S01]  /*a030*/  MUFU.EX2 R197, R112 ;  /* 0x0000007000c57308 */ /* 0x000be20000000800 */
[----:B-1----:R-:W1:Y:S09]  /*a040*/  LDSM.16.MT88.4 R100, [R182+0x1800] ;  /* 0x00180000b664783b */ /* 0x002e720000004200 */
[----:B------:R-:W-:Y:S01]  /*a050*/  MUFU.EX2 R210, R141 ;  /* 0x0000008d00d27308 */ /* 0x000fe20000000800 */
[--C-:B----4-:R-:W-:Y:S02]  /*a060*/  FFMA.FTZ R104, R175, c[0x0][0x2d0], -R142.reuse ;  /* 0x0000b400af687a23 */ /* 0x110fe4000001088e */
[----:B------:R-:W-:Y:S07]  /*a070*/  FFMA.FTZ R142, R206, c[0x0][0x2d0], -R142 ;  /* 0x0000b400ce8e7a23 */ /* 0x000fee000001088e */
[----:B------:R4:W1:Y:S01]  /*a080*/  MUFU.EX2 R223, R104 ;  /* 0x0000006800df7308 */ /* 0x0008620000000800 */
[--C-:B-----5:R-:W-:Y:S09]  /*a090*/  FFMA.FTZ R112, R203, c[0x0][0x2d0], -R133.reuse ;  /* 0x0000b400cb707a23 */ /* 0x120ff20000010885 */
[----:B------:R5:W-:Y:S10]  /*a0a0*/  MUFU.EX2 R139, R112 ;  /* 0x00000070008b7308 */ /* 0x000bf40000000800 */
[----:B------:R2:W2:Y:S01]  /*a0b0*/  MUFU.EX2 R179, R142 ;  /* 0x0000008e00b37308 */ /* 0x0004a20000000800 */
[-C--:B-1----:R-:W-:Y:S01]  /*a0c0*/  HMMA.16816.F32 R84, R160, R100.reuse, R84 ;  /* 0x00000064a054723c */ /* 0x082fe20000001854 */
[----:B----4-:R-:W1:Y:S01]  /*a0d0*/  LDSM.16.MT88.4 R104, [R181+0x400] ;  /* 0x00040000b568783b */ /* 0x010e620000004200 */
[----:B------:R-:W-:Y:S06]  /*a0e0*/  F2FP.PACK_AB R110, R223, R226 ;  /* 0x000000e2df6e723e */ /* 0x000fec00000000ff */
[C---:B------:R-:W-:Y:S01]  /*a0f0*/  HMMA.16816.F32 R88, R144.reuse, R100, R88 ;  /* 0x000000649058723c */ /* 0x040fe20000001858 */
[----:B-----5:R-:W-:Y:S06]  /*a100*/  LDSM.16.MT88.4 R112, [R182+0x800] ;  /* 0x00080000b670783b */ /* 0x020fec0000004200 */
[--C-:B------:R-:W-:Y:S01]  /*a110*/  FFMA.FTZ R100, R167, c[0x0][0x2d0], -R133.reuse ;  /* 0x0000b400a7647a23 */ /* 0x100fe20000010885 */
[-C--:B------:R-:W-:Y:S01]  /*a120*/  HMMA.16816.F32 R92, R144, R102.reuse, R92 ;  /* 0x00000066905c723c */ /* 0x080fe2000000185c */
[----:B------:R-:W-:Y:S01]  /*a130*/  F2FP.PACK_AB R101, R231, R232 ;  /* 0x000000e8e765723e */ /* 0x000fe200000000ff */
[----:B------:R-:W-:Y:S01]  /*a140*/  LDSM.16.MT88.4 R164, [R182+0x1400] ;  /* 0x00140000b6a4783b */ /* 0x000fe20000004200 */
[----:B------:R4:W-:Y:S01]  /*a150*/  MUFU.EX2 R217, R100 ;  /* 0x0000006400d97308 */ /* 0x0009e20000000800 */
[----:B--2---:R-:W-:Y:S04]  /*a160*/  F2FP.PACK_AB R142, R210, R200 ;  /* 0x000000c8d28e723e */ /* 0x004fe800000000ff */
[----:B------:R-:W-:Y:S07]  /*a170*/  HMMA.16816.F32 R96, R160, R102, R96 ;  /* 0x00000066a060723c */ /* 0x000fee0000001860 */
[----:B------:R-:W-:Y:S02]  /*a180*/  F2FP.PACK_AB R102, R229, R230 ;  /* 0x000000e6e566723e */ /* 0x000fe400000000ff */
[----:B------:R-:W-:Y:S03]  /*a190*/  F2FP.PACK_AB R103, R228, R227 ;  /* 0x000000e3e467723e */ /* 0x000fe600000000ff */
[----:B------:R-:W-:Y:S02]  /*a1a0*/  F2FP.PACK_AB R160, R178, R177 ;  /* 0x000000b1b2a0723e */ /* 0x000fe400000000ff */
[----:B------:R-:W-:Y:S01]  /*a1b0*/  F2FP.PACK_AB R162, R179, R197 ;  /* 0x000000c5b3a2723e */ /* 0x000fe200000000ff */
[--C-:B----4-:R-:W-:Y:S04]  /*a1c0*/  FFMA.FTZ R100, R172, c[0x0][0x2d0], -R133.reuse ;  /* 0x0000b400ac647a23 */ /* 0x110fe80000010885 */
[----:B------:R2:W4:Y:S02]  /*a1d0*/  MUFU.EX2 R174, R100 ;  /* 0x0000006400ae7308 */ /* 0x0005240000000800 */
[----:B--2---:R-:W-:Y:S01]  /*a1e0*/  FFMA.FTZ R100, R173, c[0x0][0x2d0], -R133 ;  /* 0x0000b400ad647a23 */ /* 0x004fe20000010885 */
[----:B----4-:R-:W-:Y:S01]  /*a1f0*/  F2FP.PACK_AB R109, R174, R217 ;  /* 0x000000d9ae6d723e */ /* 0x010fe200000000ff */
[----:B------:R-:W-:Y:S06]  /*a200*/  FADD.FTZ R173, R243, R3 ;  /* 0x00000003f3ad7221 */ /* 0x000fec0000010000 */
[----:B------:R2:W4:Y:S01]  /*a210*/  MUFU.EX2 R175, R100 ;  /* 0x0000006400af7308 */ /* 0x0005220000000800 */
[----:B------:R-:W-:Y:S04]  /*a220*/  FFMA.FTZ R3, R0, R148, R201 ;  /* 0x0000009400037223 */ /* 0x000fe800000100c9 */
[----:B------:R-:W-:Y:S04]  /*a230*/  FADD.FTZ R3, R202, R3 ;  /* 0x00000003ca037221 */ /* 0x000fe80000010000 */
[----:B------:R-:W-:Y:S04]  /*a240*/  FADD.FTZ R3, R244, R3 ;  /* 0x00000003f4037221 */ /* 0x000fe80000010000 */
[----:B------:R-:W-:Y:S04]  /*a250*/  FADD.FTZ R3, R245, R3 ;  /* 0x00000003f5037221 */ /* 0x000fe80000010000 */
[----:B------:R-:W-:Y:S04]  /*a260*/  FADD.FTZ R3, R217, R3 ;  /* 0x00000003d9037221 */ /* 0x000fe80000010000 */
[----:B------:R-:W-:Y:S02]  /*a270*/  FADD.FTZ R3, R174, R3 ;  /* 0x00000003ae037221 */ /* 0x000fe40000010000 */
[----:B--2---:R-:W-:Y:S02]  /*a280*/  FFMA.FTZ R100, R176, c[0x0][0x2d0], -R133 ;  /* 0x0000b400b0647a23 */ /* 0x004fe40000010885 */
[----:B----4-:R-:W-:Y:S02]  /*a290*/  FADD.FTZ R3, R175, R3 ;  /* 0x00000003af037221 */ /* 0x010fe40000010000 */
[----:B------:R2:W4:Y:S02]  /*a2a0*/  MUFU.EX2 R176, R100 ;  /* 0x0000006400b07308 */ /* 0x0005240000000800 */
[----:B--2---:R-:W-:Y:S01]  /*a2b0*/  F2FP.PACK_AB R100, R234, R233 ;  /* 0x000000e9ea64723e */ /* 0x004fe200000000ff */
[C---:B----4-:R-:W-:Y:S01]  /*a2c0*/  FADD.FTZ R3, R176.reuse, R3 ;  /* 0x00000003b0037221 */ /* 0x050fe20000010000 */
[----:B------:R-:W-:Y:S05]  /*a2d0*/  F2FP.PACK_AB R111, R176, R175 ;  /* 0x000000afb06f723e */ /* 0x000fea00000000ff */
        /* <DEDUP_REMOVED lines=24> */
[----:B------:R-:W-:Y:S02]  /*a460*/  FFMA.FTZ R143, R212, c[0x0][0x2d0], -R143 ;  /* 0x0000b400d48f7a23 */ /* 0x000fe4000001088f */
[----:B------:R1:W2:Y:S01]  /*a470*/  MUFU.EX2 R211, R104 ;  /* 0x0000006800d37308 */ /* 0x0002a20000000800 */
[----:B------:R-:W-:Y:S04]  /*a480*/  MOV R212, R149 ;  /* 0x0000009500d47202 */ /* 0x000fe80000000f00 */
[C---:B------:R-:W-:Y:S05]  /*a490*/  HMMA.16816.F32 R80, R100.reuse, R106, R80 ;  /* 0x0000006a6450723c */ /* 0x040fea0000001850 */
[----:B------:R-:W4:Y:S01]  /*a4a0*/  MUFU.EX2 R199, R143 ;  /* 0x0000008f00c77308 */ /* 0x000f220000000800 */
[----:B-1----:R-:W1:Y:S01]  /*a4b0*/  LDSM.16.MT88.4 R104, [R182+0x1c00] ;  /* 0x001c0000b668783b */ /* 0x002e620000004200 */
[----:B--2---:R-:W-:Y:S02]  /*a4c0*/  F2FP.PACK_AB R141, R211, R214 ;  /* 0x000000d6d38d723e */ /* 0x004fe400000000ff */
[----:B----4-:R-:W-:Y:S01]  /*a4d0*/  F2FP.PACK_AB R143, R199, R198 ;  /* 0x000000c6c78f723e */ /* 0x010fe200000000ff */
[-C--:B-1----:R-:W-:Y:S08]  /*a4e0*/  HMMA.16816.F32 R84, R100, R104.reuse, R84 ;  /* 0x000000686454723c */ /* 0x082ff00000001854 */
[C---:B------:R-:W-:Y:S07]  /*a4f0*/  HMMA.16816.F32 R88, R108.reuse, R104, R88 ;  /* 0x000000686c58723c */ /* 0x040fee0000001858 */
[--C-:B------:R-:W-:Y:S01]  /*a500*/  FFMA.FTZ R104, R204, c[0x0][0x2d0], -R133.reuse ;  /* 0x0000b400cc687a23 */ /* 0x100fe20000010885 */
[-C--:B------:R-:W-:Y:S01]  /*a510*/  HMMA.16816.F32 R92, R108, R106.reuse, R92 ;  /* 0x0000006a6c5c723c */ /* 0x080fe2000000185c */
[----:B------:R-:W-:Y:S02]  /*a520*/  FFMA.FTZ R105, R132, R247, R248 ;  /* 0x000000f784697223 */ /* 0x000fe400000100f8 */
[----:B------:R1:W2:Y:S05]  /*a530*/  MUFU.EX2 R135, R104 ;  /* 0x0000006800877308 */ /* 0x0002aa0000000800 */
[----:B------:R-:W-:Y:S01]  /*a540*/  HMMA.16816.F32 R96, R100, R106, R96 ;  /* 0x0000006a6460723c */ /* 0x000fe20000001860 */
[--C-:B-1----:R-:W-:Y:S03]  /*a550*/  FFMA.FTZ R104, R205, c[0x0][0x2d0], -R133.reuse ;  /* 0x0000b400cd687a23 */ /* 0x102fe60000010885 */
[----:B--2---:R-:W-:Y:S01]  /*a560*/  F2FP.PACK_AB R161, R135, R139 ;  /* 0x0000008b87a1723e */ /* 0x004fe200000000ff */
[----:B------:R-:W-:Y:S01]  /*a570*/  FFMA.FTZ R133, R140, c[0x0][0x2d0], -R133 ;  /* 0x0000b4008c857a23 */ /* 0x000fe20000010885 */
[----:B------:R-:W-:Y:S01]  /*a580*/  F2FP.PACK_AB R140, R216, R215 ;  /* 0x000000d7d88c723e */ /* 0x000fe200000000ff */
[----:B------:R3:W-:Y:S06]  /*a590*/  MUFU.EX2 R172, R104 ;  /* 0x0000006800ac7308 */ /* 0x0007ec0000000800 */
[-C--:B------:R-:W-:Y:S01]  /*a5a0*/  HMMA.16816.F32 R144, R140, R156.reuse, R4 ;  /* 0x0000009c8c90723c */ /* 0x080fe20000001804 */
[----:B------:R-:W1:Y:S03]  /*a5b0*/  LDSM.16.MT88.4 R4, [R182+0x2000] ;  /* 0x00200000b604783b */ /* 0x000e660000004200 */
[----:B------:R-:W2:Y:S01]  /*a5c0*/  MUFU.EX2 R133, R133 ;  /* 0x0000008500857308 */ /* 0x000ea20000000800 */
[----:B---3--:R-:W-:Y:S02]  /*a5d0*/  FFMA.FTZ R104, R2, R151, R239 ;  /* 0x0000009702687223 */ /* 0x008fe400000100ef */
[----:B------:R-:W-:Y:S02]  /*a5e0*/  FADD.FTZ R2, R251, R105 ;  /* 0x00000069fb027221 */ /* 0x000fe40000010000 */
[----:B------:R-:W-:Y:S03]  /*a5f0*/  FADD.FTZ R132, R240, R104 ;  /* 0x00000068f0847221 */ /* 0x000fe60000010000 */
[----:B------:R-:W-:Y:S02]  /*a600*/  FADD.FTZ R2, R249, R2 ;  /* 0x00000002f9027221 */ /* 0x000fe40000010000 */
[----:B------:R-:W-:Y:S01]  /*a610*/  FADD.FTZ R0, R250, R132 ;  /* 0x00000084fa007221 */ /* 0x000fe20000010000 */
[----:B------:R-:W-:Y:S02]  /*a620*/  MOV R132, R138 ;  /* 0x0000008a00847202 */ /* 0x000fe40000000f00 */
[----:B--2---:R-:W-:Y:S01]  /*a630*/  F2FP.PACK_AB R163, R133, R172 ;  /* 0x000000ac85a3723e */ /* 0x004fe200000000ff */
[----:B------:R-:W-:Y:S06]  /*a640*/  FADD.FTZ R0, R252, R0 ;  /* 0x00000000fc007221 */ /* 0x000fec0000010000 */
[C---:B------:R-:W-:Y:S01]  /*a650*/  HMMA.16816.F32 R148, R160.reuse, R156, R8 ;  /* 0x0000009ca094723c */ /* 0x040fe20000001808 */
[----:B------:R-:W2:Y:S06]  /*a660*/  LDL R11, [R1+0xc] ;  /* 0x00000c00010b7983 */ /* 0x000eac0000100800 */
        /* <DEDUP_REMOVED lines=41> */
[----:B------:R-:W-:Y:S01]  /*a900*/  FADD.FTZ R2, R139, R3 ;  /* 0x000000038b027221 */ /* 0x000fe20000010000 */
[----:B------:R-:W-:Y:S01]  /*a910*/  MOV R139, R134 ;  /* 0x00000086008b7202 */ /* 0x000fe20000000f00 */
[----:B------:R-:W-:Y:S03]  /*a920*/  FADD.FTZ R3, R178, R0 ;  /* 0x00000000b2037221 */ /* 0x000fe60000010000 */
[----:B------:R-:W-:Y:S02]  /*a930*/  FADD.FTZ R0, R200, R4 ;  /* 0x00000004c8007221 */ /* 0x000fe40000010000 */
[----:B------:R-:W-:Y:S01]  /*a940*/  FADD.FTZ R2, R135, R2 ;  /* 0x0000000287027221 */ /* 0x000fe20000010000 */
[----:B------:R-:W-:Y:S01]  /*a950*/  MOV R135, R136 ;  /* 0x0000008800877202 */ /* 0x000fe20000000f00 */
[----:B------:R-:W-:Y:S02]  /*a960*/  FADD.FTZ R3, R197, R3 ;  /* 0x00000003c5037221 */ /* 0x000fe40000010000 */
[----:B------:R-:W-:Y:S02]  /*a970*/  FADD.FTZ R247, R210, R0 ;  /* 0x00000000d2f77221 */ /* 0x000fe40000010000 */
[----:B------:R-:W-:Y:S02]  /*a980*/  FADD.FTZ R0, R172, R2 ;  /* 0x00000002ac007221 */ /* 0x000fe40000010000 */
[----:B------:R-:W-:Y:S02]  /*a990*/  FADD.FTZ R2, R179, R3 ;  /* 0x00000003b3027221 */ /* 0x000fe40000010000 */
[----:B------:R-:W-:Y:S01]  /*a9a0*/  FADD.FTZ R0, R133, R0 ;  /* 0x0000000085007221 */ /* 0x000fe20000010000 */
[----:B------:R-:W-:Y:S01]  /*a9b0*/  MOV R133, R137 ;  /* 0x0000008900857202 */ /* 0x000fe20000000f00 */
[----:B------:R-:W-:Y:S01]  /*a9c0*/  FADD.FTZ R4, R198, R5 ;  /* 0x00000005c6047221 */ /* 0x000fe20000010000 */
[----:B------:R1:W-:Y:S03]  /*a9d0*/  STL [R1], R2 ;  /* 0x0000000201007387 */ /* 0x0003e60000100800 */
[----:B------:R-:W-:Y:S01]  /*a9e0*/  FADD.FTZ R246, R199, R4 ;  /* 0x00000004c7f67221 */ /* 0x000fe20000010000 */
[----:B------:R1:W-:Y:S01]  /*a9f0*/  STL [R1+0x4], R0 ;  /* 0x0000040001007387 */ /* 0x0003e20000100800 */
[C---:B--2---:R-:W-:Y:S02]  /*aa00*/  ISETP.GT.AND P0, PT, R196.reuse, R11, PT ;  /* 0x0000000bc400720c */ /* 0x044fe40003f04270 */
[----:B------:R-:W-:Y:S11]  /*aa10*/  IADD3 R196, R196, -0x1, RZ ;  /* 0xffffffffc4c47810 */ /* 0x000ff60007ffe0ff */
[----:B-1----:R-:W-:-:S05]  /*aa20*/  @P0 BRA `(.L_x_1968) ;  /* 0xffffc3d000000947 */ /* 0x002fca000383ffff */
.L_x_1947:
        /* <DEDUP_REMOVED lines=22> */
.L_x_1971:
[----:B------:R-:W-:-:S04]  /*ab90*/  MOV R3, c[0x0][0x32c] ;  /* 0x0000cb0000037a02 */ /* 0x000fc80000000f00 */
[----:B------:R-:W-:-:S13]  /*aba0*/  ISETP.NE.AND P0, PT, R3, 0x1, PT ;  /* 0x000000010300780c */ /* 0x000fda0003f05270 */
[----:B------:R-:W-:-:S05]  /*abb0*/  @P0 IMAD.HI.U32 R3, R0, c[0x0][0x330], RZ ;  /* 0x0000cc0000030a27 */ /* 0x000fca00078e00ff */
[----:B------:R-:W-:Y:S02]  /*abc0*/  @P0 SHF.R.U32.HI R0, RZ, c[0x0][0x334], R3 ;  /* 0x0000cd00ff000a19 */ /* 0x000fe40000011603 */
.L_x_1972:
[----:B------:R-:W-:Y:S05]  /*abd0*/  BSYNC B0 ;  /* 0x0000000000007941 */ /* 0x000fea0003800000 */
.L_x_1970:
[----:B------:R-:W-:-:S05]  /*abe0*/  IMAD R0, R0, c[0x0][0x32c], RZ ;  /* 0x0000cb0000007a24 */ /* 0x000fca00078e02ff */
[----:B------:R-:W-:-:S03]  /*abf0*/  IMNMX R2, R2, R0, !PT ;  /* 0x0000000002027217 */ /* 0x000fc60007800200 */
.L_x_1969:
        /* <DEDUP_REMOVED lines=8> */
.L_x_1978:
        /* <DEDUP_REMOVED lines=71> */
.L_x_1975:
[----:B-1-34-:R-:W-:Y:S05]  /*b0f0*/  BSYNC B0 ;  /* 0x0000000000007941 */ /* 0x01afea0003800000 */
.L_x_1974:
        /* <DEDUP_REMOVED lines=99> */
[----:B------:R-:W-:Y:S04]  /*b730*/  SHF.R.S32.HI R2, RZ, 0x1f, R132 ;  /* 0x0000001fff027819 */ /* 0x000fe80000011484 */
[----:B------:R-:W-:Y:S04]  /*b740*/  LEA.HI R2, R2, R132, RZ, 0x2 ;  /* 0x0000008402027211 */ /* 0x000fe800078f10ff */
[----:B------:R-:W-:Y:S04]  /*b750*/  SHF.R.S32.HI R2, RZ, 0x2, R2 ;  /* 0x00000002ff027819 */ /* 0x000fe80000011402 */
[----:B------:R-:W-:Y:S04]  /*b760*/  IADD3 R2, -R2, 0x30, RZ ;  /* 0x0000003002027810 */ /* 0x000fe80007ffe1ff */
        /* <DEDUP_REMOVED lines=14> */
[C---:B------:R-:W-:Y:S03]  /*b850*/  @P0 IADD3 R166, P2, P1, R132.reuse, 0x20, R236 ;  /* 0x0000002084a60810 */ /* 0x040fe6000795e0ec */
[----:B------:R-:W-:Y:S05]  /*b860*/  @P0 IMAD.IADD R139, R139, 0x1, R133 ;  /* 0x000000018b8b0824 */ /* 0x000fea00078e0285 */
[C---:B------:R-:W-:Y:S02]  /*b870*/  @P0 IADD3.X R168, R139.reuse, RZ, R238, P2, P1 ;  /* 0x000000ff8ba80210 */ /* 0x040fe400017e24ee */
        /* <DEDUP_REMOVED lines=42> */
.L_x_1977:
[----:B------:R-:W-:Y:S05]  /*bb20*/  BSYNC B0 ;  /* 0x0000000000007941 */ /* 0x000fea0003800000 */
.L_x_1976:
[----:B------:R-:W-:Y:S01]  /*bb30*/  FMNMX.FTZ R2, R4, R138, !PT ;  /* 0x0000008a04027209 */ /* 0x000fe20007810000 */
[----:B-1----:R-:W-:Y:S01]  /*bb40*/  LDSM.16.MT88.4 R160, [R181] ;  /* 0x00000000b5a0783b */ /* 0x002fe20000004200 */
[----:B------:R-:W-:Y:S02]  /*bb50*/  FMNMX.FTZ R132, R6, R137, !PT ;  /* 0x0000008906847209 */ /* 0x000fe40007810000 */
[----:B------:R-:W-:Y:S02]  /*bb60*/  FMNMX.FTZ R2, R5, R2, !PT ;  /* 0x0000000205027209 */ /* 0x000fe40007810000 */
[----:B------:R-:W-:Y:S02]  /*bb70*/  FMNMX.FTZ R132, R7, R132, !PT ;  /* 0x0000008407847209 */ /* 0x000fe40007810000 */
[----:B------:R-:W-:Y:S01]  /*bb80*/  FMNMX.FTZ R2, R16, R2, !PT ;  /* 0x0000000210027209 */ /* 0x000fe20007810000 */
[----:B------:R-:W2:Y:S01]  /*bb90*/  LDL.LU R214, [R1] ;  /* 0x0000000001d67983 */ /* 0x000ea20000300800 */
[----:B------:R-:W-:Y:S02]  /*bba0*/  FMNMX.FTZ R132, R18, R132, !PT ;  /* 0x0000008412847209 */ /* 0x000fe40007810000 */
[----:B------:R-:W-:Y:S01]  /*bbb0*/  FMNMX.FTZ R2, R17, R2, !PT ;  /* 0x0000000211027209 */ /* 0x000fe20007810000 */
[----:B------:R-:W3:Y:S01]  /*bbc0*/  LDL.LU R213, [R1+0x4] ;  /* 0x0000040001d57983 */ /* 0x000ee20000300800 */
        /* <DEDUP_REMOVED lines=28> */
[----:B------:R-:W-:Y:S02]  /*bd90*/  FMNMX.FTZ R133, R41, R133, !PT ;  /* 0x0000008529857209 */ /* 0x000fe40007810000 */
[----:B------:R-:W-:Y:S01]  /*bda0*/  ISETP.GT.AND P0, PT, R196, R212, PT ;  /* 0x000000d4c400720c */ /* 0x000fe20003f04270 */
[----:B------:R-:W4:Y:S01]  /*bdb0*/  SHFL.BFLY PT, R137, R132, 0x2, 0x1f ;  /* 0x0c401f0084897f89 */ /* 0x000f2200000e0000 */
[----:B------:R-:W-:Y:S02]  /*bdc0*/  FMNMX.FTZ R133, R44, R133, !PT ;  /* 0x000000852c857209 */ /* 0x000fe40007810000 */
[----:B------:R-:W-:Y:S02]  /*bdd0*/  IADD3 R196, R196, -0x1, RZ ;  /* 0xffffffffc4c47810 */ /* 0x000fe40007ffe0ff */
[----:B------:R-:W-:Y:S05]  /*bde0*/  FMNMX.FTZ R133, R45, R133, !PT ;  /* 0x000000852d857209 */ /* 0x000fea0007810000 */
[----:B------:R-:W5:Y:S01]  /*bdf0*/  SHFL.BFLY PT, R138, R133, 0x2, 0x1f ;  /* 0x0c401f00858a7f89 */ /* 0x000f6200000e0000 */
[----:B-1----:R-:W-:Y:S02]  /*be00*/  FMNMX.FTZ R2, R2, R136, !PT ;  /* 0x0000008802027209 */ /* 0x002fe40007810000 */
[----:B------:R-:W-:Y:S05]  /*be10*/  FMNMX.FTZ R136, R10, R134, !PT ;  /* 0x000000860a887209 */ /* 0x000fea0007810000 */
[----:B------:R-:W1:Y:S01]  /*be20*/  SHFL.BFLY PT, R139, R2, 0x1, 0x1f ;  /* 0x0c201f00028b7f89 */ /* 0x000e6200000e0000 */
[----:B------:R-:W-:Y:S02]  /*be30*/  FMNMX.FTZ R136, R11, R136, !PT ;  /* 0x000000880b887209 */ /* 0x000fe40007810000 */
[----:B----4-:R-:W-:Y:S02]  /*be40*/  FMNMX.FTZ R132, R132, R137, !PT ;  /* 0x0000008984847209 */ /* 0x010fe40007810000 */
[----:B------:R-:W-:Y:S03]  /*be50*/  FMNMX.FTZ R137, R14, R136, !PT ;  /* 0x000000880e897209 */ /* 0x000fe60007810000 */
[----:B------:R-:W4:Y:S01]  /*be60*/  SHFL.BFLY PT, R140, R132, 0x1, 0x1f ;  /* 0x0c201f00848c7f89 */ /* 0x000f2200000e0000 */
[----:B-----5:R-:W-:Y:S02]  /*be70*/  FMNMX.FTZ R136, R133, R138, !PT ;  /* 0x0000008a85887209 */ /* 0x020fe40007810000 */
[----:B------:R-:W-:Y:S05]  /*be80*/  FMNMX.FTZ R133, R15, R137, !PT ;  /* 0x000000890f857209 */ /* 0x000fea0007810000 */
[----:B------:R-:W5:Y:S01]  /*be90*/  SHFL.BFLY PT, R141, R136, 0x1, 0x1f ;  /* 0x0c201f00888d7f89 */ /* 0x000f6200000e0000 */
[----:B------:R-:W-:Y:S02]  /*bea0*/  FMNMX.FTZ R133, R26, R133, !PT ;  /* 0x000000851a857209 */ /* 0x000fe40007810000 */
[----:B-1----:R-:W-:Y:S02]  /*beb0*/  FMNMX.FTZ R138, R2, R139, !PT ;  /* 0x0000008b028a7209 */ /* 0x002fe40007810000 */
[----:B------:R-:W-:Y:S03]  /*bec0*/  FMNMX.FTZ R133, R27, R133, !PT ;  /* 0x000000851b857209 */ /* 0x000fe60007810000 */
[----:B------:R-:W-:Y:S01]  /*bed0*/  FADD.FTZ R0, -R138, R0 ;  /* 0x000000008a007221 */ /* 0x000fe20000010100 */
[----:B------:R-:W-:Y:S01]  /*bee0*/  FMNMX.FTZ R2, R30, R133, !PT ;  /* 0x000000851e027209 */ /* 0x000fe20007810000 */
[----:B------:R-:W-:Y:S03]  /*bef0*/  FMUL.FTZ R166, R138, c[0x0][0x2d0] ;  /* 0x0000b4008aa67a20 */ /* 0x000fe60000410000 */
[----:B------:R-:W-:Y:S01]  /*bf00*/  FMNMX.FTZ R2, R31, R2, !PT ;  /* 0x000000021f027209 */ /* 0x000fe20007810000 */
[--C-:B------:R-:W-:Y:S01]  /*bf10*/  FFMA.FTZ R4, R4, c[0x0][0x2d0], -R166.reuse ;  /* 0x0000b40004047a23 */ /* 0x100fe200000108a6 */
[----:B----4-:R-:W-:Y:S01]  /*bf20*/  FMNMX.FTZ R137, R132, R140, !PT ;  /* 0x0000008c84897209 */ /* 0x010fe20007810000 */
[--C-:B------:R-:W-:Y:S01]  /*bf30*/  FFMA.FTZ R20, R20, c[0x0][0x2d0], -R166.reuse ;  /* 0x0000b40014147a23 */ /* 0x100fe200000108a6 */
[----:B------:R-:W-:Y:S01]  /*bf40*/  FMNMX.FTZ R132, R42, R2, !PT ;  /* 0x000000022a847209 */ /* 0x000fe20007810000 */
[----:B------:R-:W-:Y:S01]  /*bf50*/  FMUL.FTZ R2, R0, c[0x0][0x2d0] ;  /* 0x0000b40000027a20 */ /* 0x000fe20000410000 */
[----:B------:R-:W-:Y:S01]  /*bf60*/  MUFU.EX2 R168, R4 ;  /* 0x0000000400a87308 */ /* 0x000fe20000000800 */
[----:B------:R-:W-:Y:S01]  /*bf70*/  FMUL.FTZ R165, R137, c[0x0][0x2d0] ;  /* 0x0000b40089a57a20 */ /* 0x000fe20000410000 */
[----:B------:R-:W-:Y:S01]  /*bf80*/  FMNMX.FTZ R0, R43, R132, !PT ;  /* 0x000000842b007209 */ /* 0x000fe20007810000 */
[----:B------:R-:W-:Y:S01]  /*bf90*/  FFMA.FTZ R21, R21, c[0x0][0x2d0], -R166 ;  /* 0x0000b40015157a23 */ /* 0x000fe200000108a6 */
[----:B-----5:R-:W-:Y:S01]  /*bfa0*/  FMNMX.FTZ R136, R136, R141, !PT ;  /* 0x0000008d88887209 */ /* 0x020fe20007810000 */
[--C-:B------:R-:W-:Y:S01]  /*bfb0*/  FFMA.FTZ R22, R22, c[0x0][0x2d0], -R165.reuse ;  /* 0x0000b40016167a23 */ /* 0x100fe200000108a5 */
[----:B------:R-:W-:Y:S01]  /*bfc0*/  FMNMX.FTZ R0, R46, R0, !PT ;  /* 0x000000002e007209 */ /* 0x000fe20007810000 */
[--C-:B------:R-:W-:Y:S02]  /*bfd0*/  FFMA.FTZ R23, R23, c[0x0][0x2d0], -R165.reuse ;  /* 0x0000b40017177a23 */ /* 0x100fe400000108a5 */
[----:B------:R-:W-:Y:S01]  /*bfe0*/  FMUL.FTZ R164, R136, c[0x0][0x2d0] ;  /* 0x0000b40088a47a20 */ /* 0x000fe20000410000 */
[----:B------:R1:W4:Y:S01]  /*bff0*/  MUFU.EX2 R133, R2 ;  /* 0x0000000200857308 */ /* 0x0003220000000800 */
[----:B------:R-:W-:Y:S01]  /*c000*/  FMNMX.FTZ R0, R47, R0, !PT ;  /* 0x000000002f007209 */ /* 0x000fe20007810000 */
[--C-:B------:R-:W-:Y:S02]  /*c010*/  FFMA.FTZ R34, R34, c[0x0][0x2d0], -R165.reuse ;  /* 0x0000b40022227a23 */ /* 0x100fe400000108a5 */
[--C-:B------:R-:W-:Y:S02]  /*c020*/  FFMA.FTZ R25, R25, c[0x0][0x2d0], -R164.reuse ;  /* 0x0000b40019197a23 */ /* 0x100fe400000108a4 */
[--C-:B------:R-:W-:Y:S02]  /*c030*/  FFMA.FTZ R35, R35, c[0x0][0x2d0], -R165.reuse ;  /* 0x0000b40023237a23 */ /* 0x100fe400000108a5 */
[----:B------:R-:W-:Y:S02]  /*c040*/  FFMA.FTZ R24, R24, c[0x0][0x2d0], -R164 ;  /* 0x0000b40018187a23 */ /* 0x000fe400000108a4 */
[----:B------:R5:W-:Y:S01]  /*c050*/  MUFU.EX2 R179, R20 ;  /* 0x0000001400b37308 */ /* 0x000be20000000800 */
[----:B------:R-:W-:Y:S02]  /*c060*/  FFMA.FTZ R139, R48, c[0x0][0x2d0], -R166 ;  /* 0x0000b400308b7a23 */ /* 0x000fe400000108a6 */
[--C-:B------:R-:W-:Y:S02]  /*c070*/  FFMA.FTZ R48, R39, c[0x0][0x2d0], -R165.reuse ;  /* 0x0000b40027307a23 */ /* 0x100fe400000108a5 */
[--C-:B------:R-:W-:Y:S02]  /*c080*/  FFMA.FTZ R41, R41, c[0x0][0x2d0], -R164.reuse ;  /* 0x0000b40029297a23 */ /* 0x100fe400000108a4 */
[--C-:B------:R-:W-:Y:S02]  /*c090*/  FFMA.FTZ R45, R45, c[0x0][0x2d0], -R164.reuse ;  /* 0x0000b4002d2d7a23 */ /* 0x100fe400000108a4 */
[--C-:B------:R-:W-:Y:S01]  /*c0a0*/  FFMA.FTZ R50, R50, c[0x0][0x2d0], -R165.reuse ;  /* 0x0000b40032327a23 */ /* 0x100fe200000108a5 */
[----:B------:R-:W-:Y:S01]  /*c0b0*/  MUFU.EX2 R197, R21 ;  /* 0x0000001500c57308 */ /* 0x000fe20000000800 */
[----:B------:R-:W-:Y:S02]  /*c0c0*/  FFMA.FTZ R51, R51, c[0x0][0x2d0], -R165 ;  /* 0x0000b40033337a23 */ /* 0x000fe400000108a5 */
[----:B------:R-:W-:Y:S02]  /*c0d0*/  FFMA.FTZ R40, R40, c[0x0][0x2d0], -R164 ;  /* 0x0000b40028287a23 */ /* 0x000fe400000108a4 */
[----:B-1----:R-:W-:Y:S02]  /*c0e0*/  FADD.FTZ R2, -R137, R3 ;  /* 0x0000000389027221 */ /* 0x002fe40000010100 */
[----:B------:R-:W1:Y:S01]  /*c0f0*/  SHFL.BFLY PT, R3, R0, 0x2, 0x1f ;  /* 0x0c401f0000037f89 */ /* 0x000e6200000e0000 */
[C---:B----4-:R-:W-:Y:S02]  /*c100*/  FMUL.FTZ R100, R133.reuse, R100 ;  /* 0x0000006485647220 */ /* 0x050fe40000410000 */
[----:B------:R-:W-:Y:S01]  /*c110*/  FMUL.FTZ R2, R2, c[0x0][0x2d0] ;  /* 0x0000b40002027a20 */ /* 0x000fe20000410000 */
[----:B------:R-:W-:Y:S01]  /*c120*/  MUFU.EX2 R178, R22 ;  /* 0x0000001600b27308 */ /* 0x000fe20000000800 */
[C---:B------:R-:W-:Y:S02]  /*c130*/  FMUL.FTZ R101, R133.reuse, R101 ;  /* 0x0000006585657220 */ /* 0x040fe40000410000 */
[C---:B------:R-:W-:Y:S02]  /*c140*/  FMUL.FTZ R112, R133.reuse, R112 ;  /* 0x0000007085707220 */ /* 0x040fe40000410000 */
[C---:B------:R-:W-:Y:S02]  /*c150*/  FMUL.FTZ R113, R133.reuse, R113 ;  /* 0x0000007185717220 */ /* 0x040fe40000410000 */
[C---:B------:R-:W-:Y:S02]  /*c160*/  FMUL.FTZ R116, R133.reuse, R116 ;  /* 0x0000007485747220 */ /* 0x040fe40000410000 */
[C---:B------:R-:W-:Y:S01]  /*c170*/  FMUL.FTZ R117, R133.reuse, R117 ;  /* 0x0000007585757220 */ /* 0x040fe20000410000 */
[----:B------:R4:W4:Y:S01]  /*c180*/  MUFU.EX2 R132, R2 ;  /* 0x0000000200847308 */ /* 0x0009220000000800 */
[C---:B------:R-:W-:Y:S02]  /*c190*/  FMUL.FTZ R128, R133.reuse, R128 ;  /* 0x0000008085807220 */ /* 0x040fe40000410000 */
[C---:B------:R-:W-:Y:S02]  /*c1a0*/  FMUL.FTZ R129, R133.reuse, R129 ;  /* 0x0000008185817220 */ /* 0x040fe40000410000 */
[C---:B------:R-:W-:Y:S02]  /*c1b0*/  FMUL.FTZ R52, R133.reuse, R52 ;  /* 0x0000003485347220 */ /* 0x040fe40000410000 */
[----:B------:R-:W-:Y:S02]  /*c1c0*/  FMUL.FTZ R53, R133, R53 ;  /* 0x0000003585357220 */ /* 0x000fe40000410000 */
[--C-:B-----5:R-:W-:Y:S01]  /*c1d0*/  FFMA.FTZ R20, R32, c[0x0][0x2d0], -R166.reuse ;  /* 0x0000b40020147a23 */ /* 0x120fe200000108a6 */
[----:B-1----:R-:W-:Y:S01]  /*c1e0*/  FMNMX.FTZ R0, R0, R3, !PT ;  /* 0x0000000300007209 */ /* 0x002fe20007810000 */
[----:B------:R-:W-:Y:S01]  /*c1f0*/  FFMA.FTZ R3, R7, c[0x0][0x2d0], -R165 ;  /* 0x0000b40007037a23 */ /* 0x000fe200000108a5 */
[----:B------:R-:W-:Y:S01]  /*c200*/  MUFU.EX2 R177, R23 ;  /* 0x0000001700b17308 */ /* 0x000fe20000000800 */
[C---:B------:R-:W-:Y:S02]  /*c210*/  FMUL.FTZ R64, R133.reuse, R64 ;  /* 0x0000004085407220 */ /* 0x040fe40000410000 */
[C---:B------:R-:W-:Y:S02]  /*c220*/  FMUL.FTZ R65, R133.reuse, R65 ;  /* 0x0000004185417220 */ /* 0x040fe40000410000 */
[C---:B------:R-:W-:Y:S02]  /*c230*/  FMUL.FTZ R68, R133.reuse, R68 ;  /* 0x0000004485447220 */ /* 0x040fe40000410000 */
[C---:B------:R-:W-:Y:S02]  /*c240*/  FMUL.FTZ R69, R133.reuse, R69 ;  /* 0x0000004585457220 */ /* 0x040fe40000410000 */
[C---:B------:R-:W-:Y:S01]  /*c250*/  FMUL.FTZ R80, R133.reuse, R80 ;  /* 0x0000005085507220 */ /* 0x040fe20000410000 */
[----:B------:R1:W-:Y:S01]  /*c260*/  MUFU.EX2 R202, R3 ;  /* 0x0000000300ca7308 */ /* 0x0003e20000000800 */
[C---:B------:R-:W-:Y:S02]  /*c270*/  FMUL.FTZ R81, R133.reuse, R81 ;  /* 0x0000005185517220 */ /* 0x040fe40000410000 */
[----:B----4-:R-:W-:Y:S02]  /*c280*/  FADD.FTZ R2, -R136, R135 ;  /* 0x0000008788027221 */ /* 0x010fe40000010100 */
[----:B------:R-:W-:Y:S02]  /*c290*/  FMUL.FTZ R7, R132, R147 ;  /* 0x0000009384077220 */ /* 0x000fe40000410000 */
[----:B------:R-:W-:Y:S02]  /*c2a0*/  FMUL.FTZ R2, R2, c[0x0][0x2d0] ;  /* 0x0000b40002027a20 */ /* 0x000fe40000410000 */
[C---:B------:R-:W-:Y:S01]  /*c2b0*/  FMUL.FTZ R102, R132.reuse, R102 ;  /* 0x0000006684667220 */ /* 0x040fe20000410000 */
[----:B------:R4:W-:Y:S01]  /*c2c0*/  MUFU.EX2 R176, R20 ;  /* 0x0000001400b07308 */ /* 0x0009e20000000800 */
[C---:B------:R-:W-:Y:S02]  /*c2d0*/  FMUL.FTZ R103, R132.reuse, R103 ;  /* 0x0000006784677220 */ /* 0x040fe40000410000 */
[C---:B------:R-:W-:Y:S02]  /*c2e0*/  FMUL.FTZ R114, R132.reuse, R114 ;  /* 0x0000007284727220 */ /* 0x040fe40000410000 */
[C---:B------:R-:W-:Y:S02]  /*c2f0*/  FMUL.FTZ R115, R132.reuse, R115 ;  /* 0x0000007384737220 */ /* 0x040fe40000410000 */
[C---:B------:R-:W-:Y:S02]  /*c300*/  FMUL.FTZ R118, R132.reuse, R118 ;  /* 0x0000007684767220 */ /* 0x040fe40000410000 */
[C---:B------:R-:W-:Y:S01]  /*c310*/  FMUL.FTZ R119, R132.reuse, R119 ;  /* 0x0000007784777220 */ /* 0x040fe20000410000 */
[----:B------:R5:W5:Y:S01]  /*c320*/  MUFU.EX2 R135, R2 ;  /* 0x0000000200877308 */ /* 0x000b620000000800 */
[C---:B------:R-:W-:Y:S02]  /*c330*/  FMUL.FTZ R130, R132.reuse, R130 ;  /* 0x0000008284827220 */ /* 0x040fe40000410000 */
[----:B------:R-:W-:Y:S02]  /*c340*/  FMUL.FTZ R131, R132, R131 ;  /* 0x0000008384837220 */ /* 0x000fe40000410000 */
[--C-:B-1----:R-:W-:Y:S02]  /*c350*/  FFMA.FTZ R3, R16, c[0x0][0x2d0], -R166.reuse ;  /* 0x0000b40010037a23 */ /* 0x102fe400000108a6 */
[----:B------:R-:W-:Y:S02]  /*c360*/  FMUL.FTZ R16, R133, R156 ;  /* 0x0000009c85107220 */ /* 0x000fe40000410000 */
[C---:B------:R-:W-:Y:S01]  /*c370*/  FMUL.FTZ R54, R132.reuse, R54 ;  /* 0x0000003684367220 */ /* 0x040fe20000410000 */
[----:B------:R1:W-:Y:S01]  /*c380*/  MUFU.EX2 R205, R3 ;  /* 0x0000000300cd7308 */ /* 0x0003e20000000800 */
[C---:B------:R-:W-:Y:S02]  /*c390*/  FMUL.FTZ R55, R132.reuse, R55 ;  /* 0x0000003784377220 */ /* 0x040fe40000410000 */
[C---:B------:R-:W-:Y:S02]  /*c3a0*/  FMUL.FTZ R66, R132.reuse, R66 ;  /* 0x0000004284427220 */ /* 0x040fe40000410000 */
[--C-:B----4-:R-:W-:Y:S02]  /*c3b0*/  FFMA.FTZ R20, R33, c[0x0][0x2d0], -R166.reuse ;  /* 0x0000b40021147a23 */ /* 0x110fe400000108a6 */
[C---:B------:R-:W-:Y:S02]  /*c3c0*/  FMUL.FTZ R67, R132.reuse, R67 ;  /* 0x0000004384437220 */ /* 0x040fe40000410000 */
[C---:B------:R-:W-:Y:S01]  /*c3d0*/  FMUL.FTZ R70, R132.reuse, R70 ;  /* 0x0000004684467220 */ /* 0x040fe20000410000 */
[----:B------:R4:W-:Y:S01]  /*c3e0*/  MUFU.EX2 R175, R20 ;  /* 0x0000001400af7308 */ /* 0x0009e20000000800 */
[C---:B------:R-:W-:Y:S02]  /*c3f0*/  FMUL.FTZ R71, R132.reuse, R71 ;  /* 0x0000004784477220 */ /* 0x040fe40000410000 */
[----:B------:R-:W-:Y:S02]  /*c400*/  FMUL.FTZ R82, R132, R82 ;  /* 0x0000005284527220 */ /* 0x000fe40000410000 */
[--C-:B-----5:R-:W-:Y:S02]  /*c410*/  FFMA.FTZ R2, R5, c[0x0][0x2d0], -R166.reuse ;  /* 0x0000b40005027a23 */ /* 0x120fe400000108a6 */
[----:B------:R-:W-:Y:S02]  /*c420*/  FMUL.FTZ R5, R133, R145 ;  /* 0x0000009185057220 */ /* 0x000fe40000410000 */
[C---:B------:R-:W-:Y:S01]  /*c430*/  FMUL.FTZ R104, R135.reuse, R104 ;  /* 0x0000006887687220 */ /* 0x040fe20000410000 */
[----:B------:R-:W5:Y:S01]  /*c440*/  MUFU.EX2 R203, R2 ;  /* 0x0000000200cb7308 */ /* 0x000f620000000800 */
[C---:B------:R-:W-:Y:S02]  /*c450*/  FMUL.FTZ R105, R135.reuse, R105 ;  /* 0x0000006987697220 */ /* 0x040fe40000410000 */
[----:B------:R-:W-:Y:S02]  /*c460*/  FMUL.FTZ R108, R135, R108 ;  /* 0x0000006c876c7220 */ /* 0x000fe40000410000 */
[----:B-1----:R-:W-:Y:S02]  /*c470*/  FFMA.FTZ R3, R17, c[0x0][0x2d0], -R166 ;  /* 0x0000b40011037a23 */ /* 0x002fe400000108a6 */
[----:B------:R-:W-:Y:S02]  /*c480*/  FMUL.FTZ R17, R133, R157 ;  /* 0x0000009d85117220 */ /* 0x000fe40000410000 */
[C---:B------:R-:W-:Y:S01]  /*c490*/  FMUL.FTZ R109, R135.reuse, R109 ;  /* 0x0000006d876d7220 */ /* 0x040fe20000410000 */
[----:B------:R-:W1:Y:S01]  /*c4a0*/  MUFU.EX2 R211, R3 ;  /* 0x0000000300d37308 */ /* 0x000e620000000800 */
[C---:B------:R-:W-:Y:S02]  /*c4b0*/  FMUL.FTZ R120, R135.reuse, R120 ;  /* 0x0000007887787220 */ /* 0x040fe40000410000 */
[C---:B------:R-:W-:Y:S01]  /*c4c0*/  FMUL.FTZ R121, R135.reuse, R121 ;  /* 0x0000007987797220 */ /* 0x040fe20000410000 */
[----:B----4-:R-:W-:Y:S01]  /*c4d0*/  LDSM.16.MT88.4 R20, [R182+0x1800] ;  /* 0x00180000b614783b */ /* 0x010fe20000004200 */
[C---:B------:R-:W-:Y:S02]  /*c4e0*/  FMUL.FTZ R124, R135.reuse, R124 ;  /* 0x0000007c877c7220 */ /* 0x040fe40000410000 */
[C---:B------:R-:W-:Y:S02]  /*c4f0*/  FMUL.FTZ R125, R135.reuse, R125 ;  /* 0x0000007d877d7220 */ /* 0x040fe40000410000 */
[C---:B------:R-:W-:Y:S01]  /*c500*/  FMUL.FTZ R56, R135.reuse, R56 ;  /* 0x0000003887387220 */ /* 0x040fe20000410000 */
[----:B------:R-:W-:Y:S01]  /*c510*/  MUFU.EX2 R172, R25 ;  /* 0x0000001900ac7308 */ /* 0x000fe20000000800 */
[C---:B------:R-:W-:Y:S02]  /*c520*/  FMUL.FTZ R57, R135.reuse, R57 ;  /* 0x0000003987397220 */ /* 0x040fe40000410000 */
[----:B------:R-:W-:Y:S01]  /*c530*/  FMUL.FTZ R60, R135, R60 ;  /* 0x0000003c873c7220 */ /* 0x000fe20000410000 */
[----:B-----5:R-:W-:Y:S01]  /*c540*/  F2FP.PACK_AB R140, R203, R168 ;  /* 0x000000a8cb8c723e */ /* 0x020fe200000000ff */
[--C-:B------:R-:W-:Y:S02]  /*c550*/  FFMA.FTZ R2, R6, c[0x0][0x2d0], -R165.reuse ;  /* 0x0000b40006027a23 */ /* 0x100fe400000108a5 */
[----:B------:R-:W-:Y:S02]  /*c560*/  FMUL.FTZ R6, R132, R146 ;  /* 0x0000009284067220 */ /* 0x000fe40000410000 */
[C---:B------:R-:W-:Y:S01]  /*c570*/  FMUL.FTZ R61, R135.reuse, R61 ;  /* 0x0000003d873d7220 */ /* 0x040fe20000410000 */
[----:B------:R4:W5:Y:S01]  /*c580*/  MUFU.EX2 R167, R2 ;  /* 0x0000000200a77308 */ /* 0x0009620000000800 */
[C---:B------:R-:W-:Y:S02]  /*c590*/  FMUL.FTZ R72, R135.reuse, R72 ;  /* 0x0000004887487220 */ /* 0x040fe40000410000 */
[----:B------:R-:W-:Y:S01]  /*c5a0*/  FMUL.FTZ R73, R135, R73 ;  /* 0x0000004987497220 */ /* 0x000fe20000410000 */
[----:B-1----:R-:W-:Y:S01]  /*c5b0*/  F2FP.PACK_AB R142, R211, R205 ;  /* 0x000000cdd38e723e */ /* 0x002fe200000000ff */
[--C-:B------:R-:W-:Y:S02]  /*c5c0*/  FFMA.FTZ R3, R18, c[0x0][0x2d0], -R165.reuse ;  /* 0x0000b40012037a23 */ /* 0x100fe400000108a5 */
[C---:B------:R-:W-:Y:S02]  /*c5d0*/  FMUL.FTZ R18, R132.reuse, R158 ;  /* 0x0000009e84127220 */ /* 0x040fe40000410000 */
[C---:B------:R-:W-:Y:S01]  /*c5e0*/  FMUL.FTZ R76, R135.reuse, R76 ;  /* 0x0000004c874c7220 */ /* 0x040fe20000410000 */
[----:B------:R1:W-:Y:S01]  /*c5f0*/  MUFU.EX2 R204, R3 ;  /* 0x0000000300cc7308 */ /* 0x0003e20000000800 */
[C---:B------:R-:W-:Y:S02]  /*c600*/  FMUL.FTZ R77, R135.reuse, R77 ;  /* 0x0000004d874d7220 */ /* 0x040fe40000410000 */
[C---:B------:R-:W-:Y:S02]  /*c610*/  FMUL.FTZ R83, R132.reuse, R83 ;  /* 0x0000005384537220 */ /* 0x040fe40000410000 */
[C---:B------:R-:W-:Y:S02]  /*c620*/  FMUL.FTZ R86, R132.reuse, R86 ;  /* 0x0000005684567220 */ /* 0x040fe40000410000 */
[----:B------:R-:W-:Y:S02]  /*c630*/  FMUL.FTZ R87, R132, R87 ;  /* 0x0000005784577220 */ /* 0x000fe40000410000 */
[C---:B------:R-:W-:Y:S01]  /*c640*/  FMUL.FTZ R88, R135.reuse, R88 ;  /* 0x0000005887587220 */ /* 0x040fe20000410000 */
[----:B------:R-:W-:Y:S01]  /*c650*/  MUFU.EX2 R173, R34 ;  /* 0x0000002200ad7308 */ /* 0x000fe20000000800 */
[C---:B------:R-:W-:Y:S02]  /*c660*/  FMUL.FTZ R89, R135.reuse, R89 ;  /* 0x0000005987597220 */ /* 0x040fe40000410000 */
[C---:B------:R-:W-:Y:S01]  /*c670*/  FMUL.FTZ R92, R135.reuse, R92 ;  /* 0x0000005c875c7220 */ /* 0x040fe20000410000 */
[----:B----4-:R-:W4:Y:S01]  /*c680*/  SHFL.BFLY PT, R2, R0, 0x1, 0x1f ;  /* 0x0c201f0000027f89 */ /* 0x010f2200000e0000 */
[----:B-----5:R-:W-:Y:S01]  /*c690*/  F2FP.PACK_AB R141, R202, R167 ;  /* 0x000000a7ca8d723e */ /* 0x020fe200000000ff */
[----:B------:R-:W-:Y:S02]  /*c6a0*/  FMUL.FTZ R93, R135, R93 ;  /* 0x0000005d875d7220 */ /* 0x000fe40000410000 */
[C---:B------:R-:W-:Y:S02]  /*c6b0*/  FMUL.FTZ R96, R133.reuse, R96 ;  /* 0x0000006085607220 */ /* 0x040fe40000410000 */
[----:B------:R5:W-:Y:S01]  /*c6c0*/  MUFU.EX2 R174, R35 ;  /* 0x0000002300ae7308 */ /* 0x000be20000000800 */
[----:B------:R-:W-:Y:S02]  /*c6d0*/  FMUL.FTZ R97, R133, R97 ;  /* 0x0000006185617220 */ /* 0x000fe40000410000 */
[----:B------:R-:W-:Y:S02]  /*c6e0*/  FMUL.FTZ R98, R132, R98 ;  /* 0x0000006284627220 */ /* 0x000fe40000410000 */
[--C-:B-1----:R-:W-:Y:S02]  /*c6f0*/  FFMA.FTZ R3, R8, c[0x0][0x2d0], -R164.reuse ;  /* 0x0000b40008037a23 */ /* 0x102fe400000108a4 */
[----:B------:R-:W-:Y:S02]  /*c700*/  FMUL.FTZ R8, R135, R148 ;  /* 0x0000009487087220 */ /* 0x000fe40000410000 */
[----:B------:R-:W-:Y:S01]  /*c710*/  FMUL.FTZ R99, R132, R99 ;  /* 0x0000006384637220 */ /* 0x000fe20000410000 */
[----:B------:R1:W-:Y:S01]  /*c720*/  MUFU.EX2 R199, R3 ;  /* 0x0000000300c77308 */ /* 0x0003e20000000800 */
[C---:B------:R-:W-:Y:S02]  /*c730*/  FMUL.FTZ R84, R133.reuse, R84 ;  /* 0x0000005485547220 */ /* 0x040fe40000410000 */
[----:B------:R-:W-:Y:S02]  /*c740*/  FMUL.FTZ R85, R133, R85 ;  /* 0x0000005585557220 */ /* 0x000fe40000410000 */
[--C-:B------:R-:W-:Y:S01]  /*c750*/  FFMA.FTZ R44, R44, c[0x0][0x2d0], -R164.reuse ;  /* 0x0000b4002c2c7a23 */ /* 0x100fe200000108a4 */
[----:B----4-:R-:W-:Y:S01]  /*c760*/  FMNMX.FTZ R2, R0, R2, !PT ;  /* 0x0000000200027209 */ /* 0x010fe20007810000 */
[--C-:B------:R-:W-:Y:S03]  /*c770*/  FFMA.FTZ R0, R19, c[0x0][0x2d0], -R165.reuse ;  /* 0x0000b40013007a23 */ /* 0x100fe600000108a5 */
[----:B------:R4:W2:Y:S01]  /*c780*/  MUFU.EX2 R171, R24 ;  /* 0x0000001800ab7308 */ /* 0x0008a20000000800 */
[----:B------:R-:W-:Y:S02]  /*c790*/  FMUL.FTZ R19, R132, R159 ;  /* 0x0000009f84137220 */ /* 0x000fe40000410000 */
[----:B------:R-:W-:Y:S07]  /*c7a0*/  LDSM.16.MT88.4 R156, [R181+0x800] ;  /* 0x00080000b59c783b */ /* 0x000fee0000004200 */
[----:B------:R3:W3:Y:S01]  /*c7b0*/  MUFU.EX2 R210, R0 ;  /* 0x0000000000d27308 */ /* 0x0006e20000000800 */
[----:B-----5:R-:W-:Y:S01]  /*c7c0*/  LDSM.16.MT88.4 R32, [R182+0x400] ;  /* 0x00040000b620783b */ /* 0x020fe20000004200 */
[--C-:B-1----:R-:W-:Y:S02]  /*c7d0*/  FFMA.FTZ R3, R9, c[0x0][0x2d0], -R164.reuse ;  /* 0x0000b40009037a23 */ /* 0x102fe400000108a4 */
[----:B------:R-:W-:Y:S06]  /*c7e0*/  FMUL.FTZ R9, R135, R149 ;  /* 0x0000009587097220 */ /* 0x000fec0000410000 */
[----:B------:R1:W-:Y:S01]  /*c7f0*/  MUFU.EX2 R200, R3 ;  /* 0x0000000300c87308 */ /* 0x0003e20000000800 */
[----:B----4-:R-:W-:Y:S01]  /*c800*/  FFMA.FTZ R24, R28, c[0x0][0x2d0], -R164 ;  /* 0x0000b4001c187a23 */ /* 0x010fe200000108a4 */
[----:B--2---:R-:W-:Y:S08]  /*c810*/  F2FP.PACK_AB R28, R172, R171 ;  /* 0x000000abac1c723e */ /* 0x004ff000000000ff */
[----:B------:R-:W-:Y:S01]  /*c820*/  MUFU.EX2 R139, R139 ;  /* 0x0000008b008b7308 */ /* 0x000fe20000000800 */
[----:B---3--:R-:W-:Y:S01]  /*c830*/  FADD.FTZ R0, -R2, R134 ;  /* 0x0000008602007221 */ /* 0x008fe20000010100 */
[----:B------:R-:W-:Y:S01]  /*c840*/  F2FP.PACK_AB R143, R210, R204 ;  /* 0x000000ccd28f723e */ /* 0x000fe200000000ff */
[----:B------:R-:W-:Y:S02]  /*c850*/  FFMA.FTZ R134, R49, c[0x0][0x2d0], -R166 ;  /* 0x0000b40031867a23 */ /* 0x000fe400000108a6 */
[----:B------:R-:W-:Y:S02]  /*c860*/  FMUL.FTZ R0, R0, c[0x0][0x2d0] ;  /* 0x0000b40000007a20 */ /* 0x000fe40000410000 */
[----:B------:R-:W-:Y:S03]  /*c870*/  FFMA.FTZ R49, R38, c[0x0][0x2d0], -R165 ;  /* 0x0000b40026317a23 */ /* 0x000fe600000108a5 */
[----:B------:R-:W-:Y:S01]  /*c880*/  MUFU.EX2 R50, R50 ;  /* 0x0000003200327308 */ /* 0x000fe20000000800 */
[--C-:B-1----:R-:W-:Y:S02]  /*c890*/  FFMA.FTZ R3, R12, c[0x0][0x2d0], -R164.reuse ;  /* 0x0000b4000c037a23 */ /* 0x102fe400000108a4 */
[----:B------:R-:W-:Y:S07]  /*c8a0*/  FMUL.FTZ R12, R135, R152 ;  /* 0x00000098870c7220 */ /* 0x000fee0000410000 */
[----:B------:R1:W-:Y:S10]  /*c8b0*/  MUFU.EX2 R208, R3 ;  /* 0x0000000300d07308 */ /* 0x0003f40000000800 */
[----:B------:R-:W2:Y:S10]  /*c8c0*/  MUFU.EX2 R0, R0 ;  /* 0x0000000000007308 */ /* 0x000eb40000000800 */
[----:B------:R-:W-:Y:S01]  /*c8d0*/  MUFU.EX2 R134, R134 ;  /* 0x0000008600867308 */ /* 0x000fe20000000800 */
[----:B-1----:R-:W-:Y:S02]  /*c8e0*/  FFMA.FTZ R3, R13, c[0x0][0x2d0], -R164 ;  /* 0x0000b4000d037a23 */ /* 0x002fe400000108a4 */
[----:B------:R-:W-:Y:S07]  /*c8f0*/  FMUL.FTZ R13, R135, R153 ;  /* 0x00000099870d7220 */ /* 0x000fee0000410000 */
[----:B------:R1:W3:Y:S01]  /*c900*/  MUFU.EX2 R209, R3 ;  /* 0x0000000300d17308 */ /* 0x0002e20000000800 */
[C---:B--2---:R-:W-:Y:S02]  /*c910*/  FMUL.FTZ R106, R0.reuse, R106 ;  /* 0x0000006a006a7220 */ /* 0x044fe40000410000 */
        /* <DEDUP_REMOVED lines=8> */
[C---:B------:R-:W-:Y:S02]  /*c9a0*/  FMUL.FTZ R58, R0.reuse, R58 ;  /* 0x0000003a003a7220 */ /* 0x040fe40000410000 */
[----:B------:R-:W-:Y:S02]  /*c9b0*/  FMUL.FTZ R59, R0, R59 ;  /* 0x0000003b003b7220 */ /* 0x000fe40000410000 */
[----:B-1----:R-:W-:Y:S01]  /*c9c0*/  FMUL.FTZ R3, R2, c[0x0][0x2d0] ;  /* 0x0000b40002037a20 */ /* 0x002fe20000410000 */
[----:B---3--:R-:W-:Y:S01]  /*c9d0*/  F2FP.PACK_AB R146, R209, R208 ;  /* 0x000000d0d192723e */ /* 0x008fe200000000ff */
[----:B------:R-:W-:Y:S02]  /*c9e0*/  FMUL.FTZ R62, R0, R62 ;  /* 0x0000003e003e7220 */ /* 0x000fe40000410000 */
[--C-:B------:R-:W-:Y:S02]  /*c9f0*/  FFMA.FTZ R4, R10, c[0x0][0x2d0], -R3.reuse ;  /* 0x0000b4000a047a23 */ /* 0x100fe40000010803 */
[C---:B------:R-:W-:Y:S02]  /*ca00*/  FMUL.FTZ R10, R0.reuse, R150 ;  /* 0x00000096000a7220 */ /* 0x040fe40000410000 */
[----:B------:R1:W-:Y:S01]  /*ca10*/  MUFU.EX2 R198, R4 ;  /* 0x0000000400c67308 */ /* 0x0003e20000000800 */
[----:B------:R-:W-:Y:S02]  /*ca20*/  FMUL.FTZ R63, R0, R63 ;  /* 0x0000003f003f7220 */ /* 0x000fe40000410000 */
[--C-:B------:R-:W-:Y:S02]  /*ca30*/  FFMA.FTZ R26, R26, c[0x0][0x2d0], -R3.reuse ;  /* 0x0000b4001a1a7a23 */ /* 0x100fe40000010803 */
[--C-:B------:R-:W-:Y:S02]  /*ca40*/  FFMA.FTZ R27, R27, c[0x0][0x2d0], -R3.reuse ;  /* 0x0000b4001b1b7a23 */ /* 0x100fe40000010803 */
        /* <DEDUP_REMOVED lines=10> */
[--C-:B------:R-:W-:Y:S02]  /*caf0*/  FFMA.FTZ R42, R42, c[0x0][0x2d0], -R3.reuse ;  /* 0x0000b4002a2a7a23 */ /* 0x100fe40000010803 */
[--C-:B-1----:R-:W-:Y:S02]  /*cb00*/  FFMA.FTZ R4, R11, c[0x0][0x2d0], -R3.reuse ;  /* 0x0000b4000b047a23 */ /* 0x102fe40000010803 */
[----:B------:R-:W-:Y:S02]  /*cb10*/  FMUL.FTZ R11, R0, R151 ;  /* 0x00000097000b7220 */ /* 0x000fe40000410000 */
[----:B------:R-:W1:Y:S01]  /*cb20*/  LDSM.16.MT88.4 R148, [R182] ;  /* 0x00000000b694783b */ /* 0x000e620000004200 */
[----:B------:R2:W3:Y:S01]  /*cb30*/  MUFU.EX2 R201, R4 ;  /* 0x0000000400c97308 */ /* 0x0004e20000000800 */
[--C-:B------:R-:W-:Y:S02]  /*cb40*/  FFMA.FTZ R43, R43, c[0x0][0x2d0], -R3.reuse ;  /* 0x0000b4002b2b7a23 */ /* 0x100fe40000010803 */
[--C-:B------:R-:W-:Y:S07]  /*cb50*/  FFMA.FTZ R46, R46, c[0x0][0x2d0], -R3.reuse ;  /* 0x0000b4002e2e7a23 */ /* 0x100fee0000010803 */
[----:B------:R-:W-:Y:S10]  /*cb60*/  MUFU.EX2 R42, R42 ;  /* 0x0000002a002a7308 */ /* 0x000ff40000000800 */
[----:B------:R-:W-:Y:S01]  /*cb70*/  MUFU.EX2 R43, R43 ;  /* 0x0000002b002b7308 */ /* 0x000fe20000000800 */
[--C-:B--2---:R-:W-:Y:S01]  /*cb80*/  FFMA.FTZ R4, R14, c[0x0][0x2d0], -R3.reuse ;  /* 0x0000b4000e047a23 */ /* 0x104fe20000010803 */
[----:B---3--:R-:W-:Y:S01]  /*cb90*/  F2FP.PACK_AB R145, R201, R198 ;  /* 0x000000c6c991723e */ /* 0x008fe200000000ff */
[C---:B------:R-:W-:Y:S07]  /*cba0*/  FMUL.FTZ R14, R0.reuse, R154 ;  /* 0x0000009a000e7220 */ /* 0x040fee0000410000 */
[----:B------:R2:W3:Y:S02]  /*cbb0*/  MUFU.EX2 R206, R4 ;  /* 0x0000000400ce7308 */ /* 0x0004e40000000800 */
[--C-:B--2---:R-:W-:Y:S02]  /*cbc0*/  FFMA.FTZ R4, R15, c[0x0][0x2d0], -R3.reuse ;  /* 0x0000b4000f047a23 */ /* 0x104fe40000010803 */
[C---:B------:R-:W-:Y:S06]  /*cbd0*/  FMUL.FTZ R15, R0.reuse, R155 ;  /* 0x0000009b000f7220 */ /* 0x040fec0000410000 */
[----:B------:R2:W4:Y:S01]  /*cbe0*/  MUFU.EX2 R207, R4 ;  /* 0x0000000400cf7308 */ /* 0x0005220000000800 */
[----:B------:R-:W-:Y:S04]  /*cbf0*/  FFMA.FTZ R0, R0, R213, R198 ;  /* 0x000000d500007223 */ /* 0x000fe800000100c6 */
[----:B------:R-:W-:Y:S04]  /*cc00*/  FADD.FTZ R0, R201, R0 ;  /* 0x00000000c9007221 */ /* 0x000fe80000010000 */
[----:B---3--:R-:W-:Y:S02]  /*cc10*/  FADD.FTZ R0, R206, R0 ;  /* 0x00000000ce007221 */ /* 0x008fe40000010000 */
[C---:B--2---:R-:W-:Y:S01]  /*cc20*/  FMUL.FTZ R4, R133.reuse, R144 ;  /* 0x0000009085047220 */ /* 0x044fe20000410000 */
[----:B------:R-:W-:Y:S01]  /*cc30*/  F2FP.PACK_AB R144, R200, R199 ;  /* 0x000000c7c890723e */ /* 0x000fe200000000ff */
[----:B------:R-:W-:Y:S01]  /*cc40*/  FFMA.FTZ R133, R133, R247, R168 ;  /* 0x000000f785857223 */ /* 0x000fe200000100a8 */
[C---:B----4-:R-:W-:Y:S01]  /*cc50*/  F2FP.PACK_AB R147, R207.reuse, R206 ;  /* 0x000000cecf93723e */ /* 0x050fe200000000ff */
[----:B------:R-:W-:Y:S03]  /*cc60*/  FADD.FTZ R0, R207, R0 ;  /* 0x00000000cf007221 */ /* 0x000fe60000010000 */
[-C--:B------:R-:W-:Y:S08]  /*cc70*/  HMMA.16816.F32 R4, R140, R160.reuse, R4 ;  /* 0x000000a08c04723c */ /* 0x080ff00000001804 */
[C---:B------:R-:W-:Y:S08]  /*cc80*/  HMMA.16816.F32 R8, R144.reuse, R160, R8 ;  /* 0x000000a09008723c */ /* 0x040ff00000001808 */
[-C--:B------:R-:W-:Y:S08]  /*cc90*/  HMMA.16816.F32 R12, R144, R162.reuse, R12 ;  /* 0x000000a2900c723c */ /* 0x080ff0000000180c */
[C---:B------:R-:W-:Y:S01]  /*cca0*/  HMMA.16816.F32 R16, R140.reuse, R162, R16 ;  /* 0x000000a28c10723c */ /* 0x040fe20000001810 */
[----:B------:R2:W-:Y:S07]  /*ccb0*/  MUFU.EX2 R162, R24 ;  /* 0x0000001800a27308 */ /* 0x0005ee0000000800 */
[-C--:B-1----:R-:W-:Y:S08]  /*ccc0*/  HMMA.16816.F32 R100, R140, R148.reuse, R100 ;  /* 0x000000948c64723c */ /* 0x082ff00000001864 */
[C---:B------:R-:W-:Y:S08]  /*ccd0*/  HMMA.16816.F32 R104, R144.reuse, R148, R104 ;  /* 0x000000949068723c */ /* 0x040ff00000001868 */
[-C--:B------:R-:W-:Y:S01]  /*cce0*/  HMMA.16816.F32 R108, R144, R150.reuse, R108 ;  /* 0x00000096906c723c */ /* 0x080fe2000000186c */
[----:B--2---:R-:W-:Y:S07]  /*ccf0*/  LDSM.16.MT88.4 R24, [R181+0x400] ;  /* 0x00040000b518783b */ /* 0x004fee0000004200 */
        /* <DEDUP_REMOVED lines=15> */
[C---:B------:R-:W-:Y:S08]  /*cdf0*/  HMMA.16816.F32 R80, R140.reuse, R150, R80 ;  /* 0x000000968c50723c */ /* 0x040ff00000001850 */
[-C--:B------:R-:W-:Y:S08]  /*ce00*/  HMMA.16816.F32 R84, R140, R20.reuse, R84 ;  /* 0x000000148c54723c */ /* 0x080ff00000001854 */
[C---:B------:R-:W-:Y:S07]  /*ce10*/  HMMA.16816.F32 R88, R144.reuse, R20, R88 ;  /* 0x000000149058723c */ /* 0x040fee0000001858 */
[----:B------:R-:W-:Y:S01]  /*ce20*/  FFMA.FTZ R20, R29, c[0x0][0x2d0], -R164 ;  /* 0x0000b4001d147a23 */ /* 0x000fe200000108a4 */
[-C--:B------:R-:W-:Y:S03]  /*ce30*/  HMMA.16816.F32 R92, R144, R22.reuse, R92 ;  /* 0x00000016905c723c */ /* 0x080fe6000000185c */
[----:B------:R1:W2:Y:S01]  /*ce40*/  MUFU.EX2 R163, R20 ;  /* 0x0000001400a37308 */ /* 0x0002a20000000800 */
[--C-:B------:R-:W-:Y:S01]  /*ce50*/  FFMA.FTZ R21, R31, c[0x0][0x2d0], -R3.reuse ;  /* 0x0000b4001f157a23 */ /* 0x100fe20000010803 */
[----:B------:R-:W-:Y:S02]  /*ce60*/  F2FP.PACK_AB R29, R170, R169 ;  /* 0x000000a9aa1d723e */ /* 0x000fe400000000ff */
[--C-:B------:R-:W-:Y:S01]  /*ce70*/  FFMA.FTZ R145, R36, c[0x0][0x2d0], -R166.reuse ;  /* 0x0000b40024917a23 */ /* 0x100fe200000108a6 */
[----:B------:R-:W-:Y:S04]  /*ce80*/  HMMA.16816.F32 R96, R140, R22, R96 ;  /* 0x000000168c60723c */ /* 0x000fe80000001860 */
[----:B------:R-:W-:Y:S01]  /*ce90*/  FFMA.FTZ R144, R37, c[0x0][0x2d0], -R166 ;  /* 0x0000b40025907a23 */ /* 0x000fe200000108a6 */
[----:B------:R3:W-:Y:S01]  /*cea0*/  MUFU.EX2 R160, R21 ;  /* 0x0000001500a07308 */ /* 0x0007e20000000800 */
[----:B------:R-:W4:Y:S01]  /*ceb0*/  LDSM.16.MT88.4 R36, [R181+0x1000] ;  /* 0x00100000b524783b */ /* 0x000f220000004200 */
[----:B------:R-:W-:Y:S02]  /*cec0*/  F2FP.PACK_AB R22, R175, R176 ;  /* 0x000000b0af16723e */ /* 0x000fe400000000ff */
[----:B------:R-:W-:Y:S06]  /*ced0*/  F2FP.PACK_AB R23, R174, R173 ;  /* 0x000000adae17723e */ /* 0x000fec00000000ff */
[----:B------:R-:W-:Y:S01]  /*cee0*/  MUFU.EX2 R142, R144 ;  /* 0x00000090008e7308 */ /* 0x000fe20000000800 */
[--C-:B-1----:R-:W-:Y:S01]  /*cef0*/  FFMA.FTZ R20, R30, c[0x0][0x2d0], -R3.reuse ;  /* 0x0000b4001e147a23 */ /* 0x102fe20000010803 */
[----:B--2---:R-:W-:Y:S01]  /*cf00*/  F2FP.PACK_AB R30, R163, R162 ;  /* 0x000000a2a31e723e */ /* 0x004fe200000000ff */
[----:B------:R-:W-:Y:S02]  /*cf10*/  FFMA.FTZ R3, R47, c[0x0][0x2d0], -R3 ;  /* 0x0000b4002f037a23 */ /* 0x000fe40000010803 */
[----:B------:R-:W-:Y:S05]  /*cf20*/  FFMA.FTZ R47, R132, R246, R167 ;  /* 0x000000f6842f7223 */ /* 0x000fea00000100a7 */
[----:B------:R1:W2:Y:S01]  /*cf30*/  MUFU.EX2 R161, R20 ;  /* 0x0000001400a17308 */ /* 0x0002a20000000800 */
[----:B---3--:R-:W-:Y:S09]  /*cf40*/  F2FP.PACK_AB R21, R177, R178 ;  /* 0x000000b2b115723e */ /* 0x008ff200000000ff */
[----:B------:R-:W-:Y:S10]  /*cf50*/  MUFU.EX2 R132, R145 ;  /* 0x0000009100847308 */ /* 0x000ff40000000800 */
[----:B------:R-:W-:Y:S01]  /*cf60*/  MUFU.EX2 R140, R49 ;  /* 0x00000031008c7308 */ /* 0x000fe20000000800 */
[----:B-1----:R-:W-:Y:S02]  /*cf70*/  F2FP.PACK_AB R20, R197, R179 ;  /* 0x000000b3c514723e */ /* 0x002fe400000000ff */
[----:B--2---:R-:W-:Y:S07]  /*cf80*/  F2FP.PACK_AB R31, R160, R161 ;  /* 0x000000a1a01f723e */ /* 0x004fee00000000ff */
[----:B------:R-:W-:Y:S01]  /*cf90*/  MUFU.EX2 R141, R48 ;  /* 0x00000030008d7308 */ /* 0x000fe20000000800 */
[-C--:B------:R-:W-:Y:S08]  /*cfa0*/  HMMA.16816.F32 R4, R20, R24.reuse, R4 ;  /* 0x000000181404723c */ /* 0x080ff00000001804 */
[C---:B------:R-:W-:Y:S01]  /*cfb0*/  HMMA.16816.F32 R8, R28.reuse, R24, R8 ;  /* 0x000000181c08723c */ /* 0x040fe20000001808 */
[----:B------:R-:W-:Y:S07]  /*cfc0*/  MUFU.EX2 R49, R40 ;  /* 0x0000002800317308 */ /* 0x000fee0000000800 */
[-C--:B------:R-:W-:Y:S03]  /*cfd0*/  HMMA.16816.F32 R12, R28, R26.reuse, R12 ;  /* 0x0000001a1c0c723c */ /* 0x080fe6000000180c */
[----:B------:R-:W-:Y:S05]  /*cfe0*/  MUFU.EX2 R48, R41 ;  /* 0x0000002900307308 */ /* 0x000fea0000000800 */
[C---:B------:R-:W-:Y:S01]  /*cff0*/  HMMA.16816.F32 R16, R20.reuse, R26, R16 ;  /* 0x0000001a1410723c */ /* 0x040fe20000001810 */
[----:B------:R-:W1:Y:S04]  /*d000*/  LDSM.16.MT88.4 R24, [R182+0x1000] ;  /* 0x00100000b618783b */ /* 0x000e680000004200 */
[----:B------:R-:W-:Y:S03]  /*d010*/  MUFU.EX2 R41, R45 ;  /* 0x0000002d00297308 */ /* 0x000fe60000000800 */
[-C--:B------:R-:W-:Y:S07]  /*d020*/  HMMA.16816.F32 R100, R20, R32.reuse, R100 ;  /* 0x000000201464723c */ /* 0x080fee0000001864 */
[----:B------:R-:W2:Y:S01]  /*d030*/  MUFU.EX2 R40, R44 ;  /* 0x0000002c00287308 */ /* 0x000ea20000000800 */
[C---:B------:R-:W-:Y:S08]  /*d040*/  HMMA.16816.F32 R104, R28.reuse, R32, R104 ;  /* 0x000000201c68723c */ /* 0x040ff00000001868 */
[-C--:B------:R-:W-:Y:S08]  /*d050*/  HMMA.16816.F32 R108, R28, R34.reuse, R108 ;  /* 0x000000221c6c723c */ /* 0x080ff0000000186c */
[C---:B------:R-:W-:Y:S01]  /*d060*/  HMMA.16816.F32 R112, R20.reuse, R34, R112 ;  /* 0x000000221470723c */ /* 0x040fe20000001870 */
[----:B------:R-:W3:Y:S07]  /*d070*/  LDSM.16.MT88.4 R32, [R181+0x1c00] ;  /* 0x001c0000b520783b */ /* 0x000eee0000004200 */
[-C--:B----4-:R-:W-:Y:S08]  /*d080*/  HMMA.16816.F32 R116, R20, R36.reuse, R116 ;  /* 0x000000241474723c */ /* 0x090ff00000001874 */
[C---:B------:R-:W-:Y:S08]  /*d090*/  HMMA.16816.F32 R120, R28.reuse, R36, R120 ;  /* 0x000000241c78723c */ /* 0x040ff00000001878 */
[-C--:B------:R-:W-:Y:S08]  /*d0a0*/  HMMA.16816.F32 R124, R28, R38.reuse, R124 ;  /* 0x000000261c7c723c */ /* 0x080ff0000000187c */
[C---:B------:R-:W-:Y:S01]  /*d0b0*/  HMMA.16816.F32 R128, R20.reuse, R38, R128 ;  /* 0x000000261480723c */ /* 0x040fe20000001880 */
[----:B------:R-:W4:Y:S07]  /*d0c0*/  LDSM.16.MT88.4 R36, [R182+0x1c00] ;  /* 0x001c0000b624783b */ /* 0x000f2e0000004200 */
[-C--:B-1----:R-:W-:Y:S08]  /*d0d0*/  HMMA.16816.F32 R52, R20, R24.reuse, R52 ;  /* 0x000000181434723c */ /* 0x082ff00000001834 */
[C---:B------:R-:W-:Y:S07]  /*d0e0*/  HMMA.16816.F32 R56, R28.reuse, R24, R56 ;  /* 0x000000181c38723c */ /* 0x040fee0000001838 */
[----:B------:R-:W-:Y:S01]  /*d0f0*/  FADD.FTZ R25, R203, R133 ;  /* 0x00000085cb197221 */ /* 0x000fe20000010000 */
[-C--:B------:R-:W-:Y:S04]  /*d100*/  HMMA.16816.F32 R60, R28, R26.reuse, R60 ;  /* 0x0000001a1c3c723c */ /* 0x080fe8000000183c */
[----:B------:R-:W-:Y:S04]  /*d110*/  FADD.FTZ R24, R202, R47 ;  /* 0x0000002fca187221 */ /* 0x000fe80000010000 */
[C---:B------:R-:W-:Y:S07]  /*d120*/  HMMA.16816.F32 R64, R20.reuse, R26, R64 ;  /* 0x0000001a1440723c */ /* 0x040fee0000001840 */
[----:B--2---:R-:W-:Y:S01]  /*d130*/  F2FP.PACK_AB R26, R41, R40 ;  /* 0x00000028291a723e */ /* 0x004fe200000000ff */
[-C--:B---3--:R-:W-:Y:S08]  /*d140*/  HMMA.16816.F32 R68, R20, R32.reuse, R68 ;  /* 0x000000201444723c */ /* 0x088ff00000001844 */
[C---:B------:R-:W-:Y:S07]  /*d150*/  HMMA.16816.F32 R72, R28.reuse, R32, R72 ;  /* 0x000000201c48723c */ /* 0x040fee0000001848 */
[----:B------:R-:W-:Y:S01]  /*d160*/  FADD.FTZ R32, R204, R24 ;  /* 0x00000018cc207221 */ /* 0x000fe20000010000 */
[-C--:B------:R-:W-:Y:S04]  /*d170*/  HMMA.16816.F32 R76, R28, R34.reuse, R76 ;  /* 0x000000221c4c723c */ /* 0x080fe8000000184c */
[----:B------:R-:W-:Y:S04]  /*d180*/  F2FP.PACK_AB R24, R48, R49 ;  /* 0x000000313018723e */ /* 0x000fe800000000ff */
[C---:B------:R-:W-:Y:S01]  /*d190*/  HMMA.16816.F32 R80, R20.reuse, R34, R80 ;  /* 0x000000221450723c */ /* 0x040fe20000001850 */
[----:B------:R1:W-:Y:S07]  /*d1a0*/  MUFU.EX2 R34, R3 ;  /* 0x0000000300227308 */ /* 0x0003ee0000000800 */
[-C--:B----4-:R-:W-:Y:S03]  /*d1b0*/  HMMA.16816.F32 R84, R20, R36.reuse, R84 ;  /* 0x000000241454723c */ /* 0x090fe60000001854 */
[----:B------:R-:W2:Y:S05]  /*d1c0*/  MUFU.EX2 R35, R46 ;  /* 0x0000002e00237308 */ /* 0x000eaa0000000800 */
[C---:B------:R-:W-:Y:S08]  /*d1d0*/  HMMA.16816.F32 R88, R28.reuse, R36, R88 ;  /* 0x000000241c58723c */ /* 0x040ff00000001858 */
[-C--:B------:R-:W-:Y:S01]  /*d1e0*/  HMMA.16816.F32 R92, R28, R38.reuse, R92 ;  /* 0x000000261c5c723c */ /* 0x080fe2000000185c */
[----:B------:R-:W-:Y:S03]  /*d1f0*/  LDSM.16.MT88.4 R28, [R182+0x1400] ;  /* 0x00140000b61c783b */ /* 0x000fe60000004200 */
[----:B-1----:R-:W-:Y:S04]  /*d200*/  FFMA.FTZ R3, R135, R214, R199 ;  /* 0x000000d687037223 */ /* 0x002fe800000100c7 */
[----:B------:R-:W-:Y:S04]  /*d210*/  HMMA.16816.F32 R96, R20, R38, R96 ;  /* 0x000000261460723c */ /* 0x000fe80000001860 */
[----:B--2---:R-:W-:Y:S01]  /*d220*/  F2FP.PACK_AB R27, R34, R35 ;  /* 0x00000023221b723e */ /* 0x004fe200000000ff */
[----:B------:R-:W-:Y:S02]  /*d230*/  FADD.FTZ R33, R200, R3 ;  /* 0x00000003c8217221 */ /* 0x000fe40000010000 */
[----:B------:R-:W-:Y:S01]  /*d240*/  F2FP.PACK_AB R20, R142, R132 ;  /* 0x000000848e14723e */ /* 0x000fe200000000ff */
[----:B------:R-:W-:Y:S01]  /*d250*/  FADD.FTZ R3, R205, R25 ;  /* 0x00000019cd037221 */ /* 0x000fe20000010000 */
[----:B------:R-:W-:Y:S03]  /*d260*/  F2FP.PACK_AB R21, R141, R140 ;  /* 0x0000008c8d15723e */ /* 0x000fe600000000ff */
[----:B------:R-:W-:Y:S01]  /*d270*/  F2FP.PACK_AB R22, R134, R139 ;  /* 0x0000008b8616723e */ /* 0x000fe200000000ff */
[----:B------:R-:W-:Y:S01]  /*d280*/  FADD.FTZ R3, R211, R3 ;  /* 0x00000003d3037221 */ /* 0x000fe20000010000 */
[----:B------:R-:W-:Y:S02]  /*d290*/  F2FP.PACK_AB R23, R51, R50 ;  /* 0x000000323317723e */ /* 0x000fe400000000ff */
[----:B------:R-:W-:Y:S01]  /*d2a0*/  F2FP.PACK_AB R25, R43, R42 ;  /* 0x0000002a2b19723e */ /* 0x000fe200000000ff */
[----:B------:R-:W-:Y:S04]  /*d2b0*/  FADD.FTZ R3, R179, R3 ;  /* 0x00000003b3037221 */ /* 0x000fe80000010000 */
[-C--:B------:R-:W-:Y:S01]  /*d2c0*/  HMMA.16816.F32 R144, R20, R156.reuse, R4 ;  /* 0x0000009c1490723c */ /* 0x080fe20000001804 */
[----:B------:R-:W1:Y:S02]  /*d2d0*/  LDSM.16.MT88.4 R4, [R182+0x800] ;  /* 0x00080000b604783b */ /* 0x000e640000004200 */
[----:B------:R-:W-:Y:S05]  /*d2e0*/  FADD.FTZ R3, R197, R3 ;  /* 0x00000003c5037221 */ /* 0x000fea0000010000 */
[C---:B------:R-:W-:Y:S01]  /*d2f0*/  HMMA.16816.F32 R148, R24.reuse, R156, R8 ;  /* 0x0000009c1894723c */ /* 0x040fe20000001808 */
[----:B------:R-:W2:Y:S07]  /*d300*/  LDSM.16.MT88.4 R8, [R181+0x1400] ;  /* 0x00140000b508783b */ /* 0x000eae0000004200 */
[-C--:B------:R-:W-:Y:S01]  /*d310*/  HMMA.16816.F32 R152, R24, R158.reuse, R12 ;  /* 0x0000009e1898723c */ /* 0x080fe2000000180c */
[----:B------:R-:W3:Y:S07]  /*d320*/  LDSM.16.MT88.4 R12, [R181+0x2000] ;  /* 0x00200000b50c783b */ /* 0x000eee0000004200 */
[C---:B------:R-:W-:Y:S01]  /*d330*/  HMMA.16816.F32 R156, R20.reuse, R158, R16 ;  /* 0x0000009e149c723c */ /* 0x040fe20000001810 */
[----:B------:R-:W4:Y:S07]  /*d340*/  LDSM.16.MT88.4 R16, [R182+0x2000] ;  /* 0x00200000b610783b */ /* 0x000f2e0000004200 */
        /* <DEDUP_REMOVED lines=16> */
[C---:B------:R-:W-:Y:S04]  /*d450*/  HMMA.16816.F32 R128, R20.reuse, R10, R128 ;  /* 0x0000000a1480723c */ /* 0x040fe80000001880 */
[----:B------:R-:W-:Y:S04]  /*d460*/  FADD.FTZ R6, R171, R6 ;  /* 0x00000006ab067221 */ /* 0x000fe80000010000 */
        /* <DEDUP_REMOVED lines=23> */
[----:B------:R-:W-:Y:S01]  /*d5e0*/  FADD.FTZ R247, R134, R6 ;  /* 0x0000000686f77221 */ /* 0x000fe20000010000 */
[----:B------:R-:W-:Y:S01]  /*d5f0*/  MOV R134, R2 ;  /* 0x0000000200867202 */ /* 0x000fe20000000f00 */
        /* <DEDUP_REMOVED lines=9> */
[----:B------:R-:W-:Y:S01]  /*d690*/  HMMA.16816.F32 R96, R20, R18, R96 ;  /* 0x000000121460723c */ /* 0x000fe20000001860 */
[----:B------:R1:W-:Y:S03]  /*d6a0*/  STL [R1], R3 ;  /* 0x0000000301007387 */ /* 0x0003e60000100800 */
[----:B------:R-:W-:Y:S01]  /*d6b0*/  FADD.FTZ R246, R51, R4 ;  /* 0x0000000433f67221 */ /* 0x000fe20000010000 */
[----:B------:R1:W-:Y:S03]  /*d6c0*/  STL [R1+0x4], R0 ;  /* 0x0000040001007387 */ /* 0x0003e60000100800 */
[----:B------:R-:W-:-:S05]  /*d6d0*/  @P0 BRA `(.L_x_1978) ;  /* 0xffffd5a000000947 */ /* 0x000fca000383ffff */
.L_x_1973:
[----:B-1----:R-:W2:Y:S02]  /*d6e0*/  LDL R0, [R1+0x8] ;  /* 0x0000080001007983 */ /* 0x002ea40000100800 */
[----:B--2---:R-:W-:-:S13]  /*d6f0*/  ISETP.GE.AND P0, PT, R196, R0, PT ;  /* 0x00000000c400720c */ /* 0x004fda0003f06270 */
[----:B------:R-:W-:Y:S05]  /*d700*/  @!P0 BRA `(.L_x_1979) ;  /* 0x00003be000008947 */ /* 0x000fea0003800000 */
[----:B------:R-:W-:Y:S01]  /*d710*/  IMAD.MOV.U32 R133, RZ, RZ, R137 ;  /* 0x000000ffff857224 */ /* 0x000fe200078e0089 */
[----:B------:R-:W-:Y:S01]  /*d720*/  MOV R139, R134 ;  /* 0x00000086008b7202 */ /* 0x000fe20000000f00 */
[----:B------:R-:W-:Y:S01]  /*d730*/  IMAD.MOV.U32 R132, RZ, RZ, R138 ;  /* 0x000000ffff847224 */ /* 0x000fe200078e008a */
[----:B------:R-:W-:Y:S02]  /*d740*/  MOV R135, R136 ;  /* 0x0000008800877202 */ /* 0x000fe40000000f00 */
.L_x_1998:
[----:B------:R-:W-:Y:S04]  /*d750*/  DEPBAR.LE SB0, 0x0 ;  /* 0x000080000000791a */ /* 0x000fe80000000000 */
[----:B------:R-:W-:Y:S01]  /*d760*/  WARPSYNC 0xffffffff ;  /* 0xffffffff00007948 */ /* 0x000fe20003800000 */
[----:B------:R-:W-:Y:S01]  /*d770*/  BAR.SYNC.DEFER_BLOCKING 0x0 ;  /* 0x0000000000007b1d */ /* 0x000fe20000010000 */
[----:B------:R-:W-:Y:S01]  /*d780*/  SHF.R.S32.HI R0, RZ, 0x1f, R196 ;  /* 0x0000001fff007819 */ /* 0x000fe200000114c4 */
[----:B-1----:R-:W-:Y:S01]  /*d790*/  IMAD.WIDE.U32 R2, R196, c[0x0][0x208], RZ ;  /* 0x00008200c4027a25 */ /* 0x002fe200078e00ff */
[C---:B------:R-:W-:Y:S02]  /*d7a0*/  LOP3.LUT P5, RZ, R194.reuse, 0x100, RZ, 0xc0, !PT ;  /* 0x00000100c2ff7812 */ /* 0x040fe400078ac0ff */
[----:B------:R-:W-:Y:S01]  /*d7b0*/  LOP3.LUT P4, RZ, R194, 0x80, RZ, 0xc0, !PT ;  /* 0x00000080c2ff7812 */ /* 0x000fe2000788c0ff */
[----:B------:R-:W-:Y:S01]  /*d7c0*/  IMAD R0, R0, c[0x0][0x208], RZ ;  /* 0x0000820000007a24 */ /* 0x000fe200078e02ff */
[----:B------:R-:W-:Y:S03]  /*d7d0*/  LOP3.LUT P3, RZ, R194, 0x40, RZ, 0xc0, !PT ;  /* 0x00000040c2ff7812 */ /* 0x000fe6000786c0ff */
[----:B------:R-:W-:Y:S04]  /*d7e0*/  IMAD R0, R196, c[0x0][0x20c], R0 ;  /* 0x00008300c4007a24 */ /* 0x000fe800078e0200 */
[----:B------:R-:W-:Y:S02]  /*d7f0*/  IMAD.IADD R8, R3, 0x1, R0 ;  /* 0x0000000103087824 */ /* 0x000fe400078e0200 */
[----:B------:R-:W-:Y:S04]  /*d800*/  IMAD.WIDE.U32 R2, R2, 0x30, RZ ;  /* 0x0000003002027825 */ /* 0x000fe800078e00ff */
[----:B------:R-:W-:Y:S01]  /*d810*/  IMAD R12, R8, 0x30, RZ ;  /* 0x00000030080c7824 */ /* 0x000fe200078e02ff */
[----:B------:R-:W-:Y:S03]  /*d820*/  LDSM.16.M88.4 R48, [R183] ;  /* 0x00000000b730783b */ /* 0x000fe60000000200 */
[----:B------:R-:W-:Y:S01]  /*d830*/  IMAD.IADD R3, R3, 0x1, R12 ;  /* 0x0000000103037824 */ /* 0x000fe200078e020c */
[----:B------:R-:W-:Y:S02]  /*d840*/  BSSY B0, `(.L_x_1980) ;  /* 0x00000a9000007945 */ /* 0x000fe40003800000 */
[----:B------:R-:W1:Y:S06]  /*d850*/  LDSM.16.M88.4 R16, [R180] ;  /* 0x00000000b410783b */ /* 0x000e6c0000000200 */
[----:B------:R-:W2:Y:S06]  /*d860*/  LDSM.16.M88.4 R44, [R183+0x1000] ;  /* 0x00100000b72c783b */ /* 0x000eac0000000200 */
[----:B------:R-:W3:Y:S06]  /*d870*/  S2R R136, SR_TID.X ;  /* 0x0000000000887919 */ /* 0x000eec0000002100 */
[----:B------:R-:W4:Y:S06]  /*d880*/  LDSM.16.M88.4 R32, [R180+0x400] ;  /* 0x00040000b420783b */ /* 0x000f2c0000000200 */
[----:B------:R-:W5:Y:S06]  /*d890*/  LDL R231, [R1+0x8] ;  /* 0x0000080001e77983 */ /* 0x000f6c0000100800 */
[----:B------:R-:W4:Y:S06]  /*d8a0*/  LDSM.16.M88.4 R140, [R180+0x800] ;  /* 0x00080000b48c783b */ /* 0x000f2c0000000200 */
[----:B------:R-:W-:Y:S01]  /*d8b0*/  LDSM.16.M88.4 R160, [R184] ;  /* 0x00000000b8a0783b */ /* 0x000fe20000000200 */
[-C--:B-1----:R-:W-:Y:S05]  /*d8c0*/  HMMA.16816.F32 R4, R48, R16.reuse, RZ ;  /* 0x000000103004723c */ /* 0x082fea00000018ff */
[----:B------:R-:W1:Y:S01]  /*d8d0*/  LDSM.16.M88.4 R164, [R185] ;  /* 0x00000000b9a4783b */ /* 0x000e620000000200 */
[----:B---3--:R-:W-:Y:S02]  /*d8e0*/  ISETP.GT.AND P1, PT, R136, 0x3f, PT ;  /* 0x0000003f8800780c */ /* 0x008fe40003f24270 */
[C---:B--2---:R-:W-:Y:S03]  /*d8f0*/  HMMA.16816.F32 R8, R44.reuse, R16, RZ ;  /* 0x000000102c08723c */ /* 0x044fe600000018ff */
[----:B------:R-:W2:Y:S06]  /*d900*/  LDSM.16.M88.4 R168, [R184+0x1000] ;  /* 0x00100000b8a8783b */ /* 0x000eac0000000200 */
[----:B------:R-:W3:Y:S01]  /*d910*/  LDSM.16.M88.4 R172, [R193] ;  /* 0x00000000c1ac783b */ /* 0x000ee20000000200 */
[-C--:B------:R-:W-:Y:S02]  /*d920*/  HMMA.16816.F32 R12, R44, R18.reuse, RZ ;  /* 0x000000122c0c723c */ /* 0x080fe400000018ff */
[----:B------:R-:W-:Y:S02]  /*d930*/  @!P1 IMAD.MOV.U32 R0, RZ, RZ, c[0x0][0x208] ;  /* 0x00008200ff009624 */ /* 0x000fe400078e00ff */
[----:B------:R-:W-:Y:S01]  /*d940*/  @!P1 IMAD.MOV.U32 R16, RZ, RZ, c[0x0][0x20c] ;  /* 0x00008300ff109624 */ /* 0x000fe200078e00ff */
[----:B------:R-:W1:Y:S02]  /*d950*/  LDSM.16.M88.4 R176, [R192] ;  /* 0x00000000c0b0783b */ /* 0x000e640000000200 */
[CC--:B------:R-:W-:Y:S05]  /*d960*/  @!P1 LEA R24, P0, R0.reuse, R2.reuse, 0x5 ;  /* 0x0000000200189211 */ /* 0x0c0fea00078028ff */
[----:B------:R-:W-:Y:S02]  /*d970*/  @!P1 LEA.HI.X R28, R0, R3, R16, 0x5, P0 ;  /* 0x00000003001c9211 */ /* 0x000fe400000f2c10 */
[C---:B------:R-:W-:Y:S02]  /*d980*/  HMMA.16816.F32 R16, R48.reuse, R18, RZ ;  /* 0x000000123010723c */ /* 0x040fe400000018ff */
[----:B------:R-:W-:Y:S05]  /*d990*/  IADD3 R2, P0, R220, R2, RZ ;  /* 0x00000002dc027210 */ /* 0x000fea0007f1e0ff */
[--C-:B------:R-:W-:Y:S01]  /*d9a0*/  IMAD.X R3, R3, 0x1, R222.reuse, P0 ;  /* 0x0000000103037824 */ /* 0x100fe200000e06de */
        /* <DEDUP_REMOVED lines=9> */
[----:B------:R-:W-:Y:S01]  /*da40*/  @!P1 IMAD.X R3, R28, 0x1, R222, P0 ;  /* 0x000000011c039824 */ /* 0x000fe200000e06de */
[C---:B------:R-:W-:Y:S03]  /*da50*/  @!P1 LEA R2, P0, R0.reuse, c[0x0][0x1f8], 0x1 ;  /* 0x00007e0000029a11 */ /* 0x040fe600078008ff */
[----:B------:R4:W-:Y:S01]  /*da60*/  LDGSTS.E.BYPASS.LTC128B.128 [R195+0x2480], [R36.64+0x40], !P4 ;  /* 0x0248004024c37fae */ /* 0x0009e2000e101d46 */
[-C--:B------:R-:W-:Y:S01]  /*da70*/  HMMA.16816.F32 R28, R44, R34.reuse, RZ ;  /* 0x000000222c1c723c */ /* 0x080fe200000018ff */
[----:B------:R-:W-:Y:S04]  /*da80*/  @!P1 LEA.HI.X R3, R0, c[0x0][0x1fc], R3, 0x1, P0 ;  /* 0x00007f0000039a11 */ /* 0x000fe800000f0c03 */
[----:B------:R4:W-:Y:S03]  /*da90*/  LDGSTS.E.BYPASS.LTC128B.128 [R195+0x3080], [R36.64+0x80], !P3 ;  /* 0x0308008024c37fae */ /* 0x0009e6000d901d46 */
[C---:B------:R-:W-:Y:S03]  /*daa0*/  HMMA.16816.F32 R32, R48.reuse, R34, RZ ;  /* 0x000000223020723c */ /* 0x040fe600000018ff */
[----:B------:R1:W-:Y:S06]  /*dab0*/  @!P1 LDGSTS.E.BYPASS.LTC128B.128 [R195+0x2080], [R2.64], !P5 ;  /* 0x0208000002c39fae */ /* 0x0003ec000e901d46 */
[----:B------:R1:W-:Y:S06]  /*dac0*/  @!P1 LDGSTS.E.BYPASS.LTC128B.128 [R195+0x2c80], [R2.64+0x40], !P4 ;  /* 0x02c8004002c39fae */ /* 0x0003ec000e101d46 */
[----:B------:R1:W-:Y:S06]  /*dad0*/  @!P1 LDGSTS.E.BYPASS.LTC128B.128 [R195+0x3880], [R2.64+0x80], !P3 ;  /* 0x0388008002c39fae */ /* 0x0003ec000d901d46 */
[----:B------:R-:W0:Y:S01]  /*dae0*/  LDGDEPBAR ;  /* 0x00000000000079af */ /* 0x000e220000000000 */
[-C--:B----4-:R-:W-:Y:S08]  /*daf0*/  HMMA.16816.F32 R36, R48, R140.reuse, RZ ;  /* 0x0000008c3024723c */ /* 0x090ff000000018ff */
        /* <DEDUP_REMOVED lines=27> */
[-C--:B------:R-:W-:Y:S03]  /*dcb0*/  HMMA.16816.F32 R28, R168, R162.reuse, R28 ;  /* 0x000000a2a81c723c */ /* 0x080fe6000000181c */
[----:B-----5:R-:W-:Y:S05]  /*dcc0*/  ISETP.GT.AND P0, PT, R196, R231, PT ;  /* 0x000000e7c400720c */ /* 0x020fea0003f04270 */
        /* <DEDUP_REMOVED lines=63> */
[----:B------:R-:W-:Y:S04]  /*e0c0*/  SHF.R.S32.HI R134, RZ, 0x2, R134 ;  /* 0x00000002ff867819 */ /* 0x000fe80000011486 */
[----:B------:R-:W-:Y:S01]  /*e0d0*/  IADD3 R136, -R134, 0x30, RZ ;  /* 0x0000003086887810 */ /* 0x000fe20007ffe1ff */
[----:B------:R-:W-:Y:S02]  /*e0e0*/  IMAD R134, R2, c[0x0][0x1e0], RZ ;  /* 0x0000780002867a24 */ /* 0x000fe400078e02ff */
[----:B------:R-:W-:Y:S01]  /*e0f0*/  IMAD.WIDE.U32 R2, R0, c[0x0][0x1e0], RZ ;  /* 0x0000780000027a25 */ /* 0x000fe200078e00ff */
[----:B------:R-:W-:Y:S03]  /*e100*/  ISETP.GE.AND P0, PT, R136, 0x21, PT ;  /* 0x000000218800780c */ /* 0x000fe60003f06270 */
[----:B------:R-:W-:Y:S04]  /*e110*/  IMAD R0, R0, c[0x0][0x1e4], R134 ;  /* 0x0000790000007a24 */ /* 0x000fe800078e0286 */
[----:B------:R-:W-:Y:S02]  /*e120*/  IMAD.IADD R0, R3, 0x1, R0 ;  /* 0x0000000103007824 */ /* 0x000fe400078e0200 */
[----:B------:R-:W-:Y:S04]  /*e130*/  IMAD.WIDE.U32 R2, R2, 0x30, RZ ;  /* 0x0000003002027825 */ /* 0x000fe800078e00ff */
[----:B------:R-:W-:Y:S02]  /*e140*/  @P0 IMAD.MOV.U32 R134, RZ, RZ, c[0x0][0x1e0] ;  /* 0x00007800ff860624 */ /* 0x000fe400078e00ff */
[----:B------:R-:W-:Y:S02]  /*e150*/  IMAD R0, R0, 0x30, RZ ;  /* 0x0000003000007824 */ /* 0x000fe400078e02ff */
        /* <DEDUP_REMOVED lines=23> */
.L_x_1981:
[----:B------:R-:W-:Y:S05]  /*e2d0*/  BSYNC B0 ;  /* 0x0000000000007941 */ /* 0x000fea0003800000 */
.L_x_1980:
        /* <DEDUP_REMOVED lines=34> */
.L_x_1984:
[----:B------:R-:W-:Y:S04]  /*e500*/  MOV R134, c[0x0][0x32c] ;  /* 0x0000cb0000867a02 */ /* 0x000fe80000000f00 */
[----:B------:R-:W-:Y:S11]  /*e510*/  ISETP.NE.AND P0, PT, R134, 0x1, PT ;  /* 0x000000018600780c */ /* 0x000ff60003f05270 */
[----:B------:R-:W-:Y:S02]  /*e520*/  @!UPT UIADD3 URZ, URZ, URZ, URZ ;  /* 0x0000003f3f3ff290 */ /* 0x000fe4000fffe03f */
[----:B------:R-:W-:Y:S05]  /*e530*/  @P0 IMAD.HI.U32 R134, R2, c[0x0][0x330], RZ ;  /* 0x0000cc0002860a27 */ /* 0x000fea00078e00ff */
[----:B------:R-:W-:Y:S02]  /*e540*/  @P0 SHF.R.U32.HI R2, RZ, c[0x0][0x334], R134 ;  /* 0x0000cd00ff020a19 */ /* 0x000fe40000011686 */
.L_x_1985:
[----:B------:R-:W-:Y:S05]  /*e550*/  BSYNC B0 ;  /* 0x0000000000007941 */ /* 0x000fea0003800000 */
.L_x_1983:
[----:B------:R-:W-:Y:S04]  /*e560*/  IMAD.IADD R134, R3, 0x1, -R235 ;  /* 0x0000000103867824 */ /* 0x000fe800078e0aeb */
[----:B------:R-:W-:Y:S05]  /*e570*/  IMAD R2, R2, c[0x0][0x32c], R134 ;  /* 0x0000cb0002027a24 */ /* 0x000fea00078e0286 */
[----:B------:R-:W-:Y:S02]  /*e580*/  IADD3 R134, R2, c[0x0][0x32c], RZ ;  /* 0x0000cb0002867a10 */ /* 0x000fe40007ffe0ff */
[----:B------:R-:W-:Y:S02]  /*e590*/  IMNMX R0, R0, R2, !PT ;  /* 0x0000000200007217 */ /* 0x000fe40007800200 */
[----:B------:R-:W-:Y:S02]  /*e5a0*/  IMNMX R138, R138, R134, PT ;  /* 0x000000868a8a7217 */ /* 0x000fe40003800200 */
.L_x_1982:
        /* <DEDUP_REMOVED lines=17> */
.L_x_1988:
[----:B------:R-:W-:Y:S04]  /*e6c0*/  MOV R136, c[0x0][0x32c] ;  /* 0x0000cb0000887a02 */ /* 0x000fe80000000f00 */
[----:B------:R-:W-:Y:S11]  /*e6d0*/  ISETP.NE.AND P0, PT, R136, 0x1, PT ;  /* 0x000000018800780c */ /* 0x000ff60003f05270 */
[----:B------:R-:W-:Y:S02]  /*e6e0*/  @!UPT UIADD3 URZ, URZ, URZ, URZ ;  /* 0x0000003f3f3ff290 */ /* 0x000fe4000fffe03f */
[----:B------:R-:W-:Y:S05]  /*e6f0*/  @P0 IMAD.HI.U32 R136, R2, c[0x0][0x330], RZ ;  /* 0x0000cc0002880a27 */ /* 0x000fea00078e00ff */
[----:B------:R-:W-:Y:S02]  /*e700*/  @P0 SHF.R.U32.HI R2, RZ, c[0x0][0x334], R136 ;  /* 0x0000cd00ff020a19 */ /* 0x000fe40000011688 */
.L_x_1989:
[----:B------:R-:W-:Y:S05]  /*e710*/  BSYNC B0 ;  /* 0x0000000000007941 */ /* 0x000fea0003800000 */
.L_x_1987:
[----:B------:R-:W-:Y:S04]  /*e720*/  IMAD.IADD R136, R3, 0x1, -R235 ;  /* 0x0000000103887824 */ /* 0x000fe800078e0aeb */
[----:B------:R-:W-:Y:S05]  /*e730*/  IMAD R2, R2, c[0x0][0x32c], R136 ;  /* 0x0000cb0002027a24 */ /* 0x000fea00078e0288 */
[----:B------:R-:W-:Y:S02]  /*e740*/  IADD3 R136, R2, c[0x0][0x32c], RZ ;  /* 0x0000cb0002887a10 */ /* 0x000fe40007ffe0ff */
[----:B------:R-:W-:Y:S02]  /*e750*/  IMNMX R134, R134, R2, !PT ;  /* 0x0000000286867217 */ /* 0x000fe40007800200 */
[----:B------:R-:W-:Y:S02]  /*e760*/  IMNMX R137, R137, R136, PT ;  /* 0x0000008889897217 */ /* 0x000fe40003800200 */
.L_x_1986:
        /* <DEDUP_REMOVED lines=17> */
.L_x_1992:
[----:B------:R-:W-:Y:S04]  /*e880*/  MOV R160, c[0x0][0x32c] ;  /* 0x0000cb0000a07a02 */ /* 0x000fe80000000f00 */
[----:B------:R-:W-:Y:S11]  /*e890*/  ISETP.NE.AND P0, PT, R160, 0x1, PT ;  /* 0x00000001a000780c */ /* 0x000ff60003f05270 */
[----:B------:R-:W-:Y:S02]  /*e8a0*/  @!UPT UIADD3 URZ, URZ, URZ, URZ ;  /* 0x0000003f3f3ff290 */ /* 0x000fe4000fffe03f */
[----:B------:R-:W-:Y:S05]  /*e8b0*/  @P0 IMAD.HI.U32 R160, R140, c[0x0][0x330], RZ ;  /* 0x0000cc008ca00a27 */ /* 0x000fea00078e00ff */
[----:B------:R-:W-:Y:S02]  /*e8c0*/  @P0 SHF.R.U32.HI R140, RZ, c[0x0][0x334], R160 ;  /* 0x0000cd00ff8c0a19 */ /* 0x000fe400000116a0 */
.L_x_1993:
[----:B------:R-:W-:Y:S05]  /*e8d0*/  BSYNC B0 ;  /* 0x0000000000007941 */ /* 0x000fea0003800000 */
.L_x_1991:
[----:B------:R-:W-:Y:S04]  /*e8e0*/  IMAD.IADD R160, R3, 0x1, -R235 ;  /* 0x0000000103a07824 */ /* 0x000fe800078e0aeb */
[----:B------:R-:W-:Y:S05]  /*e8f0*/  IMAD R140, R140, c[0x0][0x32c], R160 ;  /* 0x0000cb008c8c7a24 */ /* 0x000fea00078e02a0 */
[----:B------:R-:W-:Y:S02]  /*e900*/  IADD3 R160, R140, c[0x0][0x32c], RZ ;  /* 0x0000cb008ca07a10 */ /* 0x000fe40007ffe0ff */
[----:B------:R-:W-:Y:S02]  /*e910*/  IMNMX R2, R2, R140, !PT ;  /* 0x0000008c02027217 */ /* 0x000fe40007800200 */
[----:B------:R-:W-:Y:S02]  /*e920*/  IMNMX R136, R136, R160, PT ;  /* 0x000000a088887217 */ /* 0x000fe40003800200 */
.L_x_1990:
        /* <DEDUP_REMOVED lines=157> */
.L_x_1996:
[----:B------:R-:W-:Y:S04]  /*f300*/  MOV R5, c[0x0][0x32c] ;  /* 0x0000cb0000057a02 */ /* 0x000fe80000000f00 */
[----:B------:R-:W-:Y:S11]  /*f310*/  ISETP.NE.AND P0, PT, R5, 0x1, PT ;  /* 0x000000010500780c */ /* 0x000ff60003f05270 */
[----:B------:R-:W-:Y:S02]  /*f320*/  @!UPT UIADD3 URZ, URZ, URZ, URZ ;  /* 0x0000003f3f3ff290 */ /* 0x000fe4000fffe03f */
[----:B------:R-:W-:Y:S05]  /*f330*/  @P0 IMAD.HI.U32 R5, R4, c[0x0][0x330], RZ ;  /* 0x0000cc0004050a27 */ /* 0x000fea00078e00ff */
[----:B------:R-:W-:Y:S02]  /*f340*/  @P0 SHF.R.U32.HI R4, RZ, c[0x0][0x334], R5 ;  /* 0x0000cd00ff040a19 */ /* 0x000fe40000011605 */
.L_x_1997:
[----:B------:R-:W-:Y:S05]  /*f350*/  BSYNC B0 ;  /* 0x0000000000007941 */ /* 0x000fea0003800000 */
.L_x_1995:
[----:B------:R-:W-:Y:S04]  /*f360*/  IMAD.IADD R3, R3, 0x1, -R235 ;  /* 0x0000000103037824 */ /* 0x000fe800078e0aeb */
[----:B------:R-:W-:Y:S05]  /*f370*/  IMAD R3, R4, c[0x0][0x32c], R3 ;  /* 0x0000cb0004037a24 */ /* 0x000fea00078e0203 */
[----:B------:R-:W-:Y:S02]  /*f380*/  IADD3 R4, R3, c[0x0][0x32c], RZ ;  /* 0x0000cb0003047a10 */ /* 0x000fe40007ffe0ff */
[----:B------:R-:W-:Y:S02]  /*f390*/  IMNMX R0, R0, R3, !PT ;  /* 0x0000000300007217 */ /* 0x000fe40007800200 */
[----:B------:R-:W-:Y:S02]  /*f3a0*/  IMNMX R2, R2, R4, PT ;  /* 0x0000000402027217 */ /* 0x000fe40003800200 */
.L_x_1994:
[----:B------:R-:W-:Y:S01]  /*f3b0*/  ISETP.GT.AND P0, PT, R0, RZ, !P2 ;  /* 0x000000ff0000720c */ /* 0x000fe20005704270 */
[----:B------:R-:W2:Y:S01]  /*f3c0*/  LDL.LU R232, [R1] ;  /* 0x0000000001e87983 */ /* 0x000ea20000300800 */
        /* <DEDUP_REMOVED lines=48> */
[----:B------:R-:W-:Y:S01]  /*f6d0*/  ISETP.GT.AND P0, PT, R0, 0x20, !P5 ;  /* 0x000000200000780c */ /* 0x000fe20006f04270 */
[----:B------:R-:W-:Y:S01]  /*f6e0*/  LDSM.16.MT88.4 R28, [R181] ;  /* 0x00000000b51c783b */ /* 0x000fe20000004200 */
        /* <DEDUP_REMOVED lines=18> */
[----:B------:R-:W3:Y:S01]  /*f810*/  SHFL.BFLY PT, R7, R4, 0x2, 0x1f ;  /* 0x0c401f0004077f89 */ /* 0x000ee200000e0000 */
[----:B------:R-:W-:Y:S02]  /*f820*/  ISETP.GT.AND P0, PT, R0, 0x29, !P6 ;  /* 0x000000290000780c */ /* 0x000fe40007704270 */
[----:B------:R-:W-:Y:S02]  /*f830*/  FMNMX.FTZ R5, R48, R5, !PT ;  /* 0x0000000530057209 */ /* 0x000fe40007810000 */
[----:B------:R-:W-:Y:S02]  /*f840*/  ISETP.LT.OR P0, PT, R2, 0x2a, P0 ;  /* 0x0000002a0200780c */ /* 0x000fe40000701670 */
[----:B------:R-:W-:Y:S02]  /*f850*/  FMNMX.FTZ R5, R39, R5, !PT ;  /* 0x0000000527057209 */ /* 0x000fe40007810000 */
[----:B------:R-:W-:Y:S02]  /*f860*/  FSEL R21, R47, -INF , !P0 ;  /* 0xff8000002f157808 */ /* 0x000fe40004000000 */
[----:B------:R-:W-:Y:S04]  /*f870*/  FMNMX.FTZ R5, R38, R5, !PT ;  /* 0x0000000526057209 */ /* 0x000fe80007810000 */
[----:B------:R-:W-:Y:S04]  /*f880*/  FMNMX.FTZ R5, R50, R5, !PT ;  /* 0x0000000532057209 */ /* 0x000fe80007810000 */
[----:B------:R-:W-:Y:S04]  /*f890*/  FMNMX.FTZ R5, R174, R5, !PT ;  /* 0x00000005ae057209 */ /* 0x000fe80007810000 */
[----:B------:R-:W-:Y:S04]  /*f8a0*/  FMNMX.FTZ R0, R173, R5, !PT ;  /* 0x00000005ad007209 */ /* 0x000fe80007810000 */
[----:B------:R-:W-:Y:S04]  /*f8b0*/  FMNMX.FTZ R2, R178, R0, !PT ;  /* 0x00000000b2027209 */ /* 0x000fe80007810000 */
[----:B------:R-:W-:Y:S02]  /*f8c0*/  FMNMX.FTZ R2, R179, R2, !PT ;  /* 0x00000002b3027209 */ /* 0x000fe40007810000 */
[----:B-1----:R-:W-:Y:S02]  /*f8d0*/  FMNMX.FTZ R3, R3, R6, !PT ;  /* 0x0000000603037209 */ /* 0x002fe40007810000 */
[----:B---3--:R-:W-:Y:S03]  /*f8e0*/  FMNMX.FTZ R0, R4, R7, !PT ;  /* 0x0000000704007209 */ /* 0x008fe60007810000 */
[----:B------:R-:W1:Y:S08]  /*f8f0*/  SHFL.BFLY PT, R6, R3, 0x1, 0x1f ;  /* 0x0c201f0003067f89 */ /* 0x000e7000000e0000 */
[----:B------:R-:W3:Y:S01]  /*f900*/  SHFL.BFLY PT, R5, R0, 0x1, 0x1f ;  /* 0x0c201f0000057f89 */ /* 0x000ee200000e0000 */
[----:B-1----:R-:W-:Y:S07]  /*f910*/  FMNMX.FTZ R138, R3, R6, !PT ;  /* 0x00000006038a7209 */ /* 0x002fee0007810000 */
[----:B------:R-:W1:Y:S01]  /*f920*/  SHFL.BFLY PT, R6, R2, 0x2, 0x1f ;  /* 0x0c401f0002067f89 */ /* 0x000e6200000e0000 */
[C---:B------:R-:W-:Y:S01]  /*f930*/  FSETP.NEU.FTZ.AND P0, PT, R138.reuse, -INF , PT ;  /* 0xff8000008a00780b */ /* 0x040fe20003f1d000 */
[----:B------:R-:W-:Y:S01]  /*f940*/  FMUL.FTZ R3, R138, c[0x0][0x2d0] ;  /* 0x0000b4008a037a20 */ /* 0x000fe20000410000 */
[----:B---3--:R-:W-:Y:S04]  /*f950*/  FMNMX.FTZ R137, R0, R5, !PT ;  /* 0x0000000500897209 */ /* 0x008fe80007810000 */
[----:B------:R-:W-:Y:S05]  /*f960*/  FSEL R23, R3, RZ, P0 ;  /* 0x000000ff03177208 */ /* 0x000fea0000000000 */
[--C-:B------:R-:W-:Y:S02]  /*f970*/  FFMA.FTZ R3, R16, c[0x0][0x2d0], -R23.reuse ;  /* 0x0000b40010037a23 */ /* 0x100fe40000010817 */
[--C-:B------:R-:W-:Y:S02]  /*f980*/  FFMA.FTZ R4, R17, c[0x0][0x2d0], -R23.reuse ;  /* 0x0000b40011047a23 */ /* 0x100fe40000010817 */
[----:B------:R3:W-:Y:S01]  /*f990*/  MUFU.EX2 R225, R3 ;  /* 0x0000000300e17308 */ /* 0x0007e20000000800 */
[--C-:B------:R-:W-:Y:S02]  /*f9a0*/  FFMA.FTZ R36, R164, c[0x0][0x2d0], -R23.reuse ;  /* 0x0000b400a4247a23 */ /* 0x100fe40000010817 */
[--C-:B------:R-:W-:Y:S02]  /*f9b0*/  FFMA.FTZ R46, R197, c[0x0][0x2d0], -R23.reuse ;  /* 0x0000b400c52e7a23 */ /* 0x100fe40000010817 */
[--C-:B------:R-:W-:Y:S01]  /*f9c0*/  FFMA.FTZ R47, R177, c[0x0][0x2d0], -R23.reuse ;  /* 0x0000b400b12f7a23 */ /* 0x100fe20000010817 */
[----:B-1----:R-:W-:Y:S04]  /*f9d0*/  FMNMX.FTZ R2, R2, R6, !PT ;  /* 0x0000000602027209 */ /* 0x002fe80007810000 */
[----:B------:R1:W4:Y:S10]  /*f9e0*/  MUFU.EX2 R227, R4 ;  /* 0x0000000400e37308 */ /* 0x0003340000000800 */
[----:B------:R5:W-:Y:S01]  /*f9f0*/  MUFU.EX2 R210, R36 ;  /* 0x0000002400d27308 */ /* 0x000be20000000800 */
[----:B---3--:R-:W-:Y:S04]  /*fa00*/  FMNMX.FTZ R3, R10, R139, !PT ;  /* 0x0000008b0a037209 */ /* 0x008fe80007810000 */
[----:B------:R-:W-:Y:S04]  /*fa10*/  FMNMX.FTZ R3, R11, R3, !PT ;  /* 0x000000030b037209 */ /* 0x000fe80007810000 */
[----:B------:R-:W-:Y:S01]  /*fa20*/  FMNMX.FTZ R3, R9, R3, !PT ;  /* 0x0000000309037209 */ /* 0x000fe20007810000 */
[--C-:B-1----:R-:W-:Y:S01]  /*fa30*/  FFMA.FTZ R4, R140, c[0x0][0x2d0], -R23.reuse ;  /* 0x0000b4008c047a23 */ /* 0x102fe20000010817 */
[----:B----4-:R-:W-:Y:S02]  /*fa40*/  F2FP.PACK_AB R24, R227, R225 ;  /* 0x000000e1e318723e */ /* 0x010fe400000000ff */
[----:B------:R-:W-:Y:S01]  /*fa50*/  FMNMX.FTZ R0, R15, R3, !PT ;  /* 0x000000030f007209 */ /* 0x000fe20007810000 */
[----:B------:R1:W-:Y:S01]  /*fa60*/  MUFU.EX2 R226, R4 ;  /* 0x0000000400e27308 */ /* 0x0003e20000000800 */
[----:B------:R-:W-:Y:S02]  /*fa70*/  FSEL R3, R138, RZ, P0 ;  /* 0x000000ff8a037208 */ /* 0x000fe40000000000 */
[----:B------:R-:W-:Y:S01]  /*fa80*/  FMNMX.FTZ R5, R37, R0, !PT ;  /* 0x0000000025057209 */ /* 0x000fe20007810000 */
[C---:B------:R-:W-:Y:S01]  /*fa90*/  FMUL.FTZ R0, R137.reuse, c[0x0][0x2d0] ;  /* 0x0000b40089007a20 */ /* 0x040fe20000410000 */
[----:B------:R-:W-:Y:S01]  /*faa0*/  FSETP.NEU.FTZ.AND P0, PT, R137, -INF , PT ;  /* 0xff8000008900780b */ /* 0x000fe20003f1d000 */
[--C-:B-----5:R-:W-:Y:S01]  /*fab0*/  FFMA.FTZ R36, R163, c[0x0][0x2d0], -R23.reuse ;  /* 0x0000b400a3247a23 */ /* 0x120fe20000010817 */
[----:B------:R-:W-:Y:S02]  /*fac0*/  FMNMX.FTZ R6, R44, R5, !PT ;  /* 0x000000052c067209 */ /* 0x000fe40007810000 */
[----:B------:R-:W-:Y:S01]  /*fad0*/  FSEL R22, R0, RZ, P0 ;  /* 0x000000ff00167208 */ /* 0x000fe20000000000 */
[----:B------:R-:W3:Y:S01]  /*fae0*/  SHFL.BFLY PT, R5, R2, 0x1, 0x1f ;  /* 0x0c201f0002057f89 */ /* 0x000ee200000e0000 */
[----:B------:R4:W-:Y:S03]  /*faf0*/  MUFU.EX2 R211, R36 ;  /* 0x0000002400d37308 */ /* 0x0009e60000000800 */
[--C-:B------:R-:W-:Y:S02]  /*fb00*/  FFMA.FTZ R0, R18, c[0x0][0x2d0], -R22.reuse ;  /* 0x0000b40012007a23 */ /* 0x100fe40000010816 */
[--C-:B------:R-:W-:Y:S02]  /*fb10*/  FFMA.FTZ R43, R198, c[0x0][0x2d0], -R22.reuse ;  /* 0x0000b400c62b7a23 */ /* 0x100fe40000010816 */
[--C-:B------:R-:W-:Y:S03]  /*fb20*/  FFMA.FTZ R42, R175, c[0x0][0x2d0], -R22.reuse ;  /* 0x0000b400af2a7a23 */ /* 0x100fe60000010816 */
[----:B------:R5:W-:Y:S01]  /*fb30*/  MUFU.EX2 R214, R0 ;  /* 0x0000000000d67308 */ /* 0x000be20000000800 */
[--C-:B-1----:R-:W-:Y:S09]  /*fb40*/  FFMA.FTZ R4, R160, c[0x0][0x2d0], -R23.reuse ;  /* 0x0000b400a0047a23 */ /* 0x102ff20000010817 */
[----:B------:R1:W1:Y:S01]  /*fb50*/  MUFU.EX2 R230, R4 ;  /* 0x0000000400e67308 */ /* 0x0002620000000800 */
[----:B---3--:R-:W-:Y:S01]  /*fb60*/  FMNMX.FTZ R136, R2, R5, !PT ;  /* 0x0000000502887209 */ /* 0x008fe20007810000 */
[--C-:B----4-:R-:W-:Y:S01]  /*fb70*/  FFMA.FTZ R36, R165, c[0x0][0x2d0], -R22.reuse ;  /* 0x0000b400a5247a23 */ /* 0x110fe20000010816 */
[----:B------:R-:W-:Y:S02]  /*fb80*/  FSEL R5, R137, RZ, P0 ;  /* 0x000000ff89057208 */ /* 0x000fe40000000000 */
[----:B------:R-:W-:Y:S05]  /*fb90*/  FSETP.NEU.FTZ.AND P0, PT, R136, -INF , PT ;  /* 0xff8000008800780b */ /* 0x000fea0003f1d000 */
[----:B------:R3:W-:Y:S01]  /*fba0*/  MUFU.EX2 R209, R36 ;  /* 0x0000002400d17308 */ /* 0x0007e20000000800 */
[--C-:B-----5:R-:W-:Y:S09]  /*fbb0*/  FFMA.FTZ R0, R19, c[0x0][0x2d0], -R22.reuse ;  /* 0x0000b40013007a23 */ /* 0x120ff20000010816 */
[----:B------:R4:W5:Y:S01]  /*fbc0*/  MUFU.EX2 R215, R0 ;  /* 0x0000000000d77308 */ /* 0x0009620000000800 */
[----:B-1----:R-:W-:Y:S01]  /*fbd0*/  FMNMX.FTZ R4, R45, R6, !PT ;  /* 0x000000062d047209 */ /* 0x002fe20007810000 */
[--C-:B------:R-:W-:Y:S01]  /*fbe0*/  FFMA.FTZ R6, R162, c[0x0][0x2d0], -R22.reuse ;  /* 0x0000b400a2067a23 */ /* 0x100fe20000010816 */
[----:B------:R-:W-:Y:S02]  /*fbf0*/  F2FP.PACK_AB R26, R230, R226 ;  /* 0x000000e2e61a723e */ /* 0x000fe400000000ff */
[----:B------:R-:W-:Y:S05]  /*fc00*/  FMNMX.FTZ R4, R49, R4, !PT ;  /* 0x0000000431047209 */ /* 0x000fea0007810000 */
[----:B------:R-:W-:Y:S01]  /*fc10*/  MUFU.EX2 R229, R6 ;  /* 0x0000000600e57308 */ /* 0x000fe20000000800 */
[----:B------:R-:W-:Y:S01]  /*fc20*/  FMNMX.FTZ R4, R141, R4, !PT ;  /* 0x000000048d047209 */ /* 0x000fe20007810000 */
[----:B---3--:R-:W-:Y:S03]  /*fc30*/  FFMA.FTZ R36, R170, c[0x0][0x2d0], -R23 ;  /* 0x0000b400aa247a23 */ /* 0x008fe60000010817 */
[----:B------:R-:W-:Y:S05]  /*fc40*/  FMNMX.FTZ R4, R142, R4, !PT ;  /* 0x000000048e047209 */ /* 0x000fea0007810000 */
[----:B------:R1:W-:Y:S01]  /*fc50*/  MUFU.EX2 R206, R36 ;  /* 0x0000002400ce7308 */ /* 0x0003e20000000800 */
[----:B----4-:R-:W-:Y:S01]  /*fc60*/  FMNMX.FTZ R0, R143, R4, !PT ;  /* 0x000000048f007209 */ /* 0x010fe20007810000 */
[--C-:B------:R-:W-:Y:S01]  /*fc70*/  FFMA.FTZ R4, R161, c[0x0][0x2d0], -R22.reuse ;  /* 0x0000b400a1047a23 */ /* 0x100fe20000010816 */
[----:B-----5:R-:W-:Y:S02]  /*fc80*/  F2FP.PACK_AB R25, R215, R214 ;  /* 0x000000d6d719723e */ /* 0x020fe400000000ff */
[----:B------:R-:W-:Y:S05]  /*fc90*/  FMNMX.FTZ R0, R21, R0, !PT ;  /* 0x0000000015007209 */ /* 0x000fea0007810000 */
[----:B------:R3:W4:Y:S01]  /*fca0*/  MUFU.EX2 R216, R4 ;  /* 0x0000000400d87308 */ /* 0x0007220000000800 */
[----:B------:R-:W5:Y:S09]  /*fcb0*/  SHFL.BFLY PT, R2, R0, 0x2, 0x1f ;  /* 0x0c401f0000027f89 */ /* 0x000f7200000e0000 */
[----:B------:R-:W-:Y:S01]  /*fcc0*/  MUFU.EX2 R164, R43 ;  /* 0x0000002b00a47308 */ /* 0x000fe20000000800 */
[--C-:B-1----:R-:W-:Y:S09]  /*fcd0*/  FFMA.FTZ R36, R169, c[0x0][0x2d0], -R22.reuse ;  /* 0x0000b400a9247a23 */ /* 0x102ff20000010816 */
[----:B------:R1:W-:Y:S01]  /*fce0*/  MUFU.EX2 R204, R36 ;  /* 0x0000002400cc7308 */ /* 0x0003e20000000800 */
[----:B---3--:R-:W-:Y:S01]  /*fcf0*/  FMUL.FTZ R4, R136, c[0x0][0x2d0] ;  /* 0x0000b40088047a20 */ /* 0x008fe20000410000 */
[----:B----4-:R-:W-:Y:S04]  /*fd00*/  F2FP.PACK_AB R27, R229, R216 ;  /* 0x000000d8e51b723e */ /* 0x010fe800000000ff */
[----:B------:R-:W-:Y:S04]  /*fd10*/  FSEL R41, R4, RZ, P0 ;  /* 0x000000ff04297208 */ /* 0x000fe80000000000 */
[----:B------:R-:W-:Y:S01]  /*fd20*/  MUFU.EX2 R165, R46 ;  /* 0x0000002e00a57308 */ /* 0x000fe20000000800 */
[--C-:B------:R-:W-:Y:S09]  /*fd30*/  FFMA.FTZ R4, R8, c[0x0][0x2d0], -R41.reuse ;  /* 0x0000b40008047a23 */ /* 0x100ff20000010829 */
[----:B------:R3:W-:Y:S01]  /*fd40*/  MUFU.EX2 R212, R4 ;  /* 0x0000000400d47308 */ /* 0x0007e20000000800 */
[----:B-1----:R-:W-:Y:S09]  /*fd50*/  FFMA.FTZ R36, R168, c[0x0][0x2d0], -R22 ;  /* 0x0000b400a8247a23 */ /* 0x002ff20000010816 */
[----:B------:R1:W-:Y:S10]  /*fd60*/  MUFU.EX2 R205, R36 ;  /* 0x0000002400cd7308 */ /* 0x0003f40000000800 */
[----:B------:R-:W-:Y:S01]  /*fd70*/  MUFU.EX2 R161, R47 ;  /* 0x0000002f00a17308 */ /* 0x000fe20000000800 */
[--C-:B---3--:R-:W-:Y:S09]  /*fd80*/  FFMA.FTZ R4, R20, c[0x0][0x2d0], -R41.reuse ;  /* 0x0000b40014047a23 */ /* 0x108ff20000010829 */
[----:B------:R5:W3:Y:S01]  /*fd90*/  MUFU.EX2 R213, R4 ;  /* 0x0000000400d57308 */ /* 0x000ae20000000800 */
[--C-:B-1----:R-:W-:Y:S09]  /*fda0*/  FFMA.FTZ R36, R48, c[0x0][0x2d0], -R41.reuse ;  /* 0x0000b40030247a23 */ /* 0x102ff20000010829 */
[----:B------:R1:W-:Y:S01]  /*fdb0*/  MUFU.EX2 R201, R36 ;  /* 0x0000002400c97308 */ /* 0x0003e20000000800 */
[----:B-----5:R-:W-:Y:S01]  /*fdc0*/  FMNMX.FTZ R4, R0, R2, !PT ;  /* 0x0000000200047209 */ /* 0x020fe20007810000 */
[----:B------:R-:W-:Y:S01]  /*fdd0*/  FFMA.FTZ R0, R12, c[0x0][0x2d0], -R41 ;  /* 0x0000b4000c007a23 */ /* 0x000fe20000010829 */
[----:B---3--:R-:W-:Y:S01]  /*fde0*/  F2FP.PACK_AB R32, R213, R212 ;  /* 0x000000d4d520723e */ /* 0x008fe200000000ff */
[----:B------:R-:W-:Y:S06]  /*fdf0*/  FADD.FTZ R2, -R5, R133 ;  /* 0x0000008505027221 */ /* 0x000fec0000010100 */
[----:B------:R3:W-:Y:S01]  /*fe00*/  MUFU.EX2 R224, R0 ;  /* 0x0000000000e07308 */ /* 0x0007e20000000800 */
[----:B------:R-:W4:Y:S01]  /*fe10*/  SHFL.BFLY PT, R6, R4, 0x1, 0x1f ;  /* 0x0c201f0004067f89 */ /* 0x000f2200000e0000 */
[----:B------:R-:W-:Y:S02]  /*fe20*/  FMUL.FTZ R2, R2, c[0x0][0x2d0] ;  /* 0x0000b40002027a20 */ /* 0x000fe40000410000 */
[--C-:B-1----:R-:W-:Y:S06]  /*fe30*/  FFMA.FTZ R36, R39, c[0x0][0x2d0], -R41.reuse ;  /* 0x0000b40027247a23 */ /* 0x102fec0000010829 */
[----:B------:R1:W-:Y:S01]  /*fe40*/  MUFU.EX2 R202, R36 ;  /* 0x0000002400ca7308 */ /* 0x0003e20000000800 */
[--C-:B---3--:R-:W-:Y:S01]  /*fe50*/  FFMA.FTZ R0, R13, c[0x0][0x2d0], -R41.reuse ;  /* 0x0000b4000d007a23 */ /* 0x108fe20000010829 */
[----:B----4-:R-:W-:Y:S08]  /*fe60*/  FMNMX.FTZ R134, R4, R6, !PT ;  /* 0x0000000604867209 */ /* 0x010ff00007810000 */
[----:B------:R3:W4:Y:S01]  /*fe70*/  MUFU.EX2 R228, R0 ;  /* 0x0000000000e47308 */ /* 0x0007220000000800 */
[----:B------:R-:W-:Y:S02]  /*fe80*/  FMUL.FTZ R4, R134, c[0x0][0x2d0] ;  /* 0x0000b40086047a20 */ /* 0x000fe40000410000 */
[--C-:B-1----:R-:W-:Y:S07]  /*fe90*/  FFMA.FTZ R36, R38, c[0x0][0x2d0], -R41.reuse ;  /* 0x0000b40026247a23 */ /* 0x102fee0000010829 */
[----:B------:R1:W-:Y:S01]  /*fea0*/  MUFU.EX2 R203, R36 ;  /* 0x0000002400cb7308 */ /* 0x0003e20000000800 */
[----:B---3--:R-:W-:Y:S01]  /*feb0*/  FADD.FTZ R0, -R3, R132 ;  /* 0x0000008403007221 */ /* 0x008fe20000010100 */
[----:B----4-:R-:W-:Y:S08]  /*fec0*/  F2FP.PACK_AB R34, R228, R224 ;  /* 0x000000e0e422723e */ /* 0x010ff000000000ff */
[----:B------:R-:W3:Y:S01]  /*fed0*/  MUFU.EX2 R3, R2 ;  /* 0x0000000200037308 */ /* 0x000ee20000000800 */
[----:B------:R-:W-:Y:S02]  /*fee0*/  FMUL.FTZ R0, R0, c[0x0][0x2d0] ;  /* 0x0000b40000007a20 */ /* 0x000fe40000410000 */
[----:B-1----:R-:W-:Y:S07]  /*fef0*/  FFMA.FTZ R36, R50, c[0x0][0x2d0], -R41 ;  /* 0x0000b40032247a23 */ /* 0x002fee0000010829 */
[----:B------:R1:W4:Y:S10]  /*ff00*/  MUFU.EX2 R20, R0 ;  /* 0x0000000000147308 */ /* 0x0003340000000800 */
[----:B------:R-:W-:Y:S01]  /*ff10*/  MUFU.EX2 R200, R36 ;  /* 0x0000002400c87308 */ /* 0x000fe20000000800 */
[C---:B---3--:R-:W-:Y:S02]  /*ff20*/  FMUL.FTZ R6, R3.reuse, R146 ;  /* 0x0000009203067220 */ /* 0x048fe40000410000 */
[C---:B------:R-:W-:Y:S02]  /*ff30*/  FMUL.FTZ R7, R3.reuse, R147 ;  /* 0x0000009303077220 */ /* 0x040fe40000410000 */
[C---:B------:R-:W-:Y:S02]  /*ff40*/  FMUL.FTZ R18, R3.reuse, R158 ;  /* 0x0000009e03127220 */ /* 0x040fe40000410000 */
[C---:B------:R-:W-:Y:S02]  /*ff50*/  FMUL.FTZ R19, R3.reuse, R159 ;  /* 0x0000009f03137220 */ /* 0x040fe40000410000 */
[----:B------:R-:W-:Y:S01]  /*ff60*/  FMUL.FTZ R102, R3, R102 ;  /* 0x0000006603667220 */ /* 0x000fe20000410000 */
[----:B-1----:R-:W-:Y:S01]  /*ff70*/  FSEL R0, R136, RZ, P0 ;  /* 0x000000ff88007208 */ /* 0x002fe20000000000 */
[----:B----4-:R-:W-:Y:S01]  /*ff80*/  FMUL.FTZ R16, R20, R156 ;  /* 0x0000009c14107220 */ /* 0x010fe20000410000 */
        /* <DEDUP_REMOVED lines=8> */
[----:B------:R1:W3:Y:S01]  /*10010*/  MUFU.EX2 R2, R0 ;  /* 0x0000000000027308 */ /* 0x0002e20000000800 */
        /* <DEDUP_REMOVED lines=11> */
[----:B------:R-:W5:Y:S01]  /*100d0*/  MUFU.EX2 R223, R4 ;  /* 0x0000000400df7308 */ /* 0x000f620000000800 */
[----:B------:R-:W-:Y:S02]  /*100e0*/  FMUL.FTZ R119, R3, R119 ;  /* 0x0000007703777220 */ /* 0x000fe40000410000 */
[----:B------:R-:W-:Y:S02]  /*100f0*/  FMUL.FTZ R128, R20, R128 ;  /* 0x0000008014807220 */ /* 0x000fe40000410000 */
[--C-:B-1----:R-:W-:Y:S02]  /*10100*/  FFMA.FTZ R0, R10, c[0x0][0x2d0], -R40.reuse ;  /* 0x0000b4000a007a23 */ /* 0x102fe40000010828 */
[C---:B---3--:R-:W-:Y:S02]  /*10110*/  FMUL.FTZ R8, R2.reuse, R148 ;  /* 0x0000009402087220 */ /* 0x048fe40000410000 */
[C---:B------:R-:W-:Y:S01]  /*10120*/  FMUL.FTZ R9, R2.reuse, R149 ;  /* 0x0000009502097220 */ /* 0x040fe20000410000 */
[----:B------:R1:W-:Y:S01]  /*10130*/  MUFU.EX2 R133, R0 ;  /* 0x0000000000857308 */ /* 0x0003e20000000800 */
[C---:B------:R-:W-:Y:S02]  /*10140*/  FMUL.FTZ R12, R2.reuse, R152 ;  /* 0x00000098020c7220 */ /* 0x040fe40000410000 */
[----:B------:R-:W-:Y:S02]  /*10150*/  FMUL.FTZ R13, R2, R153 ;  /* 0x00000099020d7220 */ /* 0x000fe40000410000 */
[----:B----4-:R-:W-:Y:S02]  /*10160*/  FMUL.FTZ R5, R20, R145 ;  /* 0x0000009114057220 */ /* 0x010fe40000410000 */
[C---:B------:R-:W-:Y:S02]  /*10170*/  FMUL.FTZ R104, R2.reuse, R104 ;  /* 0x0000006802687220 */ /* 0x040fe40000410000 */
[C---:B------:R-:W-:Y:S02]  /*10180*/  FMUL.FTZ R105, R2.reuse, R105 ;  /* 0x0000006902697220 */ /* 0x040fe40000410000 */
[C---:B------:R-:W-:Y:S02]  /*10190*/  FMUL.FTZ R108, R2.reuse, R108 ;  /* 0x0000006c026c7220 */ /* 0x040fe40000410000 */
[----:B------:R-:W-:Y:S01]  /*101a0*/  FMUL.FTZ R109, R2, R109 ;  /* 0x0000006d026d7220 */ /* 0x000fe20000410000 */
[----:B-----5:R-:W-:Y:S01]  /*101b0*/  F2FP.PACK_AB R35, R223, R217 ;  /* 0x000000d9df23723e */ /* 0x020fe200000000ff */
[----:B------:R-:W-:Y:S02]  /*101c0*/  FMUL.FTZ R4, R20, R144 ;  /* 0x0000009014047220 */ /* 0x000fe40000410000 */
[C---:B------:R-:W-:Y:S02]  /*101d0*/  FMUL.FTZ R120, R2.reuse, R120 ;  /* 0x0000007802787220 */ /* 0x040fe40000410000 */
[C---:B------:R-:W-:Y:S02]  /*101e0*/  FMUL.FTZ R121, R2.reuse, R121 ;  /* 0x0000007902797220 */ /* 0x040fe40000410000 */
[C---:B------:R-:W-:Y:S01]  /*101f0*/  FMUL.FTZ R124, R2.reuse, R124 ;  /* 0x0000007c027c7220 */ /* 0x040fe20000410000 */
[-C--:B------:R-:W-:Y:S01]  /*10200*/  HMMA.16816.F32 R4, R24, R28.reuse, R4 ;  /* 0x0000001c1804723c */ /* 0x080fe20000001804 */
[----:B------:R-:W-:Y:S02]  /*10210*/  FMUL.FTZ R125, R2, R125 ;  /* 0x0000007d027d7220 */ /* 0x000fe40000410000 */
[----:B-1----:R-:W-:Y:S02]  /*10220*/  FFMA.FTZ R0, R11, c[0x0][0x2d0], -R40 ;  /* 0x0000b4000b007a23 */ /* 0x002fe40000010828 */
[C---:B------:R-:W-:Y:S02]  /*10230*/  FMUL.FTZ R129, R20.reuse, R129 ;  /* 0x0000008114817220 */ /* 0x040fe40000410000 */
[----:B------:R1:W3:Y:S01]  /*10240*/  MUFU.EX2 R135, R0 ;  /* 0x0000000000877308 */ /* 0x0002e20000000800 */
[C---:B------:R-:W-:Y:S04]  /*10250*/  FMUL.FTZ R130, R3.reuse, R130 ;  /* 0x0000008203827220 */ /* 0x040fe80000410000 */
[C---:B------:R-:W-:Y:S02]  /*10260*/  FMUL.FTZ R131, R3.reuse, R131 ;  /* 0x0000008303837220 */ /* 0x040fe40000410000 */
[C---:B------:R-:W-:Y:S02]  /*10270*/  FMUL.FTZ R52, R20.reuse, R52 ;  /* 0x0000003414347220 */ /* 0x040fe40000410000 */
[----:B------:R-:W-:Y:S02]  /*10280*/  FMUL.FTZ R53, R20, R53 ;  /* 0x0000003514357220 */ /* 0x000fe40000410000 */
[C---:B------:R-:W-:Y:S02]  /*10290*/  FMUL.FTZ R54, R3.reuse, R54 ;  /* 0x0000003603367220 */ /* 0x040fe40000410000 */
[----:B------:R-:W-:Y:S02]  /*102a0*/  FMUL.FTZ R55, R3, R55 ;  /* 0x0000003703377220 */ /* 0x000fe40000410000 */
[C---:B------:R-:W-:Y:S02]  /*102b0*/  FMUL.FTZ R56, R2.reuse, R56 ;  /* 0x0000003802387220 */ /* 0x040fe40000410000 */
[C---:B------:R-:W-:Y:S02]  /*102c0*/  FMUL.FTZ R57, R2.reuse, R57 ;  /* 0x0000003902397220 */ /* 0x040fe40000410000 */
[C---:B------:R-:W-:Y:S02]  /*102d0*/  FMUL.FTZ R60, R2.reuse, R60 ;  /* 0x0000003c023c7220 */ /* 0x040fe40000410000 */
[----:B------:R-:W-:Y:S02]  /*102e0*/  FMUL.FTZ R61, R2, R61 ;  /* 0x0000003d023d7220 */ /* 0x000fe40000410000 */
[----:B------:R-:W-:Y:S01]  /*102f0*/  FMUL.FTZ R64, R20, R64 ;  /* 0x0000004014407220 */ /* 0x000fe20000410000 */
[----:B-1----:R-:W-:Y:S01]  /*10300*/  FSEL R0, R134, RZ, P0 ;  /* 0x000000ff86007208 */ /* 0x002fe20000000000 */
[----:B------:R-:W-:Y:S01]  /*10310*/  FMUL.FTZ R65, R20, R65 ;  /* 0x0000004114417220 */ /* 0x000fe20000410000 */
[----:B---3--:R-:W-:Y:S01]  /*10320*/  F2FP.PACK_AB R33, R135, R133 ;  /* 0x000000858721723e */ /* 0x008fe200000000ff */
[C---:B------:R-:W-:Y:S01]  /*10330*/  FMUL.FTZ R66, R3.reuse, R66 ;  /* 0x0000004203427220 */ /* 0x040fe20000410000 */
[----:B------:R-:W-:Y:S01]  /*10340*/  ISETP.GT.AND P0, PT, R196, R231, PT ;  /* 0x000000e7c400720c */ /* 0x000fe20003f04270 */
[----:B------:R-:W-:Y:S02]  /*10350*/  FADD.FTZ R0, -R0, R139 ;  /* 0x0000008b00007221 */ /* 0x000fe40000010100 */
[C---:B------:R-:W-:Y:S02]  /*10360*/  FMUL.FTZ R67, R3.reuse, R67 ;  /* 0x0000004303437220 */ /* 0x040fe40000410000 */
[----:B------:R-:W-:Y:S02]  /*10370*/  FMUL.FTZ R0, R0, c[0x0][0x2d0] ;  /* 0x0000b40000007a20 */ /* 0x000fe40000410000 */
[C---:B------:R-:W-:Y:S02]  /*10380*/  FMUL.FTZ R68, R20.reuse, R68 ;  /* 0x0000004414447220 */ /* 0x040fe40000410000 */
[----:B------:R-:W-:Y:S02]  /*10390*/  FMUL.FTZ R69, R20, R69 ;  /* 0x0000004514457220 */ /* 0x000fe40000410000 */
[----:B------:R-:W1:Y:S01]  /*103a0*/  MUFU.EX2 R0, R0 ;  /* 0x0000000000007308 */ /* 0x000e620000000800 */
[C---:B------:R-:W-:Y:S02]  /*103b0*/  FMUL.FTZ R70, R3.reuse, R70 ;  /* 0x0000004603467220 */ /* 0x040fe40000410000 */
        /* <DEDUP_REMOVED lines=11> */
[C---:B-1----:R-:W-:Y:S02]  /*10470*/  FMUL.FTZ R10, R0.reuse, R150 ;  /* 0x00000096000a7220 */ /* 0x042fe40000410000 */
[C---:B------:R-:W-:Y:S02]  /*10480*/  FMUL.FTZ R11, R0.reuse, R151 ;  /* 0x00000097000b7220 */ /* 0x040fe40000410000 */
[C---:B------:R-:W-:Y:S02]  /*10490*/  FMUL.FTZ R14, R0.reuse, R154 ;  /* 0x0000009a000e7220 */ /* 0x040fe40000410000 */
[C---:B------:R-:W-:Y:S02]  /*104a0*/  FMUL.FTZ R15, R0.reuse, R155 ;  /* 0x0000009b000f7220 */ /* 0x040fe40000410000 */
[C---:B------:R-:W-:Y:S01]  /*104b0*/  FMUL.FTZ R106, R0.reuse, R106 ;  /* 0x0000006a006a7220 */ /* 0x040fe20000410000 */
[C---:B------:R-:W-:Y:S01]  /*104c0*/  HMMA.16816.F32 R8, R32.reuse, R28, R8 ;  /* 0x0000001c2008723c */ /* 0x040fe20000001808 */
[C---:B------:R-:W-:Y:S02]  /*104d0*/  FMUL.FTZ R107, R0.reuse, R107 ;  /* 0x0000006b006b7220 */ /* 0x040fe40000410000 */
[C---:B------:R-:W-:Y:S02]  /*104e0*/  FMUL.FTZ R110, R0.reuse, R110 ;  /* 0x0000006e006e7220 */ /* 0x040fe40000410000 */
[C---:B------:R-:W-:Y:S02]  /*104f0*/  FMUL.FTZ R111, R0.reuse, R111 ;  /* 0x0000006f006f7220 */ /* 0x040fe40000410000 */
[C---:B------:R-:W-:Y:S01]  /*10500*/  FMUL.FTZ R122, R0.reuse, R122 ;  /* 0x0000007a007a7220 */ /* 0x040fe20000410000 */
[-C--:B------:R-:W-:Y:S01]  /*10510*/  HMMA.16816.F32 R12, R32, R30.reuse, R12 ;  /* 0x0000001e200c723c */ /* 0x080fe2000000180c */
[C---:B------:R-:W-:Y:S03]  /*10520*/  FMUL.FTZ R123, R0.reuse, R123 ;  /* 0x0000007b007b7220 */ /* 0x040fe60000410000 */
[C---:B------:R-:W-:Y:S02]  /*10530*/  FMUL.FTZ R126, R0.reuse, R126 ;  /* 0x0000007e007e7220 */ /* 0x040fe40000410000 */
[C---:B------:R-:W-:Y:S02]  /*10540*/  FMUL.FTZ R127, R0.reuse, R127 ;  /* 0x0000007f007f7220 */ /* 0x040fe40000410000 */
[C---:B------:R-:W-:Y:S01]  /*10550*/  HMMA.16816.F32 R16, R24.reuse, R30, R16 ;  /* 0x0000001e1810723c */ /* 0x040fe20000001810 */
[----:B------:R-:W1:Y:S03]  /*10560*/  LDSM.16.MT88.4 R28, [R182] ;  /* 0x00000000b61c783b */ /* 0x000e660000004200 */
[C---:B------:R-:W-:Y:S02]  /*10570*/  FMUL.FTZ R58, R0.reuse, R58 ;  /* 0x0000003a003a7220 */ /* 0x040fe40000410000 */
[C---:B------:R-:W-:Y:S02]  /*10580*/  FMUL.FTZ R59, R0.reuse, R59 ;  /* 0x0000003b003b7220 */ /* 0x040fe40000410000 */
[C---:B------:R-:W-:Y:S04]  /*10590*/  FMUL.FTZ R62, R0.reuse, R62 ;  /* 0x0000003e003e7220 */ /* 0x040fe80000410000 */
        /* <DEDUP_REMOVED lines=14> */
[C---:B------:R-:W-:Y:S01]  /*10680*/  FMUL.FTZ R87, R3.reuse, R87 ;  /* 0x0000005703577220 */ /* 0x040fe20000410000 */
[-C--:B-1----:R-:W-:Y:S01]  /*10690*/  HMMA.16816.F32 R100, R24, R28.reuse, R100 ;  /* 0x0000001c1864723c */ /* 0x082fe20000001864 */
[C---:B------:R-:W-:Y:S02]  /*106a0*/  FMUL.FTZ R96, R20.reuse, R96 ;  /* 0x0000006014607220 */ /* 0x040fe40000410000 */
[----:B------:R-:W-:Y:S02]  /*106b0*/  FMUL.FTZ R97, R20, R97 ;  /* 0x0000006114617220 */ /* 0x000fe40000410000 */
[C---:B------:R-:W-:Y:S02]  /*106c0*/  FMUL.FTZ R98, R3.reuse, R98 ;  /* 0x0000006203627220 */ /* 0x040fe40000410000 */
[C---:B------:R-:W-:Y:S01]  /*106d0*/  FMUL.FTZ R99, R3.reuse, R99 ;  /* 0x0000006303637220 */ /* 0x040fe20000410000 */
[C---:B------:R-:W-:Y:S01]  /*106e0*/  HMMA.16816.F32 R104, R32.reuse, R28, R104 ;  /* 0x0000001c2068723c */ /* 0x040fe20000001868 */
[----:B------:R-:W-:Y:S04]  /*106f0*/  FFMA.FTZ R3, R3, R246, R214 ;  /* 0x000000f603037223 */ /* 0x000fe800000100d6 */
[----:B------:R-:W-:Y:S03]  /*10700*/  FADD.FTZ R3, R215, R3 ;  /* 0x00000003d7037221 */ /* 0x000fe60000010000 */
        /* <DEDUP_REMOVED lines=15> */
[----:B------:R-:W-:Y:S01]  /*10800*/  FFMA.FTZ R28, R166, c[0x0][0x2d0], -R22 ;  /* 0x0000b400a61c7a23 */ /* 0x000fe20000010816 */
[-C--:B------:R-:W-:Y:S01]  /*10810*/  HMMA.16816.F32 R76, R32, R30.reuse, R76 ;  /* 0x0000001e204c723c */ /* 0x080fe2000000184c */
[----:B------:R-:W-:Y:S07]  /*10820*/  MUFU.EX2 R166, R42 ;  /* 0x0000002a00a67308 */ /* 0x000fee0000000800 */
[C---:B------:R-:W-:Y:S03]  /*10830*/  HMMA.16816.F32 R80, R24.reuse, R30, R80 ;  /* 0x0000001e1850723c */ /* 0x040fe60000001850 */
[----:B------:R1:W3:Y:S02]  /*10840*/  MUFU.EX2 R208, R28 ;  /* 0x0000001c00d07308 */ /* 0x0002e40000000800 */
[--C-:B-1----:R-:W-:Y:S08]  /*10850*/  FFMA.FTZ R28, R167, c[0x0][0x2d0], -R23.reuse ;  /* 0x0000b400a71c7a23 */ /* 0x102ff00000010817 */
[----:B------:R1:W4:Y:S02]  /*10860*/  MUFU.EX2 R207, R28 ;  /* 0x0000001c00cf7308 */ /* 0x0003240000000800 */
[----:B-1----:R-:W1:Y:S02]  /*10870*/  LDSM.16.MT88.4 R28, [R182+0x1800] ;  /* 0x00180000b61c783b */ /* 0x002e640000004200 */
[-C--:B-1----:R-:W-:Y:S08]  /*10880*/  HMMA.16816.F32 R84, R24, R28.reuse, R84 ;  /* 0x0000001c1854723c */ /* 0x082ff00000001854 */
[C---:B------:R-:W-:Y:S07]  /*10890*/  HMMA.16816.F32 R88, R32.reuse, R28, R88 ;  /* 0x0000001c2058723c */ /* 0x040fee0000001858 */
[--C-:B------:R-:W-:Y:S01]  /*108a0*/  FFMA.FTZ R28, R37, c[0x0][0x2d0], -R40.reuse ;  /* 0x0000b400251c7a23 */ /* 0x100fe20000010828 */
[-C--:B------:R-:W-:Y:S01]  /*108b0*/  HMMA.16816.F32 R92, R32, R30.reuse, R92 ;  /* 0x0000001e205c723c */ /* 0x080fe2000000185c */
[----:B------:R-:W1:Y:S02]  /*108c0*/  LDSM.16.MT88.4 R32, [R181+0x400] ;  /* 0x00040000b520783b */ /* 0x000e640000004200 */
[----:B------:R5:W-:Y:S05]  /*108d0*/  MUFU.EX2 R170, R28 ;  /* 0x0000001c00aa7308 */ /* 0x000bea0000000800 */
[----:B------:R-:W-:Y:S01]  /*108e0*/  HMMA.16816.F32 R96, R24, R30, R96 ;  /* 0x0000001e1860723c */ /* 0x000fe20000001860 */
[----:B------:R-:W-:Y:S06]  /*108f0*/  LDSM.16.MT88.4 R36, [R182+0x1c00] ;  /* 0x001c0000b624783b */ /* 0x000fec0000004200 */
[----:B------:R-:W-:Y:S02]  /*10900*/  F2FP.PACK_AB R24, R211, R210 ;  /* 0x000000d2d318723e */ /* 0x000fe400000000ff */
[----:B---3--:R-:W-:Y:S03]  /*10910*/  F2FP.PACK_AB R25, R208, R209 ;  /* 0x000000d1d019723e */ /* 0x008fe600000000ff */
[----:B----4-:R-:W-:Y:S02]  /*10920*/  F2FP.PACK_AB R26, R206, R207 ;  /* 0x000000cfce1a723e */ /* 0x010fe400000000ff */
[----:B------:R-:W-:Y:S02]  /*10930*/  F2FP.PACK_AB R27, R205, R204 ;  /* 0x000000cccd1b723e */ /* 0x000fe400000000ff */
[----:B------:R-:W-:Y:S01]  /*10940*/  F2FP.PACK_AB R30, R200, R203 ;  /* 0x000000cbc81e723e */ /* 0x000fe200000000ff */
[----:B-----5:R-:W-:Y:S02]  /*10950*/  FFMA.FTZ R28, R44, c[0x0][0x2d0], -R40 ;  /* 0x0000b4002c1c7a23 */ /* 0x020fe40000010828 */
[--C-:B------:R-:W-:Y:S02]  /*10960*/  FFMA.FTZ R44, R199, c[0x0][0x2d0], -R22.reuse ;  /* 0x0000b400c72c7a23 */ /* 0x100fe40000010816 */
[----:B------:R3:W4:Y:S01]  /*10970*/  MUFU.EX2 R50, R28 ;  /* 0x0000001c00327308 */ /* 0x0007220000000800 */
[----:B------:R-:W-:Y:S01]  /*10980*/  FFMA.FTZ R22, R171, c[0x0][0x2d0], -R22 ;  /* 0x0000b400ab167a23 */ /* 0x000fe20000010816 */
[-C--:B-1----:R-:W-:Y:S08]  /*10990*/  HMMA.16816.F32 R4, R24, R32.reuse, R4 ;  /* 0x000000201804723c */ /* 0x082ff00000001804 */
[----:B------:R1:W-:Y:S10]  /*109a0*/  MUFU.EX2 R168, R22 ;  /* 0x0000001600a87308 */ /* 0x0003f40000000800 */
[----:B------:R-:W-:Y:S01]  /*109b0*/  MUFU.EX2 R163, R44 ;  /* 0x0000002c00a37308 */ /* 0x000fe20000000800 */
[--C-:B---3--:R-:W-:Y:S01]  /*109c0*/  FFMA.FTZ R28, R45, c[0x0][0x2d0], -R40.reuse ;  /* 0x0000b4002d1c7a23 */ /* 0x108fe20000010828 */
[----:B----4-:R-:W-:Y:S01]  /*109d0*/  F2FP.PACK_AB R29, R50, R170 ;  /* 0x000000aa321d723e */ /* 0x010fe200000000ff */
[--C-:B------:R-:W-:Y:S02]  /*109e0*/  FFMA.FTZ R45, R176, c[0x0][0x2d0], -R23.reuse ;  /* 0x0000b400b02d7a23 */ /* 0x100fe40000010817 */
[----:B------:R-:W-:Y:S05]  /*109f0*/  FFMA.FTZ R23, R172, c[0x0][0x2d0], -R23 ;  /* 0x0000b400ac177a23 */ /* 0x000fea0000010817 */
[----:B------:R3:W-:Y:S01]  /*10a00*/  MUFU.EX2 R51, R28 ;  /* 0x0000001c00337308 */ /* 0x0007e20000000800 */
[----:B-1----:R-:W-:Y:S09]  /*10a10*/  FFMA.FTZ R22, R174, c[0x0][0x2d0], -R41 ;  /* 0x0000b400ae167a23 */ /* 0x002ff20000010829 */
[----:B------:R1:W-:Y:S10]  /*10a20*/  MUFU.EX2 R140, R22 ;  /* 0x00000016008c7308 */ /* 0x0003f40000000800 */
[----:B------:R-:W-:Y:S01]  /*10a30*/  MUFU.EX2 R167, R45 ;  /* 0x0000002d00a77308 */ /* 0x000fe20000000800 */
[--C-:B---3--:R-:W-:Y:S02]  /*10a40*/  FFMA.FTZ R28, R49, c[0x0][0x2d0], -R40.reuse ;  /* 0x0000b400311c7a23 */ /* 0x108fe40000010828 */
[----:B------:R-:W-:Y:S07]  /*10a50*/  FADD.FTZ R49, R216, R3 ;  /* 0x00000003d8317221 */ /* 0x000fee0000010000 */
[----:B------:R3:W4:Y:S01]  /*10a60*/  MUFU.EX2 R132, R28 ;  /* 0x0000001c00847308 */ /* 0x0007220000000800 */
[--C-:B-1----:R-:W-:Y:S09]  /*10a70*/  FFMA.FTZ R22, R173, c[0x0][0x2d0], -R41.reuse ;  /* 0x0000b400ad167a23 */ /* 0x102ff20000010829 */
[----:B------:R1:W-:Y:S10]  /*10a80*/  MUFU.EX2 R160, R22 ;  /* 0x0000001600a07308 */ /* 0x0003f40000000800 */
[----:B------:R5:W2:Y:S01]  /*10a90*/  MUFU.EX2 R169, R23 ;  /* 0x0000001700a97308 */ /* 0x000aa20000000800 */
[----:B---3--:R-:W-:Y:S02]  /*10aa0*/  F2FP.PACK_AB R28, R202, R201 ;  /* 0x000000c9ca1c723e */ /* 0x008fe400000000ff */
[----:B----4-:R-:W-:Y:S07]  /*10ab0*/  F2FP.PACK_AB R31, R132, R51 ;  /* 0x00000033841f723e */ /* 0x010fee00000000ff */
[C---:B------:R-:W-:Y:S01]  /*10ac0*/  HMMA.16816.F32 R8, R28.reuse, R32, R8 ;  /* 0x000000201c08723c */ /* 0x040fe20000001808 */
[--C-:B-1----:R-:W-:Y:S02]  /*10ad0*/  FFMA.FTZ R22, R178, c[0x0][0x2d0], -R41.reuse ;  /* 0x0000b400b2167a23 */ /* 0x102fe40000010829 */
[----:B------:R-:W-:Y:S02]  /*10ae0*/  FFMA.FTZ R41, R179, c[0x0][0x2d0], -R41 ;  /* 0x0000b400b3297a23 */ /* 0x000fe40000010829 */
[----:B------:R1:W-:Y:S03]  /*10af0*/  MUFU.EX2 R162, R22 ;  /* 0x0000001600a27308 */ /* 0x0003e60000000800 */
[-C--:B------:R-:W-:Y:S01]  /*10b00*/  HMMA.16816.F32 R12, R28, R34.reuse, R12 ;  /* 0x000000221c0c723c */ /* 0x080fe2000000180c */
[----:B-----5:R-:W-:Y:S06]  /*10b10*/  F2FP.PACK_AB R23, R168, R166 ;  /* 0x000000a6a817723e */ /* 0x020fec00000000ff */
[----:B------:R-:W3:Y:S01]  /*10b20*/  MUFU.EX2 R139, R41 ;  /* 0x00000029008b7308 */ /* 0x000ee20000000800 */
[C---:B------:R-:W-:Y:S01]  /*10b30*/  HMMA.16816.F32 R16, R24.reuse, R34, R16 ;  /* 0x000000221810723c */ /* 0x040fe20000001810 */
[----:B------:R-:W4:Y:S03]  /*10b40*/  LDSM.16.MT88.4 R32, [R182+0x400] ;  /* 0x00040000b620783b */ /* 0x000f260000004200 */
[--C-:B-1----:R-:W-:Y:S05]  /*10b50*/  FFMA.FTZ R22, R141, c[0x0][0x2d0], -R40.reuse ;  /* 0x0000b4008d167a23 */ /* 0x102fea0000010828 */
[----:B------:R-:W5:Y:S01]  /*10b60*/  LDL.LU R141, [R1+0x4] ;  /* 0x00000400018d7983 */ /* 0x000f620000300800 */
[----:B------:R1:W-:Y:S01]  /*10b70*/  MUFU.EX2 R46, R22 ;  /* 0x00000016002e7308 */ /* 0x0003e20000000800 */
[-C--:B----4-:R-:W-:Y:S01]  /*10b80*/  HMMA.16816.F32 R100, R24, R32.reuse, R100 ;  /* 0x000000201864723c */ /* 0x090fe20000001864 */
[--C-:B-1----:R-:W-:Y:S08]  /*10b90*/  FFMA.FTZ R22, R142, c[0x0][0x2d0], -R40.reuse ;  /* 0x0000b4008e167a23 */ /* 0x102ff00000010828 */
[----:B------:R1:W4:Y:S01]  /*10ba0*/  MUFU.EX2 R45, R22 ;  /* 0x00000016002d7308 */ /* 0x0003220000000800 */
[C---:B------:R-:W-:Y:S08]  /*10bb0*/  HMMA.16816.F32 R104, R28.reuse, R32, R104 ;  /* 0x000000201c68723c */ /* 0x040ff00000001868 */
[-C--:B------:R-:W-:Y:S08]  /*10bc0*/  HMMA.16816.F32 R108, R28, R34.reuse, R108 ;  /* 0x000000221c6c723c */ /* 0x080ff0000000186c */
[C---:B------:R-:W-:Y:S01]  /*10bd0*/  HMMA.16816.F32 R112, R24.reuse, R34, R112 ;  /* 0x000000221870723c */ /* 0x040fe20000001870 */
[----:B------:R-:W3:Y:S03]  /*10be0*/  LDSM.16.MT88.4 R32, [R181+0x1000] ;  /* 0x00100000b520783b */ /* 0x000ee60000004200 */
[--C-:B-1----:R-:W-:Y:S02]  /*10bf0*/  FFMA.FTZ R22, R143, c[0x0][0x2d0], -R40.reuse ;  /* 0x0000b4008f167a23 */ /* 0x102fe40000010828 */
[----:B------:R-:W-:Y:S02]  /*10c00*/  FFMA.FTZ R40, R21, c[0x0][0x2d0], -R40 ;  /* 0x0000b40015287a23 */ /* 0x000fe40000010828 */
[----:B------:R1:W-:Y:S01]  /*10c10*/  MUFU.EX2 R47, R22 ;  /* 0x00000016002f7308 */ /* 0x0003e20000000800 */
[----:B------:R-:W-:Y:S03]  /*10c20*/  FFMA.FTZ R21, R20, R247, R225 ;  /* 0x000000f714157223 */ /* 0x000fe600000100e1 */
[----:B--2---:R-:W-:Y:S02]  /*10c30*/  FFMA.FTZ R20, R2, R232, R212 ;  /* 0x000000e802147223 */ /* 0x004fe400000100d4 */
[----:B------:R-:W-:Y:S01]  /*10c40*/  FADD.FTZ R2, R227, R21 ;  /* 0x00000015e3027221 */ /* 0x000fe20000010000 */
[----:B------:R-:W-:Y:S03]  /*10c50*/  F2FP.PACK_AB R21, R164, R163 ;  /* 0x000000a3a415723e */ /* 0x000fe600000000ff */
[----:B------:R2:W2:Y:S01]  /*10c60*/  MUFU.EX2 R44, R40 ;  /* 0x00000028002c7308 */ /* 0x0004a20000000800 */
[----:B------:R-:W-:Y:S01]  /*10c70*/  FADD.FTZ R2, R226, R2 ;  /* 0x00000002e2027221 */ /* 0x000fe20000010000 */
[----:B-1----:R-:W-:Y:S01]  /*10c80*/  F2FP.PACK_AB R22, R169, R167 ;  /* 0x000000a7a916723e */ /* 0x002fe200000000ff */
[-C--:B---3--:R-:W-:Y:S01]  /*10c90*/  HMMA.16816.F32 R116, R24, R32.reuse, R116 ;  /* 0x000000201874723c */ /* 0x088fe20000001874 */
[----:B--2---:R-:W-:Y:S01]  /*10ca0*/  FADD.FTZ R40, R213, R20 ;  /* 0x00000014d5287221 */ /* 0x004fe20000010000 */
[----:B------:R-:W-:Y:S03]  /*10cb0*/  F2FP.PACK_AB R20, R165, R161 ;  /* 0x000000a1a514723e */ /* 0x000fe600000000ff */
[----:B------:R-:W-:Y:S03]  /*10cc0*/  FADD.FTZ R48, R224, R40 ;  /* 0x00000028e0307221 */ /* 0x000fe60000010000 */
[C---:B------:R-:W-:Y:S01]  /*10cd0*/  HMMA.16816.F32 R120, R28.reuse, R32, R120 ;  /* 0x000000201c78723c */ /* 0x040fe20000001878 */
[----:B------:R-:W-:Y:S07]  /*10ce0*/  LDSM.16.MT88.4 R40, [R181+0x2000] ;  /* 0x00200000b528783b */ /* 0x000fee0000004200 */
        /* <DEDUP_REMOVED lines=12> */
[----:B------:R-:W-:Y:S07]  /*10db0*/  LDSM.16.MT88.4 R32, [R181+0x1400] ;  /* 0x00140000b520783b */ /* 0x000fee0000004200 */
[-C--:B------:R-:W-:Y:S08]  /*10dc0*/  HMMA.16816.F32 R84, R24, R36.reuse, R84 ;  /* 0x000000241854723c */ /* 0x080ff00000001854 */
[C---:B------:R-:W-:Y:S08]  /*10dd0*/  HMMA.16816.F32 R88, R28.reuse, R36, R88 ;  /* 0x000000241c58723c */ /* 0x040ff00000001858 */
[-C--:B------:R-:W-:Y:S01]  /*10de0*/  HMMA.16816.F32 R92, R28, R38.reuse, R92 ;  /* 0x000000261c5c723c */ /* 0x080fe2000000185c */
[----:B------:R-:W1:Y:S07]  /*10df0*/  LDSM.16.MT88.4 R28, [R182+0x800] ;  /* 0x00080000b61c783b */ /* 0x000e6e0000004200 */
[----:B------:R-:W-:Y:S01]  /*10e00*/  HMMA.16816.F32 R96, R24, R38, R96 ;  /* 0x000000261860723c */ /* 0x000fe20000001860 */
[----:B------:R-:W2:Y:S06]  /*10e10*/  LDSM.16.MT88.4 R36, [R182+0x1400] ;  /* 0x00140000b624783b */ /* 0x000eac0000004200 */
[----:B------:R-:W-:Y:S01]  /*10e20*/  F2FP.PACK_AB R24, R160, R140 ;  /* 0x0000008ca018723e */ /* 0x000fe200000000ff */
[-C--:B------:R-:W-:Y:S01]  /*10e30*/  HMMA.16816.F32 R144, R20, R156.reuse, R4 ;  /* 0x0000009c1490723c */ /* 0x080fe20000001804 */
[----:B------:R-:W-:Y:S01]  /*10e40*/  F2FP.PACK_AB R26, R139, R162 ;  /* 0x000000a28b1a723e */ /* 0x000fe200000000ff */
[----:B------:R-:W3:Y:S02]  /*10e50*/  LDSM.16.MT88.4 R4, [R182+0x2000] ;  /* 0x00200000b604783b */ /* 0x000ee40000004200 */
[----:B----4-:R-:W-:Y:S02]  /*10e60*/  F2FP.PACK_AB R25, R45, R46 ;  /* 0x0000002e2d19723e */ /* 0x010fe400000000ff */
[----:B------:R-:W-:Y:S07]  /*10e70*/  F2FP.PACK_AB R27, R44, R47 ;  /* 0x0000002f2c1b723e */ /* 0x000fee00000000ff */
[C---:B------:R-:W-:Y:S01]  /*10e80*/  HMMA.16816.F32 R148, R24.reuse, R156, R8 ;  /* 0x0000009c1894723c */ /* 0x040fe20000001808 */
[----:B-----5:R-:W-:Y:S01]  /*10e90*/  FFMA.FTZ R3, R0, R141, R133 ;  /* 0x0000008d00037223 */ /* 0x020fe20000010085 */
[----:B------:R-:W-:Y:S01]  /*10ea0*/  MOV R133, R137 ;  /* 0x0000008900857202 */ /* 0x000fe20000000f00 */
[----:B------:R-:W-:Y:S02]  /*10eb0*/  FADD.FTZ R0, R228, R48 ;  /* 0x00000030e4007221 */ /* 0x000fe40000010000 */
[----:B------:R-:W-:Y:S01]  /*10ec0*/  FADD.FTZ R3, R135, R3 ;  /* 0x0000000387037221 */ /* 0x000fe20000010000 */
[----:B------:R-:W-:Y:S02]  /*10ed0*/  MOV R135, R136 ;  /* 0x0000008800877202 */ /* 0x000fe40000000f00 */
        /* <DEDUP_REMOVED lines=8> */
[-C--:B-1----:R-:W-:Y:S01]  /*10f60*/  HMMA.16816.F32 R100, R20, R28.reuse, R100 ;  /* 0x0000001c1464723c */ /* 0x082fe20000001864 */
        /* <DEDUP_REMOVED lines=8> */
[----:B------:R-:W-:Y:S04]  /*10ff0*/  FADD.FTZ R3, R217, R3 ;  /* 0x00000003d9037221 */ /* 0x000fe80000010000 */
[----:B------:R-:W-:Y:S03]  /*11000*/  FADD.FTZ R3, R223, R3 ;  /* 0x00000003df037221 */ /* 0x000fe60000010000 */
[C---:B------:R-:W-:Y:S01]  /*11010*/  HMMA.16816.F32 R112, R20.reuse, R30, R112 ;  /* 0x0000001e1470723c */ /* 0x040fe20000001870 */
[----:B------:R-:W-:Y:S04]  /*11020*/  FADD.FTZ R3, R170, R3 ;  /* 0x00000003aa037221 */ /* 0x000fe80000010000 */
[----:B------:R-:W-:Y:S03]  /*11030*/  FADD.FTZ R3, R50, R3 ;  /* 0x0000000332037221 */ /* 0x000fe60000010000 */
[-C--:B------:R-:W-:Y:S01]  /*11040*/  HMMA.16816.F32 R116, R20, R32.reuse, R116 ;  /* 0x000000201474723c */ /* 0x080fe20000001874 */
[----:B------:R-:W-:Y:S04]  /*11050*/  FADD.FTZ R3, R51, R3 ;  /* 0x0000000333037221 */ /* 0x000fe80000010000 */
[----:B------:R-:W-:Y:S01]  /*11060*/  FADD.FTZ R3, R132, R3 ;  /* 0x0000000384037221 */ /* 0x000fe20000010000 */
[----:B------:R-:W-:Y:S02]  /*11070*/  MOV R132, R138 ;  /* 0x0000008a00847202 */ /* 0x000fe40000000f00 */
        /* <DEDUP_REMOVED lines=26> */
[----:B------:R-:W-:Y:S01]  /*11220*/  FADD.FTZ R3, R139, R3 ;  /* 0x000000038b037221 */ /* 0x000fe20000010000 */
[----:B------:R-:W-:Y:S01]  /*11230*/  MOV R139, R134 ;  /* 0x00000086008b7202 */ /* 0x000fe20000000f00 */
[----:B------:R-:W-:Y:S02]  /*11240*/  FADD.FTZ R2, R44, R2 ;  /* 0x000000022c027221 */ /* 0x000fe40000010000 */
[----:B------:R-:W-:Y:S01]  /*11250*/  FADD.FTZ R4, R165, R4 ;  /* 0x00000004a5047221 */ /* 0x000fe20000010000 */
[----:B------:R1:W-:Y:S03]  /*11260*/  STL [R1], R3 ;  /* 0x0000000301007387 */ /* 0x0003e60000100800 */
[----:B------:R-:W-:Y:S01]  /*11270*/  FADD.FTZ R0, R167, R4 ;  /* 0x00000004a7007221 */ /* 0x000fe20000010000 */
[----:B------:R1:W-:Y:S01]  /*11280*/  STL [R1+0x4], R2 ;  /* 0x0000040201007387 */ /* 0x0003e20000100800 */
[----:B------:R-:W-:Y:S02]  /*11290*/  FADD.FTZ R4, R166, R5 ;  /* 0x00000005a6047221 */ /* 0x000fe40000010000 */
[----:B------:R-:W-:Y:S01]  /*112a0*/  FADD.FTZ R247, R169, R0 ;  /* 0x00000000a9f77221 */ /* 0x000fe20000010000 */
[----:B------:R-:W-:Y:S01]  /*112b0*/  IADD3 R0, R196, -0x1, RZ ;  /* 0xffffffffc4007810 */ /* 0x000fe20007ffe0ff */
[----:B------:R-:W-:Y:S03]  /*112c0*/  FADD.FTZ R246, R168, R4 ;  /* 0x00000004a8f67221 */ /* 0x000fe60000010000 */
[----:B------:R-:W-:Y:S01]  /*112d0*/  MOV R196, R0 ;  /* 0x0000000000c47202 */ /* 0x000fe20000000f00 */
[----:B------:R-:W-:-:S05]  /*112e0*/  @P0 BRA `(.L_x_1998) ;  /* 0xffffc46000000947 */ /* 0x000fca000383ffff */
.L_x_1979:
[----:B------:R-:W-:Y:S02]  /*112f0*/  MOV R9, 0x1f ;  /* 0x0000001f00097802 */ /* 0x000fe40000000f00 */
[----:B------:R-:W-:Y:S01]  /*11300*/  MOV R8, 0xffffffff ;  /* 0xffffffff00087802 */ /* 0x000fe20000000f00 */
[----:B------:R-:W-:Y:S05]  /*11310*/  BRA.DIV ~URZ, `(.L_x_1999) ;  /* 0x000060827f007947 */ /* 0x000fea000b800000 */
[----:B------:R2:W3:Y:S02]  /*11320*/  SHFL.BFLY PT, R0, R247, 0x2, 0x1f ;  /* 0x0c401f00f7007f89 */ /* 0x0004e400000e0000 */
.L_x_2079:
[----:B---3--:R-:W-:Y:S01]  /*11330*/  FADD.FTZ R5, R0, R247 ;  /* 0x000000f700057221 */ /* 0x008fe20000010000 */
[----:B------:R-:W-:Y:S05]  /*11340*/  BRA.DIV ~URZ, `(.L_x_2000) ;  /* 0x000060a27f007947 */ /* 0x000fea000b800000 */
[----:B-1----:R-:W3:Y:S04]  /*11350*/  LDL.LU R3, [R1] ;  /* 0x0000000001037983 */ /* 0x002ee80000300800 */
[----:B------:R-:W4:Y:S04]  /*11360*/  LDL.LU R9, [R1+0x4] ;  /* 0x0000040001097983 */ /* 0x000f280000300800 */
[----:B------:R-:W1:Y:S02]  /*11370*/  SHFL.BFLY PT, R2, R246, 0x2, 0x1f ;  /* 0x0c401f00f6027f89 */ /* 0x000e6400000e0000 */
[----:B-1----:R-:W-:-:S05]  /*11380*/  FADD.FTZ R2, R2, R246 ;  /* 0x000000f602027221 */ /* 0x002fca0000010000 */
[----:B------:R-:W1:Y:S02]  /*11390*/  SHFL.BFLY PT, R4, R2, 0x1, 0x1f ;  /* 0x0c201f0002047f89 */ /* 0x000e6400000e0000 */
[----:B-1----:R-:W-:Y:S02]  /*113a0*/  FADD.FTZ R4, R2, R4 ;  /* 0x0000000402047221 */ /* 0x002fe40000010000 */
[----:B---3--:R-:W1:Y:S04]  /*113b0*/  SHFL.BFLY PT, R0, R3, 0x2, 0x1f ;  /* 0x0c401f0003007f89 */ /* 0x008e6800000e0000 */
[----:B----4-:R-:W3:Y:S01]  /*113c0*/  SHFL.BFLY PT, R6, R9, 0x2, 0x1f ;  /* 0x0c401f0009067f89 */ /* 0x010ee200000e0000 */
[----:B-1----:R-:W-:-:S03]  /*113d0*/  FADD.FTZ R0, R0, R3 ;  /* 0x0000000300007221 */ /* 0x002fc60000010000 */
[----:B------:R-:W1:Y:S01]  /*113e0*/  SHFL.BFLY PT, R3, R5, 0x1, 0x1f ;  /* 0x0c201f0005037f89 */ /* 0x000e6200000e0000 */
[----:B---3--:R-:W-:-:S03]  /*113f0*/  FADD.FTZ R6, R6, R9 ;  /* 0x0000000906067221 */ /* 0x008fc60000010000 */
[----:B------:R-:W3:Y:S04]  /*11400*/  SHFL.BFLY PT, R7, R0, 0x1, 0x1f ;  /* 0x0c201f0000077f89 */ /* 0x000ee800000e0000 */
[----:B------:R4:W2:Y:S01]  /*11410*/  SHFL.BFLY PT, R8, R6, 0x1, 0x1f ;  /* 0x0c201f0006087f89 */ /* 0x0008a200000e0000 */
[----:B-1----:R-:W-:Y:S02]  /*11420*/  FADD.FTZ R5, R5, R3 ;  /* 0x0000000305057221 */ /* 0x002fe40000010000 */
[----:B---3--:R-:W-:-:S03]  /*11430*/  FADD.FTZ R7, R0, R7 ;  /* 0x0000000700077221 */ /* 0x008fc60000010000 */
.L_x_2080:
[----:B------:R-:W-:Y:S01]  /*11440*/  FSETP.NE.FTZ.AND P3, PT, R5, RZ, PT ;  /* 0x000000ff0500720b */ /* 0x000fe20003f75000 */
[----:B------:R-:W-:Y:S01]  /*11450*/  CS2R R2, SRZ ;  /* 0x0000000000027805 */ /* 0x000fe2000001ff00 */
[----:B------:R-:W-:Y:S01]  /*11460*/  MOV R0, RZ ;  /* 0x000000ff00007202 */ /* 0x000fe20000000f00 */
[----:B--2-4-:R-:W-:Y:S01]  /*11470*/  FADD.FTZ R6, R8, R6 ;  /* 0x0000000608067221 */ /* 0x014fe20000010000 */
        /* <DEDUP_REMOVED lines=130> */
.L_x_1912:
        /* <DEDUP_REMOVED lines=19> */
.L_x_2002:
[----:B---3--:R-:W-:Y:S05]  /*11dd0*/  BSYNC B0 ;  /* 0x0000000000007941 */ /* 0x008fea0003800000 */
.L_x_2001:
        /* <DEDUP_REMOVED lines=128> */
.L_x_2005:
        /* <DEDUP_REMOVED lines=145> */
.L_x_2081:
[----:B------:R-:W-:Y:S05]  /*12ef0*/  BRA.DIV ~URZ, `(.L_x_2008) ;  /* 0x000047c27f007947 */ /* 0x000fea000b800000 */
[----:B------:R3:W4:Y:S02]  /*12f00*/  SHFL.IDX PT, R0, R13, RZ, 0x1c1f ;  /* 0x001c1fff0d007589 */ /* 0x00072400000e0000 */
.L_x_2082:
        /* <DEDUP_REMOVED lines=20> */
.L_x_2010:
[----:B------:R-:W-:Y:S05]  /*13050*/  BSYNC B0 ;  /* 0x0000000000007941 */ /* 0x000fea0003800000 */
.L_x_2009:
[----:B------:R-:W-:Y:S05]  /*13060*/  BRA.DIV ~URZ, `(.L_x_2011) ;  /* 0x000046b27f007947 */ /* 0x000fea000b800000 */
[----:B--2---:R2:W1:Y:S04]  /*13070*/  SHFL.IDX PT, R10, R12, 0x1, 0x1c1f ;  /* 0x003c1f000c0a7f89 */ /* 0x00446800000e0000 */
[----:B----4-:R2:W4:Y:S02]  /*13080*/  SHFL.IDX PT, R0, R13, 0x1, 0x1c1f ;  /* 0x003c1f000d007f89 */ /* 0x01052400000e0000 */
.L_x_2083:
        /* <DEDUP_REMOVED lines=21> */
.L_x_2013:
[----:B------:R-:W-:Y:S05]  /*131e0*/  BSYNC B0 ;  /* 0x0000000000007941 */ /* 0x000fea0003800000 */
.L_x_2012:
[----:B------:R-:W-:Y:S05]  /*131f0*/  BRA.DIV ~URZ, `(.L_x_2014) ;  /* 0x000045e27f007947 */ /* 0x000fea000b800000 */
[----:B-1----:R1:W2:Y:S02]  /*13200*/  SHFL.IDX PT, R10, R12, 0x2, 0x1c1f ;  /* 0x005c1f000c0a7f89 */ /* 0x0022a400000e0000 */
.L_x_2084:
[----:B------:R-:W-:Y:S05]  /*13210*/  BRA.DIV ~URZ, `(.L_x_2015) ;  /* 0x000046327f007947 */ /* 0x000fea000b800000 */
[----:B----4-:R4:W1:Y:S02]  /*13220*/  SHFL.IDX PT, R0, R13, 0x2, 0x1c1f ;  /* 0x005c1f000d007f89 */ /* 0x01086400000e0000 */
.L_x_2085:
        /* <DEDUP_REMOVED lines=21> */
.L_x_2017:
[----:B------:R-:W-:Y:S05]  /*13380*/  BSYNC B0 ;  /* 0x0000000000007941 */ /* 0x000fea0003800000 */
.L_x_2016:
[----:B------:R-:W-:Y:S05]  /*13390*/  BRA.DIV ~URZ, `(.L_x_2018) ;  /* 0x000045127f007947 */ /* 0x000fea000b800000 */
[----:B-1----:R1:W3:Y:S04]  /*133a0*/  SHFL.IDX PT, R6, R12, 0x3, 0x1c1f ;  /* 0x007c1f000c067f89 */ /* 0x0022e800000e0000 */
[----:B------:R1:W4:Y:S02]  /*133b0*/  SHFL.IDX PT, R0, R13, 0x3, 0x1c1f ;  /* 0x007c1f000d007f89 */ /* 0x00032400000e0000 */
.L_x_2086:
        /* <DEDUP_REMOVED lines=22> */
.L_x_2006:
        /* <DEDUP_REMOVED lines=35> */
.L_x_2087:
[----:B------:R-:W-:Y:S05]  /*13750*/  BRA.DIV ~URZ, `(.L_x_2021) ;  /* 0x000042827f007947 */ /* 0x000fea000b800000 */
[----:B------:R3:W4:Y:S02]  /*13760*/  SHFL.IDX PT, R0, R13, RZ, 0x1c1f ;  /* 0x001c1fff0d007589 */ /* 0x00072400000e0000 */
.L_x_2088:
        /* <DEDUP_REMOVED lines=13> */
[----:B------:R-:W-:Y:S01]  /*13840*/  IADD3 R5, R235, 0x18, RZ ;  /* 0x00000018eb057810 */ /* 0x000fe20007ffe0ff */
        /* <DEDUP_REMOVED lines=20> */
[C---:B------:R-:W-:Y:S01]  /*13990*/  IADD3 R10, R235.reuse, 0x30, RZ ;  /* 0x00000030eb0a7810 */ /* 0x040fe20007ffe0ff */
        /* <DEDUP_REMOVED lines=38> */
[----:B------:R-:W-:Y:S02]  /*13c00*/  IADD3 R14, R235, 0x50, RZ ;  /* 0x00000050eb0e7810 */ /* 0x000fe40007ffe0ff */
[----:B----4-:R-:W-:Y:S01]  /*13c10*/  @!P2 LEA R6, P0, R11, R0, 0x2 ;  /* 0x000000000b06a211 */ /* 0x010fe200078010ff */
        /* <DEDUP_REMOVED lines=9> */
.L_x_2023:
[----:B------:R-:W-:Y:S05]  /*13cb0*/  BSYNC B0 ;  /* 0x0000000000007941 */ /* 0x000fea0003800000 */
.L_x_2022:
[----:B------:R-:W-:Y:S05]  /*13cc0*/  BRA.DIV ~URZ, `(.L_x_2024) ;  /* 0x00003d727f007947 */ /* 0x000fea000b800000 */
[----:B--2---:R2:W1:Y:S04]  /*13cd0*/  SHFL.IDX PT, R4, R12, 0x1, 0x1c1f ;  /* 0x003c1f000c047f89 */ /* 0x00446800000e0000 */
[----:B----4-:R2:W4:Y:S02]  /*13ce0*/  SHFL.IDX PT, R0, R13, 0x1, 0x1c1f ;  /* 0x003c1f000d007f89 */ /* 0x01052400000e0000 */
.L_x_2089:
[----:B------:R-:W-:Y:S01]  /*13cf0*/  BSSY B0, `(.L_x_2025) ;  /* 0x0000054000007945 */ /* 0x000fe20003800000 */
[----:B------:R-:W-:Y:S05]  /*13d00*/  @P6 BRA `(.L_x_2026) ;  /* 0x0000052000006947 */ /* 0x000fea0003800000 */
[C---:B------:R-:W-:Y:S02]  /*13d10*/  ISETP.GE.AND P1, PT, R235.reuse, c[0x0][0x3c8], PT ;  /* 0x0000f200eb007a0c */ /* 0x040fe40003f26270 */
[C---:B------:R-:W-:Y:S02]  /*13d20*/  IADD3 R9, R235.reuse, 0x8, RZ ;  /* 0x00000008eb097810 */ /* 0x040fe40007ffe0ff */
[----:B------:R-:W-:Y:S02]  /*13d30*/  IADD3 R11, R235, 0x10, RZ ;  /* 0x00000010eb0b7810 */ /* 0x000fe40007ffe0ff */
[----:B------:R-:W-:-:S02]  /*13d40*/  ISETP.GE.AND P0, PT, R9, c[0x0][0x3c8], PT ;  /* 0x0000f20009007a0c */ /* 0x000fc40003f06270 */
[----:B------:R-:W-:Y:S02]  /*13d50*/  IADD3 R5, R235, 0x18, RZ ;  /* 0x00000018eb057810 */ /* 0x000fe40007ffe0ff */
[----:B------:R-:W-:Y:S02]  /*13d60*/  SHF.R.S32.HI R6, RZ, 0x1f, R235 ;  /* 0x0000001fff067819 */ /* 0x000fe400000114eb */
[----:B------:R-:W-:Y:S02]  /*13d70*/  ISETP.GE.AND P3, PT, R11, c[0x0][0x3c8], PT ;  /* 0x0000f2000b007a0c */ /* 0x000fe40003f66270 */
[C---:B----4-:R-:W-:Y:S02]  /*13d80*/  @!P1 LEA R2, P2, R235.reuse, R0, 0x2 ;  /* 0x00000000eb029211 */ /* 0x050fe400078410ff */
[----:B------:R-:W-:Y:S02]  /*13d90*/  IADD3 R10, R235, 0x8, RZ ;  /* 0x00000008eb0a7810 */ /* 0x000fe40007ffe0ff */
[----:B------:R-:W-:-:S02]  /*13da0*/  ISETP.GE.AND P5, PT, R5, c[0x0][0x3c8], PT ;  /* 0x0000f20005007a0c */ /* 0x000fc40003fa6270 */
[----:B-1----:R-:W-:Y:S02]  /*13db0*/  @!P1 LEA.HI.X R3, R235, R4, R6, 0x2, P2 ;  /* 0x00000004eb039211 */ /* 0x002fe400010f1406 */
[----:B------:R-:W-:Y:S02]  /*13dc0*/  SHF.R.S32.HI R10, RZ, 0x1f, R10 ;  /* 0x0000001fff0a7819 */ /* 0x000fe4000001140a */
[----:B------:R-:W-:Y:S01]  /*13dd0*/  @!P0 LEA R6, P2, R9, R0, 0x2 ;  /* 0x0000000009068211 */ /* 0x000fe200078410ff */
[----:B------:R1:W-:Y:S01]  /*13de0*/  @!P1 ST.E.64 [R2.64], R128 ;  /* 0x0000008002009985 */ /* 0x0003e2000c101b06 */
[----:B------:R-:W-:Y:S02]  /*13df0*/  IADD3 R8, R235, 0x20, RZ ;  /* 0x00000020eb087810 */ /* 0x000fe40007ffe0ff */
        /* <DEDUP_REMOVED lines=15> */
[----:B------:R-:W-:Y:S02]  /*13ef0*/  IADD3 R16, R235, 0x48, RZ ;  /* 0x00000048eb107810 */ /* 0x000fe40007ffe0ff */
[----:B------:R-:W-:Y:S02]  /*13f00*/  @!P3 LEA.HI.X R3, R11, R4, R14, 0x2, P4 ;  /* 0x000000040b03b211 */ /* 0x000fe400020f140e */
[----:B------:R-:W-:Y:S02]  /*13f10*/  IADD3 R11, R235, 0x30, RZ ;  /* 0x00000030eb0b7810 */ /* 0x000fe40007ffe0ff */
[----:B----4-:R-:W-:Y:S01]  /*13f20*/  @!P5 LEA R6, P0, R5, R0, 0x2 ;  /* 0x000000000506d211 */ /* 0x010fe200078010ff */
[----:B------:R1:W-:Y:S01]  /*13f30*/  @!P3 ST.E.64 [R2.64], R146 ;  /* 0x000000920200b985 */ /* 0x0003e2000c101b06 */
[----:B------:R-:W-:Y:S02]  /*13f40*/  IADD3 R14, R235, 0x28, RZ ;  /* 0x00000028eb0e7810 */ /* 0x000fe40007ffe0ff */
[----:B------:R-:W-:-:S02]  /*13f50*/  @!P5 LEA.HI.X R7, R5, R4, R9, 0x2, P0 ;  /* 0x000000040507d211 */ /* 0x000fc400000f1409 */
[----:B------:R-:W-:Y:S02]  /*13f60*/  IADD3 R9, R235, 0x20, RZ ;  /* 0x00000020eb097810 */ /* 0x000fe40007ffe0ff */
        /* <DEDUP_REMOVED lines=13> */
[----:B------:R-:W-:Y:S02]  /*14040*/  IADD3 R14, R235, 0x48, RZ ;  /* 0x00000048eb0e7810 */ /* 0x000fe40007ffe0ff */
[----:B----4-:R-:W-:Y:S01]  /*14050*/  @!P0 LEA R6, P2, R11, R0, 0x2 ;  /* 0x000000000b068211 */ /* 0x010fe200078410ff */
        /* <DEDUP_REMOVED lines=10> */
[----:B------:R-:W-:Y:S02]  /*14100*/  @!P5 LEA R10, P0, R17, R0, 0x2 ;  /* 0x00000000110ad211 */ /* 0x000fe400078010ff */
[----:B------:R-:W-:Y:S01]  /*14110*/  IADD3 R5, R235, 0x58, RZ ;  /* 0x00000058eb057810 */ /* 0x000fe20007ffe0ff */
[----:B------:R1:W-:Y:S01]  /*14120*/  @!P4 ST.E.64 [R2.64], R116 ;  /* 0x000000740200c985 */ /* 0x0003e2000c101b06 */
[----:B------:R-:W-:Y:S02]  /*14130*/  @!P5 LEA.HI.X R11, R17, R4, R18, 0x2, P0 ;  /* 0x00000004110bd211 */ /* 0x000fe400000f1412 */
[C---:B----4-:R-:W-:Y:S02]  /*14140*/  @!P3 LEA R8, P0, R14.reuse, R0, 0x2 ;  /* 0x000000000e08b211 */ /* 0x050fe400078010ff */
[----:B------:R-:W-:Y:S01]  /*14150*/  ISETP.GE.AND P1, PT, R5, c[0x0][0x3c8], PT ;  /* 0x0000f20005007a0c */ /* 0x000fe20003f26270 */
[----:B------:R4:W-:Y:S01]  /*14160*/  @!P5 ST.E.64 [R10.64], R130 ;  /* 0x000000820a00d985 */ /* 0x0009e2000c101b06 */
[----:B------:R-:W-:-:S02]  /*14170*/  @!P3 LEA.HI.X R9, R14, R4, R16, 0x2, P0 ;  /* 0x000000040e09b211 */ /* 0x000fc400000f1410 */
[----:B------:R-:W-:Y:S02]  /*14180*/  IADD3 R16, R235, 0x50, RZ ;  /* 0x00000050eb107810 */ /* 0x000fe40007ffe0ff */
[----:B-----5:R-:W-:Y:S01]  /*14190*/  @!P2 LEA R6, P0, R15, R0, 0x2 ;  /* 0x000000000f06a211 */ /* 0x020fe200078010ff */
        /* <DEDUP_REMOVED lines=9> */
.L_x_2026:
[----:B------:R-:W-:Y:S05]  /*14230*/  BSYNC B0 ;  /* 0x0000000000007941 */ /* 0x000fea0003800000 */
.L_x_2025:
[----:B------:R-:W-:Y:S05]  /*14240*/  BRA.DIV ~URZ, `(.L_x_2027) ;  /* 0x000038b27f007947 */ /* 0x000fea000b800000 */
[----:B-1----:R1:W2:Y:S02]  /*14250*/  SHFL.IDX PT, R4, R12, 0x2, 0x1c1f ;  /* 0x005c1f000c047f89 */ /* 0x0022a400000e0000 */
.L_x_2090:
[----:B------:R-:W-:Y:S05]  /*14260*/  BRA.DIV ~URZ, `(.L_x_2028) ;  /* 0x000039027f007947 */ /* 0x000fea000b800000 */
[----:B----4-:R4:W1:Y:S02]  /*14270*/  SHFL.IDX PT, R0, R13, 0x2, 0x1c1f ;  /* 0x005c1f000d007f89 */ /* 0x01086400000e0000 */
.L_x_2091:
[----:B------:R-:W-:Y:S01]  /*14280*/  LOP3.LUT P0, RZ, R194, 0x1, RZ, 0xc0, !PT ;  /* 0x00000001c2ff7812 */ /* 0x000fe2000780c0ff */
[----:B------:R-:W-:-:S12]  /*14290*/  BSSY B0, `(.L_x_2029) ;  /* 0x0000054000007945 */ /* 0x000fd80003800000 */
[----:B------:R-:W-:Y:S05]  /*142a0*/  @P0 BRA `(.L_x_2030) ;  /* 0x0000052000000947 */ /* 0x000fea0003800000 */
[C---:B------:R-:W-:Y:S02]  /*142b0*/  IADD3 R5, R235.reuse, 0x8, RZ ;  /* 0x00000008eb057810 */ /* 0x040fe40007ffe0ff */
[----:B------:R-:W-:Y:S02]  /*142c0*/  ISETP.GE.AND P0, PT, R235, c[0x0][0x3c8], PT ;  /* 0x0000f200eb007a0c */ /* 0x000fe40003f06270 */
[----:B------:R-:W-:Y:S02]  /*142d0*/  ISETP.GE.AND P2, PT, R5, c[0x0][0x3c8], PT ;  /* 0x0000f20005007a0c */ /* 0x000fe40003f46270 */
[C---:B------:R-:W-:Y:S02]  /*142e0*/  IADD3 R16, R235.reuse, 0x10, RZ ;  /* 0x00000010eb107810 */ /* 0x040fe40007ffe0ff */
[----:B------:R-:W-:Y:S02]  /*142f0*/  IADD3 R10, R235, 0x18, RZ ;  /* 0x00000018eb0a7810 */ /* 0x000fe40007ffe0ff */
[----:B------:R-:W-:-:S02]  /*14300*/  ISETP.GE.AND P4, PT, R16, c[0x0][0x3c8], PT ;  /* 0x0000f20010007a0c */ /* 0x000fc40003f86270 */
[C---:B------:R-:W-:Y:S02]  /*14310*/  IADD3 R6, R235.reuse, 0x8, RZ ;  /* 0x00000008eb067810 */ /* 0x040fe40007ffe0ff */
[----:B------:R-:W-:Y:S02]  /*14320*/  ISETP.GE.AND P3, PT, R10, c[0x0][0x3c8], PT ;  /* 0x0000f2000a007a0c */ /* 0x000fe40003f66270 */
[-C--:B-1----:R-:W-:Y:S02]  /*14330*/  @!P0 LEA R2, P5, R235, R0.reuse, 0x2 ;  /* 0x00000000eb028211 */ /* 0x082fe400078a10ff */
[----:B------:R-:W-:Y:S02]  /*14340*/  SHF.R.S32.HI R7, RZ, 0x1f, R235 ;  /* 0x0000001fff077819 */ /* 0x000fe400000114eb */
[----:B------:R-:W-:Y:S02]  /*14350*/  SHF.R.S32.HI R6, RZ, 0x1f, R6 ;  /* 0x0000001fff067819 */ /* 0x000fe40000011406 */
[----:B------:R-:W-:-:S02]  /*14360*/  @!P2 LEA R8, P1, R5, R0, 0x2 ;  /* 0x000000000508a211 */ /* 0x000fc400078210ff */
[CC--:B--2---:R-:W-:Y:S02]  /*14370*/  @!P0 LEA.HI.X R3, R235.reuse, R4.reuse, R7, 0x2, P5 ;  /* 0x00000004eb038211 */ /* 0x0c4fe400028f1407 */
[C---:B------:R-:W-:Y:S02]  /*14380*/  IADD3 R11, R235.reuse, 0x28, RZ ;  /* 0x00000028eb0b7810 */ /* 0x040fe40007ffe0ff */
[----:B------:R-:W-:Y:S01]  /*14390*/  IADD3 R14, R235, 0x20, RZ ;  /* 0x00000020eb0e7810 */ /* 0x000fe20007ffe0ff */
[----:B------:R1:W-:Y:S01]  /*143a0*/  @!P0 ST.E.64 [R2.64], R34 ;  /* 0x0000002202008985 */ /* 0x0003e2000c101b06 */
[----:B------:R-:W-:Y:S02]  /*143b0*/  @!P2 LEA.HI.X R9, R5, R4, R6, 0x2, P1 ;  /* 0x000000040509a211 */ /* 0x000fe400008f1406 */
[C---:B------:R-:W-:Y:S02]  /*143c0*/  IADD3 R17, R235.reuse, 0x10, RZ ;  /* 0x00000010eb117810 */ /* 0x040fe40007ffe0ff */
[----:B------:R-:W-:Y:S01]  /*143d0*/  IADD3 R15, R235, 0x18, RZ ;  /* 0x00000018eb0f7810 */ /* 0x000fe20007ffe0ff */
[----:B------:R2:W-:Y:S01]  /*143e0*/  @!P2 ST.E.64 [R8.64], R36 ;  /* 0x000000240800a985 */ /* 0x0005e2000c101b06 */
[----:B------:R-:W-:-:S02]  /*143f0*/  ISETP.GE.AND P0, PT, R11, c[0x0][0x3c8], PT ;  /* 0x0000f2000b007a0c */ /* 0x000fc40003f06270 */
[----:B------:R-:W-:Y:S02]  /*14400*/  ISETP.GE.AND P1, PT, R14, c[0x0][0x3c8], PT ;  /* 0x0000f2000e007a0c */ /* 0x000fe40003f26270 */
[C---:B------:R-:W-:Y:S02]  /*14410*/  @!P4 LEA R6, P5, R16.reuse, R0, 0x2 ;  /* 0x000000001006c211 */ /* 0x040fe400078a10ff */
[----:B------:R-:W-:Y:S02]  /*14420*/  SHF.R.S32.HI R17, RZ, 0x1f, R17 ;  /* 0x0000001fff117819 */ /* 0x000fe40000011411 */
[----:B------:R-:W-:Y:S02]  /*14430*/  SHF.R.S32.HI R15, RZ, 0x1f, R15 ;  /* 0x0000001fff0f7819 */ /* 0x000fe4000001140f */
[----:B------:R-:W-:Y:S02]  /*14440*/  IADD3 R5, R235, 0x30, RZ ;  /* 0x00000030eb057810 */ /* 0x000fe40007ffe0ff */
[----:B------:R-:W-:-:S02]  /*14450*/  @!P4 LEA.HI.X R7, R16, R4, R17, 0x2, P5 ;  /* 0x000000041007c211 */ /* 0x000fc400028f1411 */
[----:B------:R-:W-:Y:S02]  /*14460*/  ISETP.GE.AND P6, PT, R5, c[0x0][0x3c8], PT ;  /* 0x0000f20005007a0c */ /* 0x000fe40003fc6270 */
[C---:B------:R-:W-:Y:S01]  /*14470*/  IADD3 R16, R235.reuse, 0x20, RZ ;  /* 0x00000020eb107810 */ /* 0x040fe20007ffe0ff */
[----:B------:R5:W-:Y:S01]  /*14480*/  @!P4 ST.E.64 [R6.64], R38 ;  /* 0x000000260600c985 */ /* 0x000be2000c101b06 */
[C---:B------:R-:W-:Y:S02]  /*14490*/  IADD3 R17, R235.reuse, 0x48, RZ ;  /* 0x00000048eb117810 */ /* 0x040fe40007ffe0ff */
        /* <DEDUP_REMOVED lines=51> */
.L_x_2030:
[----:B------:R-:W-:Y:S05]  /*147d0*/  BSYNC B0 ;  /* 0x0000000000007941 */ /* 0x000fea0003800000 */
.L_x_2029:
[----:B------:R-:W-:Y:S05]  /*147e0*/  BRA.DIV ~URZ, `(.L_x_2031) ;  /* 0x000033e27f007947 */ /* 0x000fea000b800000 */
[----:B--2---:R2:W3:Y:S04]  /*147f0*/  SHFL.IDX PT, R4, R12, 0x3, 0x1c1f ;  /* 0x007c1f000c047f89 */ /* 0x0044e800000e0000 */
[----:B-1----:R2:W1:Y:S02]  /*14800*/  SHFL.IDX PT, R0, R13, 0x3, 0x1c1f ;  /* 0x007c1f000d007f89 */ /* 0x00246400000e0000 */
.L_x_2092:
        /* <DEDUP_REMOVED lines=16> */
[C---:B------:R-:W-:Y:S02]  /*14910*/  IADD3 R5, R235.reuse, 0x20, RZ ;  /* 0x00000020eb057810 */ /* 0x040fe40007ffe0ff */
[----:B------:R-:W-:Y:S02]  /*14920*/  @!P3 LEA.HI.X R3, R8, R4, R9, 0x2, P5 ;  /* 0x000000040803b211 */ /* 0x000fe400028f1409 */
[----:B----4-:R-:W-:Y:S02]  /*14930*/  IADD3 R13, R235, 0x10, RZ ;  /* 0x00000010eb0d7810 */ /* 0x010fe40007ffe0ff */
[----:B------:R-:W-:Y:S01]  /*14940*/  ISETP.GE.AND P0, PT, R5, c[0x0][0x3c8], PT ;  /* 0x0000f20005007a0c */ /* 0x000fe20003f06270 */
[----:B------:R2:W-:Y:S01]  /*14950*/  @!P3 ST.E.64 [R2.64], R30 ;  /* 0x0000001e0200b985 */ /* 0x0005e2000c101b06 */
[----:B------:R-:W-:Y:S02]  /*14960*/  @!P2 LEA R8, P3, R11, R0, 0x2 ;  /* 0x000000000b08a211 */ /* 0x000fe400078610ff */
[----:B------:R-:W-:-:S02]  /*14970*/  SHF.R.S32.HI R13, RZ, 0x1f, R13 ;  /* 0x0000001fff0d7819 */ /* 0x000fc4000001140d */
[----:B------:R-:W-:Y:S02]  /*14980*/  IADD3 R14, R235, 0x28, RZ ;  /* 0x00000028eb0e7810 */ /* 0x000fe40007ffe0ff */
[----:B------:R-:W-:Y:S02]  /*14990*/  @!P2 LEA.HI.X R9, R11, R4, R13, 0x2, P3 ;  /* 0x000000040b09a211 */ /* 0x000fe400018f140d */
[C---:B------:R-:W-:Y:S02]  /*149a0*/  IADD3 R13, R235.reuse, 0x18, RZ ;  /* 0x00000018eb0d7810 */ /* 0x040fe40007ffe0ff */
[C---:B------:R-:W-:Y:S01]  /*149b0*/  IADD3 R11, R235.reuse, 0x20, RZ ;  /* 0x00000020eb0b7810 */ /* 0x040fe20007ffe0ff */
        /* <DEDUP_REMOVED lines=17> */
[C---:B------:R-:W-:Y:S01]  /*14ad0*/  IADD3 R11, R235.reuse, 0x30, RZ ;  /* 0x00000030eb0b7810 */ /* 0x040fe20007ffe0ff */
        /* <DEDUP_REMOVED lines=9> */
[C---:B--2---:R-:W-:Y:S02]  /*14b70*/  @!P4 LEA R2, P6, R10.reuse, R0, 0x2 ;  /* 0x000000000a02c211 */ /* 0x044fe400078c10ff */
        /* <DEDUP_REMOVED lines=35> */
.L_x_2004:
        /* <DEDUP_REMOVED lines=20> */
.L_x_2032:
        /* <DEDUP_REMOVED lines=58> */
.L_x_2034:
[----:B------:R-:W-:Y:S05]  /*15290*/  BSYNC B0 ;  /* 0x0000000000007941 */ /* 0x000fea0003800000 */
.L_x_2033:
        /* <DEDUP_REMOVED lines=47> */
.L_x_2093:
[----:B------:R-:W-:Y:S05]  /*15590*/  BRA.DIV ~URZ, `(.L_x_2036) ;  /* 0x000027627f007947 */ /* 0x000fea000b800000 */
[----:B------:R3:W4:Y:S02]  /*155a0*/  SHFL.IDX PT, R0, R12, RZ, 0x1c1f ;  /* 0x001c1fff0c007589 */ /* 0x00072400000e0000 */
.L_x_2094:
        /* <DEDUP_REMOVED lines=21> */
.L_x_2038:
[----:B------:R-:W-:Y:S05]  /*15700*/  BSYNC B0 ;  /* 0x0000000000007941 */ /* 0x000fea0003800000 */
.L_x_2037:
[----:B------:R-:W-:Y:S05]  /*15710*/  BRA.DIV ~URZ, `(.L_x_2039) ;  /* 0x000026427f007947 */ /* 0x000fea000b800000 */
[----:B--2---:R2:W1:Y:S04]  /*15720*/  SHFL.IDX PT, R8, R9, 0x1, 0x1c1f ;  /* 0x003c1f0009087f89 */ /* 0x00446800000e0000 */
[----:B----4-:R2:W4:Y:S02]  /*15730*/  SHFL.IDX PT, R0, R12, 0x1, 0x1c1f ;  /* 0x003c1f000c007f89 */ /* 0x01052400000e0000 */
.L_x_2095:
        /* <DEDUP_REMOVED lines=21> */
.L_x_2041:
[----:B------:R-:W-:Y:S05]  /*15890*/  BSYNC B0 ;  /* 0x0000000000007941 */ /* 0x000fea0003800000 */
.L_x_2040:
[----:B------:R-:W-:Y:S05]  /*158a0*/  BRA.DIV ~URZ, `(.L_x_2042) ;  /* 0x000025727f007947 */ /* 0x000fea000b800000 */
[----:B-1----:R1:W2:Y:S02]  /*158b0*/  SHFL.IDX PT, R8, R9, 0x2, 0x1c1f ;  /* 0x005c1f0009087f89 */ /* 0x0022a400000e0000 */
.L_x_2096:
[----:B------:R-:W-:Y:S05]  /*158c0*/  BRA.DIV ~URZ, `(.L_x_2043) ;  /* 0x000025c27f007947 */ /* 0x000fea000b800000 */
[----:B----4-:R4:W1:Y:S02]  /*158d0*/  SHFL.IDX PT, R0, R12, 0x2, 0x1c1f ;  /* 0x005c1f000c007f89 */ /* 0x01086400000e0000 */
.L_x_2097:
        /* <DEDUP_REMOVED lines=21> */
.L_x_2045:
[----:B------:R-:W-:Y:S05]  /*15a30*/  BSYNC B0 ;  /* 0x0000000000007941 */ /* 0x000fea0003800000 */
.L_x_2044:
[----:B------:R-:W-:Y:S05]  /*15a40*/  BRA.DIV ~URZ, `(.L_x_2046) ;  /* 0x000024a27f007947 */ /* 0x000fea000b800000 */
[----:B--2---:R2:W3:Y:S04]  /*15a50*/  SHFL.IDX PT, R8, R9, 0x3, 0x1c1f ;  /* 0x007c1f0009087f89 */ /* 0x0044e800000e0000 */
[----:B-1----:R2:W1:Y:S02]  /*15a60*/  SHFL.IDX PT, R0, R12, 0x3, 0x1c1f ;  /* 0x007c1f000c007f89 */ /* 0x00246400000e0000 */
.L_x_2098:
        /* <DEDUP_REMOVED lines=20> */
.L_x_2019:
[----:B------:R-:W-:Y:S05]  /*15bb0*/  BSYNC B1 ;  /* 0x0000000000017941 */ /* 0x000fea0003800000 */
.L_x_2003:
        /* <DEDUP_REMOVED lines=15> */
.L_x_2099:
[----:B------:R-:W-:Y:S05]  /*15cb0*/  BRA.DIV ~URZ, `(.L_x_2049) ;  /* 0x000023627f007947 */ /* 0x000fea000b800000 */
[----:B------:R3:W4:Y:S02]  /*15cc0*/  SHFL.IDX PT, R8, R74, 0x1, 0x1f ;  /* 0x00201f004a087f89 */ /* 0x00072400000e0000 */
.L_x_2100:
        /* <DEDUP_REMOVED lines=19> */
.L_x_2101:
        /* <DEDUP_REMOVED lines=16> */
.L_x_2102:
[----:B---3--:R-:W-:Y:S01]  /*15f00*/  IMAD R0, R0, c[0x0][0x538], RZ ;  /* 0x00014e0000007a24 */ /* 0x008fe200078e02ff */
[----:B------:R-:W-:Y:S04]  /*15f10*/  BSSY B1, `(.L_x_2052) ;  /* 0x00000ce000017945 */ /* 0x000fe80003800000 */
[----:B----4-:R-:W-:-:S04]  /*15f20*/  IADD3 R8, R0, R8, RZ ;  /* 0x0000000800087210 */ /* 0x010fc80007ffe0ff */
[----:B--2---:R-:W-:-:S13]  /*15f30*/  ISETP.GT.AND P0, PT, R8, R9, PT ;  /* 0x000000090800720c */ /* 0x004fda0003f04270 */
[----:B------:R-:W-:Y:S05]  /*15f40*/  @P0 BRA `(.L_x_2053) ;  /* 0x0000025000000947 */ /* 0x000fea0003800000 */
.L_x_2057:
        /* <DEDUP_REMOVED lines=17> */
.L_x_2103:
        /* <DEDUP_REMOVED lines=16> */
.L_x_2104:
[----:B--2---:R-:W-:-:S05]  /*16160*/  IMAD R0, R0, c[0x0][0x538], RZ ;  /* 0x00014e0000007a24 */ /* 0x004fca00078e02ff */
[----:B------:R-:W-:-:S04]  /*16170*/  IADD3 R8, R0, R8, RZ ;  /* 0x0000000800087210 */ /* 0x000fc80007ffe0ff */
[----:B------:R-:W-:-:S13]  /*16180*/  ISETP.GT.AND P0, PT, R8, R9, PT ;  /* 0x000000090800720c */ /* 0x000fda0003f04270 */
[----:B-1----:R-:W-:Y:S05]  /*16190*/  @!P0 BRA `(.L_x_2057) ;  /* 0xfffffdb000008947 */ /* 0x002fea000383ffff */
.L_x_2053:
[----:B------:R-:W-:-:S05]  /*161a0*/  IADD3 R12, -R0, R8, RZ ;  /* 0x00000008000c7210 */ /* 0x000fca0007ffe1ff */
[----:B------:R-:W-:-:S05]  /*161b0*/  IMAD R0, R4, c[0x0][0x538], R12 ;  /* 0x00014e0004007a24 */ /* 0x000fca00078e020c */
[----:B------:R-:W-:Y:S01]  /*161c0*/  ISETP.GT.AND P0, PT, R0, R9, PT ;  /* 0x000000090000720c */ /* 0x000fe20003f04270 */
[----:B------:R-:W-:-:S12]  /*161d0*/  BRA.DIV ~URZ, `(.L_x_2058) ;  /* 0x000022827f007947 */ /* 0x000fd8000b800000 */
[----:B------:R-:W-:-:S03]  /*161e0*/  VOTE.ANY R10, PT, !P0 ;  /* 0x00000000000a7806 */ /* 0x000fc600040e0100 */
.L_x_2105:
[----:B------:R-:W2:Y:S01]  /*161f0*/  LDL.LU R0, [R1+0x24] ;  /* 0x0000240001007983 */ /* 0x000ea20000300800 */
[----:B------:R-:W2:Y:S02]  /*16200*/  POPC R8, R10 ;  /* 0x0000000a00087309 */ /* 0x000ea40000000000 */
[----:B--2---:R-:W-:-:S05]  /*16210*/  IADD3 R0, R8, R0, RZ ;  /* 0x0000000008007210 */ /* 0x004fca0007ffe0ff */
[----:B------:R2:W-:Y:S01]  /*16220*/  STL [R1+0x24], R0 ;  /* 0x0000240001007387 */ /* 0x0005e20000100800 */
[----:B------:R-:W-:Y:S05]  /*16230*/  BRA.DIV ~URZ, `(.L_x_2059) ;  /* 0x000022727f007947 */ /* 0x000fea000b800000 */
[----:B------:R3:W4:Y:S04]  /*16240*/  SHFL.IDX PT, R11, R6, R8, 0x1f ;  /* 0x00001f08060b7589 */ /* 0x00072800000e0000 */
[----:B------:R3:W1:Y:S02]  /*16250*/  SHFL.IDX PT, R7, R7, R8, 0x1f ;  /* 0x00001f0807077589 */ /* 0x00066400000e0000 */
.L_x_2106:
[----:B------:R-:W-:Y:S01]  /*16260*/  ISETP.NE.AND P0, PT, R10, RZ, PT ;  /* 0x000000ff0a00720c */ /* 0x000fe20003f05270 */
[----:B------:R-:W-:-:S12]  /*16270*/  BSSY B0, `(.L_x_2060) ;  /* 0x0000005000007945 */ /* 0x000fd80003800000 */
[----:B------:R-:W-:Y:S05]  /*16280*/  @!P0 BRA `(.L_x_2061) ;  /* 0x0000003000008947 */ /* 0x000fea0003800000 */
[----:B------:R-:W-:Y:S01]  /*16290*/  IADD3 R3, R8, -0x1, RZ ;  /* 0xffffffff08037810 */ /* 0x000fe20007ffe0ff */
[----:B------:R-:W-:Y:S05]  /*162a0*/  BRA.DIV ~URZ, `(.L_x_2062) ;  /* 0x000022d27f007947 */ /* 0x000fea000b800000 */
[----:B------:R2:W3:Y:S02]  /*162b0*/  SHFL.IDX PT, R13, R4, R3, 0x1f ;  /* 0x00001f03040d7589 */ /* 0x0004e400000e0000 */
.L_x_2061:
[----:B------:R-:W-:Y:S05]  /*162c0*/  BSYNC B0 ;  /* 0x0000000000007941 */ /* 0x000fea0003800000 */
.L_x_2060:
        /* <DEDUP_REMOVED lines=68> */
.L_x_2064:
        /* <DEDUP_REMOVED lines=68> */
.L_x_2065:
[----:B------:R-:W-:Y:S05]  /*16b50*/  BSYNC B0 ;  /* 0x0000000000007941 */ /* 0x000fea0003800000 */
.L_x_2063:
[----:B------:R-:W-:-:S04]  /*16b60*/  LOP3.LUT R2, RZ, R2, RZ, 0x33, !PT ;  /* 0x00000002ff027212 */ /* 0x000fc800078e33ff */
[----:B-1----:R-:W-:-:S05]  /*16b70*/  IADD3 R0, R2, R11, RZ ;  /* 0x0000000b02007210 */ /* 0x002fca0007ffe0ff */
[----:B------:R1:W-:Y:S01]  /*16b80*/  STL [R1+0x1c], R0 ;  /* 0x00001c0001007387 */ /* 0x0003e20000100800 */
[----:B------:R-:W-:Y:S05]  /*16b90*/  BRA `(.L_x_2066) ;  /* 0x0000005000007947 */ /* 0x000fea0003800000 */
.L_x_2054:
[----:B------:R-:W-:Y:S01]  /*16ba0*/  MOV R0, c[0x0][0x53c] ;  /* 0x00014f0000007a02 */ /* 0x000fe20000000f00 */
[----:B------:R2:W-:Y:S04]  /*16bb0*/  STL [R1+0x18], R9 ;  /* 0x0000180901007387 */ /* 0x0005e80000100800 */
[----:B------:R2:W-:Y:S04]  /*16bc0*/  STL [R1+0x1c], RZ ;  /* 0x00001cff01007387 */ /* 0x0005e80000100800 */
[----:B------:R2:W-:Y:S04]  /*16bd0*/  STL [R1+0x20], RZ ;  /* 0x000020ff01007387 */ /* 0x0005e80000100800 */
[----:B------:R2:W-:Y:S02]  /*16be0*/  STL [R1+0x24], R0 ;  /* 0x0000240001007387 */ /* 0x0005e40000100800 */
.L_x_2066:
[----:B------:R-:W-:Y:S05]  /*16bf0*/  BSYNC B1 ;  /* 0x0000000000017941 */ /* 0x000fea0003800000 */
.L_x_2052:
        /* <DEDUP_REMOVED lines=9> */
.L_x_2047:
[----:B--2---:R-:W2:Y:S02]  /*16c90*/  LDL R0, [R1+0x24] ;  /* 0x0000240001007983 */ /* 0x004ea40000100800 */
[----:B--2---:R-:W-:-:S13]  /*16ca0*/  ISETP.GE.AND P0, PT, R0, c[0x0][0x53c], PT ;  /* 0x00014f0000007a0c */ /* 0x004fda0003f06270 */
[----:B-1----:R-:W-:Y:S01]  /*16cb0*/  @P0 CALL.REL.NOINC `(.L_x_2067) ;  /* 0x0000001000000944 */ /* 0x002fe20003c00000 */
[----:B------:R-:W-:Y:S05]  /*16cc0*/  BRA `(.L_x_2068) ;  /* 0xfffeae9000007947 */ /* 0x000fea000383ffff */
.L_x_2067:
[----:B------:R-:W-:Y:S05]  /*16cd0*/  EXIT ;  /* 0x000000000000794d */ /* 0x000fea0003800000 */
.L_x_1887:
[----:B------:R-:W-:Y:S01]  /*16ce0*/  IMAD.MOV.U32 R0, RZ, RZ, R5 ;  /* 0x000000ffff007224 */ /* 0x000fe200078e0005 */
[----:B------:R-:W-:Y:S02]  /*16cf0*/  MOV R2, 0x1 ;  /* 0x0000000100027802 */ /* 0x000fe40000000f00 */
[----:B------:R-:W-:Y:S02]  /*16d00*/  MOV R3, 0x16d20 ;  /* 0x00016d2000037802 */ /* 0x000fe40000000f00 */
[----:B------:R-:W-:Y:S05]  /*16d10*/  CALL.REL.NOINC `($__internal_36_$__cuda_sm70_shflsync_up_p) ;  /* 0x0000195000007944 */ /* 0x000fea0003c00000 */
[----:B------:R-:W-:Y:S01]  /*16d20*/  MOV R0, R4 ;  /* 0x0000000400007202 */ /* 0x000fe20000000f00 */
[----:B------:R-:W-:Y:S05]  /*16d30*/  BRA `(.L_x_2069) ;  /* 0xfffe972000007947 */ /* 0x000fea000383ffff */
.L_x_1888:
[----:B------:R-:W-:Y:S01]  /*16d40*/  IMAD.MOV.U32 R0, RZ, RZ, R5 ;  /* 0x000000ffff007224 */ /* 0x000fe200078e0005 */
[----:B------:R-:W-:Y:S02]  /*16d50*/  MOV R2, 0x2 ;  /* 0x0000000200027802 */ /* 0x000fe40000000f00 */
[----:B------:R-:W-:Y:S02]  /*16d60*/  MOV R3, 0x16d80 ;  /* 0x00016d8000037802 */ /* 0x000fe40000000f00 */
[----:B------:R-:W-:Y:S05]  /*16d70*/  CALL.REL.NOINC `($__internal_36_$__cuda_sm70_shflsync_up_p) ;  /* 0x000018f000007944 */ /* 0x000fea0003c00000 */
[----:B------:R-:W-:Y:S01]  /*16d80*/  SEL R0, R4, RZ, P4 ;  /* 0x000000ff04007207 */ /* 0x000fe20002000000 */
[----:B------:R-:W-:Y:S01]  /*16d90*/  IMAD.MOV.U32 R2, RZ, RZ, 0x4 ;  /* 0x00000004ff027424 */ /* 0x000fe200078e00ff */
[----:B------:R-:W-:-:S03]  /*16da0*/  MOV R3, 0x16dd0 ;  /* 0x00016dd000037802 */ /* 0x000fc60000000f00 */
[----:B------:R-:W-:Y:S02]  /*16db0*/  IMAD.IADD R0, R5, 0x1, R0 ;  /* 0x0000000105007824 */ /* 0x000fe400078e0200 */
        /* <DEDUP_REMOVED lines=14> */
[----:B------:R-:W-:Y:S01]  /*16ea0*/  IMAD.IADD R4, R0, 0x1, R4 ;  /* 0x0000000100047824 */ /* 0x000fe200078e0204 */
[----:B------:R-:W-:-:S03]  /*16eb0*/  MOV R0, 0x1f ;  /* 0x0000001f00007802 */ /* 0x000fc60000000f00 */
[----:B------:R-:W-:Y:S02]  /*16ec0*/  IMAD.MOV.U32 R5, RZ, RZ, R4 ;  /* 0x000000ffff057224 */ /* 0x000fe400078e0004 */
[----:B------:R-:W-:Y:S05]  /*16ed0*/  CALL.REL.NOINC `($__internal_35_$__cuda_sm70_shflsync_idx_p) ;  /* 0x0000174000007944 */ /* 0x000fea0003c00000 */
[----:B------:R-:W-:Y:S05]  /*16ee0*/  BRA `(.L_x_2070) ;  /* 0xfffe967000007947 */ /* 0x000fea000383ffff */
.L_x_1890:
[----:B------:R-:W-:Y:S02]  /*16ef0*/  SEL R0, RZ, 0x1, P0 ;  /* 0x00000001ff007807 */ /* 0x000fe40000000000 */
[----:B------:R-:W-:Y:S02]  /*16f00*/  MOV R2, 0x16f20 ;  /* 0x00016f2000027802 */ /* 0x000fe40000000f00 */
[----:B------:R-:W-:Y:S05]  /*16f10*/  CALL.REL.NOINC `($__internal_37_$__cuda_sm70_votesync_ballot) ;  /* 0x000017c000007944 */ /* 0x000fea0003c00000 */
[----:B------:R-:W-:Y:S01]  /*16f20*/  MOV R10, R0 ;  /* 0x00000000000a7202 */ /* 0x000fe20000000f00 */
[----:B------:R-:W-:Y:S05]  /*16f30*/  BRA `(.L_x_2071) ;  /* 0xfffe96b000007947 */ /* 0x000fea000383ffff */
.L_x_1891:
[----:B------:R-:W-:Y:S01]  /*16f40*/  IMAD.MOV.U32 R5, RZ, RZ, R9 ;  /* 0x000000ffff057224 */ /* 0x000fe200078e0009 */
[----:B------:R-:W-:Y:S01]  /*16f50*/  MOV R3, R6 ;  /* 0x0000000600037202 */ /* 0x000fe20000000f00 */
[----:B-1----:R-:W-:Y:S01]  /*16f60*/  IMAD.MOV.U32 R0, RZ, RZ, 0x1f ;  /* 0x0000001fff007424 */ /* 0x002fe200078e00ff */
[----:B------:R-:W-:Y:S02]  /*16f70*/  MOV R2, 0x16f90 ;  /* 0x00016f9000027802 */ /* 0x000fe40000000f00 */
[----:B------:R-:W-:Y:S05]  /*16f80*/  CALL.REL.NOINC `($__internal_35_$__cuda_sm70_shflsync_idx_p) ;  /* 0x0000169000007944 */ /* 0x000fea0003c00000 */
[----:B------:R-:W-:Y:S01]  /*16f90*/  IMAD.MOV.U32 R12, RZ, RZ, R0 ;  /* 0x000000ffff0c7224 */ /* 0x000fe200078e0000 */
[----:B------:R-:W-:Y:S01]  /*16fa0*/  MOV R5, R8 ;  /* 0x0000000800057202 */ /* 0x000fe20000000f00 */
[----:B------:R-:W-:Y:S01]  /*16fb0*/  IMAD.MOV.U32 R7, RZ, RZ, RZ ;  /* 0x000000ffff077224 */ /* 0x000fe200078e00ff */
[----:B------:R-:W-:Y:S01]  /*16fc0*/  MOV R3, R6 ;  /* 0x0000000600037202 */ /* 0x000fe20000000f00 */
[----:B------:R-:W-:Y:S01]  /*16fd0*/  IMAD.MOV.U32 R0, RZ, RZ, 0x1f ;  /* 0x0000001fff007424 */ /* 0x000fe200078e00ff */
[----:B------:R-:W-:-:S02]  /*16fe0*/  MOV R2, 0x17000 ;  /* 0x0001700000027802 */ /* 0x000fc40000000f00 */
[----:B------:R-:W-:Y:S05]  /*16ff0*/  CALL.REL.NOINC `($__internal_35_$__cuda_sm70_shflsync_idx_p) ;  /* 0x0000162000007944 */ /* 0x000fea0003c00000 */
[----:B------:R-:W-:Y:S01]  /*17000*/  MOV R9, R0 ;  /* 0x0000000000097202 */ /* 0x000fe20000000f00 */
[----:B------:R-:W-:Y:S05]  /*17010*/  BRA `(.L_x_2072) ;  /* 0xfffe964000007947 */ /* 0x000fea000383ffff */
.L_x_1894:
[----:B------:R-:W-:Y:S01]  /*17020*/  IMAD.MOV.U32 R5, RZ, RZ, R4 ;  /* 0x000000ffff057224 */ /* 0x000fe200078e0004 */
[----:B-1----:R-:W-:-:S02]  /*17030*/  MOV R0, 0x1f ;  /* 0x0000001f00007802 */ /* 0x002fc40000000f00 */
[----:B------:R-:W-:Y:S02]  /*17040*/  MOV R2, 0x17060 ;  /* 0x0001706000027802 */ /* 0x000fe40000000f00 */
[----:B--234-:R-:W-:Y:S05]  /*17050*/  CALL.REL.NOINC `($__internal_35_$__cuda_sm70_shflsync_idx_p) ;  /* 0x000015c000007944 */ /* 0x01cfea0003c00000 */
[----:B------:R-:W-:Y:S01]  /*17060*/  MOV R7, R0 ;  /* 0x0000000000077202 */ /* 0x000fe20000000f00 */
[----:B------:R-:W-:Y:S05]  /*17070*/  BRA `(.L_x_1893) ;  /* 0xfffe964000007947 */ /* 0x000fea000383ffff */
.L_x_1913:
[----:B------:R-:W-:Y:S01]  /*17080*/  IMAD.MOV.U32 R5, RZ, RZ, R11 ;  /* 0x000000ffff057224 */ /* 0x000fe200078e000b */
[----:B------:R-:W-:Y:S01]  /*17090*/  MOV R3, RZ ;  /* 0x000000ff00037202 */ /* 0x000fe20000000f00 */
[----:B------:R-:W-:Y:S01]  /*170a0*/  IMAD.MOV.U32 R0, RZ, RZ, 0x1c1f ;  /* 0x00001c1fff007424 */ /* 0x000fe200078e00ff */
[----:B------:R-:W-:Y:S02]  /*170b0*/  MOV R2, 0x170d0 ;  /* 0x000170d000027802 */ /* 0x000fe40000000f00 */
[----:B------:R-:W-:Y:S05]  /*170c0*/  CALL.REL.NOINC `($__internal_35_$__cuda_sm70_shflsync_idx_p) ;  /* 0x0000155000007944 */ /* 0x000fea0003c00000 */
[----:B------:R-:W-:Y:S01]  /*170d0*/  MOV R8, R0 ;  /* 0x0000000000087202 */ /* 0x000fe20000000f00 */
[----:B------:R-:W-:Y:S05]  /*170e0*/  BRA `(.L_x_2073) ;  /* 0xfffebe6000007947 */ /* 0x000fea000383ffff */
.L_x_1914:
[----:B------:R-:W-:Y:S01]  /*170f0*/  IMAD.MOV.U32 R5, RZ, RZ, R12 ;  /* 0x000000ffff057224 */ /* 0x000fe200078e000c */
[----:B------:R-:W-:Y:S01]  /*17100*/  MOV R3, RZ ;  /* 0x000000ff00037202 */ /* 0x000fe20000000f00 */
[----:B------:R-:W-:Y:S01]  /*17110*/  IMAD.MOV.U32 R0, RZ, RZ, 0x1c1f ;  /* 0x00001c1fff007424 */ /* 0x000fe200078e00ff */
[----:B------:R-:W-:Y:S02]  /*17120*/  MOV R2, 0x17140 ;  /* 0x0001714000027802 */ /* 0x000fe40000000f00 */
[----:B-12---:R-:W-:Y:S05]  /*17130*/  CALL.REL.NOINC `($__internal_35_$__cuda_sm70_shflsync_idx_p) ;  /* 0x000014e000007944 */ /* 0x006fea0003c00000 */
[----:B------:R-:W-:Y:S05]  /*17140*/  BRA `(.L_x_2074) ;  /* 0xfffebe2000007947 */ /* 0x000fea000383ffff */
.L_x_1917:
[----:B--2---:R-:W-:Y:S01]  /*17150*/  IMAD.MOV.U32 R5, RZ, RZ, R11 ;  /* 0x000000ffff057224 */ /* 0x004fe200078e000b */
[----:B------:R-:W-:Y:S01]  /*17160*/  MOV R3, 0x1 ;  /* 0x0000000100037802 */ /* 0x000fe20000000f00 */
[----:B----4-:R-:W-:Y:S01]  /*17170*/  IMAD.MOV.U32 R0, RZ, RZ, 0x1c1f ;  /* 0x00001c1fff007424 */ /* 0x010fe200078e00ff */
[----:B------:R-:W-:-:S02]  /*17180*/  MOV R2, 0x171a0 ;  /* 0x000171a000027802 */ /* 0x000fc40000000f00 */
[----:B-1-3--:R-:W-:Y:S05]  /*17190*/  CALL.REL.NOINC `($__internal_35_$__cuda_sm70_shflsync_idx_p) ;  /* 0x0000148000007944 */ /* 0x00afea0003c00000 */
[----:B------:R-:W-:Y:S01]  /*171a0*/  IMAD.MOV.U32 R8, RZ, RZ, R0 ;  /* 0x000000ffff087224 */ /* 0x000fe200078e0000 */
[----:B------:R-:W-:Y:S01]  /*171b0*/  MOV R3, 0x1 ;  /* 0x0000000100037802 */ /* 0x000fe20000000f00 */
[----:B------:R-:W-:Y:S01]  /*171c0*/  IMAD.MOV.U32 R5, RZ, RZ, R12 ;  /* 0x000000ffff057224 */ /* 0x000fe200078e000c */
[----:B------:R-:W-:-:S02]  /*171d0*/  MOV R0, 0x1c1f ;  /* 0x00001c1f00007802 */ /* 0x000fc40000000f00 */
[----:B------:R-:W-:Y:S02]  /*171e0*/  MOV R2, 0x17200 ;  /* 0x0001720000027802 */ /* 0x000fe40000000f00 */
[----:B------:R-:W-:Y:S05]  /*171f0*/  CALL.REL.NOINC `($__internal_35_$__cuda_sm70_shflsync_idx_p) ;  /* 0x0000142000007944 */ /* 0x000fea0003c00000 */
[----:B------:R-:W-:Y:S05]  /*17200*/  BRA `(.L_x_2075) ;  /* 0xfffebf1000007947 */ /* 0x000fea000383ffff */
.L_x_1920:
[----:B-1----:R-:W-:Y:S01]  /*17210*/  IMAD.MOV.U32 R5, RZ, RZ, R11 ;  /* 0x000000ffff057224 */ /* 0x002fe200078e000b */
[----:B------:R-:W-:Y:S01]  /*17220*/  MOV R3, 0x2 ;  /* 0x0000000200037802 */ /* 0x000fe20000000f00 */
[----:B----4-:R-:W-:Y:S01]  /*17230*/  IMAD.MOV.U32 R0, RZ, RZ, 0x1c1f ;  /* 0x00001c1fff007424 */ /* 0x010fe200078e00ff */
[----:B------:R-:W-:Y:S02]  /*17240*/  MOV R2, 0x17260 ;  /* 0x0001726000027802 */ /* 0x000fe40000000f00 */
[----:B--23--:R-:W-:Y:S05]  /*17250*/  CALL.REL.NOINC `($__internal_35_$__cuda_sm70_shflsync_idx_p) ;  /* 0x000013c000007944 */ /* 0x00cfea0003c00000 */
[----:B------:R-:W-:Y:S01]  /*17260*/  MOV R8, R0 ;  /* 0x0000000000087202 */ /* 0x000fe20000000f00 */
[----:B------:R-:W-:Y:S05]  /*17270*/  BRA `(.L_x_2076) ;  /* 0xfffec04000007947 */ /* 0x000fea000383ffff */
.L_x_1921:
[----:B------:R-:W-:Y:S01]  /*17280*/  IMAD.MOV.U32 R5, RZ, RZ, R12 ;  /* 0x000000ffff057224 */ /* 0x000fe200078e000c */
[----:B------:R-:W-:Y:S01]  /*17290*/  MOV R3, 0x2 ;  /* 0x0000000200037802 */ /* 0x000fe20000000f00 */
[----:B----4-:R-:W-:Y:S01]  /*172a0*/  IMAD.MOV.U32 R0, RZ, RZ, 0x1c1f ;  /* 0x00001c1fff007424 */ /* 0x010fe200078e00ff */
[----:B------:R-:W-:Y:S02]  /*172b0*/  MOV R2, 0x172d0 ;  /* 0x000172d000027802 */ /* 0x000fe40000000f00 */
[----:B-123--:R-:W-:Y:S05]  /*172c0*/  CALL.REL.NOINC `($__internal_35_$__cuda_sm70_shflsync_idx_p) ;  /* 0x0000135000007944 */ /* 0x00efea0003c00000 */
[----:B------:R-:W-:Y:S05]  /*172d0*/  BRA `(.L_x_2077) ;  /* 0xfffec00000007947 */ /* 0x000fea000383ffff */
.L_x_1924:
[----:B-1----:R-:W-:Y:S01]  /*172e0*/  IMAD.MOV.U32 R5, RZ, RZ, R11 ;  /* 0x000000ffff057224 */ /* 0x002fe200078e000b */
[----:B------:R-:W-:Y:S01]  /*172f0*/  MOV R3, 0x3 ;  /* 0x0000000300037802 */ /* 0x000fe20000000f00 */
[----:B------:R-:W-:Y:S01]  /*17300*/  IMAD.MOV.U32 R0, RZ, RZ, 0x1c1f ;  /* 0x00001c1fff007424 */ /* 0x000fe200078e00ff */
[----:B------:R-:W-:-:S02]  /*17310*/  MOV R2, 0x17330 ;  /* 0x0001733000027802 */ /* 0x000fc40000000f00 */
[----:B--234-:R-:W-:Y:S05]  /*17320*/  CALL.REL.NOINC `($__internal_35_$__cuda_sm70_shflsync_idx_p) ;  /* 0x000012f000007944 */ /* 0x01cfea0003c00000 */
[----:B------:R-:W-:Y:S01]  /*17330*/  IMAD.MOV.U32 R7, RZ, RZ, R0 ;  /* 0x000000ffff077224 */ /* 0x000fe200078e0000 */
[----:B------:R-:W-:Y:S01]  /*17340*/  MOV R3, 0x3 ;  /* 0x0000000300037802 */ /* 0x000fe20000000f00 */
[----:B------:R-:W-:Y:S01]  /*17350*/  IMAD.MOV.U32 R5, RZ, RZ, R12 ;  /* 0x000000ffff057224 */ /* 0x000fe200078e000c */
[----:B------:R-:W-:-:S02]  /*17360*/  MOV R0, 0x1c1f ;  /* 0x00001c1f00007802 */ /* 0x000fc40000000f00 */
[----:B------:R-:W-:Y:S02]  /*17370*/  MOV R2, 0x17390 ;  /* 0x0001739000027802 */ /* 0x000fe40000000f00 */
[----:B------:R-:W-:Y:S05]  /*17380*/  CALL.REL.NOINC `($__internal_35_$__cuda_sm70_shflsync_idx_p) ;  /* 0x0000129000007944 */ /* 0x000fea0003c00000 */
[----:B------:R-:W-:Y:S05]  /*17390*/  BRA `(.L_x_2078) ;  /* 0xfffec0f000007947 */ /* 0x000fea000383ffff */
.L_x_1999:
[----:B------:R-:W-:Y:S01]  /*173a0*/  IMAD.MOV.U32 R0, RZ, RZ, R247 ;  /* 0x000000ffff007224 */ /* 0x000fe200078e00f7 */
[----:B-1----:R-:W-:Y:S02]  /*173b0*/  MOV R3, 0x2 ;  /* 0x0000000200037802 */ /* 0x002fe40000000f00 */
[----:B------:R-:W-:Y:S02]  /*173c0*/  MOV R2, 0x173e0 ;  /* 0x000173e000027802 */ /* 0x000fe40000000f00 */
[----:B------:R-:W-:Y:S05]  /*173d0*/  CALL.REL.NOINC `($__internal_34_$__cuda_sm70_shflsync_bfly_p) ;  /* 0x0000120000007944 */ /* 0x000fea0003c00000 */
[----:B------:R-:W-:Y:S05]  /*173e0*/  BRA `(.L_x_2079) ;  /* 0xffff9f4000007947 */ /* 0x000fea000383ffff */
.L_x_2000:
[----:B------:R-:W-:Y:S01]  /*173f0*/  IMAD.MOV.U32 R0, RZ, RZ, R5 ;  /* 0x000000ffff007224 */ /* 0x000fe200078e0005 */
[----:B-1----:R-:W-:Y:S02]  /*17400*/  MOV R3, 0x1 ;  /* 0x0000000100037802 */ /* 0x002fe40000000f00 */
[----:B------:R-:W-:Y:S02]  /*17410*/  MOV R2, 0x17430 ;  /* 0x0001743000027802 */ /* 0x000fe40000000f00 */
[----:B--2---:R-:W-:Y:S05]  /*17420*/  CALL.REL.NOINC `($__internal_34_$__cuda_sm70_shflsync_bfly_p) ;  /* 0x000011b000007944 */ /* 0x004fea0003c00000 */
[----:B------:R-:W-:Y:S01]  /*17430*/  FADD.FTZ R5, R5, R0 ;  /* 0x0000000005057221 */ /* 0x000fe20000010000 */
[----:B------:R-:W-:Y:S02]  /*17440*/  MOV R0, R246 ;  /* 0x000000f600007202 */ /* 0x000fe40000000f00 */
[----:B------:R-:W-:Y:S02]  /*17450*/  MOV R3, 0x2 ;  /* 0x0000000200037802 */ /* 0x000fe40000000f00 */
[----:B------:R-:W-:-:S02]  /*17460*/  MOV R2, 0x17480 ;  /* 0x0001748000027802 */ /* 0x000fc40000000f00 */
[----:B------:R-:W-:Y:S05]  /*17470*/  CALL.REL.NOINC `($__internal_34_$__cuda_sm70_shflsync_bfly_p) ;  /* 0x0000116000007944 */ /* 0x000fea0003c00000 */
[----:B------:R-:W-:Y:S01]  /*17480*/  FADD.FTZ R7, R246, R0 ;  /* 0x00000000f6077221 */ /* 0x000fe20000010000 */
[----:B------:R-:W-:-:S02]  /*17490*/  MOV R3, 0x1 ;  /* 0x0000000100037802 */ /* 0x000fc40000000f00 */
[----:B------:R-:W-:Y:S02]  /*174a0*/  MOV R2, 0x174d0 ;  /* 0x000174d000027802 */ /* 0x000fe40000000f00 */
[----:B------:R-:W-:Y:S02]  /*174b0*/  MOV R0, R7 ;  /* 0x0000000700007202 */ /* 0x000fe40000000f00 */
[----:B------:R-:W-:Y:S05]  /*174c0*/  CALL.REL.NOINC `($__internal_34_$__cuda_sm70_shflsync_bfly_p) ;  /* 0x0000111000007944 */ /* 0x000fea0003c00000 */
[----:B------:R-:W-:Y:S02]  /*174d0*/  FADD.FTZ R4, R7, R0 ;  /* 0x0000000007047221 */ /* 0x000fe40000010000 */
[----:B------:R1:W5:Y:S01]  /*174e0*/  LDL R0, [R1] ;  /* 0x0000000001007983 */ /* 0x0003620000100800 */
[----:B------:R-:W-:Y:S02]  /*174f0*/  MOV R3, 0x2 ;  /* 0x0000000200037802 */ /* 0x000fe40000000f00 */
[----:B------:R-:W-:Y:S02]  /*17500*/  MOV R2, 0x17520 ;  /* 0x0001752000027802 */ /* 0x000fe40000000f00 */
[----:B-1---5:R-:W-:Y:S05]  /*17510*/  CALL.REL.NOINC `($__internal_34_$__cuda_sm70_shflsync_bfly_p) ;  /* 0x000010c000007944 */ /* 0x022fea0003c00000 */
[----:B------:R-:W2:Y:S01]  /*17520*/  LDL.LU R2, [R1] ;  /* 0x0000000001027983 */ /* 0x000ea20000300800 */
[----:B------:R-:W-:Y:S01]  /*17530*/  MOV R3, 0x1 ;  /* 0x0000000100037802 */ /* 0x000fe20000000f00 */
[----:B--2---:R-:W-:Y:S01]  /*17540*/  FADD.FTZ R7, R2, R0 ;  /* 0x0000000002077221 */ /* 0x004fe20000010000 */
[----:B------:R-:W-:-:S04]  /*17550*/  MOV R2, 0x17580 ;  /* 0x0001758000027802 */ /* 0x000fc80000000f00 */
[----:B------:R-:W-:Y:S02]  /*17560*/  MOV R0, R7 ;  /* 0x0000000700007202 */ /* 0x000fe40000000f00 */
[----:B------:R-:W-:Y:S05]  /*17570*/  CALL.REL.NOINC `($__internal_34_$__cuda_sm70_shflsync_bfly_p) ;  /* 0x0000106000007944 */ /* 0x000fea0003c00000 */
[----:B------:R-:W-:Y:S02]  /*17580*/  FADD.FTZ R7, R7, R0 ;  /* 0x0000000007077221 */ /* 0x000fe40000010000 */
[----:B------:R1:W5:Y:S01]  /*17590*/  LDL R0, [R1+0x4] ;  /* 0x0000040001007983 */ /* 0x0003620000100800 */
[----:B------:R-:W-:Y:S02]  /*175a0*/  MOV R3, 0x2 ;  /* 0x0000000200037802 */ /* 0x000fe40000000f00 */
[----:B------:R-:W-:Y:S02]  /*175b0*/  MOV R2, 0x175d0 ;  /* 0x000175d000027802 */ /* 0x000fe40000000f00 */
[----:B-1---5:R-:W-:Y:S05]  /*175c0*/  CALL.REL.NOINC `($__internal_34_$__cuda_sm70_shflsync_bfly_p) ;  /* 0x0000101000007944 */ /* 0x022fea0003c00000 */
[----:B------:R-:W2:Y:S01]  /*175d0*/  LDL.LU R2, [R1+0x4] ;  /* 0x0000040001027983 */ /* 0x000ea20000300800 */
[----:B------:R-:W-:Y:S01]  /*175e0*/  MOV R3, 0x1 ;  /* 0x0000000100037802 */ /* 0x000fe20000000f00 */
[----:B--2---:R-:W-:Y:S01]  /*175f0*/  FADD.FTZ R6, R2, R0 ;  /* 0x0000000002067221 */ /* 0x004fe20000010000 */
[----:B------:R-:W-:-:S04]  /*17600*/  MOV R2, 0x17630 ;  /* 0x0001763000027802 */ /* 0x000fc80000000f00 */
[----:B------:R-:W-:Y:S02]  /*17610*/  MOV R0, R6 ;  /* 0x0000000600007202 */ /* 0x000fe40000000f00 */
[----:B------:R-:W-:Y:S05]  /*17620*/  CALL.REL.NOINC `($__internal_34_$__cuda_sm70_shflsync_bfly_p) ;  /* 0x00000fb000007944 */ /* 0x000fea0003c00000 */
[----:B------:R-:W-:Y:S01]  /*17630*/  MOV R8, R0 ;  /* 0x0000000000087202 */ /* 0x000fe20000000f00 */
[----:B------:R-:W-:Y:S05]  /*17640*/  BRA `(.L_x_2080) ;  /* 0xffff9df000007947 */ /* 0x000fea000383ffff */
.L_x_2007:
[----:B-1234-:R-:W-:Y:S01]  /*17650*/  IMAD.MOV.U32 R5, RZ, RZ, R12 ;  /* 0x000000ffff057224 */ /* 0x01efe200078e000c */
[----:B------:R-:W-:Y:S01]  /*17660*/  MOV R3, RZ ;  /* 0x000000ff00037202 */ /* 0x000fe20000000f00 */
[----:B------:R-:W-:Y:S01]  /*17670*/  IMAD.MOV.U32 R0, RZ, RZ, 0x1c1f ;  /* 0x00001c1fff007424 */ /* 0x000fe200078e00ff */
[----:B------:R-:W-:Y:S02]  /*17680*/  MOV R2, 0x176a0 ;  /* 0x000176a000027802 */ /* 0x000fe40000000f00 */
[----:B------:R-:W-:Y:S05]  /*17690*/  CALL.REL.NOINC `($__internal_35_$__cuda_sm70_shflsync_idx_p) ;  /* 0x00000f8000007944 */ /* 0x000fea0003c00000 */
[----:B------:R-:W-:Y:S01]  /*176a0*/  MOV R10, R0 ;  /* 0x00000000000a7202 */ /* 0x000fe20000000f00 */
[----:B------:R-:W-:Y:S05]  /*176b0*/  BRA `(.L_x_2081) ;  /* 0xffffb83000007947 */ /* 0x000fea000383ffff */
.L_x_2008:
[----:B------:R-:W-:Y:S01]  /*176c0*/  IMAD.MOV.U32 R5, RZ, RZ, R13 ;  /* 0x000000ffff057224 */ /* 0x000fe200078e000d */
[----:B------:R-:W-:Y:S01]  /*176d0*/  MOV R3, RZ ;  /* 0x000000ff00037202 */ /* 0x000fe20000000f00 */
[----:B------:R-:W-:Y:S01]  /*176e0*/  IMAD.MOV.U32 R0, RZ, RZ, 0x1c1f ;  /* 0x00001c1fff007424 */ /* 0x000fe200078e00ff */
[----:B------:R-:W-:Y:S02]  /*176f0*/  MOV R2, 0x17710 ;  /* 0x0001771000027802 */ /* 0x000fe40000000f00 */
[----:B-12---:R-:W-:Y:S05]  /*17700*/  CALL.REL.NOINC `($__internal_35_$__cuda_sm70_shflsync_idx_p) ;  /* 0x00000f1000007944 */ /* 0x006fea0003c00000 */
[----:B------:R-:W-:Y:S05]  /*17710*/  BRA `(.L_x_2082) ;  /* 0xffffb7f000007947 */ /* 0x000fea000383ffff */
.L_x_2011:
[----:B------:R-:W-:Y:S01]  /*17720*/  IMAD.MOV.U32 R5, RZ, RZ, R12 ;  /* 0x000000ffff057224 */ /* 0x000fe200078e000c */
[----:B--2---:R-:W-:Y:S01]  /*17730*/  MOV R3, 0x1 ;  /* 0x0000000100037802 */ /* 0x004fe20000000f00 */
        /* <DEDUP_REMOVED lines=10> */
.L_x_2014:
[----:B------:R-:W-:Y:S01]  /*177e0*/  IMAD.MOV.U32 R5, RZ, RZ, R12 ;  /* 0x000000ffff057224 */ /* 0x000fe200078e000c */
[----:B-1----:R-:W-:Y:S01]  /*177f0*/  MOV R3, 0x2 ;  /* 0x0000000200037802 */ /* 0x002fe20000000f00 */
[----:B----4-:R-:W-:Y:S01]  /*17800*/  IMAD.MOV.U32 R0, RZ, RZ, 0x1c1f ;  /* 0x00001c1fff007424 */ /* 0x010fe200078e00ff */
[----:B------:R-:W-:Y:S02]  /*17810*/  MOV R2, 0x17830 ;  /* 0x0001783000027802 */ /* 0x000fe40000000f00 */
[----:B--23--:R-:W-:Y:S05]  /*17820*/  CALL.REL.NOINC `($__internal_35_$__cuda_sm70_shflsync_idx_p) ;  /* 0x00000df000007944 */ /* 0x00cfea0003c00000 */
[----:B------:R-:W-:Y:S01]  /*17830*/  MOV R10, R0 ;  /* 0x00000000000a7202 */ /* 0x000fe20000000f00 */
[----:B------:R-:W-:Y:S05]  /*17840*/  BRA `(.L_x_2084) ;  /* 0xffffb9c000007947 */ /* 0x000fea000383ffff */
.L_x_2015:
[----:B------:R-:W-:Y:S01]  /*17850*/  IMAD.MOV.U32 R5, RZ, RZ, R13 ;  /* 0x000000ffff057224 */ /* 0x000fe200078e000d */
[----:B------:R-:W-:Y:S01]  /*17860*/  MOV R3, 0x2 ;  /* 0x0000000200037802 */ /* 0x000fe20000000f00 */
[----:B----4-:R-:W-:Y:S01]  /*17870*/  IMAD.MOV.U32 R0, RZ, RZ, 0x1c1f ;  /* 0x00001c1fff007424 */ /* 0x010fe200078e00ff */
[----:B------:R-:W-:Y:S02]  /*17880*/  MOV R2, 0x178a0 ;  /* 0x000178a000027802 */ /* 0x000fe40000000f00 */
[----:B-123--:R-:W-:Y:S05]  /*17890*/  CALL.REL.NOINC `($__internal_35_$__cuda_sm70_shflsync_idx_p) ;  /* 0x00000d8000007944 */ /* 0x00efea0003c00000 */
[----:B------:R-:W-:Y:S05]  /*178a0*/  BRA `(.L_x_2085) ;  /* 0xffffb98000007947 */ /* 0x000fea000383ffff */
.L_x_2018:
[----:B------:R-:W-:Y:S01]  /*178b0*/  IMAD.MOV.U32 R5, RZ, RZ, R12 ;  /* 0x000000ffff057224 */ /* 0x000fe200078e000c */
[----:B-1----:R-:W-:Y:S01]  /*178c0*/  MOV R3, 0x3 ;  /* 0x0000000300037802 */ /* 0x002fe20000000f00 */
        /* <DEDUP_REMOVED lines=10> */
.L_x_2020:
[----:B------:R-:W-:Y:S01]  /*17970*/  IMAD.MOV.U32 R5, RZ, RZ, R12 ;  /* 0x000000ffff057224 */ /* 0x000fe200078e000c */
[----:B------:R-:W-:Y:S01]  /*17980*/  MOV R3, RZ ;  /* 0x000000ff00037202 */ /* 0x000fe20000000f00 */
[----:B------:R-:W-:Y:S01]  /*17990*/  IMAD.MOV.U32 R0, RZ, RZ, 0x1c1f ;  /* 0x00001c1fff007424 */ /* 0x000fe200078e00ff */
[----:B------:R-:W-:Y:S02]  /*179a0*/  MOV R2, 0x179c0 ;  /* 0x000179c000027802 */ /* 0x000fe40000000f00 */
[----:B------:R-:W-:Y:S05]  /*179b0*/  CALL.REL.NOINC `($__internal_35_$__cuda_sm70_shflsync_idx_p) ;  /* 0x00000c6000007944 */ /* 0x000fea0003c00000 */
[----:B------:R-:W-:Y:S01]  /*179c0*/  MOV R4, R0 ;  /* 0x0000000000047202 */ /* 0x000fe20000000f00 */
[----:B------:R-:W-:Y:S05]  /*179d0*/  BRA `(.L_x_2087) ;  /* 0xffffbd7000007947 */ /* 0x000fea000383ffff */
.L_x_2021:
[----:B------:R-:W-:Y:S01]  /*179e0*/  IMAD.MOV.U32 R5, RZ, RZ, R13 ;  /* 0x000000ffff057224 */ /* 0x000fe200078e000d */
[----:B------:R-:W-:Y:S01]  /*179f0*/  MOV R3, RZ ;  /* 0x000000ff00037202 */ /* 0x000fe20000000f00 */
[----:B------:R-:W-:Y:S01]  /*17a00*/  IMAD.MOV.U32 R0, RZ, RZ, 0x1c1f ;  /* 0x00001c1fff007424 */ /* 0x000fe200078e00ff */
[----:B------:R-:W-:Y:S02]  /*17a10*/  MOV R2, 0x17a30 ;  /* 0x00017a3000027802 */ /* 0x000fe40000000f00 */
[----:B-12---:R-:W-:Y:S05]  /*17a20*/  CALL.REL.NOINC `($__internal_35_$__cuda_sm70_shflsync_idx_p) ;  /* 0x00000bf000007944 */ /* 0x006fea0003c00000 */
[----:B------:R-:W-:Y:S05]  /*17a30*/  BRA `(.L_x_2088) ;  /* 0xffffbd3000007947 */ /* 0x000fea000383ffff */
.L_x_2024:
[----:B------:R-:W-:Y:S01]  /*17a40*/  IMAD.MOV.U32 R5, RZ, RZ, R12 ;  /* 0x000000ffff057224 */ /* 0x000fe200078e000c */
[----:B----4-:R-:W-:Y:S01]  /*17a50*/  MOV R3, 0x1 ;  /* 0x0000000100037802 */ /* 0x010fe20000000f00 */
[----:B------:R-:W-:Y:S01]  /*17a60*/  IMAD.MOV.U32 R0, RZ, RZ, 0x1c1f ;  /* 0x00001c1fff007424 */ /* 0x000fe200078e00ff */
[----:B------:R-:W-:-:S02]  /*17a70*/  MOV R2, 0x17a90 ;  /* 0x00017a9000027802 */ /* 0x000fc40000000f00 */
[----:B-123--:R-:W-:Y:S05]  /*17a80*/  CALL.REL.NOINC `($__internal_35_$__cuda_sm70_shflsync_idx_p) ;  /* 0x00000b9000007944 */ /* 0x00efea0003c00000 */
[----:B------:R-:W-:Y:S01]  /*17a90*/  IMAD.MOV.U32 R4, RZ, RZ, R0 ;  /* 0x000000ffff047224 */ /* 0x000fe200078e0000 */
[----:B------:R-:W-:Y:S01]  /*17aa0*/  MOV R3, 0x1 ;  /* 0x0000000100037802 */ /* 0x000fe20000000f00 */
[----:B------:R-:W-:Y:S01]  /*17ab0*/  IMAD.MOV.U32 R5, RZ, RZ, R13 ;  /* 0x000000ffff057224 */ /* 0x000fe200078e000d */
[----:B------:R-:W-:-:S02]  /*17ac0*/  MOV R0, 0x1c1f ;  /* 0x00001c1f00007802 */ /* 0x000fc40000000f00 */
[----:B------:R-:W-:Y:S02]  /*17ad0*/  MOV R2, 0x17af0 ;  /* 0x00017af000027802 */ /* 0x000fe40000000f00 */
[----:B------:R-:W-:Y:S05]  /*17ae0*/  CALL.REL.NOINC `($__internal_35_$__cuda_sm70_shflsync_idx_p) ;  /* 0x00000b3000007944 */ /* 0x000fea0003c00000 */
[----:B------:R-:W-:Y:S05]  /*17af0*/  BRA `(.L_x_2089) ;  /* 0xffffc1f000007947 */ /* 0x000fea000383ffff */
.L_x_2027:
[----:B------:R-:W-:Y:S01]  /*17b00*/  IMAD.MOV.U32 R5, RZ, RZ, R12 ;  /* 0x000000ffff057224 */ /* 0x000fe200078e000c */
[----:B----4-:R-:W-:Y:S01]  /*17b10*/  MOV R3, 0x2 ;  /* 0x0000000200037802 */ /* 0x010fe20000000f00 */
[----:B------:R-:W-:Y:S01]  /*17b20*/  IMAD.MOV.U32 R0, RZ, RZ, 0x1c1f ;  /* 0x00001c1fff007424 */ /* 0x000fe200078e00ff */
[----:B------:R-:W-:Y:S02]  /*17b30*/  MOV R2, 0x17b50 ;  /* 0x00017b5000027802 */ /* 0x000fe40000000f00 */
[----:B-123--:R-:W-:Y:S05]  /*17b40*/  CALL.REL.NOINC `($__internal_35_$__cuda_sm70_shflsync_idx_p) ;  /* 0x00000ad000007944 */ /* 0x00efea0003c00000 */
[----:B------:R-:W-:Y:S01]  /*17b50*/  MOV R4, R0 ;  /* 0x0000000000047202 */ /* 0x000fe20000000f00 */
[----:B------:R-:W-:Y:S05]  /*17b60*/  BRA `(.L_x_2090) ;  /* 0xffffc6f000007947 */ /* 0x000fea000383ffff */
.L_x_2028:
[----:B------:R-:W-:Y:S01]  /*17b70*/  IMAD.MOV.U32 R5, RZ, RZ, R13 ;  /* 0x000000ffff057224 */ /* 0x000fe200078e000d */
[----:B----4-:R-:W-:Y:S01]  /*17b80*/  MOV R3, 0x2 ;  /* 0x0000000200037802 */ /* 0x010fe20000000f00 */
[----:B------:R-:W-:Y:S01]  /*17b90*/  IMAD.MOV.U32 R0, RZ, RZ, 0x1c1f ;  /* 0x00001c1fff007424 */ /* 0x000fe200078e00ff */
[----:B------:R-:W-:Y:S02]  /*17ba0*/  MOV R2, 0x17bc0 ;  /* 0x00017bc000027802 */ /* 0x000fe40000000f00 */
[----:B-123--:R-:W-:Y:S05]  /*17bb0*/  CALL.REL.NOINC `($__internal_35_$__cuda_sm70_shflsync_idx_p) ;  /* 0x00000a6000007944 */ /* 0x00efea0003c00000 */
[----:B------:R-:W-:Y:S05]  /*17bc0*/  BRA `(.L_x_2091) ;  /* 0xffffc6b000007947 */ /* 0x000fea000383ffff */
.L_x_2031:
[----:B------:R-:W-:Y:S01]  /*17bd0*/  IMAD.MOV.U32 R5, RZ, RZ, R12 ;  /* 0x000000ffff057224 */ /* 0x000fe200078e000c */
[----:B---3--:R-:W-:Y:S01]  /*17be0*/  MOV R3, 0x3 ;  /* 0x0000000300037802 */ /* 0x008fe20000000f00 */
[----:B-1----:R-:W-:Y:S01]  /*17bf0*/  IMAD.MOV.U32 R0, RZ, RZ, 0x1c1f ;  /* 0x00001c1fff007424 */ /* 0x002fe200078e00ff */
[----:B------:R-:W-:-:S02]  /*17c00*/  MOV R2, 0x17c20 ;  /* 0x00017c2000027802 */ /* 0x000fc40000000f00 */
[----:B--2-4-:R-:W-:Y:S05]  /*17c10*/  CALL.REL.NOINC `($__internal_35_$__cuda_sm70_shflsync_idx_p) ;  /* 0x00000a0000007944 */ /* 0x014fea0003c00000 */
[----:B------:R-:W-:Y:S01]  /*17c20*/  IMAD.MOV.U32 R4, RZ, RZ, R0 ;  /* 0x000000ffff047224 */ /* 0x000fe200078e0000 */
[----:B------:R-:W-:Y:S01]  /*17c30*/  MOV R3, 0x3 ;  /* 0x0000000300037802 */ /* 0x000fe20000000f00 */
[----:B------:R-:W-:Y:S01]  /*17c40*/  IMAD.MOV.U32 R5, RZ, RZ, R13 ;  /* 0x000000ffff057224 */ /* 0x000fe200078e000d */
[----:B------:R-:W-:-:S02]  /*17c50*/  MOV R0, 0x1c1f ;  /* 0x00001c1f00007802 */ /* 0x000fc40000000f00 */
[----:B------:R-:W-:Y:S02]  /*17c60*/  MOV R2, 0x17c80 ;  /* 0x00017c8000027802 */ /* 0x000fe40000000f00 */
[----:B------:R-:W-:Y:S05]  /*17c70*/  CALL.REL.NOINC `($__internal_35_$__cuda_sm70_shflsync_idx_p) ;  /* 0x000009a000007944 */ /* 0x000fea0003c00000 */
[----:B------:R-:W-:Y:S05]  /*17c80*/  BRA `(.L_x_2092) ;  /* 0xffffcb8000007947 */ /* 0x000fea000383ffff */
.L_x_2035:
[----:B------:R-:W-:Y:S01]  /*17c90*/  IMAD.MOV.U32 R5, RZ, RZ, R9 ;  /* 0x000000ffff057224 */ /* 0x000fe200078e0009 */
[----:B------:R-:W-:Y:S01]  /*17ca0*/  MOV R3, RZ ;  /* 0x000000ff00037202 */ /* 0x000fe20000000f00 */
[----:B------:R-:W-:Y:S01]  /*17cb0*/  IMAD.MOV.U32 R0, RZ, RZ, 0x1c1f ;  /* 0x00001c1fff007424 */ /* 0x000fe200078e00ff */
[----:B------:R-:W-:Y:S02]  /*17cc0*/  MOV R2, 0x17ce0 ;  /* 0x00017ce000027802 */ /* 0x000fe40000000f00 */
[----:B------:R-:W-:Y:S05]  /*17cd0*/  CALL.REL.NOINC `($__internal_35_$__cuda_sm70_shflsync_idx_p) ;  /* 0x0000094000007944 */ /* 0x000fea0003c00000 */
[----:B------:R-:W-:Y:S01]  /*17ce0*/  MOV R8, R0 ;  /* 0x0000000000087202 */ /* 0x000fe20000000f00 */
[----:B------:R-:W-:Y:S05]  /*17cf0*/  BRA `(.L_x_2093) ;  /* 0xffffd89000007947 */ /* 0x000fea000383ffff */
.L_x_2036:
[----:B------:R-:W-:Y:S01]  /*17d00*/  IMAD.MOV.U32 R5, RZ, RZ, R12 ;  /* 0x000000ffff057224 */ /* 0x000fe200078e000c */
[----:B------:R-:W-:Y:S01]  /*17d10*/  MOV R3, RZ ;  /* 0x000000ff00037202 */ /* 0x000fe20000000f00 */
[----:B------:R-:W-:Y:S01]  /*17d20*/  IMAD.MOV.U32 R0, RZ, RZ, 0x1c1f ;  /* 0x00001c1fff007424 */ /* 0x000fe200078e00ff */
[----:B------:R-:W-:Y:S02]  /*17d30*/  MOV R2, 0x17d50 ;  /* 0x00017d5000027802 */ /* 0x000fe40000000f00 */
[----:B-12---:R-:W-:Y:S05]  /*17d40*/  CALL.REL.NOINC `($__internal_35_$__cuda_sm70_shflsync_idx_p) ;  /* 0x000008d000007944 */ /* 0x006fea0003c00000 */
[----:B------:R-:W-:Y:S05]  /*17d50*/  BRA `(.L_x_2094) ;  /* 0xffffd85000007947 */ /* 0x000fea000383ffff */
.L_x_2039:
        /* <DEDUP_REMOVED lines=12> */
.L_x_2042:
[----:B-1----:R-:W-:Y:S01]  /*17e20*/  IMAD.MOV.U32 R5, RZ, RZ, R9 ;  /* 0x000000ffff057224 */ /* 0x002fe200078e0009 */
[----:B------:R-:W-:Y:S01]  /*17e30*/  MOV R3, 0x2 ;  /* 0x0000000200037802 */ /* 0x000fe20000000f00 */
[----:B----4-:R-:W-:Y:S01]  /*17e40*/  IMAD.MOV.U32 R0, RZ, RZ, 0x1c1f ;  /* 0x00001c1fff007424 */ /* 0x010fe200078e00ff */
[----:B------:R-:W-:Y:S02]  /*17e50*/  MOV R2, 0x17e70 ;  /* 0x00017e7000027802 */ /* 0x000fe40000000f00 */
[----:B--23--:R-:W-:Y:S05]  /*17e60*/  CALL.REL.NOINC `($__internal_35_$__cuda_sm70_shflsync_idx_p) ;  /* 0x000007b000007944 */ /* 0x00cfea0003c00000 */
[----:B------:R-:W-:Y:S01]  /*17e70*/  MOV R8, R0 ;  /* 0x0000000000087202 */ /* 0x000fe20000000f00 */
[----:B------:R-:W-:Y:S05]  /*17e80*/  BRA `(.L_x_2096) ;  /* 0xffffda3000007947 */ /* 0x000fea000383ffff */
.L_x_2043:
[----:B------:R-:W-:Y:S01]  /*17e90*/  IMAD.MOV.U32 R5, RZ, RZ, R12 ;  /* 0x000000ffff057224 */ /* 0x000fe200078e000c */
[----:B------:R-:W-:Y:S01]  /*17ea0*/  MOV R3, 0x2 ;  /* 0x0000000200037802 */ /* 0x000fe20000000f00 */
[----:B----4-:R-:W-:Y:S01]  /*17eb0*/  IMAD.MOV.U32 R0, RZ, RZ, 0x1c1f ;  /* 0x00001c1fff007424 */ /* 0x010fe200078e00ff */
[----:B------:R-:W-:Y:S02]  /*17ec0*/  MOV R2, 0x17ee0 ;  /* 0x00017ee000027802 */ /* 0x000fe40000000f00 */
[----:B-123--:R-:W-:Y:S05]  /*17ed0*/  CALL.REL.NOINC `($__internal_35_$__cuda_sm70_shflsync_idx_p) ;  /* 0x0000074000007944 */ /* 0x00efea0003c00000 */
[----:B------:R-:W-:Y:S05]  /*17ee0*/  BRA `(.L_x_2097) ;  /* 0xffffd9f000007947 */ /* 0x000fea000383ffff */
.L_x_2046:
        /* <DEDUP_REMOVED lines=12> */
.L_x_2048:
[----:B------:R-:W-:Y:S01]  /*17fb0*/  IMAD.MOV.U32 R5, RZ, RZ, R74 ;  /* 0x000000ffff057224 */ /* 0x000fe200078e004a */
[----:B------:R-:W-:Y:S01]  /*17fc0*/  MOV R3, RZ ;  /* 0x000000ff00037202 */ /* 0x000fe20000000f00 */
[----:B------:R-:W-:Y:S01]  /*17fd0*/  IMAD.MOV.U32 R0, RZ, RZ, 0x1f ;  /* 0x0000001fff007424 */ /* 0x000fe200078e00ff */
[----:B------:R-:W-:Y:S02]  /*17fe0*/  MOV R2, 0x18000 ;  /* 0x0001800000027802 */ /* 0x000fe40000000f00 */
[----:B--2---:R-:W-:Y:S05]  /*17ff0*/  CALL.REL.NOINC `($__internal_35_$__cuda_sm70_shflsync_idx_p) ;  /* 0x0000062000007944 */ /* 0x004fea0003c00000 */
[----:B------:R-:W-:Y:S01]  /*18000*/  MOV R9, R0 ;  /* 0x0000000000097202 */ /* 0x000fe20000000f00 */
[----:B------:R-:W-:Y:S05]  /*18010*/  BRA `(.L_x_2099) ;  /* 0xffffdc9000007947 */ /* 0x000fea000383ffff */
.L_x_2049:
[----:B------:R-:W-:Y:S01]  /*18020*/  IMAD.MOV.U32 R5, RZ, RZ, R74 ;  /* 0x000000ffff057224 */ /* 0x000fe200078e004a */
[----:B------:R-:W-:Y:S01]  /*18030*/  MOV R3, 0x1 ;  /* 0x0000000100037802 */ /* 0x000fe20000000f00 */
[----:B------:R-:W-:Y:S01]  /*18040*/  IMAD.MOV.U32 R0, RZ, RZ, 0x1f ;  /* 0x0000001fff007424 */ /* 0x000fe200078e00ff */
[----:B------:R-:W-:Y:S02]  /*18050*/  MOV R2, 0x18070 ;  /* 0x0001807000027802 */ /* 0x000fe40000000f00 */
[----:B-12---:R-:W-:Y:S05]  /*18060*/  CALL.REL.NOINC `($__internal_35_$__cuda_sm70_shflsync_idx_p) ;  /* 0x000005b000007944 */ /* 0x006fea0003c00000 */
[----:B------:R-:W-:Y:S01]  /*18070*/  MOV R8, R0 ;  /* 0x0000000000087202 */ /* 0x000fe20000000f00 */
[----:B------:R-:W-:Y:S05]  /*18080*/  BRA `(.L_x_2100) ;  /* 0xffffdc4000007947 */ /* 0x000fea000383ffff */
.L_x_2050:
[----:B------:R-:W-:Y:S02]  /*18090*/  MOV R2, 0x1 ;  /* 0x0000000100027802 */ /* 0x000fe40000000f00 */
[----:B------:R-:W-:-:S02]  /*180a0*/  MOV R3, 0x180c0 ;  /* 0x000180c000037802 */ /* 0x000fc40000000f00 */
[----:B-1234-:R-:W-:Y:S05]  /*180b0*/  CALL.REL.NOINC `($__internal_36_$__cuda_sm70_shflsync_up_p) ;  /* 0x000005b000007944 */ /* 0x01efea0003c00000 */
[----:B------:R-:W-:Y:S05]  /*180c0*/  BRA `(.L_x_2101) ;  /* 0xffffdd3000007947 */ /* 0x000fea000383ffff */
.L_x_2051:
[----:B------:R-:W-:Y:S02]  /*180d0*/  MOV R2, 0x2 ;  /* 0x0000000200027802 */ /* 0x000fe40000000f00 */
[----:B------:R-:W-:-:S02]  /*180e0*/  MOV R3, 0x18100 ;  /* 0x0001810000037802 */ /* 0x000fc40000000f00 */
[----:B--2-4-:R-:W-:Y:S05]  /*180f0*/  CALL.REL.NOINC `($__internal_36_$__cuda_sm70_shflsync_up_p) ;  /* 0x0000057000007944 */ /* 0x014fea0003c00000 */
        /* <DEDUP_REMOVED lines=23> */
.L_x_2055:
[----:B------:R-:W-:Y:S02]  /*18270*/  MOV R2, 0x1 ;  /* 0x0000000100027802 */ /* 0x000fe40000000f00 */
[----:B------:R-:W-:Y:S02]  /*18280*/  MOV R3, 0x182a0 ;  /* 0x000182a000037802 */ /* 0x000fe40000000f00 */
[----:B------:R-:W-:Y:S05]  /*18290*/  CALL.REL.NOINC `($__internal_36_$__cuda_sm70_shflsync_up_p) ;  /* 0x000003d000007944 */ /* 0x000fea0003c00000 */
[----:B------:R-:W-:Y:S01]  /*182a0*/  MOV R2, R4 ;  /* 0x0000000400027202 */ /* 0x000fe20000000f00 */
[----:B------:R-:W-:Y:S05]  /*182b0*/  BRA `(.L_x_2103) ;  /* 0xffffdda000007947 */ /* 0x000fea000383ffff */
.L_x_2056:
        /* <DEDUP_REMOVED lines=26> */
.L_x_2058:
[----:B------:R-:W-:Y:S02]  /*18460*/  SEL R0, RZ, 0x1, P0 ;  /* 0x00000001ff007807 */ /* 0x000fe40000000000 */
[----:B------:R-:W-:Y:S02]  /*18470*/  MOV R2, 0x18490 ;  /* 0x0001849000027802 */ /* 0x000fe40000000f00 */
[----:B-1----:R-:W-:Y:S05]  /*18480*/  CALL.REL.NOINC `($__internal_37_$__cuda_sm70_votesync_ballot) ;  /* 0x0000025000007944 */ /* 0x002fea0003c00000 */
[----:B------:R-:W-:Y:S01]  /*18490*/  MOV R10, R0 ;  /* 0x00000000000a7202 */ /* 0x000fe20000000f00 */
[----:B------:R-:W-:Y:S05]  /*184a0*/  BRA `(.L_x_2105) ;  /* 0xffffdd4000007947 */ /* 0x000fea000383ffff */
.L_x_2059:
[----:B------:R-:W-:Y:S01]  /*184b0*/  IMAD.MOV.U32 R5, RZ, RZ, R6 ;  /* 0x000000ffff057224 */ /* 0x000fe200078e0006 */
[----:B------:R-:W-:Y:S01]  /*184c0*/  MOV R3, R8 ;  /* 0x0000000800037202 */ /* 0x000fe20000000f00 */
[----:B--2---:R-:W-:Y:S01]  /*184d0*/  IMAD.MOV.U32 R0, RZ, RZ, 0x1f ;  /* 0x0000001fff007424 */ /* 0x004fe200078e00ff */
[----:B------:R-:W-:Y:S02]  /*184e0*/  MOV R2, 0x18500 ;  /* 0x0001850000027802 */ /* 0x000fe40000000f00 */
[----:B-1----:R-:W-:Y:S05]  /*184f0*/  CALL.REL.NOINC `($__internal_35_$__cuda_sm70_shflsync_idx_p) ;  /* 0x0000012000007944 */ /* 0x002fea0003c00000 */
[----:B------:R-:W-:Y:S01]  /*18500*/  IMAD.MOV.U32 R11, RZ, RZ, R0 ;  /* 0x000000ffff0b7224 */ /* 0x000fe200078e0000 */
[----:B------:R-:W-:Y:S01]  /*18510*/  MOV R3, R8 ;  /* 0x0000000800037202 */ /* 0x000fe20000000f00 */
[----:B------:R-:W-:Y:S01]  /*18520*/  IMAD.MOV.U32 R5, RZ, RZ, R7 ;  /* 0x000000ffff057224 */ /* 0x000fe200078e0007 */
[----:B------:R-:W-:Y:S02]  /*18530*/  MOV R0, 0x1f ;  /* 0x0000001f00007802 */ /* 0x000fe40000000f00 */
[----:B------:R-:W-:-:S02]  /*18540*/  MOV R2, 0x18560 ;  /* 0x0001856000027802 */ /* 0x000fc40000000f00 */
[----:B------:R-:W-:Y:S05]  /*18550*/  CALL.REL.NOINC `($__internal_35_$__cuda_sm70_shflsync_idx_p) ;  /* 0x000000c000007944 */ /* 0x000fea0003c00000 */
[----:B------:R-:W-:Y:S01]  /*18560*/  MOV R7, R0 ;  /* 0x0000000000077202 */ /* 0x000fe20000000f00 */
[----:B------:R-:W-:Y:S05]  /*18570*/  BRA `(.L_x_2106) ;  /* 0xffffdce000007947 */ /* 0x000fea000383ffff */
.L_x_2062:
[----:B------:R-:W-:Y:S01]  /*18580*/  IMAD.MOV.U32 R5, RZ, RZ, R4 ;  /* 0x000000ffff057224 */ /* 0x000fe200078e0004 */
[----:B--2---:R-:W-:-:S02]  /*18590*/  MOV R0, 0x1f ;  /* 0x0000001f00007802 */ /* 0x004fc40000000f00 */
[----:B------:R-:W-:Y:S02]  /*185a0*/  MOV R2, 0x185c0 ;  /* 0x000185c000027802 */ /* 0x000fe40000000f00 */
[----:B-1-34-:R-:W-:Y:S05]  /*185b0*/  CALL.REL.NOINC `($__internal_35_$__cuda_sm70_shflsync_idx_p) ;  /* 0x0000006000007944 */ /* 0x01afea0003c00000 */
[----:B------:R-:W-:Y:S01]  /*185c0*/  MOV R13, R0 ;  /* 0x00000000000d7202 */ /* 0x000fe20000000f00 */
[----:B------:R-:W-:Y:S05]  /*185d0*/  BRA `(.L_x_2061) ;  /* 0xffffdce000007947 */ /* 0x000fea000383ffff */
        .weak           $__internal_34_$__cuda_sm70_shflsync_bfly_p
        .type           $__internal_34_$__cuda_sm70_shflsync_bfly_p,@function
        .size           $__internal_34_$__cuda_sm70_shflsync_bfly_p,($__internal_35_$__cuda_sm70_shflsync_idx_p - $__internal_34_$__cuda_sm70_shflsync_bfly_p)
$__internal_34_$__cuda_sm70_shflsync_bfly_p:
[----:B------:R-:W-:Y:S04]  /*185e0*/  WARPSYNC R8 ;  /* 0x0000000800007348 */ /* 0x000fe80003800000 */
[----:B------:R1:W2:Y:S02]  /*185f0*/  SHFL.BFLY PT, R0, R0, R3, R9 ;  /* 0x0c00000300007389 */ /* 0x0002a400000e0009 */
[----:B-1----:R-:W-:-:S04]  /*18600*/  MOV R3, 0x0 ;  /* 0x0000000000037802 */ /* 0x002fc80000000f00 */
[----:B--2---:R-:W-:Y:S05]  /*18610*/  RET.REL.NODEC R2 `(_ZN7cutlass13device_kernelIN5flash19enable_sm80_to_sm89INS1_16FlashAttnFwdSm80INS1_25CollectiveMainloopFwdSm80ILi4ELi1ELb0EN4cute5tupleIJNS5_1CILi128EEENS7_ILi48EEENS7_ILi96EEEEEELi96ENS_6half_tEfNS_4arch4Sm80ELb0ELb1ELb0ELb1ELb0ELb0ELb1ELb1EEENS1_21CollectiveEpilogueFwdINS6_IJS8_SA_S9_EEENS6_IJNS7_ILi1EEESI_SI_EEESC_SE_Li128ELb1ELb1ELb1ELb0EEENS1_36VarlenDynamicPersistentTileSchedulerILi128ELi48ELi128ELi128ELb1ELb1ELb0ELb1ELb0ELb1EEEEEEEEEvNT_6ParamsE) ;  /* 0xfffe79e002007950 */ /* 0x004fea0003c3ffff */
        .weak           $__internal_35_$__cuda_sm70_shflsync_idx_p
        .type           $__internal_35_$__cuda_sm70_shflsync_idx_p,@function
        .size           $__internal_35_$__cuda_sm70_shflsync_idx_p,($__internal_36_$__cuda_sm70_shflsync_up_p - $__internal_35_$__cuda_sm70_shflsync_idx_p)
$__internal_35_$__cuda_sm70_shflsync_idx_p:
[----:B------:R-:W-:-:S04]  /*18620*/  MOV R15, 0xffffffff ;  /* 0xffffffff000f7802 */ /* 0x000fc80000000f00 */
[----:B------:R-:W-:Y:S04]  /*18630*/  WARPSYNC R15 ;  /* 0x0000000f00007348 */ /* 0x000fe80003800000 */
[----:B------:R1:W2:Y:S02]  /*18640*/  SHFL.IDX PT, R0, R5, R3, R0 ;  /* 0x0000000305007389 */ /* 0x0002a400000e0000 */
[----:B-1----:R-:W-:-:S04]  /*18650*/  MOV R3, 0x0 ;  /* 0x0000000000037802 */ /* 0x002fc80000000f00 */
[----:B--2---:R-:W-:Y:S05]  /*18660*/  RET.REL.NODEC R2 `(_ZN7cutlass13device_kernelIN5flash19enable_sm80_to_sm89INS1_16FlashAttnFwdSm80INS1_25CollectiveMainloopFwdSm80ILi4ELi1ELb0EN4cute5tupleIJNS5_1CILi128EEENS7_ILi48EEENS7_ILi96EEEEEELi96ENS_6half_tEfNS_4arch4Sm80ELb0ELb1ELb0ELb1ELb0ELb0ELb1ELb1EEENS1_21CollectiveEpilogueFwdINS6_IJS8_SA_S9_EEENS6_IJNS7_ILi1EEESI_SI_EEESC_SE_Li128ELb1ELb1ELb1ELb0EEENS1_36VarlenDynamicPersistentTileSchedulerILi128ELi48ELi128ELi128ELb1ELb1ELb0ELb1ELb0ELb1EEEEEEEEEvNT_6ParamsE) ;  /* 0xfffe799002007950 */ /* 0x004fea0003c3ffff */
        .weak           $__internal_36_$__cuda_sm70_shflsync_up_p
        .type           $__internal_36_$__cuda_sm70_shflsync_up_p,@function
        .size           $__internal_36_$__cuda_sm70_shflsync_up_p,($__internal_37_$__cuda_sm70_votesync_ballot - $__internal_36_$__cuda_sm70_shflsync_up_p)
$__internal_36_$__cuda_sm70_shflsync_up_p:
[----:B------:R-:W-:Y:S02]  /*18670*/  IMAD.MOV.U32 R4, RZ, RZ, RZ ;  /* 0x000000ffff047224 */ /* 0x000fe400078e00ff */
[----:B------:R-:W-:-:S04]  /*18680*/  IMAD.MOV.U32 R10, RZ, RZ, -0x1 ;  /* 0xffffffffff0a7424 */ /* 0x000fc800078e00ff */
[----:B------:R-:W-:Y:S04]  /*18690*/  WARPSYNC R10 ;  /* 0x0000000a00007348 */ /* 0x000fe80003800000 */
[----:B------:R1:W2:Y:S02]  /*186a0*/  SHFL.UP PT, R4, R0, R2, R4 ;  /* 0x0400000200047389 */ /* 0x0002a400000e0004 */
[----:B-1----:R-:W-:Y:S02]  /*186b0*/  MOV R2, R3 ;  /* 0x0000000300027202 */ /* 0x002fe40000000f00 */
[----:B------:R-:W-:-:S04]  /*186c0*/  MOV R3, 0x0 ;  /* 0x0000000000037802 */ /* 0x000fc80000000f00 */
[----:B--2---:R-:W-:Y:S05]  /*186d0*/  RET.REL.NODEC R2 `(_ZN7cutlass13device_kernelIN5flash19enable_sm80_to_sm89INS1_16FlashAttnFwdSm80INS1_25CollectiveMainloopFwdSm80ILi4ELi1ELb0EN4cute5tupleIJNS5_1CILi128EEENS7_ILi48EEENS7_ILi96EEEEEELi96ENS_6half_tEfNS_4arch4Sm80ELb0ELb1ELb0ELb1ELb0ELb0ELb1ELb1EEENS1_21CollectiveEpilogueFwdINS6_IJS8_SA_S9_EEENS6_IJNS7_ILi1EEESI_SI_EEESC_SE_Li128ELb1ELb1ELb1ELb0EEENS1_36VarlenDynamicPersistentTileSchedulerILi128ELi48ELi128ELi128ELb1ELb1ELb0ELb1ELb0ELb1EEEEEEEEEvNT_6ParamsE) ;  /* 0xfffe792002007950 */ /* 0x004fea0003c3ffff */
        .weak           $__internal_37_$__cuda_sm70_votesync_ballot
        .type           $__internal_37_$__cuda_sm70_votesync_ballot,@function
        .size           $__internal_37_$__cuda_sm70_votesync_ballot,(.L_x_2895 - $__internal_37_$__cuda_sm70_votesync_ballot)
$__internal_37_$__cuda_sm70_votesync_ballot:
[----:B------:R-:W-:Y:S01]  /*186e0*/  ISETP.NE.U32.AND P0, PT, R0, 0x1, PT ;  /* 0x000000010000780c */ /* 0x000fe20003f05070 */
[----:B------:R-:W-:-:S04]  /*186f0*/  IMAD.MOV.U32 R3, RZ, RZ, -0x1 ;  /* 0xffffffffff037424 */ /* 0x000fc800078e00ff */
[----:B------:R-:W-:Y:S08]  /*18700*/  WARPSYNC R3 ;  /* 0x0000000300007348 */ /* 0x000ff00003800000 */
[----:B------:R-:W-:-:S04]  /*18710*/  VOTE.ANY R0, PT, !P0 ;  /* 0x0000000000007806 */ /* 0x000fc800040e0100 */
[----:B------:R-:W-:Y:S01]  /*18720*/  LOP3.LUT R0, R0, R3, RZ, 0xc0, !PT ;  /* 0x0000000300007212 */ /* 0x000fe200078ec0ff */
[----:B------:R-:W-:-:S04]  /*18730*/  IMAD.MOV.U32 R3, RZ, RZ, 0x0 ;  /* 0x00000000ff037424 */ /* 0x000fc800078e00ff */
[----:B------:R-:W-:Y:S05]  /*18740*/  RET.REL.NODEC R2 `(_ZN7cutlass13device_kernelIN5flash19enable_sm80_to_sm89INS1_16FlashAttnFwdSm80INS1_25CollectiveMainloopFwdSm80ILi4ELi1ELb0EN4cute5tupleIJNS5_1CILi128EEENS7_ILi48EEENS7_ILi96EEEEEELi96ENS_6half_tEfNS_4arch4Sm80ELb0ELb1ELb0ELb1ELb0ELb0ELb1ELb1EEENS1_21CollectiveEpilogueFwdINS6_IJS8_SA_S9_EEENS6_IJNS7_ILi1EEESI_SI_EEESC_SE_Li128ELb1ELb1ELb1ELb0EEENS1_36VarlenDynamicPersistentTileSchedulerILi128ELi48ELi128ELi128ELb1ELb1ELb0ELb1ELb0ELb1EEEEEEEEEvNT_6ParamsE) ;  /* 0xfffe78b002007950 */ /* 0x000fea0003c3ffff */
.L_x_2107:
        /* <DEDUP_REMOVED lines=11> */
.L_x_2895:


//--------------------- .text._ZN7cutlass13device_kernelIN5flash19enable_sm80_to_sm89INS1_16FlashAttnFwdSm80INS1_25CollectiveMainloopFwdSm80ILi4ELi1ELb0EN4cute5tupleIJNS5_1CILi128EEENS7_ILi48EEENS7_ILi96EEEEEELi96ENS_6half_tEfNS_4arch4Sm80ELb0ELb1ELb0ELb1ELb0ELb1ELb1ELb1EEENS1_21CollectiveEpilogueFwdINS6_IJS8_SA_S9_EEENS6_IJNS7_ILi1EEESI_SI_EEESC_SE_Li128ELb1ELb1ELb1ELb0EEENS1_36VarlenDynamicPersistentTileSchedulerILi128ELi48ELi128ELi128ELb1ELb1ELb0ELb1ELb0ELb1EEEEEEEEEvNT_6ParamsE --------------------------
	.section	.text._ZN7cutlass13device_kernelIN5flash19enable_sm80_to_sm89INS1_16FlashAttnFwdSm80INS1_25CollectiveMainloopFwdSm80ILi4ELi1ELb0EN4cute5tupleIJNS5_1CILi128EEENS7_ILi48EEENS7_ILi96EEEEEELi96ENS_6half_tEfNS_4arch4Sm80ELb0ELb1ELb0ELb1ELb0ELb1ELb1ELb1EEENS1_21CollectiveEpilogueFwdINS6_IJS8_SA_S9_EEENS6_IJNS7_ILi1EEESI_SI_EEESC_SE_Li128ELb1ELb1ELb1ELb0EEENS1_36VarlenDynamicPersistentTileSchedulerILi128ELi48ELi128ELi128ELb1ELb1ELb0ELb1ELb0ELb1EEEEEEEEEvNT_6ParamsE,"ax",@progbits
	.sectioninfo	@"SHI_REGISTERS=255"
	.align	128
.text._ZN7cutlass13device_kernelIN5flash19enable_sm80_to_sm89INS1_16FlashAttnFwdSm80INS1_25CollectiveMainloopFwdSm80ILi4ELi1ELb0EN4cute5tupleIJNS5_1CILi128EEENS7_ILi48EEENS7_ILi96EEEEEELi96ENS_6half_tEfNS_4arch4Sm80ELb0ELb1ELb0ELb1ELb0ELb1ELb1ELb1EEENS1_21CollectiveEpilogueFwdINS6_IJS8_SA_S9_EEENS6_IJNS7_ILi1EEESI_SI_EEESC_SE_Li128ELb1ELb1ELb1ELb0EEENS1_36VarlenDynamicPersistentTileSchedulerILi128ELi48ELi128ELi128ELb1ELb1ELb0ELb1ELb0ELb1EEEEEEEEEvNT_6ParamsE:
        .type           _ZN7cutlass13device_kernelIN5flash19enable_sm80_to_sm89INS1_16FlashAttnFwdSm80INS1_25CollectiveMainloopFwdSm80ILi4ELi1ELb0EN4cute5tupleIJNS5_1CILi128EEENS7_ILi48EEENS7_ILi96EEEEEELi96ENS_6half_tEfNS_4arch4Sm80ELb0ELb1ELb0ELb1ELb0ELb1ELb1ELb1EEENS1_21CollectiveEpilogueFwdINS6_IJS8_SA_S9_EEENS6_IJNS7_ILi1EEESI_SI_EEESC_SE_Li128ELb1ELb1ELb1ELb0EEENS1_36VarlenDynamicPersistentTileSchedulerILi128ELi48ELi128ELi128ELb1ELb1ELb0ELb1ELb0ELb1EEEEEEEEEvNT_6ParamsE,@function
        .size           _ZN7cutlass13device_kernelIN5flash19enable_sm80_to_sm89INS1_16FlashAttnFwdSm80INS1_25CollectiveMainloopFwdSm80ILi4ELi1ELb0EN4cute5tupleIJNS5_1CILi128EEENS7_ILi48EEENS7_ILi96EEEEEELi96ENS_6half_tEfNS_4arch4Sm80ELb0ELb1ELb0ELb1ELb0ELb1ELb1ELb1EEENS1_21CollectiveEpilogueFwdINS6_IJS8_SA_S9_EEENS6_IJNS7_ILi1EEESI_SI_EEESC_SE_Li128ELb1ELb1ELb1ELb0EEENS1_36VarlenDynamicPersistentTileSchedulerILi128ELi48ELi128ELi128ELb1ELb1ELb0ELb1ELb0ELb1EEEEEEEEEvNT_6ParamsE,(.L_x_2900 - _ZN7cutlass13device_kernelIN5flash19enable_sm80_to_sm89INS1_16FlashAttnFwdSm80INS1_25CollectiveMainloopFwdSm80ILi4ELi1ELb0EN4cute5tupleIJNS5_1CILi128EEENS7_ILi48EEENS7_ILi96EEEEEELi96ENS_6half_tEfNS_4arch4Sm80ELb0ELb1ELb0ELb1ELb0ELb1ELb1ELb1EEENS1_21CollectiveEpilogueFwdINS6_IJS8_SA_S9_EEENS6_IJNS7_ILi1EEESI_SI_EEESC_SE_Li128ELb1ELb1ELb1ELb0EEENS1_36VarlenDynamicPersistentTileSchedulerILi128ELi48ELi128ELi128ELb1ELb1ELb0ELb1ELb0ELb1EEEEEEEEEvNT_6ParamsE)
        .other          _ZN7cutlass13device_kernelIN5flash19enable_sm80_to_sm89INS1_16FlashAttnFwdSm80INS1_25CollectiveMainloopFwdSm80ILi4ELi1ELb0EN4cute5tupleIJNS5_1CILi128EEENS7_ILi48EEENS7_ILi96EEEEEELi96ENS_6half_tEfNS_4arch4Sm80ELb0ELb1ELb0ELb1ELb0ELb1ELb1ELb1EEENS1_21CollectiveEpilogueFwdINS6_IJS8_SA_S9_EEENS6_IJNS7_ILi1EEESI_SI_EEESC_SE_Li128ELb1ELb1ELb1ELb0EEENS1_36VarlenDynamicPersistentTileSchedulerILi128ELi48ELi128ELi128ELb1ELb1ELb0ELb1ELb0ELb1EEEEEEEEEvNT_6ParamsE,@"STO_CUDA_ENTRY STV_DEFAULT"
_ZN7cutlass13device_kernelIN5flash19enable_sm80_to_sm89INS1_16FlashAttnFwdSm80INS1_25CollectiveMainloopFwdSm80ILi4ELi1ELb0EN4cute5tupleIJNS5_1CILi128EEENS7_ILi48EEENS7_ILi96EEEEEELi96ENS_6half_tEfNS_4arch4Sm80ELb0ELb1ELb0ELb1ELb0ELb1ELb1ELb1EEENS1_21CollectiveEpilogueFwdINS6_IJS8_SA_S9_EEENS6_IJNS7_ILi1EEESI_SI_EEESC_SE_Li128ELb1ELb1ELb1ELb0EEENS1_36VarlenDynamicPersistentTileSchedulerILi128ELi48ELi128ELi128ELb1ELb1ELb0ELb1ELb0ELb1EEEEEEEEEvNT_6ParamsE:
        /* <DEDUP_REMOVED lines=54> */
.L_x_2113:
        /* <DEDUP_REMOVED lines=16> */
.L_x_2375:
        /* <DEDUP_REMOVED lines=16> */
.L_x_2376:
[----:B--2---:R-:W-:-:S05]  /*0560*/  IMAD R0, R0, c[0x0][0x538], RZ ;  /* 0x00014e0000007a24 */ /* 0x004fca00078e02ff */
[----:B------:R-:W-:-:S04]  /*0570*/  IADD3 R7, R0, R7, RZ ;  /* 0x0000000700077210 */ /* 0x000fc80007ffe0ff */
[----:B------:R-:W-:-:S13]  /*0580*/  ISETP.GT.AND P0, PT, R7, UR4, PT ;  /* 0x0000000407007c0c */ /* 0x000fda000bf04270 */
[----:B-1----:R-:W-:Y:S05]  /*0590*/  @!P0 BRA `(.L_x_2113) ;  /* 0xfffffdc000008947 */ /* 0x002fea000383ffff */
.L_x_2109:
[----:B------:R-:W-:-:S05]  /*05a0*/  IADD3 R11, -R0, R7, RZ ;  /* 0x00000007000b7210 */ /* 0x000fca0007ffe1ff */
[----:B------:R-:W-:-:S05]  /*05b0*/  IMAD R0, R4, c[0x0][0x538], R11 ;  /* 0x00014e0004007a24 */ /* 0x000fca00078e020b */
[----:B------:R-:W-:Y:S01]  /*05c0*/  ISETP.GT.AND P0, PT, R0, UR4, PT ;  /* 0x0000000400007c0c */ /* 0x000fe2000bf04270 */
[----:B------:R-:W-:-:S12]  /*05d0*/  BRA.DIV ~URZ, `(.L_x_2114) ;  /* 0x00022cb27f007947 */ /* 0x000fd8000b800000 */
[----:B------:R-:W-:-:S04]  /*05e0*/  VOTE.ANY R10, PT, !P0 ;  /* 0x00000000000a7806 */ /* 0x000fc800040e0100 */
.L_x_2377:
[----:B------:R-:W1:Y:S02]  /*05f0*/  POPC R7, R10 ;  /* 0x0000000a00077309 */ /* 0x000e640000000000 */
[----:B-1----:R-:W-:-:S05]  /*0600*/  IADD3 R0, R7, R6, RZ ;  /* 0x0000000607007210 */ /* 0x002fca0007ffe0ff */
[----:B------:R1:W-:Y:S01]  /*0610*/  STL [R1+0x44], R0 ;  /* 0x0000440001007387 */ /* 0x0003e20000100800 */
[----:B------:R-:W-:Y:S05]  /*0620*/  BRA.DIV ~URZ, `(.L_x_2115) ;  /* 0x00022cb27f007947 */ /* 0x000fea000b800000 */
[----:B------:R2:W3:Y:S01]  /*0630*/  SHFL.IDX PT, R12, R9, R7, 0x1f ;  /* 0x00001f07090c7589 */ /* 0x0004e200000e0000 */
[----:B------:R-:W-:-:S03]  /*0640*/  MOV R6, RZ ;  /* 0x000000ff00067202 */ /* 0x000fc60000000f00 */
[----:B------:R2:W4:Y:S04]  /*0650*/  SHFL.IDX PT, R9, R8, R7, 0x1f ;  /* 0x00001f0708097589 */ /* 0x00052800000e0000 */
.L_x_2378:
[----:B------:R-:W-:Y:S01]  /*0660*/  ISETP.NE.AND P0, PT, R10, RZ, PT ;  /* 0x000000ff0a00720c */ /* 0x000fe20003f05270 */
[----:B------:R-:W-:-:S12]  /*0670*/  BSSY B0, `(.L_x_2116) ;  /* 0x0000005000007945 */ /* 0x000fd80003800000 */
[----:B------:R-:W-:Y:S05]  /*0680*/  @!P0 BRA `(.L_x_2117) ;  /* 0x0000003000008947 */ /* 0x000fea0003800000 */
[----:B------:R-:W-:Y:S01]  /*0690*/  IADD3 R3, R7, -0x1, RZ ;  /* 0xffffffff07037810 */ /* 0x000fe20007ffe0ff */
[----:B------:R-:W-:Y:S05]  /*06a0*/  BRA.DIV ~URZ, `(.L_x_2118) ;  /* 0x00022d127f007947 */ /* 0x000fea000b800000 */
[----:B------:R1:W2:Y:S02]  /*06b0*/  SHFL.IDX PT, R6, R4, R3, 0x1f ;  /* 0x00001f0304067589 */ /* 0x0002a400000e0000 */
.L_x_2117:
[----:B------:R-:W-:Y:S05]  /*06c0*/  BSYNC B0 ;  /* 0x0000000000007941 */ /* 0x000fea0003800000 */
.L_x_2116:
        /* <DEDUP_REMOVED lines=69> */
.L_x_2120:
        /* <DEDUP_REMOVED lines=70> */
.L_x_2121:
[----:B------:R-:W-:Y:S05]  /*0f80*/  BSYNC B0 ;  /* 0x0000000000007941 */ /* 0x000fea0003800000 */
.L_x_2119:
[----:B------:R-:W-:-:S04]  /*0f90*/  LOP3.LUT R0, RZ, R0, RZ, 0x33, !PT ;  /* 0x00000000ff007212 */ /* 0x000fc800078e33ff */
[----:B------:R-:W-:-:S05]  /*0fa0*/  IADD3 R0, R0, R12, RZ ;  /* 0x0000000c00007210 */ /* 0x000fca0007ffe0ff */
[----:B------:R2:W-:Y:S01]  /*0fb0*/  STL [R1+0x3c], R0 ;  /* 0x00003c0001007387 */ /* 0x0005e20000100800 */
[----:B------:R-:W-:Y:S05]  /*0fc0*/  BRA `(.L_x_2122) ;  /* 0x0000006000007947 */ /* 0x000fea0003800000 */
.L_x_2110:
[----:B------:R-:W-:Y:S01]  /*0fd0*/  MOV R0, UR4 ;  /* 0x0000000400007c02 */ /* 0x000fe20008000f00 */
[----:B------:R-:W-:Y:S04]  /*0fe0*/  STL [R1+0x3c], RZ ;  /* 0x00003cff01007387 */ /* 0x000fe80000100800 */
[----:B------:R-:W-:Y:S04]  /*0ff0*/  STL [R1+0x40], RZ ;  /* 0x000040ff01007387 */ /* 0x000fe80000100800 */
[----:B------:R1:W-:Y:S02]  /*1000*/  STL [R1+0x38], R0 ;  /* 0x0000380001007387 */ /* 0x0003e40000100800 */
[----:B-1----:R-:W-:-:S05]  /*1010*/  MOV R0, c[0x0][0x53c] ;  /* 0x00014f0000007a02 */ /* 0x002fca0000000f00 */
[----:B------:R1:W-:Y:S02]  /*1020*/  STL [R1+0x44], R0 ;  /* 0x0000440001007387 */ /* 0x0003e40000100800 */
.L_x_2122:
        /* <DEDUP_REMOVED lines=8> */
.L_x_2108:
        /* <DEDUP_REMOVED lines=70> */
[----:B------:R-:W-:-:S03]  /*1510*/  SHF.R.S32.HI R31, RZ, 0x1f, R30 ;  /* 0x0000001fff1f7819 */ /* 0x000fc6000001141e */
        /* <DEDUP_REMOVED lines=43> */
[----:B------:R-:W-:Y:S01]  /*17d0*/  IADD3 R164, R162, 0x10, RZ ;  /* 0x00000010a2a47810 */ /* 0x000fe20007ffe0ff */
[----:B------:R-:W-:Y:S01]  /*17e0*/  IMAD R7, R7, 0x20, R0 ;  /* 0x0000002007077824 */ /* 0x000fe200078e0200 */
[----:B------:R-:W-:Y:S01]  /*17f0*/  SHF.R.S32.HI R3, RZ, 0x1, R14 ;  /* 0x00000001ff037819 */ /* 0x000fe2000001140e */
[----:B------:R-:W-:Y:S01]  /*1800*/  IMAD.IADD R2, R23, 0x1, -R2 ;  /* 0x0000000117027824 */ /* 0x000fe200078e0a02 */
[----:B------:R-:W-:Y:S01]  /*1810*/  LOP3.LUT P0, RZ, R6, 0x2, RZ, 0xc0, !PT ;  /* 0x0000000206ff7812 */ /* 0x000fe2000780c0ff */
[C---:B------:R-:W-:Y:S01]  /*1820*/  IMAD.IADD R160, R162.reuse, 0x1, R164 ;  /* 0x00000001a2a07824 */ /* 0x040fe200078e02a4 */
[----:B------:R-:W-:Y:S01]  /*1830*/  IADD3 R161, R162, 0x20, RZ ;  /* 0x00000020a2a17810 */ /* 0x000fe20007ffe0ff */
        /* <DEDUP_REMOVED lines=12> */
[----:B------:R-:W-:Y:S01]  /*1900*/  STL [R1+0x8c], R27 ;  /* 0x00008c1b01007387 */ /* 0x000fe20000100800 */
        /* <DEDUP_REMOVED lines=33> */
[----:B------:R-:W-:Y:S02]  /*1b20*/  LOP3.LUT R3, R7, R5, RZ, 0x3c, !PT ;  /* 0x0000000507037212 */ /* 0x000fe400078e3cff */
[----:B------:R-:W-:-:S02]  /*1b30*/  IADD3 R10, R6, R2, R20 ;  /* 0x00000002060a7210 */ /* 0x000fc40007ffe014 */
[----:B------:R-:W-:Y:S02]  /*1b40*/  LOP3.LUT R5, R9, R24, RZ, 0x3c, !PT ;  /* 0x0000001809057212 */ /* 0x000fe400078e3cff */
[C---:B------:R-:W-:Y:S02]  /*1b50*/  IADD3 R6, R19.reuse, 0x80, RZ ;  /* 0x0000008013067810 */ /* 0x040fe40007ffe0ff */
[----:B------:R-:W-:Y:S02]  /*1b60*/  IADD3 R14, R19, 0x70, RZ ;  /* 0x00000070130e7810 */ /* 0x000fe40007ffe0ff */
        /* <DEDUP_REMOVED lines=8> */
[----:B------:R-:W-:-:S02]  /*1bf0*/  IADD3 R6, R30, 0x40, RZ ;  /* 0x000000401e067810 */ /* 0x000fc40007ffe0ff */
[----:B------:R-:W-:Y:S01]  /*1c00*/  SHF.R.S32.HI R15, RZ, 0x1f, R7 ;  /* 0x0000001fff0f7819 */ /* 0x000fe20000011407 */
[----:B------:R-:W-:Y:S01]  /*1c10*/  IMAD.IADD R5, R28, 0x1, -R5 ;  /* 0x000000011c057824 */ /* 0x000fe200078e0a05 */
[----:B------:R1:W-:Y:S01]  /*1c20*/  STL [R1+0x48], R7 ;  /* 0x0000480701007387 */ /* 0x0003e20000100800 */
[----:B------:R-:W-:Y:S02]  /*1c30*/  LEA R0, R13, 0x6080, 0x1 ;  /* 0x000060800d007811 */ /* 0x000fe400078e08ff */
[----:B------:R-:W-:Y:S01]  /*1c40*/  LEA R9, R9, 0x6080, 0x1 ;  /* 0x0000608009097811 */ /* 0x000fe200078e08ff */
[----:B------:R-:W-:Y:S01]  /*1c50*/  STL.64 [R1+0x30], R30 ;  /* 0x0000301e01007387 */ /* 0x000fe20000100a00 */
[----:B------:R-:W-:Y:S02]  /*1c60*/  IADD3 R194, R165, 0x20, RZ ;  /* 0x00000020a5c27810 */ /* 0x000fe40007ffe0ff */
[----:B------:R-:W-:Y:S01]  /*1c70*/  LEA R192, R2, 0x6080, 0x1 ;  /* 0x0000608002c07811 */ /* 0x000fe200078e08ff */
[----:B------:R2:W-:Y:S01]  /*1c80*/  STL [R1+0x4c], R6 ;  /* 0x00004c0601007387 */ /* 0x0005e20000100800 */
[----:B------:R-:W-:-:S02]  /*1c90*/  LEA R166, R3, 0x1880, 0x1 ;  /* 0x0000188003a67811 */ /* 0x000fc400078e08ff */
[----:B------:R-:W-:Y:S01]  /*1ca0*/  @P3 IADD3 R194, R165, -0x20, RZ ;  /* 0xffffffe0a5c23810 */ /* 0x000fe20007ffe0ff */
[----:B------:R3:W-:Y:S03]  /*1cb0*/  STL [R1+0x70], R15 ;  /* 0x0000700f01007387 */ /* 0x0007e60000100800 */
[C---:B------:R-:W-:Y:S02]  /*1cc0*/  IADD3 R202, R194.reuse, 0x400, RZ ;  /* 0x00000400c2ca7810 */ /* 0x040fe40007ffe0ff */
[C---:B------:R-:W-:Y:S02]  /*1cd0*/  IADD3 R201, R194.reuse, 0x800, RZ ;  /* 0x00000800c2c97810 */ /* 0x040fe40007ffe0ff */
[C---:B------:R-:W-:Y:S02]  /*1ce0*/  IADD3 R200, R194.reuse, 0xc00, RZ ;  /* 0x00000c00c2c87810 */ /* 0x040fe40007ffe0ff */
[----:B------:R-:W-:-:S02]  /*1cf0*/  IADD3 R199, R194, 0x1000, RZ ;  /* 0x00001000c2c77810 */ /* 0x000fc40007ffe0ff */
[C---:B------:R-:W-:Y:S02]  /*1d00*/  IADD3 R198, R194.reuse, 0x1400, RZ ;  /* 0x00001400c2c67810 */ /* 0x040fe40007ffe0ff */
[----:B-1----:R-:W-:Y:S02]  /*1d10*/  SHF.R.S32.HI R7, RZ, 0x1f, R6 ;  /* 0x0000001fff077819 */ /* 0x002fe40000011406 */
[C---:B------:R-:W-:Y:S02]  /*1d20*/  IADD3 R197, R194.reuse, 0x1800, RZ ;  /* 0x00001800c2c57810 */ /* 0x040fe40007ffe0ff */
[C---:B------:R-:W-:Y:S01]  /*1d30*/  IADD3 R196, R194.reuse, 0x1c00, RZ ;  /* 0x00001c00c2c47810 */ /* 0x040fe20007ffe0ff */
[----:B------:R1:W-:Y:S01]  /*1d40*/  STL [R1+0x6c], R7 ;  /* 0x00006c0701007387 */ /* 0x0003e20000100800 */
[----:B------:R-:W-:Y:S02]  /*1d50*/  IADD3 R195, R194, 0x2000, RZ ;  /* 0x00002000c2c37810 */ /* 0x000fe40007ffe0ff */
[----:B--2---:R-:W-:Y:S01]  /*1d60*/  LOP3.LUT R6, R27, 0x18, R124, 0xf8, !PT ;  /* 0x000000181b067812 */ /* 0x004fe200078ef87c */
[----:B------:R-:W-:Y:S01]  /*1d70*/  STL [R1+0x50], R16 ;  /* 0x0000501001007387 */ /* 0x000fe20000100800 */
[----:B---3--:R-:W-:Y:S01]  /*1d80*/  IMAD.SHL.U32 R15, R5, 0x2, RZ ;  /* 0x00000002050f7824 */ /* 0x008fe200078e00ff */
[----:B------:R-:W-:-:S02]  /*1d90*/  SHF.R.S32.HI R5, RZ, 0x3, R8 ;  /* 0x00000003ff057819 */ /* 0x000fc40000011408 */
[C---:B------:R-:W-:Y:S02]  /*1da0*/  LOP3.LUT R8, R25.reuse, 0x18, R124, 0xf8, !PT ;  /* 0x0000001819087812 */ /* 0x040fe400078ef87c */
[----:B------:R2:W-:Y:S02]  /*1db0*/  STL [R1+0x10], R15 ;  /* 0x0000100f01007387 */ /* 0x0005e40000100800 */
[----:B------:R-:W-:Y:S02]  /*1dc0*/  LOP3.LUT R8, R8, R23, RZ, 0x3c, !PT ;  /* 0x0000001708087212 */ /* 0x000fe400078e3cff */
[----:B------:R3:W-:Y:S03]  /*1dd0*/  STL [R1+0x84], R5 ;  /* 0x0000840501007387 */ /* 0x0007e60000100800 */
[----:B------:R-:W-:Y:S01]  /*1de0*/  IMAD.IADD R8, R20, 0x1, R8 ;  /* 0x0000000114087824 */ /* 0x000fe200078e0208 */
[----:B-1----:R-:W-:-:S02]  /*1df0*/  LOP3.LUT R7, R25, 0x8, R124, 0xf8, !PT ;  /* 0x0000000819077812 */ /* 0x002fc400078ef87c */
[----:B--2---:R-:W-:Y:S02]  /*1e00*/  IADD3 R15, R15, 0x58, RZ ;  /* 0x000000580f0f7810 */ /* 0x004fe40007ffe0ff */
[----:B---3--:R-:W-:Y:S02]  /*1e10*/  LOP3.LUT R5, R6, R24, RZ, 0x3c, !PT ;  /* 0x0000001806057212 */ /* 0x008fe400078e3cff */
[----:B------:R-:W-:Y:S02]  /*1e20*/  SHF.R.S32.HI R6, RZ, 0x3, R4 ;  /* 0x00000003ff067819 */ /* 0x000fe40000011404 */
[----:B------:R-:W-:Y:S01]  /*1e30*/  LOP3.LUT R4, R7, R23, RZ, 0x3c, !PT ;  /* 0x0000001707047212 */ /* 0x000fe200078e3cff */
[----:B------:R-:W-:Y:S01]  /*1e40*/  IMAD.IADD R5, R22, 0x1, R5 ;  /* 0x0000000116057824 */ /* 0x000fe200078e0205 */
[C---:B------:R-:W-:Y:S01]  /*1e50*/  SEL R7, R11.reuse, 0xffffffe0, !P0 ;  /* 0xffffffe00b077807 */ /* 0x040fe20004000000 */
[----:B------:R1:W-:Y:S04]  /*1e60*/  STL [R1+0x80], R6 ;  /* 0x0000800601007387 */ /* 0x0003e80000100800 */
[----:B------:R-:W-:Y:S01]  /*1e70*/  STL [R1+0x60], R15 ;  /* 0x0000600f01007387 */ /* 0x000fe20000100800 */
[----:B-1----:R-:W-:Y:S01]  /*1e80*/  IMAD.IADD R6, R20, 0x1, R4 ;  /* 0x0000000114067824 */ /* 0x002fe200078e0204 */
[----:B------:R-:W-:-:S02]  /*1e90*/  SEL R4, R11, 0xffffffe0, !P4 ;  /* 0xffffffe00b047807 */ /* 0x000fc40006000000 */
        /* <DEDUP_REMOVED lines=23> */
.L_x_2374:
[----:B------:R-:W2:Y:S01]  /*2010*/  LDL R17, [R1+0x44] ;  /* 0x0000440001117983 */ /* 0x000ea20000100800 */
[----:B------:R-:W-:Y:S02]  /*2020*/  ISETP.NE.U32.AND P0, PT, RZ, c[0x0][0x370], PT ;  /* 0x0000dc00ff007a0c */ /* 0x000fe40003f05070 */
[----:B------:R-:W-:Y:S01]  /*2030*/  ISETP.NE.U32.AND P1, PT, RZ, c[0x0][0x360], PT ;  /* 0x0000d800ff007a0c */ /* 0x000fe20003f25070 */
[----:B------:R-:W3:Y:S01]  /*2040*/  LDL R18, [R1+0x40] ;  /* 0x0000400001127983 */ /* 0x000ee20000100800 */
[----:B------:R-:W-:Y:S02]  /*2050*/  ISETP.NE.AND.EX P2, PT, RZ, c[0x0][0x374], PT, P0 ;  /* 0x0000dd00ff007a0c */ /* 0x000fe40003f45300 */
[----:B------:R-:W-:Y:S01]  /*2060*/  ISETP.NE.AND.EX P0, PT, RZ, c[0x0][0x364], PT, P1 ;  /* 0x0000d900ff007a0c */ /* 0x000fe20003f05310 */
[----:B------:R-:W-:Y:S01]  /*2070*/  IMAD.MOV.U32 R16, RZ, RZ, 0x4 ;  /* 0x00000004ff107424 */ /* 0x000fe200078e00ff */
[----:B------:R-:W-:Y:S02]  /*2080*/  ISETP.NE.U32.AND P3, PT, RZ, c[0x0][0x350], PT ;  /* 0x0000d400ff007a0c */ /* 0x000fe40003f65070 */
[----:B------:R-:W-:-:S02]  /*2090*/  ISETP.NE.U32.AND P1, PT, RZ, c[0x0][0x348], PT ;  /* 0x0000d200ff007a0c */ /* 0x000fc40003f25070 */
[----:B------:R-:W-:Y:S02]  /*20a0*/  ISETP.NE.U32.AND P4, PT, RZ, c[0x0][0x358], PT ;  /* 0x0000d600ff007a0c */ /* 0x000fe40003f85070 */
[----:B------:R-:W-:Y:S02]  /*20b0*/  ISETP.NE.AND.EX P5, PT, RZ, c[0x0][0x354], PT, P3 ;  /* 0x0000d500ff007a0c */ /* 0x000fe40003fa5330 */
[----:B------:R-:W-:Y:S02]  /*20c0*/  ISETP.NE.AND.EX P1, PT, RZ, c[0x0][0x34c], PT, P1 ;  /* 0x0000d300ff007a0c */ /* 0x000fe40003f25310 */
[----:B------:R-:W-:Y:S01]  /*20d0*/  ISETP.NE.AND.EX P3, PT, RZ, c[0x0][0x35c], PT, P4 ;  /* 0x0000d700ff007a0c */ /* 0x000fe20003f65340 */
[----:B------:R-:W-:Y:S01]  /*20e0*/  CS2R R146, SRZ ;  /* 0x0000000000927805 */ /* 0x000fe2000001ff00 */
[----:B------:R-:W-:Y:S02]  /*20f0*/  IMAD.MOV.U32 R137, RZ, RZ, RZ ;  /* 0x000000ffff897224 */ /* 0x000fe400078e00ff */
[----:B------:R-:W-:-:S02]  /*2100*/  IMAD.MOV.U32 R14, RZ, RZ, RZ ;  /* 0x000000ffff0e7224 */ /* 0x000fc400078e00ff */
[----:B--2---:R-:W-:-:S05]  /*2110*/  @P0 IMAD.WIDE R8, R17, R16, c[0x0][0x360] ;  /* 0x0000d80011080625 */ /* 0x004fca00078e0210 */
[----:B-1----:R-:W2:Y:S01]  /*2120*/  @P0 LDG.E R0, [R8.64] ;  /* 0x0000000608000981 */ /* 0x002ea2000c1e1900 */
[----:B------:R-:W-:-:S04]  /*2130*/  @P2 IMAD.WIDE R10, R17, R16, c[0x0][0x370] ;  /* 0x0000dc00110a2625 */ /* 0x000fc800078e0210 */
        /* <DEDUP_REMOVED lines=10> */
[----:B------:R-:W-:Y:S02]  /*21e0*/  P2R R15, PR, RZ, 0x20 ;  /* 0x00000020ff0f7803 */ /* 0x000fe40000000000 */
[----:B--2---:R1:W-:Y:S01]  /*21f0*/  @P0 STL [R1], R0 ;  /* 0x0000000001000387 */ /* 0x0043e20000100800 */
[----:B------:R-:W-:Y:S05]  /*2200*/  @P0 BRA `(.L_x_2123) ;  /* 0x0000007000000947 */ /* 0x000fea0003800000 */
[----:B-1----:R-:W-:-:S05]  /*2210*/  MOV R0, c[0x0][0x168] ;  /* 0x00005a0000007a02 */ /* 0x002fca0000000f00 */
[----:B------:R1:W-:Y:S01]  /*2220*/  STL [R1], R0 ;  /* 0x0000000001007387 */ /* 0x0003e20000100800 */
[----:B------:R-:W-:Y:S05]  /*2230*/  @!P1 BRA `(.L_x_2123) ;  /* 0x0000004000009947 */ /* 0x000fea0003800000 */
[----:B------:R-:W2:Y:S04]  /*2240*/  LDG.E R8, [R6.64] ;  /* 0x0000000606087981 */ /* 0x000ea8000c1e1900 */
[----:B-1----:R-:W2:Y:S02]  /*2250*/  LDG.E R0, [R6.64+0x4] ;  /* 0x0000040606007981 */ /* 0x002ea4000c1e1900 */
[----:B--2---:R-:W-:-:S05]  /*2260*/  IADD3 R0, -R8, R0, RZ ;  /* 0x0000000008007210 */ /* 0x004fca0007ffe1ff */
[----:B------:R1:W-:Y:S02]  /*2270*/  STL [R1], R0 ;  /* 0x0000000001007387 */ /* 0x0003e40000100800 */
.L_x_2123:
[----:B------:R-:W-:-:S04]  /*2280*/  ISETP.NE.U32.AND P0, PT, RZ, c[0x0][0x368], PT ;  /* 0x0000da00ff007a0c */ /* 0x000fc80003f05070 */
[----:B------:R-:W-:-:S13]  /*2290*/  ISETP.NE.AND.EX P0, PT, RZ, c[0x0][0x36c], PT, P0 ;  /* 0x0000db00ff007a0c */ /* 0x000fda0003f05300 */
[----:B------:R-:W-:Y:S05]  /*22a0*/  @!P0 BRA `(.L_x_2124) ;  /* 0x0000003000008947 */ /* 0x000fea0003800000 */
[----:B-1----:R-:W-:-:S05]  /*22b0*/  IMAD.WIDE R4, R17, R16, c[0x0][0x368] ;  /* 0x0000da0011047625 */ /* 0x002fca00078e0210 */
[----:B------:R1:W5:Y:S01]  /*22c0*/  LDG.E R13, [R4.64] ;  /* 0x00000006040d7981 */ /* 0x000362000c1e1900 */
[----:B------:R-:W-:Y:S05]  /*22d0*/  BRA `(.L_x_2125) ;  /* 0x0000005000007947 */ /* 0x000fea0003800000 */
.L_x_2124:
[----:B------:R-:W-:Y:S01]  /*22e0*/  MOV R13, c[0x0][0x1d0] ;  /* 0x00007400000d7a02 */ /* 0x000fe20000000f00 */
[----:B------:R-:W-:Y:S05]  /*22f0*/  @!P5 BRA `(.L_x_2125) ;  /* 0x000000300000d947 */ /* 0x000fea0003800000 */
[----:B-1----:R-:W2:Y:S04]  /*2300*/  LDG.E R6, [R4.64] ;  /* 0x0000000604067981 */ /* 0x002ea8000c1e1900 */
[----:B------:R-:W2:Y:S02]  /*2310*/  LDG.E R0, [R4.64+0x4] ;  /* 0x0000040604007981 */ /* 0x000ea4000c1e1900 */
[----:B--2---:R-:W-:Y:S02]  /*2320*/  IADD3 R13, -R6, R0, RZ ;  /* 0x00000000060d7210 */ /* 0x004fe40007ffe1ff */
.L_x_2125:
[----:B-1----:R-:W2:Y:S04]  /*2330*/  LDL R0, [R1] ;  /* 0x0000000001007983 */ /* 0x002ea80000100800 */
[----:B------:R1:W3:Y:S04]  /*2340*/  @P3 LDG.E R5, [R2.64] ;  /* 0x0000000602053981 */ /* 0x0002e8000c1e1900 */
[----:B------:R1:W3:Y:S04]  /*2350*/  @P3 LDG.E R4, [R2.64+0x4] ;  /* 0x0000040602043981 */ /* 0x0002e8000c1e1900 */
[----:B------:R-:W4:Y:S01]  /*2360*/  LDL.LU R6, [R1+0x3c] ;  /* 0x00003c0001067983 */ /* 0x000f220000300800 */
[----:B------:R-:W-:-:S04]  /*2370*/  ISETP.NE.U32.AND P0, PT, RZ, c[0x0][0x378], PT ;  /* 0x0000de00ff007a0c */ /* 0x000fc80003f05070 */
[----:B------:R-:W-:Y:S01]  /*2380*/  ISETP.NE.AND.EX P0, PT, RZ, c[0x0][0x37c], PT, P0 ;  /* 0x0000df00ff007a0c */ /* 0x000fe20003f05300 */
[----:B------:R-:W-:Y:S02]  /*2390*/  IMAD.MOV.U32 R8, RZ, RZ, c[0x0][0x2c4] ;  /* 0x0000b100ff087624 */ /* 0x000fe400078e00ff */
[----:B-----5:R-:W-:Y:S02]  /*23a0*/  IMAD.IADD R12, R13, 0x1, -R147 ;  /* 0x000000010d0c7824 */ /* 0x020fe400078e0a93 */
[----:B------:R-:W-:Y:S01]  /*23b0*/  IMAD.MOV.U32 R136, RZ, RZ, R13 ;  /* 0x000000ffff887224 */ /* 0x000fe200078e000d */
[----:B------:R-:W-:-:S07]  /*23c0*/  ISETP.NE.AND P2, PT, R8, 0x1, PT ;  /* 0x000000010800780c */ /* 0x000fce0003f45270 */
[----:B-1----:R-:W-:-:S05]  /*23d0*/  @P0 IMAD.WIDE R2, R17, R16, c[0x0][0x378] ;  /* 0x0000de0011020625 */ /* 0x002fca00078e0210 */
[----:B------:R1:W5:Y:S01]  /*23e0*/  @P0 LDG.E R136, [R2.64] ;  /* 0x0000000602880981 */ /* 0x000362000c1e1900 */
[----:B------:R-:W-:-:S04]  /*23f0*/  LOP3.LUT R203, R203, 0xfffff7ff, RZ, 0xc0, !PT ;  /* 0xfffff7ffcbcb7812 */ /* 0x000fc800078ec0ff */
[----:B------:R-:W-:-:S04]  /*2400*/  @P2 LOP3.LUT R203, R203, 0x800, RZ, 0xfc, !PT ;  /* 0x00000800cbcb2812 */ /* 0x000fc800078efcff */
[----:B------:R-:W-:Y:S01]  /*2410*/  LOP3.LUT R203, R203, 0xfffffbff, RZ, 0xc0, !PT ;  /* 0xfffffbffcbcb7812 */ /* 0x000fe200078ec0ff */
[----:B--2---:R-:W-:Y:S02]  /*2420*/  IMAD.MOV.U32 R7, RZ, RZ, R0 ;  /* 0x000000ffff077224 */ /* 0x004fe400078e0000 */
[----:B------:R-:W-:Y:S02]  /*2430*/  IMAD.MOV.U32 R0, RZ, RZ, c[0x0][0x228] ;  /* 0x00008a00ff007624 */ /* 0x000fe400078e00ff */
[----:B---3--:R-:W-:Y:S02]  /*2440*/  @P3 IMAD.IADD R0, R4, 0x1, -R5 ;  /* 0x0000000104003824 */ /* 0x008fe400078e0a05 */
[----:B----4-:R-:W-:Y:S02]  /*2450*/  IMAD.SHL.U32 R8, R6, 0x80, RZ ;  /* 0x0000008006087824 */ /* 0x010fe400078e00ff */
[----:B------:R-:W-:Y:S02]  /*2460*/  IMAD.IADD R6, R12, 0x1, R0 ;  /* 0x000000010c067824 */ /* 0x000fe400078e0200 */
[----:B------:R-:W-:Y:S01]  /*2470*/  IMAD.MOV.U32 R5, RZ, RZ, c[0x0][0x32c] ;  /* 0x0000cb00ff057624 */ /* 0x000fe200078e00ff */
[----:B------:R2:W-:Y:S01]  /*2480*/  STL [R1+0x2c], R8 ;  /* 0x00002c0801007387 */ /* 0x0005e20000100800 */
[----:B-1----:R-:W-:-:S03]  /*2490*/  IADD3 R2, R8, 0x7f, RZ ;  /* 0x0000007f08027810 */ /* 0x002fc60007ffe0ff */
[----:B------:R2:W-:Y:S01]  /*24a0*/  STL [R1+0x4], R6 ;  /* 0x0000040601007387 */ /* 0x0005e20000100800 */
[----:B------:R-:W-:Y:S01]  /*24b0*/  IADD3 R3, R6, 0x2f, RZ ;  /* 0x0000002f06037810 */ /* 0x000fe20007ffe0ff */
[----:B------:R-:W-:Y:S01]  /*24c0*/  @P2 IMAD.HI.U32 R4, R2, c[0x0][0x2c8], RZ ;  /* 0x0000b20002042a27 */ /* 0x000fe200078e00ff */
[----:B------:R-:W-:Y:S02]  /*24d0*/  ISETP.GE.AND P1, PT, R5, 0x1, PT ;  /* 0x000000010500780c */ /* 0x000fe40003f26270 */
[----:B------:R-:W-:Y:S01]  /*24e0*/  IADD3 R151, R6, 0x1, -R7 ;  /* 0x0000000106977810 */ /* 0x000fe20007ffe807 */
[----:B------:R-:W-:Y:S01]  /*24f0*/  IMAD.HI R3, R3, 0x2aaaaaab, RZ ;  /* 0x2aaaaaab03037827 */ /* 0x000fe200078e02ff */
[----:B------:R-:W-:-:S04]  /*2500*/  @P2 SHF.R.U32.HI R2, RZ, c[0x0][0x2cc], R4 ;  /* 0x0000b300ff022a19 */ /* 0x000fc80000011604 */
[----:B------:R-:W-:Y:S01]  /*2510*/  SHF.R.U32.HI R4, RZ, 0x1f, R3 ;  /* 0x0000001fff047819 */ /* 0x000fe20000011603 */
[----:B------:R-:W-:-:S03]  /*2520*/  IMAD.IADD R2, R151, 0x1, R2 ;  /* 0x0000000197027824 */ /* 0x000fc600078e0202 */
[----:B------:R-:W-:Y:S02]  /*2530*/  LEA.HI.SX32 R152, R3, R4, 0x1d ;  /* 0x0000000403987211 */ /* 0x000fe400078feaff */
[----:B------:R-:W-:Y:S02]  /*2540*/  @P1 LOP3.LUT R203, R203, 0x400, RZ, 0xfc, !PT ;  /* 0x00000400cbcb1812 */ /* 0x000fe400078efcff */
        /* <DEDUP_REMOVED lines=12> */
.L_x_2128:
[----:B------:R-:W-:-:S13]  /*2610*/  ISETP.NE.AND P0, PT, R5, 0x1, PT ;  /* 0x000000010500780c */ /* 0x000fda0003f05270 */
[----:B------:R-:W-:-:S05]  /*2620*/  @P0 IMAD.HI.U32 R2, R3, c[0x0][0x330], RZ ;  /* 0x0000cc0003020a27 */ /* 0x000fca00078e00ff */
[----:B------:R-:W-:Y:S02]  /*2630*/  @P0 SHF.R.U32.HI R3, RZ, c[0x0][0x334], R2 ;  /* 0x0000cd00ff030a19 */ /* 0x000fe40000011602 */
.L_x_2129:
[----:B------:R-:W-:Y:S05]  /*2640*/  BSYNC B0 ;  /* 0x0000000000007941 */ /* 0x000fea0003800000 */
.L_x_2127:
[----:B------:R-:W-:-:S05]  /*2650*/  IMAD R3, R3, R5, c[0x0][0x32c] ;  /* 0x0000cb0003037624 */ /* 0x000fca00078e0205 */
[----:B------:R-:W-:-:S04]  /*2660*/  IMNMX R4, R4, R3, PT ;  /* 0x0000000304047217 */ /* 0x000fc80003800200 */
.L_x_2126:
[----:B------:R-:W-:Y:S01]  /*2670*/  IADD3 R4, R4, 0x2f, RZ ;  /* 0x0000002f04047810 */ /* 0x000fe20007ffe0ff */
        /* <DEDUP_REMOVED lines=20> */
.L_x_2132:
[----:B------:R-:W-:-:S13]  /*27c0*/  ISETP.NE.AND P0, PT, R5, 0x1, PT ;  /* 0x000000010500780c */ /* 0x000fda0003f05270 */
[----:B------:R-:W-:-:S05]  /*27d0*/  @P0 IMAD.HI.U32 R4, R2, c[0x0][0x330], RZ ;  /* 0x0000cc0002040a27 */ /* 0x000fca00078e00ff */
[----:B------:R-:W-:Y:S02]  /*27e0*/  @P0 SHF.R.U32.HI R2, RZ, c[0x0][0x334], R4 ;  /* 0x0000cd00ff020a19 */ /* 0x000fe40000011604 */
.L_x_2133:
[----:B------:R-:W-:Y:S05]  /*27f0*/  BSYNC B0 ;  /* 0x0000000000007941 */ /* 0x000fea0003800000 */
.L_x_2131:
[----:B------:R-:W-:-:S05]  /*2800*/  IMAD R2, R2, c[0x0][0x32c], RZ ;  /* 0x0000cb0002027a24 */ /* 0x000fca00078e02ff */
[----:B------:R-:W-:-:S04]  /*2810*/  IMNMX R3, R3, R2, !PT ;  /* 0x0000000203037217 */ /* 0x000fc80007800200 */
.L_x_2130:
        /* <DEDUP_REMOVED lines=9> */
[----:B--2---:R-:W-:-:S02]  /*28b0*/  SHF.R.U32.HI R8, RZ, 0x10, R5 ;  /* 0x00000010ff087819 */ /* 0x004fc40000011605 */
        /* <DEDUP_REMOVED lines=37> */
.L_x_2135:
[----:B------:R-:W-:Y:S05]  /*2b10*/  BSYNC B0 ;  /* 0x0000000000007941 */ /* 0x000fea0003800000 */
.L_x_2134:
        /* <DEDUP_REMOVED lines=272> */
.L_x_2163:
        /* <DEDUP_REMOVED lines=89> */
.L_x_2141:
[----:B------:R-:W-:Y:S05]  /*41b0*/  BSYNC B0 ;  /* 0x0000000000007941 */ /* 0x000fea0003800000 */
.L_x_2140:
        /* <DEDUP_REMOVED lines=90> */
.L_x_2144:
[----:B------:R-:W-:Y:S05]  /*4760*/  BSYNC B0 ;  /* 0x0000000000007941 */ /* 0x000fea0003800000 */
.L_x_2143:
        /* <DEDUP_REMOVED lines=57> */
.L_x_2146:
[----:B------:R-:W-:Y:S05]  /*4b00*/  BSYNC B0 ;  /* 0x0000000000007941 */ /* 0x000fea0003800000 */
.L_x_2145:
        /* <DEDUP_REMOVED lines=57> */
.L_x_2148:
[----:B------:R-:W-:Y:S05]  /*4ea0*/  BSYNC B0 ;  /* 0x0000000000007941 */ /* 0x000fea0003800000 */
.L_x_2147:
        /* <DEDUP_REMOVED lines=58> */
.L_x_2150:
[----:B------:R-:W-:Y:S05]  /*5250*/  BSYNC B0 ;  /* 0x0000000000007941 */ /* 0x000fea0003800000 */
.L_x_2149:
        /* <DEDUP_REMOVED lines=58> */
.L_x_2152:
[----:B------:R-:W-:Y:S05]  /*5600*/  BSYNC B0 ;  /* 0x0000000000007941 */ /* 0x000fea0003800000 */
.L_x_2151:
        /* <DEDUP_REMOVED lines=58> */
.L_x_2139:
        /* <DEDUP_REMOVED lines=47> */
.L_x_2154:
[----:B------:R-:W-:Y:S05]  /*5ca0*/  BSYNC B0 ;  /* 0x0000000000007941 */ /* 0x000fea0003800000 */
.L_x_2153:
        /* <DEDUP_REMOVED lines=149> */
.L_x_2156:
[----:B------:R-:W-:Y:S05]  /*6600*/  BSYNC B0 ;  /* 0x0000000000007941 */ /* 0x000fea0003800000 */
.L_x_2155:
        /* <DEDUP_REMOVED lines=115> */
.L_x_2158:
[----:B------:R-:W-:Y:S05]  /*6d40*/  BSYNC B0 ;  /* 0x0000000000007941 */ /* 0x000fea0003800000 */
.L_x_2157:
        /* <DEDUP_REMOVED lines=117> */
.L_x_2138:
        /* <DEDUP_REMOVED lines=31> */
.L_x_2142:
[----:B------:R-:W-:Y:S05]  /*7690*/  BSYNC B1 ;  /* 0x0000000000017941 */ /* 0x000fea0003800000 */
.L_x_2137:
        /* <DEDUP_REMOVED lines=13> */
[----:B------:R-:W-:Y:S05]  /*7770*/  @P0 IADD3 R6, P1, R4, 0x20, RZ ;  /* 0x0000002004060810 */ /* 0x000fea0007f3e0ff */
[----:B------:R-:W-:Y:S01]  /*7780*/  @P0 IMAD.X R7, RZ, RZ, R2, P1 ;  /* 0x000000ffff070224 */ /* 0x000fe200008e0602 */
[----:B------:R-:W-:Y:S11]  /*7790*/  ISETP.GE.AND P1, PT, R3, 0x1, PT ;  /* 0x000000010300780c */ /* 0x000ff60003f26270 */
[----:B------:R-:W-:Y:S02]  /*77a0*/  @!UPT UIADD3 URZ, URZ, URZ, URZ ;  /* 0x0000003f3f3ff290 */ /* 0x000fe4000fffe03f */
[----:B------:R-:W-:Y:S01]  /*77b0*/  @P1 MOV R3, R88 ;  /* 0x0000005800031202 */ /* 0x000fe20000000f00 */
[----:B------:R-:W-:Y:S02]  /*77c0*/  @P1 IMAD R5, R2, c[0x0][0x258], RZ ;  /* 0x0000960002051a24 */ /* 0x000fe400078e02ff */
[----:B------:R-:W-:Y:S04]  /*77d0*/  @P1 IMAD.MOV.U32 R2, RZ, RZ, R84 ;  /* 0x000000ffff021224 */ /* 0x000fe800078e0054 */
[C---:B------:R-:W-:Y:S04]  /*77e0*/  @P1 IMAD.WIDE.U32 R2, R4.reuse, c[0x0][0x258], R2 ;  /* 0x0000960004021a25 */ /* 0x040fe800078e0002 */
[----:B------:R-:W-:Y:S01]  /*77f0*/  @P1 IMAD R4, R4, c[0x0][0x25c], R5 ;  /* 0x0000970004041a24 */ /* 0x000fe200078e0205 */
[C---:B------:R-:W-:Y:S01]  /*7800*/  @P1 LEA R8, P2, R2.reuse, c[0x0][0x250], 0x1 ;  /* 0x0000940002081a11 */ /* 0x040fe200078408ff */
[----:B------:R-:W-:Y:S02]  /*7810*/  @P0 IMAD.MOV.U32 R5, RZ, RZ, R88 ;  /* 0x000000ffff050224 */ /* 0x000fe400078e0058 */
[----:B------:R-:W-:Y:S01]  /*7820*/  @P1 IMAD.IADD R3, R3, 0x1, R4 ;  /* 0x0000000103031824 */ /* 0x000fe200078e0204 */
[----:B------:R-:W-:Y:S04]  /*7830*/  @P0 MOV R4, R84 ;  /* 0x0000005400040202 */ /* 0x000fe80000000f00 */
[----:B------:R-:W-:Y:S01]  /*7840*/  @P1 LEA.HI.X R9, R2, c[0x0][0x254], R3, 0x1, P2 ;  /* 0x0000950002091a11 */ /* 0x000fe200010f0c03 */
[----:B------:R-:W-:Y:S02]  /*7850*/  @P0 IMAD R2, R7, c[0x0][0x258], RZ ;  /* 0x0000960007020a24 */ /* 0x000fe400078e02ff */
[C---:B------:R-:W-:Y:S04]  /*7860*/  @P0 IMAD.WIDE.U32 R4, R6.reuse, c[0x0][0x258], R4 ;  /* 0x0000960006040a25 */ /* 0x040fe800078e0004 */
[----:B------:R-:W-:Y:S05]  /*7870*/  @P0 IMAD R2, R6, c[0x0][0x25c], R2 ;  /* 0x0000970006020a24 */ /* 0x000fea00078e0202 */
[----:B------:R-:W-:Y:S02]  /*7880*/  @P0 IADD3 R3, R5, R2, RZ ;  /* 0x0000000205030210 */ /* 0x000fe40007ffe0ff */
[C---:B------:R-:W-:Y:S04]  /*7890*/  @P0 LEA R2, P2, R4.reuse, c[0x0][0x250], 0x1 ;  /* 0x0000940004020a11 */ /* 0x040fe800078408ff */
[----:B------:R-:W-:Y:S01]  /*78a0*/  @P0 LEA.HI.X R3, R4, c[0x0][0x254], R3, 0x1, P2 ;  /* 0x0000950004030a11 */ /* 0x000fe200010f0c03 */
[C---:B---3--:R-:W-:Y:S01]  /*78b0*/  @P1 IMAD.SHL.U32 R6, R16.reuse, 0x2, RZ ;  /* 0x0000000210061824 */ /* 0x048fe200078e00ff */
[----:B------:R-:W-:Y:S04]  /*78c0*/  @P0 SHF.L.U32 R4, R16, 0x1, RZ ;  /* 0x0000000110040819 */ /* 0x000fe800000006ff */
        /* <DEDUP_REMOVED lines=52> */
.L_x_2160:
[----:B-1----:R-:W-:Y:S05]  /*7c10*/  BSYNC B0 ;  /* 0x0000000000007941 */ /* 0x002fea0003800000 */
.L_x_2159:
        /* <DEDUP_REMOVED lines=34> */
.L_x_2162:
[----:B------:R-:W-:Y:S05]  /*7e40*/  BSYNC B0 ;  /* 0x0000000000007941 */ /* 0x000fea0003800000 */
.L_x_2161:
[----:B------:R-:W0:Y:S01]  /*7e50*/  LDGDEPBAR ;  /* 0x00000000000079af */ /* 0x000e220000000000 */
[----:B------:R-:W-:Y:S01]  /*7e60*/  IADD3 R33, R33, -0x1, RZ ;  /* 0xffffffff21217810 */ /* 0x000fe20007ffe0ff */
[----:B------:R-:W-:-:S05]  /*7e70*/  @P3 BRA `(.L_x_2163) ;  /* 0xffffbda000003947 */ /* 0x000fca000383ffff */
[----:B------:R-:W-:Y:S01]  /*7e80*/  WARPSYNC 0xffffffff ;  /* 0xffffffff00007948 */ /* 0x000fe20003800000 */
[----:B------:R-:W-:Y:S06]  /*7e90*/  BAR.SYNC.DEFER_BLOCKING 0x0 ;  /* 0x0000000000007b1d */ /* 0x000fec0000010000 */
.L_x_2136:
        /* <DEDUP_REMOVED lines=23> */
.L_x_2166:
[----:B------:R-:W-:-:S13]  /*8010*/  ISETP.NE.AND P0, PT, R4, 0x1, PT ;  /* 0x000000010400780c */ /* 0x000fda0003f05270 */
[----:B------:R-:W-:-:S05]  /*8020*/  @P0 IMAD.HI.U32 R0, R2, c[0x0][0x330], RZ ;  /* 0x0000cc0002000a27 */ /* 0x000fca00078e00ff */
[----:B------:R-:W-:Y:S02]  /*8030*/  @P0 SHF.R.U32.HI R2, RZ, c[0x0][0x334], R0 ;  /* 0x0000cd00ff020a19 */ /* 0x000fe40000011600 */
.L_x_2167:
[----:B------:R-:W-:Y:S05]  /*8040*/  BSYNC B0 ;  /* 0x0000000000007941 */ /* 0x000fea0003800000 */
.L_x_2165:
[----:B------:R-:W-:-:S05]  /*8050*/  IMAD R2, R2, R4, c[0x0][0x32c] ;  /* 0x0000cb0002027624 */ /* 0x000fca00078e0204 */
[----:B------:R-:W-:-:S04]  /*8060*/  IMNMX R3, R3, R2, PT ;  /* 0x0000000203037217 */ /* 0x000fc80003800200 */
.L_x_2164:
        /* <DEDUP_REMOVED lines=21> */
.L_x_2170:
[----:B------:R-:W-:-:S04]  /*81c0*/  MOV R3, c[0x0][0x32c] ;  /* 0x0000cb0000037a02 */ /* 0x000fc80000000f00 */
[----:B------:R-:W-:-:S13]  /*81d0*/  ISETP.NE.AND P0, PT, R3, 0x1, PT ;  /* 0x000000010300780c */ /* 0x000fda0003f05270 */
[----:B------:R-:W-:-:S05]  /*81e0*/  @P0 IMAD.HI.U32 R3, R0, c[0x0][0x330], RZ ;  /* 0x0000cc0000030a27 */ /* 0x000fca00078e00ff */
[----:B------:R-:W-:Y:S02]  /*81f0*/  @P0 SHF.R.U32.HI R0, RZ, c[0x0][0x334], R3 ;  /* 0x0000cd00ff000a19 */ /* 0x000fe40000011603 */
.L_x_2171:
[----:B------:R-:W-:Y:S05]  /*8200*/  BSYNC B0 ;  /* 0x0000000000007941 */ /* 0x000fea0003800000 */
.L_x_2169:
[----:B------:R-:W-:-:S05]  /*8210*/  IMAD R0, R0, c[0x0][0x32c], RZ ;  /* 0x0000cb0000007a24 */ /* 0x000fca00078e02ff */
[----:B------:R-:W-:-:S05]  /*8220*/  IMNMX R2, R2, R0, !PT ;  /* 0x0000000002027217 */ /* 0x000fca0007800200 */
.L_x_2168:
        /* <DEDUP_REMOVED lines=37> */
.L_x_2173:
[----:B------:R-:W-:Y:S05]  /*8480*/  BSYNC B0 ;  /* 0x0000000000007941 */ /* 0x000fea0003800000 */
.L_x_2172:
        /* <DEDUP_REMOVED lines=172> */
.L_x_2379:
[----:B------:R-:W-:Y:S05]  /*8f50*/  BRA.DIV ~URZ, `(.L_x_2176) ;  /* 0x0001a5327f007947 */ /* 0x000fea000b800000 */
[----:B------:R4:W1:Y:S02]  /*8f60*/  SHFL.IDX PT, R0, R11, RZ, 0x1c1f ;  /* 0x001c1fff0b007589 */ /* 0x00086400000e0000 */
.L_x_2380:
[----:B-12---:R-:W2:Y:S01]  /*8f70*/  LDL R2, [R1] ;  /* 0x0000000001027983 */ /* 0x006ea20000100800 */
        /* <DEDUP_REMOVED lines=23> */
.L_x_2178:
[----:B------:R-:W-:Y:S05]  /*90f0*/  BSYNC B0 ;  /* 0x0000000000007941 */ /* 0x000fea0003800000 */
.L_x_2177:
[----:B------:R-:W-:Y:S05]  /*9100*/  BRA.DIV ~URZ, `(.L_x_2179) ;  /* 0x0001a3e27f007947 */ /* 0x000fea000b800000 */
[----:B---3--:R2:W3:Y:S04]  /*9110*/  SHFL.IDX PT, R8, R10, 0x1, 0x1c1f ;  /* 0x003c1f000a087f89 */ /* 0x0084e800000e0000 */
[----:B-1----:R2:W1:Y:S02]  /*9120*/  SHFL.IDX PT, R0, R11, 0x1, 0x1c1f ;  /* 0x003c1f000b007f89 */ /* 0x00246400000e0000 */
.L_x_2381:
        /* <DEDUP_REMOVED lines=23> */
.L_x_2181:
[----:B------:R-:W-:Y:S05]  /*92a0*/  BSYNC B0 ;  /* 0x0000000000007941 */ /* 0x000fea0003800000 */
.L_x_2180:
[----:B------:R-:W-:Y:S05]  /*92b0*/  BRA.DIV ~URZ, `(.L_x_2182) ;  /* 0x0001a2f27f007947 */ /* 0x000fea000b800000 */
[----:B---3--:R3:W2:Y:S02]  /*92c0*/  SHFL.IDX PT, R8, R10, 0x2, 0x1c1f ;  /* 0x005c1f000a087f89 */ /* 0x0086a400000e0000 */
.L_x_2382:
[----:B------:R-:W-:Y:S05]  /*92d0*/  BRA.DIV ~URZ, `(.L_x_2183) ;  /* 0x0001a3427f007947 */ /* 0x000fea000b800000 */
[----:B-1----:R1:W3:Y:S02]  /*92e0*/  SHFL.IDX PT, R0, R11, 0x2, 0x1c1f ;  /* 0x005c1f000b007f89 */ /* 0x0022e400000e0000 */
.L_x_2383:
        /* <DEDUP_REMOVED lines=23> */
.L_x_2185:
[----:B------:R-:W-:Y:S05]  /*9460*/  BSYNC B0 ;  /* 0x0000000000007941 */ /* 0x000fea0003800000 */
.L_x_2184:
[----:B------:R-:W-:Y:S05]  /*9470*/  BRA.DIV ~URZ, `(.L_x_2186) ;  /* 0x0001a2027f007947 */ /* 0x000fea000b800000 */
[----:B--2---:R2:W1:Y:S04]  /*9480*/  SHFL.IDX PT, R8, R10, 0x3, 0x1c1f ;  /* 0x007c1f000a087f89 */ /* 0x00446800000e0000 */
[----:B---3--:R2:W3:Y:S02]  /*9490*/  SHFL.IDX PT, R0, R11, 0x3, 0x1c1f ;  /* 0x007c1f000b007f89 */ /* 0x0084e400000e0000 */
.L_x_2384:
        /* <DEDUP_REMOVED lines=18> */
[----:B------:R-:W-:Y:S02]  /*95c0*/  SHF.R.S32.HI R123, RZ, 0x2, R123 ;  /* 0x00000002ff7b7819 */ /* 0x000fe4000001147b */
[C---:B------:R-:W-:Y:S02]  /*95d0*/  LOP3.LUT P5, RZ, R203.reuse, 0x100, RZ, 0xc0, !PT ;  /* 0x00000100cbff7812 */ /* 0x040fe400078ac0ff */
[----:B------:R-:W-:Y:S01]  /*95e0*/  LOP3.LUT P6, RZ, R203, 0x40, RZ, 0xc0, !PT ;  /* 0x00000040cbff7812 */ /* 0x000fe200078cc0ff */
[----:B------:R-:W-:Y:S01]  /*95f0*/  IMAD.MOV.U32 R237, RZ, RZ, c[0x0][0x2c4] ;  /* 0x0000b100ffed7624 */ /* 0x000fe200078e00ff */
[----:B--2---:R-:W-:-:S04]  /*9600*/  @!P0 LEA R6, P1, R12, R0, 0x1 ;  /* 0x000000000c068211 */ /* 0x004fc800078208ff */
[----:B------:R-:W-:Y:S02]  /*9610*/  @!P0 LEA.HI.X R7, R12, R8, R13, 0x1, P1 ;  /* 0x000000080c078211 */ /* 0x000fe400008f0c0d */
[----:B----4-:R-:W-:-:S04]  /*9620*/  @!P0 LEA R2, P1, R4, R0, 0x1 ;  /* 0x0000000004028211 */ /* 0x010fc800078208ff */
[----:B---3--:R-:W-:Y:S02]  /*9630*/  @!P0 LEA.HI.X R3, R4, R8, R5, 0x1, P1 ;  /* 0x0000000804038211 */ /* 0x008fe400008f0c05 */
[----:B------:R-:W-:Y:S01]  /*9640*/  @!P0 LEA R4, P1, R10, R0, 0x1 ;  /* 0x000000000a048211 */ /* 0x000fe200078208ff */
[----:B------:R-:W-:Y:S02]  /*9650*/  @!P0 IMAD.SHL.U32 R0, R105, 0x2, RZ ;  /* 0x0000000269008824 */ /* 0x000fe400078e00ff */
[----:B------:R-:W-:-:S03]  /*9660*/  IMAD.IADD R118, R119, 0x1, R116 ;  /* 0x0000000177767824 */ /* 0x000fc600078e0274 */
        /* <DEDUP_REMOVED lines=50> */
.L_x_2187:
        /* <DEDUP_REMOVED lines=126> */
.L_x_2191:
[----:B------:R-:W-:Y:S05]  /*a170*/  BSYNC B0 ;  /* 0x0000000000007941 */ /* 0x000fea0003800000 */
.L_x_2190:
        /* <DEDUP_REMOVED lines=117> */
.L_x_2193:
[----:B---3--:R-:W-:Y:S05]  /*a8d0*/  BSYNC B0 ;  /* 0x0000000000007941 */ /* 0x008fea0003800000 */
.L_x_2192:
        /* <DEDUP_REMOVED lines=93> */
.L_x_2197:
[----:B------:R-:W-:Y:S05]  /*aeb0*/  BSYNC B0 ;  /* 0x0000000000007941 */ /* 0x000fea0003800000 */
.L_x_2196:
        /* <DEDUP_REMOVED lines=46> */
.L_x_2199:
[----:B------:R-:W-:Y:S05]  /*b1a0*/  BSYNC B0 ;  /* 0x0000000000007941 */ /* 0x000fea0003800000 */
.L_x_2198:
        /* <DEDUP_REMOVED lines=46> */
.L_x_2201:
[----:B------:R-:W-:Y:S05]  /*b490*/  BSYNC B0 ;  /* 0x0000000000007941 */ /* 0x000fea0003800000 */
.L_x_2200:
        /* <DEDUP_REMOVED lines=46> */
.L_x_2203:
[----:B------:R-:W-:Y:S05]  /*b780*/  BSYNC B0 ;  /* 0x0000000000007941 */ /* 0x000fea0003800000 */
.L_x_2202:
        /* <DEDUP_REMOVED lines=46> */
.L_x_2205:
[----:B------:R-:W-:Y:S05]  /*ba70*/  BSYNC B0 ;  /* 0x0000000000007941 */ /* 0x000fea0003800000 */
.L_x_2204:
        /* <DEDUP_REMOVED lines=45> */
.L_x_2195:
[----:B------:R-:W-:Y:S05]  /*bd50*/  BSYNC B1 ;  /* 0x0000000000017941 */ /* 0x000fea0003800000 */
.L_x_2194:
        /* <DEDUP_REMOVED lines=51> */
.L_x_2208:
[----:B------:R-:W-:Y:S05]  /*c090*/  BSYNC B0 ;  /* 0x0000000000007941 */ /* 0x000fea0003800000 */
.L_x_2207:
        /* <DEDUP_REMOVED lines=46> */
.L_x_2210:
[----:B------:R-:W-:Y:S05]  /*c380*/  BSYNC B0 ;  /* 0x0000000000007941 */ /* 0x000fea0003800000 */
.L_x_2209:
        /* <DEDUP_REMOVED lines=46> */
.L_x_2212:
[----:B------:R-:W-:Y:S05]  /*c670*/  BSYNC B0 ;  /* 0x0000000000007941 */ /* 0x000fea0003800000 */
.L_x_2211:
        /* <DEDUP_REMOVED lines=46> */
.L_x_2214:
[----:B------:R-:W-:Y:S05]  /*c960*/  BSYNC B0 ;  /* 0x0000000000007941 */ /* 0x000fea0003800000 */
.L_x_2213:
        /* <DEDUP_REMOVED lines=46> */
.L_x_2216:
[----:B------:R-:W-:Y:S05]  /*cc50*/  BSYNC B0 ;  /* 0x0000000000007941 */ /* 0x000fea0003800000 */
.L_x_2215:
        /* <DEDUP_REMOVED lines=46> */
.L_x_2189:
        /* <DEDUP_REMOVED lines=73> */
.L_x_2218:
[----:B--2---:R-:W-:Y:S05]  /*d3d0*/  BSYNC B0 ;  /* 0x0000000000007941 */ /* 0x004fea0003800000 */
.L_x_2217:
        /* <DEDUP_REMOVED lines=95> */
.L_x_2220:
[----:B--2---:R-:W-:Y:S05]  /*d9d0*/  BSYNC B0 ;  /* 0x0000000000007941 */ /* 0x004fea0003800000 */
.L_x_2219:
        /* <DEDUP_REMOVED lines=154> */
.L_x_2224:
[----:B------:R-:W-:Y:S05]  /*e380*/  BSYNC B0 ;  /* 0x0000000000007941 */ /* 0x000fea0003800000 */
.L_x_2223:
        /* <DEDUP_REMOVED lines=100> */
.L_x_2226:
[----:B------:R-:W-:Y:S05]  /*e9d0*/  BSYNC B0 ;  /* 0x0000000000007941 */ /* 0x000fea0003800000 */
.L_x_2225:
        /* <DEDUP_REMOVED lines=99> */
.L_x_2222:
[----:B------:R-:W-:Y:S05]  /*f010*/  BSYNC B1 ;  /* 0x0000000000017941 */ /* 0x000fea0003800000 */
.L_x_2221:
        /* <DEDUP_REMOVED lines=107> */
.L_x_2228:
[----:B------:R-:W-:Y:S05]  /*f6d0*/  BSYNC B0 ;  /* 0x0000000000007941 */ /* 0x000fea0003800000 */
.L_x_2227:
        /* <DEDUP_REMOVED lines=100> */
.L_x_2230:
[----:B------:R-:W-:Y:S05]  /*fd20*/  BSYNC B0 ;  /* 0x0000000000007941 */ /* 0x000fea0003800000 */
.L_x_2229:
        /* <DEDUP_REMOVED lines=99> */
.L_x_2206:
[----:B------:R-:W-:Y:S05]  /*10360*/  BSYNC B2 ;  /* 0x0000000000027941 */ /* 0x000fea0003800000 */
.L_x_2188:
[----:B------:R-:W4:Y:S01]  /*10370*/  LDL R232, [R1+0x20] ;  /* 0x0000200001e87983 */ /* 0x000f220000100800 */
[----:B-1----:R-:W-:Y:S01]  /*10380*/  IMAD R0, R104, c[0x0][0x208], RZ ;  /* 0x0000820068007a24 */ /* 0x002fe200078e02ff */
[----:B------:R-:W-:-:S04]  /*10390*/  DEPBAR.LE SB0, 0x0 ;  /* 0x000080000000791a */ /* 0x000fc80000000000 */
[----:B------:R-:W1:Y:S01]  /*103a0*/  S2R R22, SR_TID.X ;  /* 0x0000000000167919 */ /* 0x000e620000002100 */
[----:B------:R-:W-:Y:S01]  /*103b0*/  IMAD.WIDE.U32 R2, R117, c[0x0][0x208], RZ ;  /* 0x0000820075027a25 */ /* 0x000fe200078e00ff */
[----:B------:R-:W-:Y:S02]  /*103c0*/  LOP3.LUT P2, RZ, R103, 0x1, RZ, 0xc0, !PT ;  /* 0x0000000167ff7812 */ /* 0x000fe4000784c0ff */
[----:B------:R-:W-:Y:S01]  /*103d0*/  BAR.SYNC.DEFER_BLOCKING 0x0 ;  /* 0x0000000000007b1d */ /* 0x000fe20000010000 */
[----:B------:R-:W-:Y:S01]  /*103e0*/  IMAD R0, R117, c[0x0][0x20c], R0 ;  /* 0x0000830075007a24 */ /* 0x000fe200078e0200 */
[----:B------:R-:W-:Y:S01]  /*103f0*/  LOP3.LUT R203, R203, 0xfffffdff, RZ, 0xc0, !PT ;  /* 0xfffffdffcbcb7812 */ /* 0x000fe200078ec0ff */
[----:B--2---:R-:W-:Y:S02]  /*10400*/  IMAD.MOV.U32 R4, RZ, RZ, R240 ;  /* 0x000000ffff047224 */ /* 0x004fe400078e00f0 */
[----:B------:R-:W-:Y:S02]  /*10410*/  IMAD.IADD R0, R3, 0x1, R0 ;  /* 0x0000000103007824 */ /* 0x000fe400078e0200 */
[----:B------:R-:W-:-:S02]  /*10420*/  IMAD.MOV.U32 R5, RZ, RZ, R248 ;  /* 0x000000ffff057224 */ /* 0x000fc400078e00f8 */
[----:B------:R-:W-:Y:S02]  /*10430*/  IMAD R0, R0, 0x30, RZ ;  /* 0x0000003000007824 */ /* 0x000fe400078e02ff */
[----:B------:R-:W-:-:S04]  /*10440*/  IMAD.WIDE.U32 R4, R2, 0x30, R4 ;  /* 0x0000003002047825 */ /* 0x000fc800078e0004 */
[----:B------:R-:W-:Y:S01]  /*10450*/  IMAD.IADD R3, R5, 0x1, R0 ;  /* 0x0000000105037824 */ /* 0x000fe200078e0200 */
[----:B------:R-:W-:Y:S01]  /*10460*/  LEA R2, P0, R4, c[0x0][0x1f8], 0x1 ;  /* 0x00007e0004027a11 */ /* 0x000fe200078008ff */
[----:B------:R-:W-:Y:S01]  /*10470*/  IMAD.SHL.U32 R204, R105, 0x2, RZ ;  /* 0x0000000269cc7824 */ /* 0x000fe200078e00ff */
[----:B-1----:R-:W-:Y:S02]  /*10480*/  ISETP.GT.AND P1, PT, R22, 0x3f, PT ;  /* 0x0000003f1600780c */ /* 0x002fe40003f24270 */
[----:B------:R-:W-:Y:S01]  /*10490*/  LEA.HI.X R3, R4, c[0x0][0x1fc], R3, 0x1, P0 ;  /* 0x00007f0004037a11 */ /* 0x000fe200000f0c03 */
[----:B------:R-:W-:Y:S04]  /*104a0*/  LDSM.16.M88.4 R8, [R192+0x1000] ;  /* 0x00100000c008783b */ /* 0x000fe80000000200 */
[----:B------:R-:W1:Y:S04]  /*104b0*/  LDSM.16.M88.4 R32, [R165] ;  /* 0x00000000a520783b */ /* 0x000e680000000200 */
[----:B------:R-:W2:Y:S02]  /*104c0*/  LDSM.16.M88.4 R28, [R165+0x400] ;  /* 0x00040000a51c783b */ /* 0x000ea40000000200 */
[----:B------:R-:W-:Y:S01]  /*104d0*/  @!P1 IMAD.MOV.U32 R0, RZ, RZ, c[0x0][0x208] ;  /* 0x00008200ff009624 */ /* 0x000fe200078e00ff */
[----:B------:R-:W-:Y:S01]  /*104e0*/  @P1 LOP3.LUT R203, R203, 0x200, RZ, 0xfc, !PT ;  /* 0x00000200cbcb1812 */ /* 0x000fe200078efcff */
[----:B------:R-:W-:Y:S01]  /*104f0*/  @!P1 IMAD.MOV.U32 R5, RZ, RZ, c[0x0][0x20c] ;  /* 0x00008300ff059624 */ /* 0x000fe200078e00ff */
[----:B------:R-:W3:Y:S02]  /*10500*/  LDSM.16.M88.4 R24, [R165+0x800] ;  /* 0x00080000a518783b */ /* 0x000ee40000000200 */
[----:B------:R-:W-:-:S02]  /*10510*/  @!P1 LEA R20, P0, R0, R2, 0x6 ;  /* 0x0000000200149211 */ /* 0x000fc400078030ff */
[----:B------:R-:W1:Y:S02]  /*10520*/  LDSM.16.M88.4 R12, [R192] ;  /* 0x00000000c00c783b */ /* 0x000e640000000200 */
[----:B------:R-:W-:Y:S02]  /*10530*/  @!P1 LEA.HI.X R21, R0, R3, R5, 0x6, P0 ;  /* 0x0000000300159211 */ /* 0x000fe400000f3405 */
[----:B------:R-:W-:Y:S01]  /*10540*/  IADD3 R0, R116, R119, -R123 ;  /* 0x0000007774007210 */ /* 0x000fe20007ffe87b */
[----:B------:R-:W-:Y:S01]  /*10550*/  LDSM.16.M88.4 R16, [R193] ;  /* 0x00000000c110783b */ /* 0x000fe20000000200 */
[----:B------:R-:W-:Y:S02]  /*10560*/  LOP3.LUT P1, RZ, R103, 0x2, RZ, 0xc0, !PT ;  /* 0x0000000267ff7812 */ /* 0x000fe4000782c0ff */
[C---:B------:R-:W-:Y:S01]  /*10570*/  ISETP.LT.OR P0, PT, R0.reuse, 0x1, !P2 ;  /* 0x000000010000780c */ /* 0x040fe20005701670 */
[----:B------:R-:W-:Y:S04]  /*10580*/  LDSM.16.M88.4 R4, [R193+0x1000] ;  /* 0x00100000c104783b */ /* 0x000fe80000000200 */
[----:B------:R-:W2:Y:S04]  /*10590*/  LDSM.16.M88.4 R36, [R194] ;  /* 0x00000000c224783b */ /* 0x000ea80000000200 */
[----:B-----5:R-:W3:Y:S04]  /*105a0*/  LDSM.16.M88.4 R40, [R202] ;  /* 0x00000000ca28783b */ /* 0x020ee80000000200 */
[----:B------:R-:W3:Y:S04]  /*105b0*/  LDSM.16.M88.4 R44, [R201] ;  /* 0x00000000c92c783b */ /* 0x000ee80000000200 */
[----:B------:R-:W-:Y:S01]  /*105c0*/  @!PT LDS RZ, [RZ] ;  /* 0x00000000fffff984 */ /* 0x000fe20000000800 */
[----:B------:R-:W-:Y:S01]  /*105d0*/  @!PT LDS RZ, [RZ] ;  /* 0x00000000fffff984 */ /* 0x000fe20000000800 */
[----:B------:R-:W-:Y:S01]  /*105e0*/  @!PT LDS RZ, [RZ] ;  /* 0x00000000fffff984 */ /* 0x000fe20000000800 */
[----:B------:R2:W-:Y:S01]  /*105f0*/  LDGSTS.E.BYPASS.LTC128B.128 [R204+0x1880], [R2.64], !P0 ;  /* 0x0188000002cc7fae */ /* 0x0005e2000c101d46 */
[----:B------:R-:W-:-:S13]  /*10600*/  ISETP.LT.OR P0, PT, R0, 0x1, !P1 ;  /* 0x000000010000780c */ /* 0x000fda0004f01670 */
[----:B------:R4:W-:Y:S01]  /*10610*/  LDGSTS.E.BYPASS.LTC128B.128 [R204+0x2480], [R2.64+0x40], !P0 ;  /* 0x0248004002cc7fae */ /* 0x0009e2000c101d46 */
[----:B------:R-:W-:-:S04]  /*10620*/  LOP3.LUT P0, RZ, R103, 0x4, RZ, 0xc0, !PT ;  /* 0x0000000467ff7812 */ /* 0x000fc8000780c0ff */
[----:B------:R-:W-:Y:S01]  /*10630*/  ISETP.LT.OR P3, PT, R0, 0x1, !P0 ;  /* 0x000000010000780c */ /* 0x000fe20004761670 */
[C---:B-1----:R-:W-:Y:S08]  /*10640*/  HMMA.16816.F32 R64, R8.reuse, R32, RZ ;  /* 0x000000200840723c */ /* 0x042ff000000018ff */
[----:B--2---:R-:W-:Y:S04]  /*10650*/  HMMA.16816.F32 R56, R8, R28, RZ ;  /* 0x0000001c0838723c */ /* 0x004fe800000018ff */
[----:B------:R1:W-:Y:S01]  /*10660*/  LDGSTS.E.BYPASS.LTC128B.128 [R204+0x3080], [R2.64+0x80], !P3 ;  /* 0x0308008002cc7fae */ /* 0x0003e2000d901d46 */
[----:B------:R-:W-:-:S03]  /*10670*/  ISETP.GT.AND P3, PT, R22, 0x3f, PT ;  /* 0x0000003f1600780c */ /* 0x000fc60003f64270 */
[C---:B---3--:R-:W-:Y:S08]  /*10680*/  HMMA.16816.F32 R48, R8.reuse, R24, RZ ;  /* 0x000000180830723c */ /* 0x048ff000000018ff */
[C---:B------:R-:W-:Y:S08]  /*10690*/  HMMA.16816.F32 R60, R8.reuse, R34, RZ ;  /* 0x00000022083c723c */ /* 0x040ff000000018ff */
[C---:B------:R-:W-:Y:S08]  /*106a0*/  HMMA.16816.F32 R52, R8.reuse, R30, RZ ;  /* 0x0000001e0834723c */ /* 0x040ff000000018ff */
[----:B------:R-:W-:Y:S01]  /*106b0*/  HMMA.16816.F32 R8, R8, R26, RZ ;  /* 0x0000001a0808723c */ /* 0x000fe200000018ff */
[----:B------:R-:W-:-:S02]  /*106c0*/  @!P3 ISETP.LT.OR P2, PT, R0, 0x21, !P2 ;  /* 0x000000210000b80c */ /* 0x000fc40005741670 */
[C---:B------:R-:W-:Y:S02]  /*106d0*/  @!P3 ISETP.LT.OR P1, PT, R0.reuse, 0x21, !P1 ;  /* 0x000000210000b80c */ /* 0x040fe40004f21670 */
[----:B------:R-:W-:-:S03]  /*106e0*/  @!P3 ISETP.LT.OR P0, PT, R0, 0x21, !P0 ;  /* 0x000000210000b80c */ /* 0x000fc60004701670 */
[C---:B------:R-:W-:Y:S06]  /*106f0*/  HMMA.16816.F32 R68, R12.reuse, R32, RZ ;  /* 0x000000200c44723c */ /* 0x040fec00000018ff */
[----:B------:R2:W-:Y:S02]  /*10700*/  @!P3 LDGSTS.E.BYPASS.LTC128B.128 [R204+0x2080], [R20.64], !P2 ;  /* 0x0208000014ccbfae */ /* 0x0005e4000d101d46 */
[C---:B------:R-:W-:Y:S02]  /*10710*/  HMMA.16816.F32 R88, R12.reuse, R34, RZ ;  /* 0x000000220c58723c */ /* 0x040fe400000018ff */
[----:B------:R2:W-:Y:S04]  /*10720*/  @!P3 LDGSTS.E.BYPASS.LTC128B.128 [R204+0x2c80], [R20.64+0x40], !P1 ;  /* 0x02c8004014ccbfae */ /* 0x0005e8000c901d46 */
[----:B------:R2:W-:Y:S02]  /*10730*/  @!P3 LDGSTS.E.BYPASS.LTC128B.128 [R204+0x3880], [R20.64+0x80], !P0 ;  /* 0x0388008014ccbfae */ /* 0x0005e4000c101d46 */
[C---:B------:R-:W-:Y:S02]  /*10740*/  HMMA.16816.F32 R72, R12.reuse, R28, RZ ;  /* 0x0000001c0c48723c */ /* 0x040fe400000018ff */
[----:B------:R-:W-:Y:S04]  /*10750*/  LDSM.16.M88.4 R32, [R165+0xc00] ;  /* 0x000c0000a520783b */ /* 0x000fe80000000200 */
[----:B------:R-:W0:Y:S02]  /*10760*/  LDGDEPBAR ;  /* 0x00000000000079af */ /* 0x000e240000000000 */
[C---:B------:R-:W-:Y:S02]  /*10770*/  HMMA.16816.F32 R84, R12.reuse, R30, RZ ;  /* 0x0000001e0c54723c */ /* 0x040fe400000018ff */
[----:B------:R-:W-:Y:S06]  /*10780*/  LDSM.16.M88.4 R28, [R165+0x1000] ;  /* 0x00100000a51c783b */ /* 0x000fec0000000200 */
[C---:B------:R-:W-:Y:S08]  /*10790*/  HMMA.16816.F32 R76, R12.reuse, R24, RZ ;  /* 0x000000180c4c723c */ /* 0x040ff000000018ff */
[----:B------:R-:W-:Y:S01]  /*107a0*/  HMMA.16816.F32 R24, R12, R26, RZ ;  /* 0x0000001a0c18723c */ /* 0x000fe200000018ff */
[----:B------:R-:W-:Y:S04]  /*107b0*/  LDSM.16.M88.4 R12, [R165+0x1400] ;  /* 0x00140000a50c783b */ /* 0x000fe80000000200 */
[----:B--2---:R-:W-:Y:S03]  /*107c0*/  LDSM.16.M88.4 R20, [R193+0x3000] ;  /* 0x00300000c114783b */ /* 0x004fe60000000200 */
[C---:B------:R-:W-:Y:S08]  /*107d0*/  HMMA.16816.F32 R108, R4.reuse, R36, R64 ;  /* 0x00000024046c723c */ /* 0x040ff00000001840 */
        /* <DEDUP_REMOVED lines=16> */
[----:B------:R-:W1:Y:S04]  /*108e0*/  LDSM.16.M88.4 R24, [R193+0x2000] ;  /* 0x00200000c118783b */ /* 0x000e680000000200 */
[----:B------:R-:W-:Y:S03]  /*108f0*/  LDSM.16.M88.4 R44, [R165+0x1800] ;  /* 0x00180000a52c783b */ /* 0x000fe60000000200 */
[C---:B--2---:R-:W-:Y:S08]  /*10900*/  HMMA.16816.F32 R76, R4.reuse, R32, R108 ;  /* 0x00000020044c723c */ /* 0x044ff0000000186c */
[C---:B------:R-:W-:Y:S08]  /*10910*/  HMMA.16816.F32 R100, R4.reuse, R12, R100 ;  /* 0x0000000c0464723c */ /* 0x040ff00000001864 */
[C---:B------:R-:W-:Y:S08]  /*10920*/  HMMA.16816.F32 R104, R4.reuse, R28, R104 ;  /* 0x0000001c0468723c */ /* 0x040ff00000001868 */
[C---:B------:R-:W-:Y:S08]  /*10930*/  HMMA.16816.F32 R96, R4.reuse, R34, R96 ;  /* 0x000000220460723c */ /* 0x040ff00000001860 */
[----:B------:R-:W-:Y:S08]  /*10940*/  HMMA.16816.F32 R80, R4, R14, R80 ;  /* 0x0000000e0450723c */ /* 0x000ff00000001850 */
[----:B---3--:R-:W-:Y:S08]  /*10950*/  HMMA.16816.F32 R72, R8, R32, R68 ;  /* 0x000000200848723c */ /* 0x008ff00000001844 */
[----:B------:R-:W-:Y:S08]  /*10960*/  HMMA.16816.F32 R92, R4, R30, R92 ;  /* 0x0000001e045c723c */ /* 0x000ff0000000185c */
[C---:B------:R-:W-:Y:S01]  /*10970*/  HMMA.16816.F32 R68, R8.reuse, R34, R36 ;  /* 0x000000220844723c */ /* 0x040fe20000001824 */
[----:B------:R-:W-:Y:S07]  /*10980*/  LDSM.16.M88.4 R36, [R165+0x2000] ;  /* 0x00200000a524783b */ /* 0x000fee0000000200 */
        /* <DEDUP_REMOVED lines=14> */
[C---:B-1----:R-:W-:Y:S08]  /*10a70*/  HMMA.16816.F32 R96, R24.reuse, R52, R72 ;  /* 0x000000341860723c */ /* 0x042ff00000001848 */
[C---:B------:R-:W-:Y:S08]  /*10a80*/  HMMA.16816.F32 R92, R24.reuse, R54, R68 ;  /* 0x00000036185c723c */ /* 0x040ff00000001844 */
[C---:B------:R-:W-:Y:S01]  /*10a90*/  HMMA.16816.F32 R88, R24.reuse, R48, R32 ;  /* 0x000000301858723c */ /* 0x040fe20000001820 */
[----:B------:R-:W-:Y:S07]  /*10aa0*/  LDSM.16.M88.4 R32, [R197] ;  /* 0x00000000c520783b */ /* 0x000fee0000000200 */
[C---:B------:R-:W-:Y:S01]  /*10ab0*/  HMMA.16816.F32 R84, R24.reuse, R50, R28 ;  /* 0x000000321854723c */ /* 0x040fe2000000181c */
[----:B------:R-:W-:Y:S07]  /*10ac0*/  LDSM.16.M88.4 R28, [R196] ;  /* 0x00000000c41c783b */ /* 0x000fee0000000200 */
[C---:B------:R-:W-:Y:S01]  /*10ad0*/  HMMA.16816.F32 R80, R24.reuse, R56, R4 ;  /* 0x000000381850723c */ /* 0x040fe20000001804 */
[----:B------:R-:W1:Y:S07]  /*10ae0*/  LDSM.16.M88.4 R4, [R193+0x5000] ;  /* 0x00500000c104783b */ /* 0x000e6e0000000200 */
[----:B------:R-:W-:Y:S01]  /*10af0*/  HMMA.16816.F32 R76, R24, R58, R8 ;  /* 0x0000003a184c723c */ /* 0x000fe20000001808 */
[----:B------:R-:W1:Y:S01]  /*10b00*/  LDSM.16.M88.4 R8, [R193+0x4000] ;  /* 0x00400000c108783b */ /* 0x000e620000000200 */
[----:B----4-:R-:W-:Y:S01]  /*10b10*/  ISETP.GT.AND P0, PT, R117, R232, PT ;  /* 0x000000e87500720c */ /* 0x010fe20003f04270 */
[----:B------:R-:W-:-:S05]  /*10b20*/  DEPBAR.LE SB0, 0x0 ;  /* 0x000080000000791a */ /* 0x000fca0000000000 */
[C---:B--2---:R-:W-:Y:S08]  /*10b30*/  HMMA.16816.F32 R72, R12.reuse, R44, R64 ;  /* 0x0000002c0c48723c */ /* 0x044ff00000001840 */
[C---:B------:R-:W-:Y:S08]  /*10b40*/  HMMA.16816.F32 R52, R12.reuse, R38, R100 ;  /* 0x000000260c34723c */ /* 0x040ff00000001864 */
[----:B------:R-:W-:Y:S08]  /*10b50*/  HMMA.16816.F32 R68, R12, R46, R60 ;  /* 0x0000002e0c44723c */ /* 0x000ff0000000183c */
[----:B---3--:R-:W-:Y:S08]  /*10b60*/  HMMA.16816.F32 R48, R16, R44, R96 ;  /* 0x0000002c1030723c */ /* 0x008ff00000001860 */
[C---:B------:R-:W-:Y:S08]  /*10b70*/  HMMA.16816.F32 R64, R12.reuse, R40, R108 ;  /* 0x000000280c40723c */ /* 0x040ff0000000186c */
[C---:B------:R-:W-:Y:S08]  /*10b80*/  HMMA.16816.F32 R60, R12.reuse, R42, R104 ;  /* 0x0000002a0c3c723c */ /* 0x040ff00000001868 */
[----:B------:R-:W-:Y:S08]  /*10b90*/  HMMA.16816.F32 R56, R12, R36, R112 ;  /* 0x000000240c38723c */ /* 0x000ff00000001870 */
[C---:B------:R-:W-:Y:S08]  /*10ba0*/  HMMA.16816.F32 R44, R16.reuse, R46, R92 ;  /* 0x0000002e102c723c */ /* 0x040ff0000000185c */
[C---:B------:R-:W-:Y:S08]  /*10bb0*/  HMMA.16816.F32 R24, R16.reuse, R40, R88 ;  /* 0x000000281018723c */ /* 0x040ff00000001858 */
[C---:B------:R-:W-:Y:S08]  /*10bc0*/  HMMA.16816.F32 R40, R16.reuse, R42, R84 ;  /* 0x0000002a1028723c */ /* 0x040ff00000001854 */
[C---:B------:R-:W-:Y:S08]  /*10bd0*/  HMMA.16816.F32 R12, R16.reuse, R36, R80 ;  /* 0x00000024100c723c */ /* 0x040ff00000001850 */
[----:B------:R-:W-:Y:S01]  /*10be0*/  HMMA.16816.F32 R16, R16, R38, R76 ;  /* 0x000000261010723c */ /* 0x000fe2000000184c */
[----:B------:R-:W-:Y:S07]  /*10bf0*/  BSSY B0, `(.L_x_2231) ;  /* 0x0000032000007945 */ /* 0x000fee0003800000 */
[C---:B-1----:R-:W-:Y:S08]  /*10c00*/  HMMA.16816.F32 R76, R4.reuse, R32, R72 ;  /* 0x00000020044c723c */ /* 0x042ff00000001848 */
[----:B------:R-:W-:Y:S08]  /*10c10*/  HMMA.16816.F32 R72, R4, R22, R52 ;  /* 0x000000160448723c */ /* 0x000ff00000001834 */
[----:B------:R-:W-:Y:S08]  /*10c20*/  HMMA.16816.F32 R52, R8, R32, R48 ;  /* 0x000000200834723c */ /* 0x000ff00000001830 */
[-C--:B------:R-:W-:Y:S08]  /*10c30*/  HMMA.16816.F32 R68, R4, R34.reuse, R68 ;  /* 0x000000220444723c */ /* 0x080ff00000001844 */
[C---:B------:R-:W-:Y:S08]  /*10c40*/  HMMA.16816.F32 R48, R8.reuse, R34, R44 ;  /* 0x000000220830723c */ /* 0x040ff0000000182c */
[----:B------:R-:W-:Y:S08]  /*10c50*/  HMMA.16816.F32 R32, R8, R30, R40 ;  /* 0x0000001e0820723c */ /* 0x000ff00000001828 */
[C---:B------:R-:W-:Y:S08]  /*10c60*/  HMMA.16816.F32 R64, R4.reuse, R28, R64 ;  /* 0x0000001c0440723c */ /* 0x040ff00000001840 */
        /* <DEDUP_REMOVED lines=10> */
[----:B------:R-:W-:Y:S02]  /*10d10*/  ISETP.GE.AND P0, PT, R6, 0x21, PT ;  /* 0x000000210600780c */ /* 0x000fe40003f06270 */
        /* <DEDUP_REMOVED lines=31> */
.L_x_2232:
[----:B------:R-:W-:Y:S05]  /*10f10*/  BSYNC B0 ;  /* 0x0000000000007941 */ /* 0x000fea0003800000 */
.L_x_2231:
[----:B------:R-:W2:Y:S04]  /*10f20*/  LDL R0, [R1+0x50] ;  /* 0x0000500001007983 */ /* 0x000ea80000100800 */
[----:B-1----:R-:W3:Y:S04]  /*10f30*/  LDL R4, [R1+0x10] ;  /* 0x0000100001047983 */ /* 0x002ee80000100800 */
[----:B------:R-:W4:Y:S01]  /*10f40*/  LDL R20, [R1] ;  /* 0x0000000001147983 */ /* 0x000f220000100800 */
        /* <DEDUP_REMOVED lines=9> */
[----:B---3--:R-:W-:Y:S01]  /*10fe0*/  IMAD.IADD R8, R118, 0x1, -R4 ;  /* 0x0000000176087824 */ /* 0x008fe200078e0a04 */
[----:B------:R-:W-:Y:S01]  /*10ff0*/  IADD3 R0, -R4, 0x1, R118 ;  /* 0x0000000104007810 */ /* 0x000fe20007ffe176 */
[----:B------:R-:W-:Y:S02]  /*11000*/  IMAD.IADD R10, R116, 0x1, -R4 ;  /* 0x00000001740a7824 */ /* 0x000fe400078e0a04 */
[----:B------:R-:W1:Y:S01]  /*11010*/  SHFL.IDX PT, R3, R6, RZ, 0x1c1f ;  /* 0x001c1fff06037589 */ /* 0x000e6200000e0000 */
[----:B----4-:R-:W-:-:S04]  /*11020*/  IADD3 R0, R0, -R20, RZ ;  /* 0x8000001400007210 */ /* 0x010fc80007ffe0ff */
        /* <DEDUP_REMOVED lines=17> */
.L_x_2235:
[----:B------:R-:W-:-:S04]  /*11140*/  MOV R4, c[0x0][0x32c] ;  /* 0x0000cb0000047a02 */ /* 0x000fc80000000f00 */
[----:B------:R-:W-:-:S13]  /*11150*/  ISETP.NE.AND P0, PT, R4, 0x1, PT ;  /* 0x000000010400780c */ /* 0x000fda0003f05270 */
[----:B------:R-:W-:-:S05]  /*11160*/  @P0 IMAD.HI.U32 R4, R3, c[0x0][0x330], RZ ;  /* 0x0000cc0003040a27 */ /* 0x000fca00078e00ff */
[----:B------:R-:W-:Y:S02]  /*11170*/  @P0 SHF.R.U32.HI R3, RZ, c[0x0][0x334], R4 ;  /* 0x0000cd00ff030a19 */ /* 0x000fe40000011604 */
.L_x_2236:
[----:B------:R-:W-:Y:S05]  /*11180*/  BSYNC B0 ;  /* 0x0000000000007941 */ /* 0x000fea0003800000 */
.L_x_2234:
[----:B------:R-:W-:-:S05]  /*11190*/  IMAD R3, R3, c[0x0][0x32c], R10 ;  /* 0x0000cb0003037a24 */ /* 0x000fca00078e020a */
[----:B------:R-:W-:Y:S02]  /*111a0*/  IADD3 R4, R3, c[0x0][0x32c], RZ ;  /* 0x0000cb0003047a10 */ /* 0x000fe40007ffe0ff */
[----:B------:R-:W-:Y:S02]  /*111b0*/  IMNMX R0, R0, R3, !PT ;  /* 0x0000000300007217 */ /* 0x000fe40007800200 */
[----:B------:R-:W-:Y:S02]  /*111c0*/  IMNMX R2, R2, R4, PT ;  /* 0x0000000402027217 */ /* 0x000fe40003800200 */
.L_x_2233:
        /* <DEDUP_REMOVED lines=16> */
.L_x_2239:
[----:B------:R-:W-:-:S04]  /*112d0*/  MOV R11, c[0x0][0x32c] ;  /* 0x0000cb00000b7a02 */ /* 0x000fc80000000f00 */
[----:B------:R-:W-:-:S13]  /*112e0*/  ISETP.NE.AND P0, PT, R11, 0x1, PT ;  /* 0x000000010b00780c */ /* 0x000fda0003f05270 */
[----:B------:R-:W-:-:S05]  /*112f0*/  @P0 IMAD.HI.U32 R11, R5, c[0x0][0x330], RZ ;  /* 0x0000cc00050b0a27 */ /* 0x000fca00078e00ff */
[----:B------:R-:W-:Y:S02]  /*11300*/  @P0 SHF.R.U32.HI R5, RZ, c[0x0][0x334], R11 ;  /* 0x0000cd00ff050a19 */ /* 0x000fe4000001160b */
.L_x_2240:
[----:B------:R-:W-:Y:S05]  /*11310*/  BSYNC B0 ;  /* 0x0000000000007941 */ /* 0x000fea0003800000 */
.L_x_2238:
[----:B------:R-:W-:-:S05]  /*11320*/  IMAD R5, R5, c[0x0][0x32c], R10 ;  /* 0x0000cb0005057a24 */ /* 0x000fca00078e020a */
[----:B------:R-:W-:Y:S02]  /*11330*/  IADD3 R11, R5, c[0x0][0x32c], RZ ;  /* 0x0000cb00050b7a10 */ /* 0x000fe40007ffe0ff */
[----:B------:R-:W-:Y:S02]  /*11340*/  IMNMX R3, R3, R5, !PT ;  /* 0x0000000503037217 */ /* 0x000fe40007800200 */
[----:B------:R-:W-:Y:S02]  /*11350*/  IMNMX R4, R4, R11, PT ;  /* 0x0000000b04047217 */ /* 0x000fe40003800200 */
.L_x_2237:
        /* <DEDUP_REMOVED lines=71> */
.L_x_2243:
[----:B------:R-:W-:-:S04]  /*117d0*/  MOV R17, c[0x0][0x32c] ;  /* 0x0000cb0000117a02 */ /* 0x000fc80000000f00 */
[----:B------:R-:W-:-:S13]  /*117e0*/  ISETP.NE.AND P0, PT, R17, 0x1, PT ;  /* 0x000000011100780c */ /* 0x000fda0003f05270 */
[----:B------:R-:W-:-:S05]  /*117f0*/  @P0 IMAD.HI.U32 R17, R5, c[0x0][0x330], RZ ;  /* 0x0000cc0005110a27 */ /* 0x000fca00078e00ff */
[----:B------:R-:W-:Y:S02]  /*11800*/  @P0 SHF.R.U32.HI R5, RZ, c[0x0][0x334], R17 ;  /* 0x0000cd00ff050a19 */ /* 0x000fe40000011611 */
.L_x_2244:
[----:B------:R-:W-:Y:S05]  /*11810*/  BSYNC B0 ;  /* 0x0000000000007941 */ /* 0x000fea0003800000 */
.L_x_2242:
[----:B------:R-:W-:-:S05]  /*11820*/  IMAD R5, R5, c[0x0][0x32c], R10 ;  /* 0x0000cb0005057a24 */ /* 0x000fca00078e020a */
[----:B------:R-:W-:Y:S02]  /*11830*/  IADD3 R17, R5, c[0x0][0x32c], RZ ;  /* 0x0000cb0005117a10 */ /* 0x000fe40007ffe0ff */
[----:B------:R-:W-:Y:S02]  /*11840*/  IMNMX R0, R0, R5, !PT ;  /* 0x0000000500007217 */ /* 0x000fe40007800200 */
[----:B------:R-:W-:Y:S02]  /*11850*/  IMNMX R2, R2, R17, PT ;  /* 0x0000001102027217 */ /* 0x000fe40003800200 */
.L_x_2241:
        /* <DEDUP_REMOVED lines=102> */
.L_x_2247:
[----:B------:R-:W-:-:S04]  /*11ec0*/  MOV R4, c[0x0][0x32c] ;  /* 0x0000cb0000047a02 */ /* 0x000fc80000000f00 */
[----:B------:R-:W-:-:S13]  /*11ed0*/  ISETP.NE.AND P0, PT, R4, 0x1, PT ;  /* 0x000000010400780c */ /* 0x000fda0003f05270 */
[----:B------:R-:W-:-:S05]  /*11ee0*/  @P0 IMAD.HI.U32 R4, R3, c[0x0][0x330], RZ ;  /* 0x0000cc0003040a27 */ /* 0x000fca00078e00ff */
[----:B------:R-:W-:Y:S02]  /*11ef0*/  @P0 SHF.R.U32.HI R3, RZ, c[0x0][0x334], R4 ;  /* 0x0000cd00ff030a19 */ /* 0x000fe40000011604 */
.L_x_2248:
[----:B------:R-:W-:Y:S05]  /*11f00*/  BSYNC B0 ;  /* 0x0000000000007941 */ /* 0x000fea0003800000 */
.L_x_2246:
[----:B------:R-:W-:-:S05]  /*11f10*/  IMAD R3, R3, c[0x0][0x32c], R10 ;  /* 0x0000cb0003037a24 */ /* 0x000fca00078e020a */
[----:B------:R-:W-:Y:S02]  /*11f20*/  IADD3 R4, R3, c[0x0][0x32c], RZ ;  /* 0x0000cb0003047a10 */ /* 0x000fe40007ffe0ff */
[----:B------:R-:W-:Y:S02]  /*11f30*/  IMNMX R0, R0, R3, !PT ;  /* 0x0000000300007217 */ /* 0x000fe40007800200 */
[----:B------:R-:W-:Y:S02]  /*11f40*/  IMNMX R2, R2, R4, PT ;  /* 0x0000000402027217 */ /* 0x000fe40003800200 */
.L_x_2245:
        /* <DEDUP_REMOVED lines=17> */
[----:B------:R-:W-:Y:S01]  /*12060*/  ISETP.GT.AND P0, PT, R0, 0x10, !P6 ;  /* 0x000000100000780c */ /* 0x000fe20007704270 */
[----:B------:R-:W-:Y:S01]  /*12070*/  LDSM.16.MT88.4 R68, [R167+0x400] ;  /* 0x00040000a744783b */ /* 0x000fe20000004200 */
[----:B------:R-:W-:-:S02]  /*12080*/  FMNMX.FTZ R3, R28, R3, !PT ;  /* 0x000000031c037209 */ /* 0x000fc40007810000 */
[----:B------:R-:W-:Y:S02]  /*12090*/  ISETP.LT.OR P0, PT, R2, 0x11, P0 ;  /* 0x000000110200780c */ /* 0x000fe40000701670 */
[----:B------:R-:W-:Y:S02]  /*120a0*/  FMNMX.FTZ R3, R138, R3, !PT ;  /* 0x000000038a037209 */ /* 0x000fe40007810000 */
[----:B------:R-:W-:Y:S02]  /*120b0*/  ISETP.NE.AND P6, PT, R12, RZ, PT ;  /* 0x000000ff0c00720c */ /* 0x000fe40003fc5270 */
[----:B------:R-:W-:Y:S02]  /*120c0*/  FSEL R12, R66, -INF , !P0 ;  /* 0xff800000420c7808 */ /* 0x000fe40004000000 */
[----:B------:R-:W-:Y:S02]  /*120d0*/  ISETP.GT.AND P0, PT, R0, 0x11, !P5 ;  /* 0x000000110000780c */ /* 0x000fe40006f04270 */
[----:B------:R-:W-:-:S02]  /*120e0*/  FMNMX.FTZ R3, R137, R3, !PT ;  /* 0x0000000389037209 */ /* 0x000fc40007810000 */
[----:B------:R-:W-:Y:S02]  /*120f0*/  ISETP.LT.OR P0, PT, R2, 0x12, P0 ;  /* 0x000000120200780c */ /* 0x000fe40000701670 */
[----:B------:R-:W-:Y:S02]  /*12100*/  FMNMX.FTZ R3, R136, R3, !PT ;  /* 0x0000000388037209 */ /* 0x000fe40007810000 */
[----:B------:R-:W-:Y:S02]  /*12110*/  FSEL R13, R67, -INF , !P0 ;  /* 0xff800000430d7808 */ /* 0x000fe40004000000 */
[----:B------:R-:W-:Y:S01]  /*12120*/  FMNMX.FTZ R3, R135, R3, !PT ;  /* 0x0000000387037209 */ /* 0x000fe20007810000 */
[----:B------:R-:W-:Y:S01]  /*12130*/  LDSM.16.MT88.4 R64, [R166+0xc00] ;  /* 0x000c0000a640783b */ /* 0x000fe20000004200 */
[----:B------:R-:W-:Y:S02]  /*12140*/  ISETP.GT.AND P0, PT, R0, 0x18, !P4 ;  /* 0x000000180000780c */ /* 0x000fe40006704270 */
[----:B------:R-:W-:Y:S01]  /*12150*/  ISETP.NE.AND P4, PT, R15, RZ, PT ;  /* 0x000000ff0f00720c */ /* 0x000fe20003f85270 */
[----:B------:R-:W1:Y:S01]  /*12160*/  SHFL.BFLY PT, R4, R3, 0x2, 0x1f ;  /* 0x0c401f0003047f89 */ /* 0x000e6200000e0000 */
[----:B------:R-:W-:-:S02]  /*12170*/  ISETP.LT.OR P0, PT, R2, 0x19, P0 ;  /* 0x000000190200780c */ /* 0x000fc40000701670 */
[----:B------:R-:W-:Y:S02]  /*12180*/  ISETP.NE.AND P5, PT, R16, RZ, PT ;  /* 0x000000ff1000720c */ /* 0x000fe40003fa5270 */
[----:B------:R-:W-:Y:S02]  /*12190*/  FSEL R15, R62, -INF , !P0 ;  /* 0xff8000003e0f7808 */ /* 0x000fe40004000000 */
[----:B------:R-:W-:-:S04]  /*121a0*/  ISETP.GT.AND P0, PT, R0, 0x19, !P3 ;  /* 0x000000190000780c */ /* 0x000fc80005f04270 */
        /* <DEDUP_REMOVED lines=38> */
[----:B------:R-:W-:Y:S02]  /*12410*/  FMNMX.FTZ R3, R32, R3, !PT ;  /* 0x0000000320037209 */ /* 0x000fe40007810000 */
[----:B------:R-:W-:Y:S02]  /*12420*/  FMNMX.FTZ R6, R44, R6, !PT ;  /* 0x000000062c067209 */ /* 0x000fe40007810000 */
        /* <DEDUP_REMOVED lines=36> */
[----:B------:R-:W-:Y:S01]  /*12670*/  FSEL R21, R75, -INF , !P0 ;  /* 0xff8000004b157808 */ /* 0x000fe20004000000 */
[----:B-1----:R-:W-:Y:S01]  /*12680*/  FFMA.FTZ R5, R26, c[0x0][0x2d0], -R20 ;  /* 0x0000b4001a057a23 */ /* 0x002fe20000010814 */
[----:B------:R-:W-:-:S02]  /*12690*/  FMNMX.FTZ R4, R41, R4, !PT ;  /* 0x0000000429047209 */ /* 0x000fc40007810000 */
[----:B------:R-:W-:Y:S01]  /*126a0*/  ISETP.NE.AND P6, PT, R237, 0x1, PT ;  /* 0x00000001ed00780c */ /* 0x000fe20003fc5270 */
[----:B------:R1:W-:Y:S01]  /*126b0*/  MUFU.EX2 R228, R5 ;  /* 0x0000000500e47308 */ /* 0x0003e20000000800 */
[----:B------:R-:W-:-:S04]  /*126c0*/  FMNMX.FTZ R4, R114, R4, !PT ;  /* 0x0000000472047209 */ /* 0x000fc80007810000 */
[----:B------:R-:W-:-:S03]  /*126d0*/  FMNMX.FTZ R4, R113, R4, !PT ;  /* 0x0000000471047209 */ /* 0x000fc60007810000 */
[----:B------:R2:W-:Y:S01]  /*126e0*/  MUFU.EX2 R216, R2 ;  /* 0x0000000200d87308 */ /* 0x0005e20000000800 */
[----:B------:R-:W-:-:S04]  /*126f0*/  FMNMX.FTZ R4, R112, R4, !PT ;  /* 0x0000000470047209 */ /* 0x000fc80007810000 */
[----:B------:R-:W-:Y:S01]  /*12700*/  FMNMX.FTZ R4, R111, R4, !PT ;  /* 0x000000046f047209 */ /* 0x000fe20007810000 */
[----:B-1----:R-:W-:-:S04]  /*12710*/  FFMA.FTZ R5, R28, c[0x0][0x2d0], -R20 ;  /* 0x0000b4001c057a23 */ /* 0x002fc80000010814 */
[----:B------:R-:W1:Y:S01]  /*12720*/  SHFL.BFLY PT, R7, R4, 0x2, 0x1f ;  /* 0x0c401f0004077f89 */ /* 0x000e6200000e0000 */
[----:B------:R3:W-:Y:S01]  /*12730*/  MUFU.EX2 R229, R5 ;  /* 0x0000000500e57308 */ /* 0x0007e20000000800 */
[----:B--2---:R-:W-:-:S07]  /*12740*/  FFMA.FTZ R2, R29, c[0x0][0x2d0], -R3 ;  /* 0x0000b4001d027a23 */ /* 0x004fce0000010803 */
[----:B------:R2:W4:Y:S01]  /*12750*/  MUFU.EX2 R217, R2 ;  /* 0x0000000200d97308 */ /* 0x0005220000000800 */
[----:B---3--:R-:W-:-:S07]  /*12760*/  FFMA.FTZ R5, R17, c[0x0][0x2d0], -R3 ;  /* 0x0000b40011057a23 */ /* 0x008fce0000010803 */
[----:B------:R3:W5:Y:S01]  /*12770*/  MUFU.EX2 R219, R5 ;  /* 0x0000000500db7308 */ /* 0x0007620000000800 */
[----:B-1----:R-:W-:Y:S01]  /*12780*/  FMNMX.FTZ R4, R4, R7, !PT ;  /* 0x0000000704047209 */ /* 0x002fe20007810000 */
[----:B--2---:R-:W-:Y:S01]  /*12790*/  FFMA.FTZ R2, R30, c[0x0][0x2d0], -R3 ;  /* 0x0000b4001e027a23 */ /* 0x004fe20000010803 */
[----:B----4-:R-:W-:-:S05]  /*127a0*/  F2FP.PACK_AB R19, R217, R216 ;  /* 0x000000d8d913723e */ /* 0x010fca00000000ff */
[----:B------:R1:W-:Y:S01]  /*127b0*/  MUFU.EX2 R220, R2 ;  /* 0x0000000200dc7308 */ /* 0x0003e20000000800 */
[----:B---3--:R-:W-:Y:S02]  /*127c0*/  FMNMX.FTZ R5, R108, R6, !PT ;  /* 0x000000066c057209 */ /* 0x008fe40007810000 */
[----:B------:R-:W2:Y:S01]  /*127d0*/  SHFL.BFLY PT, R6, R4, 0x1, 0x1f ;  /* 0x0c201f0004067f89 */ /* 0x000ea200000e0000 */
[----:B-----5:R-:W-:Y:S02]  /*127e0*/  F2FP.PACK_AB R17, R218, R219 ;  /* 0x000000dbda11723e */ /* 0x020fe400000000ff */
[----:B------:R-:W-:Y:S01]  /*127f0*/  FMNMX.FTZ R0, R110, R5, !PT ;  /* 0x000000056e007209 */ /* 0x000fe20007810000 */
[----:B-1----:R-:W-:-:S03]  /*12800*/  FFMA.FTZ R2, R32, c[0x0][0x2d0], -R3 ;  /* 0x0000b40020027a23 */ /* 0x002fc60000010803 */
[----:B------:R-:W-:Y:S01]  /*12810*/  FMNMX.FTZ R0, R109, R0, !PT ;  /* 0x000000006d007209 */ /* 0x000fe20007810000 */
[----:B------:R-:W-:Y:S01]  /*12820*/  HMMA.16816.F32 R76, R16, R50, RZ ;  /* 0x00000032104c723c */ /* 0x000fe200000018ff */
[----:B------:R1:W-:Y:S02]  /*12830*/  MUFU.EX2 R221, R2 ;  /* 0x0000000200dd7308 */ /* 0x0003e40000000800 */
[----:B------:R-:W-:-:S05]  /*12840*/  FMNMX.FTZ R0, R21, R0, !PT ;  /* 0x0000000015007209 */ /* 0x000fca0007810000 */
[----:B------:R-:W3:Y:S01]  /*12850*/  SHFL.BFLY PT, R5, R0, 0x2, 0x1f ;  /* 0x0c401f0000057f89 */ /* 0x000ee200000e0000 */
[----:B------:R-:W-:Y:S01]  /*12860*/  HMMA.16816.F32 R104, R16, R64, RZ ;  /* 0x000000401068723c */ /* 0x000fe200000018ff */
[----:B--2---:R-:W-:Y:S01]  /*12870*/  FMNMX.FTZ R120, R4, R6, !PT ;  /* 0x0000000604787209 */ /* 0x004fe20007810000 */
[----:B------:R-:W-:-:S06]  /*12880*/  FFMA.FTZ R4, R34, c[0x0][0x2d0], -R3 ;  /* 0x0000b40022047a23 */ /* 0x000fcc0000010803 */
[C---:B------:R-:W-:Y:S01]  /*12890*/  HMMA.16816.F32 R100, R16.reuse, R60, RZ ;  /* 0x0000003c1064723c */ /* 0x040fe200000018ff */
[C---:B------:R-:W-:Y:S01]  /*128a0*/  FSETP.NEU.FTZ.AND P0, PT, R120.reuse, -INF , PT ;  /* 0xff8000007800780b */ /* 0x040fe20003f1d000 */
[----:B-1----:R-:W-:Y:S01]  /*128b0*/  FMUL.FTZ R2, R120, c[0x0][0x2d0] ;  /* 0x0000b40078027a20 */ /* 0x002fe20000410000 */
[----:B------:R1:W-:Y:S04]  /*128c0*/  MUFU.EX2 R222, R4 ;  /* 0x0000000400de7308 */ /* 0x0003e80000000800 */
[----:B------:R-:W-:Y:S01]  /*128d0*/  FSEL R2, R2, RZ, P0 ;  /* 0x000000ff02027208 */ /* 0x000fe20000000000 */
[----:B------:R-:W-:Y:S01]  /*128e0*/  HMMA.16816.F32 R96, R16, R56, RZ ;  /* 0x000000381060723c */ /* 0x000fe200000018ff */
[----:B---3--:R-:W-:-:S07]  /*128f0*/  FMNMX.FTZ R0, R0, R5, !PT ;  /* 0x0000000500007209 */ /* 0x008fce0007810000 */
[----:B------:R-:W-:Y:S01]  /*12900*/  HMMA.16816.F32 R92, R16, R52, RZ ;  /* 0x00000034105c723c */ /* 0x000fe200000018ff */
[----:B------:R-:W2:Y:S01]  /*12910*/  SHFL.BFLY PT, R5, R0, 0x1, 0x1f ;  /* 0x0c201f0000057f89 */ /* 0x000ea200000e0000 */
[----:B-1----:R-:W-:-:S04]  /*12920*/  FFMA.FTZ R4, R35, c[0x0][0x2d0], -R3 ;  /* 0x0000b40023047a23 */ /* 0x002fc80000010803 */
[----:B------:R1:W3:Y:S02]  /*12930*/  MUFU.EX2 R223, R4 ;  /* 0x0000000400df7308 */ /* 0x0002e40000000800 */
[----:B-1----:R-:W-:Y:S01]  /*12940*/  FFMA.FTZ R4, R31, c[0x0][0x2d0], -R2 ;  /* 0x0000b4001f047a23 */ /* 0x002fe20000010802 */
[----:B---3--:R-:W-:Y:S01]  /*12950*/  F2FP.PACK_AB R11, R223, R222 ;  /* 0x000000dedf0b723e */ /* 0x008fe200000000ff */
[----:B------:R-:W-:Y:S01]  /*12960*/  LDSM.16.MT88.4 R28, [R166+0x400] ;  /* 0x00040000a61c783b */ /* 0x000fe20000004200 */
[----:B--2---:R-:W-:-:S03]  /*12970*/  FMNMX.FTZ R119, R0, R5, !PT ;  /* 0x0000000500777209 */ /* 0x004fc60007810000 */
[----:B------:R1:W-:Y:S01]  /*12980*/  MUFU.EX2 R210, R4 ;  /* 0x0000000400d27308 */ /* 0x0003e20000000800 */
[----:B------:R-:W-:Y:S01]  /*12990*/  FFMA.FTZ R0, R40, c[0x0][0x2d0], -R2 ;  /* 0x0000b40028007a23 */ /* 0x000fe20000010802 */
[----:B------:R-:W-:-:S06]  /*129a0*/  FSETP.NEU.FTZ.AND P0, PT, R119, -INF , PT ;  /* 0xff8000007700780b */ /* 0x000fcc0003f1d000 */
[----:B------:R2:W-:Y:S01]  /*129b0*/  MUFU.EX2 R213, R0 ;  /* 0x0000000000d57308 */ /* 0x0005e20000000800 */
[----:B-1----:R-:W-:Y:S02]  /*129c0*/  FFMA.FTZ R4, R33, c[0x0][0x2d0], -R2 ;  /* 0x0000b40021047a23 */ /* 0x002fe40000010802 */
[----:B------:R-:W-:Y:S05]  /*129d0*/  HMMA.16816.F32 R32, R16, R48, RZ ;  /* 0x000000301020723c */ /* 0x000fea00000018ff */
[----:B------:R1:W-:Y:S01]  /*129e0*/  MUFU.EX2 R208, R4 ;  /* 0x0000000400d07308 */ /* 0x0003e20000000800 */
[----:B--2---:R-:W-:-:S05]  /*129f0*/  FMUL.FTZ R0, R119, c[0x0][0x2d0] ;  /* 0x0000b40077007a20 */ /* 0x004fca0000410000 */
[----:B------:R-:W-:Y:S01]  /*12a00*/  FSEL R0, R0, RZ, P0 ;  /* 0x000000ff00007208 */ /* 0x000fe20000000000 */
[----:B-1----:R-:W-:-:S04]  /*12a10*/  FFMA.FTZ R4, R36, c[0x0][0x2d0], -R2 ;  /* 0x0000b40024047a23 */ /* 0x002fc80000010802 */
[----:B------:R1:W-:Y:S02]  /*12a20*/  MUFU.EX2 R209, R4 ;  /* 0x0000000400d17308 */ /* 0x0003e40000000800 */
[----:B-1----:R-:W-:-:S06]  /*12a30*/  FFMA.FTZ R4, R37, c[0x0][0x2d0], -R2 ;  /* 0x0000b40025047a23 */ /* 0x002fcc0000010802 */
[----:B------:R1:W-:Y:S02]  /*12a40*/  MUFU.EX2 R211, R4 ;  /* 0x0000000400d37308 */ /* 0x0003e40000000800 */
[----:B-1----:R-:W-:-:S06]  /*12a50*/  FFMA.FTZ R4, R38, c[0x0][0x2d0], -R2 ;  /* 0x0000b40026047a23 */ /* 0x002fcc0000010802 */
[----:B------:R1:W-:Y:S02]  /*12a60*/  MUFU.EX2 R212, R4 ;  /* 0x0000000400d47308 */ /* 0x0003e40000000800 */
[--C-:B-1----:R-:W-:Y:S02]  /*12a70*/  FFMA.FTZ R4, R39, c[0x0][0x2d0], -R2.reuse ;  /* 0x0000b40027047a23 */ /* 0x102fe40000010802 */
[----:B------:R-:W1:Y:S04]  /*12a80*/  LDSM.16.MT88.4 R36, [R167] ;  /* 0x00000000a724783b */ /* 0x000e680000004200 */
[----:B------:R2:W-:Y:S02]  /*12a90*/  MUFU.EX2 R214, R4 ;  /* 0x0000000400d67308 */ /* 0x0005e40000000800 */
[----:B--2---:R-:W-:-:S06]  /*12aa0*/  FFMA.FTZ R4, R41, c[0x0][0x2d0], -R2 ;  /* 0x0000b40029047a23 */ /* 0x004fcc0000010802 */
[----:B------:R2:W3:Y:S02]  /*12ab0*/  MUFU.EX2 R215, R4 ;  /* 0x0000000400d77308 */ /* 0x0004e40000000800 */
[----:B--2---:R-:W-:Y:S01]  /*12ac0*/  FFMA.FTZ R4, R8, c[0x0][0x2d0], -R0 ;  /* 0x0000b40008047a23 */ /* 0x004fe20000010800 */
[----:B------:R-:W-:Y:S01]  /*12ad0*/  F2FP.PACK_AB R8, R227, R226 ;  /* 0x000000e2e308723e */ /* 0x000fe200000000ff */
[----:B-1----:R-:W-:Y:S01]  /*12ae0*/  HMMA.16816.F32 R40, R16, R36, RZ ;  /* 0x000000241028723c */ /* 0x002fe200000018ff */
[----:B---3--:R-:W-:-:S03]  /*12af0*/  F2FP.PACK_AB R6, R215, R213 ;  /* 0x000000d5d706723e */ /* 0x008fc600000000ff */
[----:B------:R1:W-:Y:S02]  /*12b00*/  MUFU.EX2 R23, R4 ;  /* 0x0000000400177308 */ /* 0x0003e40000000800 */
[----:B-1----:R-:W-:Y:S01]  /*12b10*/  FFMA.FTZ R4, R9, c[0x0][0x2d0], -R0 ;  /* 0x0000b40009047a23 */ /* 0x002fe20000010800 */
[----:B------:R-:W-:-:S05]  /*12b20*/  F2FP.PACK_AB R9, R221, R220 ;  /* 0x000000dcdd09723e */ /* 0x000fca00000000ff */
[----:B------:R1:W2:Y:S02]  /*12b30*/  MUFU.EX2 R22, R4 ;  /* 0x0000000400167308 */ /* 0x0002a40000000800 */
[----:B-1----:R-:W-:Y:S01]  /*12b40*/  FFMA.FTZ R4, R14, c[0x0][0x2d0], -R0 ;  /* 0x0000b4000e047a23 */ /* 0x002fe20000010800 */
[----:B------:R-:W-:-:S05]  /*12b50*/  F2FP.PACK_AB R14, R211, R209 ;  /* 0x000000d1d30e723e */ /* 0x000fca00000000ff */
[----:B------:R1:W-:Y:S02]  /*12b60*/  MUFU.EX2 R207, R4 ;  /* 0x0000000400cf7308 */ /* 0x0003e40000000800 */
[----:B-1----:R-:W-:Y:S01]  /*12b70*/  FFMA.FTZ R4, R10, c[0x0][0x2d0], -R0 ;  /* 0x0000b4000a047a23 */ /* 0x002fe20000010800 */
[----:B------:R-:W-:-:S05]  /*12b80*/  F2FP.PACK_AB R10, R229, R228 ;  /* 0x000000e4e50a723e */ /* 0x000fca00000000ff */
[----:B------:R1:W3:Y:S02]  /*12b90*/  MUFU.EX2 R116, R4 ;  /* 0x0000000400747308 */ /* 0x0002e40000000800 */
[C---:B------:R-:W-:Y:S01]  /*12ba0*/  HMMA.16816.F32 R128, R8.reuse, R28, R32 ;  /* 0x0000001c0880723c */ /* 0x040fe20000001820 */
[----:B------:R-:W4:Y:S07]  /*12bb0*/  LDSM.16.MT88.4 R32, [R166+0x1c00] ;  /* 0x001c0000a620783b */ /* 0x000f2e0000004200 */
[----:B------:R-:W-:Y:S01]  /*12bc0*/  HMMA.16816.F32 R156, R8, R68, R40 ;  /* 0x00000044089c723c */ /* 0x000fe20000001828 */
[----:B------:R-:W5:Y:S01]  /*12bd0*/  LDSM.16.MT88.4 R40, [R167+0x1000] ;  /* 0x00100000a728783b */ /* 0x000f620000004200 */
[----:B-1----:R-:W-:Y:S01]  /*12be0*/  FFMA.FTZ R4, R12, c[0x0][0x2d0], -R0 ;  /* 0x0000b4000c047a23 */ /* 0x002fe20000010800 */
[----:B------:R-:W-:-:S03]  /*12bf0*/  F2FP.PACK_AB R12, R208, R210 ;  /* 0x000000d2d00c723e */ /* 0x000fc600000000ff */
[----:B------:R1:W-:Y:S02]  /*12c00*/  MUFU.EX2 R117, R4 ;  /* 0x0000000400757308 */ /* 0x0003e40000000800 */
[----:B------:R-:W-:Y:S01]  /*12c10*/  HMMA.16816.F32 R140, R8, R30, R76 ;  /* 0x0000001e088c723c */ /* 0x000fe2000000184c */
[----:B-1----:R-:W-:Y:S01]  /*12c20*/  FFMA.FTZ R4, R13, c[0x0][0x2d0], -R0 ;  /* 0x0000b4000d047a23 */ /* 0x002fe20000010800 */
[----:B--2---:R-:W-:-:S04]  /*12c30*/  F2FP.PACK_AB R13, R22, R23 ;  /* 0x00000017160d723e */ /* 0x004fc800000000ff */
[----:B------:R1:W2:Y:S02]  /*12c40*/  MUFU.EX2 R118, R4 ;  /* 0x0000000400767308 */ /* 0x0002a40000000800 */
[C---:B----4-:R-:W-:Y:S08]  /*12c50*/  HMMA.16816.F32 R172, R8.reuse, R32, R96 ;  /* 0x0000002008ac723c */ /* 0x050ff00000001860 */
[----:B-----5:R-:W-:Y:S01]  /*12c60*/  HMMA.16816.F32 R176, R8, R40, R100 ;  /* 0x0000002808b0723c */ /* 0x020fe20000001864 */
[----:B-1----:R-:W-:Y:S01]  /*12c70*/  FFMA.FTZ R4, R15, c[0x0][0x2d0], -R0 ;  /* 0x0000b4000f047a23 */ /* 0x002fe20000010800 */
[----:B---3--:R-:W-:-:S02]  /*12c80*/  F2FP.PACK_AB R15, R116, R207 ;  /* 0x000000cf740f723e */ /* 0x008fc400000000ff */
[----:B--2---:R-:W-:Y:S01]  /*12c90*/  F2FP.PACK_AB R5, R118, R117 ;  /* 0x000000757605723e */ /* 0x004fe200000000ff */
[----:B------:R1:W-:Y:S04]  /*12ca0*/  MUFU.EX2 R126, R4 ;  /* 0x00000004007e7308 */ /* 0x0003e80000000800 */
[C---:B------:R-:W-:Y:S08]  /*12cb0*/  HMMA.16816.F32 R24, R12.reuse, R48, RZ ;  /* 0x000000300c18723c */ /* 0x040ff000000018ff */
[----:B------:R-:W-:Y:S01]  /*12cc0*/  HMMA.16816.F32 R72, R12, R36, RZ ;  /* 0x000000240c48723c */ /* 0x000fe200000018ff */
[----:B-1----:R-:W-:-:S02]  /*12cd0*/  FFMA.FTZ R4, R44, c[0x0][0x2d0], -R0 ;  /* 0x0000b4002c047a23 */ /* 0x002fc40000010800 */
[----:B------:R-:W-:Y:S02]  /*12ce0*/  LDSM.16.MT88.4 R44, [R166+0x1000] ;  /* 0x00100000a62c783b */ /* 0x000fe40000004200 */
[----:B------:R1:W2:Y:S03]  /*12cf0*/  MUFU.EX2 R123, R4 ;  /* 0x00000004007b7308 */ /* 0x0002a60000000800 */
[C---:B------:R-:W-:Y:S08]  /*12d00*/  HMMA.16816.F32 R80, R12.reuse, R56, RZ ;  /* 0x000000380c50723c */ /* 0x040ff000000018ff */
[----:B------:R-:W-:Y:S01]  /*12d10*/  HMMA.16816.F32 R48, R12, R50, RZ ;  /* 0x000000320c30723c */ /* 0x000fe200000018ff */
[----:B-1----:R-:W-:-:S07]  /*12d20*/  F2FP.PACK_AB R4, R214, R212 ;  /* 0x000000d4d604723e */ /* 0x002fce00000000ff */
[----:B------:R-:W-:Y:S01]  /*12d30*/  HMMA.16816.F32 R88, R12, R64, RZ ;  /* 0x000000400c58723c */ /* 0x000fe200000018ff */
[----:B--2---:R-:W-:-:S07]  /*12d40*/  F2FP.PACK_AB R7, R123, R126 ;  /* 0x0000007e7b07723e */ /* 0x004fce00000000ff */
[C---:B------:R-:W-:Y:S01]  /*12d50*/  HMMA.16816.F32 R144, R4.reuse, R28, R24 ;  /* 0x0000001c0490723c */ /* 0x040fe20000001818 */
[----:B------:R-:W1:Y:S07]  /*12d60*/  LDSM.16.MT88.4 R24, [R167+0x1c00] ;  /* 0x001c0000a718783b */ /* 0x000e6e0000004200 */
[----:B------:R-:W-:Y:S08]  /*12d70*/  HMMA.16816.F32 R148, R4, R68, R72 ;  /* 0x000000440494723c */ /* 0x000ff00000001848 */
[----:B------:R-:W-:Y:S08]  /*12d80*/  HMMA.16816.F32 R72, R12, R52, RZ ;  /* 0x000000340c48723c */ /* 0x000ff000000018ff */
[C---:B------:R-:W-:Y:S08]  /*12d90*/  HMMA.16816.F32 R180, R4.reuse, R32, R80 ;  /* 0x0000002004b4723c */ /* 0x040ff00000001850 */
[----:B------:R-:W-:Y:S08]  /*12da0*/  HMMA.16816.F32 R80, R4, R30, R48 ;  /* 0x0000001e0450723c */ /* 0x000ff00000001830 */
[----:B------:R-:W-:Y:S08]  /*12db0*/  HMMA.16816.F32 R84, R12, R60, RZ ;  /* 0x0000003c0c54723c */ /* 0x000ff000000018ff */
[----:B-1----:R-:W-:Y:S08]  /*12dc0*/  HMMA.16816.F32 R188, R4, R24, R72 ;  /* 0x0000001804bc723c */ /* 0x002ff00000001848 */
[C---:B------:R-:W-:Y:S08]  /*12dd0*/  HMMA.16816.F32 R76, R12.reuse, R38, RZ ;  /* 0x000000260c4c723c */ /* 0x040ff000000018ff */
        /* <DEDUP_REMOVED lines=30> */
[----:B------:R-:W-:Y:S01]  /*12fc0*/  HMMA.16816.F32 R64, R8, R46, R64 ;  /* 0x0000002e0840723c */ /* 0x000fe20000001840 */
[----:B------:R-:W-:Y:S02]  /*12fd0*/  FADD.FTZ R12, R212, R12 ;  /* 0x0000000cd40c7221 */ /* 0x000fe40000010000 */
[----:B-1----:R-:W-:-:S04]  /*12fe0*/  FFMA.FTZ R4, R137, c[0x0][0x2d0], -R20 ;  /* 0x0000b40089047a23 */ /* 0x002fc80000010814 */
[----:B------:R1:W2:Y:S01]  /*12ff0*/  MUFU.EX2 R40, R4 ;  /* 0x0000000400287308 */ /* 0x0002a20000000800 */
[----:B------:R-:W-:Y:S01]  /*13000*/  HMMA.16816.F32 R88, R8, R42, R60 ;  /* 0x0000002a0858723c */ /* 0x000fe2000000183c */
[----:B------:R-:W-:Y:S06]  /*13010*/  LDSM.16.MT88.4 R60, [R167+0x1400] ;  /* 0x00140000a73c783b */ /* 0x000fec0000004200 */
[----:B------:R-:W-:Y:S01]  /*13020*/  FADD.FTZ R11, R206, R205 ;  /* 0x000000cdce0b7221 */ /* 0x000fe20000010000 */
[----:B------:R-:W-:-:S03]  /*13030*/  IADD3 R205, R230, -0x2, RZ ;  /* 0xfffffffee6cd7810 */ /* 0x000fc60007ffe0ff */
[----:B------:R-:W-:Y:S02]  /*13040*/  FADD.FTZ R11, R225, R11 ;  /* 0x0000000be10b7221 */ /* 0x000fe40000010000 */
[----:B-1----:R-:W-:Y:S01]  /*13050*/  FFMA.FTZ R4, R136, c[0x0][0x2d0], -R20 ;  /* 0x0000b40088047a23 */ /* 0x002fe20000010814 */
[----:B--2---:R-:W-:Y:S01]  /*13060*/  F2FP.PACK_AB R96, R40, R35 ;  /* 0x000000232860723e */ /* 0x004fe200000000ff */
[----:B------:R-:W1:Y:S01]  /*13070*/  LDSM.16.MT88.4 R136, [R166+0x800] ;  /* 0x00080000a688783b */ /* 0x000e620000004200 */
[----:B------:R-:W-:Y:S01]  /*13080*/  FADD.FTZ R11, R224, R11 ;  /* 0x0000000be00b7221 */ /* 0x000fe20000010000 */
[----:B------:R2:W-:Y:S03]  /*13090*/  MUFU.EX2 R41, R4 ;  /* 0x0000000400297308 */ /* 0x0005e60000000800 */
[----:B------:R-:W-:-:S04]  /*130a0*/  FADD.FTZ R11, R226, R11 ;  /* 0x0000000be20b7221 */ /* 0x000fc80000010000 */
[----:B------:R-:W-:Y:S02]  /*130b0*/  FADD.FTZ R11, R227, R11 ;  /* 0x0000000be30b7221 */ /* 0x000fe40000010000 */
[----:B--2---:R-:W-:-:S04]  /*130c0*/  FFMA.FTZ R4, R135, c[0x0][0x2d0], -R20 ;  /* 0x0000b40087047a23 */ /* 0x004fc80000010814 */
[----:B------:R2:W3:Y:S02]  /*130d0*/  MUFU.EX2 R234, R4 ;  /* 0x0000000400ea7308 */ /* 0x0004e40000000800 */
[----:B--2---:R-:W-:Y:S01]  /*130e0*/  FFMA.FTZ R4, R134, c[0x0][0x2d0], -R3 ;  /* 0x0000b40086047a23 */ /* 0x004fe20000010803 */
[----:B---3--:R-:W-:-:S05]  /*130f0*/  F2FP.PACK_AB R98, R234, R41 ;  /* 0x00000029ea62723e */ /* 0x008fca00000000ff */
[----:B------:R2:W-:Y:S02]  /*13100*/  MUFU.EX2 R32, R4 ;  /* 0x0000000400207308 */ /* 0x0005e40000000800 */
[----:B--2---:R-:W-:-:S06]  /*13110*/  FFMA.FTZ R4, R133, c[0x0][0x2d0], -R3 ;  /* 0x0000b40085047a23 */ /* 0x004fcc0000010803 */
[----:B------:R2:W3:Y:S02]  /*13120*/  MUFU.EX2 R33, R4 ;  /* 0x0000000400217308 */ /* 0x0004e40000000800 */
[--C-:B--2---:R-:W-:Y:S01]  /*13130*/  FFMA.FTZ R4, R132, c[0x0][0x2d0], -R3.reuse ;  /* 0x0000b40084047a23 */ /* 0x104fe20000010803 */
[----:B---3--:R-:W-:Y:S01]  /*13140*/  F2FP.PACK_AB R97, R33, R32 ;  /* 0x000000202161723e */ /* 0x008fe200000000ff */
[----:B------:R-:W-:-:S04]  /*13150*/  FFMA.FTZ R3, R115, c[0x0][0x2d0], -R3 ;  /* 0x0000b40073037a23 */ /* 0x000fc80000010803 */
[----:B------:R2:W-:Y:S08]  /*13160*/  MUFU.EX2 R34, R4 ;  /* 0x0000000400227308 */ /* 0x0005f00000000800 */
[----:B------:R3:W4:Y:S01]  /*13170*/  MUFU.EX2 R236, R3 ;  /* 0x0000000300ec7308 */ /* 0x0007220000000800 */
[----:B--2---:R-:W2:Y:S01]  /*13180*/  LDSM.16.MT88.4 R4, [R167+0x2000] ;  /* 0x00200000a704783b */ /* 0x004ea20000004200 */
[----:B---3--:R-:W-:Y:S01]  /*13190*/  FFMA.FTZ R3, R114, c[0x0][0x2d0], -R2 ;  /* 0x0000b40072037a23 */ /* 0x008fe20000010802 */
[----:B----4-:R-:W-:-:S05]  /*131a0*/  F2FP.PACK_AB R99, R236, R34 ;  /* 0x00000022ec63723e */ /* 0x010fca00000000ff */
[----:B------:R3:W-:Y:S02]  /*131b0*/  MUFU.EX2 R14, R3 ;  /* 0x00000003000e7308 */ /* 0x0007e40000000800 */
[C---:B-1----:R-:W-:Y:S08]  /*131c0*/  HMMA.16816.F32 R128, R96.reuse, R136, R128 ;  /* 0x000000886080723c */ /* 0x042ff00000001880 */
[----:B------:R-:W-:Y:S01]  /*131d0*/  HMMA.16816.F32 R140, R96, R138, R140 ;  /* 0x0000008a608c723c */ /* 0x000fe2000000188c */
[----:B---3--:R-:W-:-:S04]  /*131e0*/  FFMA.FTZ R3, R113, c[0x0][0x2d0], -R2 ;  /* 0x0000b40071037a23 */ /* 0x008fc80000010802 */
[----:B------:R1:W3:Y:S03]  /*131f0*/  MUFU.EX2 R15, R3 ;  /* 0x00000003000f7308 */ /* 0x0002e60000000800 */
[C---:B------:R-:W-:Y:S08]  /*13200*/  HMMA.16816.F32 R52, R96.reuse, R60, R176 ;  /* 0x0000003c6034723c */ /* 0x040ff000000018b0 */
[----:B--2---:R-:W-:Y:S01]  /*13210*/  HMMA.16816.F32 R84, R96, R4, R84 ;  /* 0x000000046054723c */ /* 0x004fe20000001854 */
[--C-:B-1----:R-:W-:Y:S01]  /*13220*/  FFMA.FTZ R3, R112, c[0x0][0x2d0], -R2.reuse ;  /* 0x0000b40070037a23 */ /* 0x102fe20000010802 */
[----:B---3--:R-:W-:Y:S01]  /*13230*/  F2FP.PACK_AB R92, R15, R14 ;  /* 0x0000000e0f5c723e */ /* 0x008fe200000000ff */
[----:B------:R-:W-:-:S02]  /*13240*/  FFMA.FTZ R2, R111, c[0x0][0x2d0], -R2 ;  /* 0x0000b4006f027a23 */ /* 0x000fc40000010802 */
[----:B------:R-:W-:Y:S08]  /*13250*/  MUFU.EX2 R20, R3 ;  /* 0x0000000300147308 */ /* 0x000ff00000000800 */
        /* <DEDUP_REMOVED lines=8> */
[----:B------:R-:W-:Y:S01]  /*132e0*/  FFMA.FTZ R0, R21, c[0x0][0x2d0], -R0 ;  /* 0x0000b40015007a23 */ /* 0x000fe20000010800 */
[----:B------:R-:W1:Y:S03]  /*132f0*/  LDSM.16.MT88.4 R108, [R166+0x1400] ;  /* 0x00140000a66c783b */ /* 0x000e660000004200 */
[----:B------:R2:W-:Y:S08]  /*13300*/  MUFU.EX2 R3, R2 ;  /* 0x0000000200037308 */ /* 0x0005f00000000800 */
[----:B------:R-:W3:Y:S01]  /*13310*/  MUFU.EX2 R8, R0 ;  /* 0x0000000000087308 */ /* 0x000ee20000000800 */
[----:B--2---:R-:W-:Y:S01]  /*13320*/  @P6 IMAD.HI.U32 R2, R235, c[0x0][0x2c8], RZ ;  /* 0x0000b200eb026a27 */ /* 0x004fe200078e00ff */
[----:B---3--:R-:W-:-:S03]  /*13330*/  F2FP.PACK_AB R95, R8, R3 ;  /* 0x00000003085f723e */ /* 0x008fc600000000ff */
        /* <DEDUP_REMOVED lines=9> */
[----:B------:R-:W-:Y:S08]  /*133d0*/  HMMA.16816.F32 R148, R92, R152, R148 ;  /* 0x000000985c94723c */ /* 0x000ff00000001894 */
[-C--:B------:R-:W-:Y:S08]  /*133e0*/  HMMA.16816.F32 R156, R96, R154.reuse, R36 ;  /* 0x0000009a609c723c */ /* 0x080ff00000001824 */
[----:B------:R-:W-:Y:S01]  /*133f0*/  HMMA.16816.F32 R152, R92, R154, R76 ;  /* 0x0000009a5c98723c */ /* 0x000fe2000000184c */
[----:B------:R-:W2:Y:S07]  /*13400*/  LDSM.16.MT88.4 R76, [R166+0x2000] ;  /* 0x00200000a64c783b */ /* 0x000eae0000004200 */
[C---:B-1----:R-:W-:Y:S08]  /*13410*/  HMMA.16816.F32 R112, R96.reuse, R110, R64 ;  /* 0x0000006e6070723c */ /* 0x042ff00000001840 */
        /* <DEDUP_REMOVED lines=18> */
[----:B------:R-:W-:Y:S08]  /*13540*/  HMMA.16816.F32 R108, R92, R110, R72 ;  /* 0x0000006e5c6c723c */ /* 0x000ff00000001848 */
[C---:B--2---:R-:W-:Y:S08]  /*13550*/  HMMA.16816.F32 R80, R96.reuse, R78, R56 ;  /* 0x0000004e6050723c */ /* 0x044ff00000001838 */
        /* <DEDUP_REMOVED lines=35> */
.L_x_2251:
[----:B------:R-:W-:-:S13]  /*13790*/  ISETP.NE.AND P0, PT, R4, 0x1, PT ;  /* 0x000000010400780c */ /* 0x000fda0003f05270 */
[----:B------:R-:W-:-:S05]  /*137a0*/  @P0 IMAD.HI.U32 R2, R0, c[0x0][0x330], RZ ;  /* 0x0000cc0000020a27 */ /* 0x000fca00078e00ff */
[----:B------:R-:W-:Y:S02]  /*137b0*/  @P0 SHF.R.U32.HI R0, RZ, c[0x0][0x334], R2 ;  /* 0x0000cd00ff000a19 */ /* 0x000fe40000011602 */
.L_x_2252:
[----:B------:R-:W-:Y:S05]  /*137c0*/  BSYNC B0 ;  /* 0x0000000000007941 */ /* 0x000fea0003800000 */
.L_x_2250:
[----:B------:R-:W-:-:S05]  /*137d0*/  IMAD R0, R0, R4, c[0x0][0x32c] ;  /* 0x0000cb0000007624 */ /* 0x000fca00078e0204 */
[----:B------:R-:W-:-:S05]  /*137e0*/  IMNMX R3, R3, R0, PT ;  /* 0x0000000003037217 */ /* 0x000fca0003800200 */
.L_x_2249:
[----:B------:R-:W-:-:S05]  /*137f0*/  IMAD.HI R3, R3, 0x2aaaaaab, RZ ;  /* 0x2aaaaaab03037827 */ /* 0x000fca00078e02ff */
[----:B------:R-:W-:-:S04]  /*13800*/  SHF.R.U32.HI R0, RZ, 0x1f, R3 ;  /* 0x0000001fff007819 */ /* 0x000fc80000011603 */
        /* <DEDUP_REMOVED lines=9> */
.L_x_2274:
        /* <DEDUP_REMOVED lines=52> */
.L_x_2255:
[----:B-1-34-:R-:W-:Y:S05]  /*13be0*/  BSYNC B0 ;  /* 0x0000000000007941 */ /* 0x01afea0003800000 */
.L_x_2254:
        /* <DEDUP_REMOVED lines=99> */
[----:B------:R-:W-:Y:S01]  /*14220*/  SHF.R.S32.HI R3, RZ, 0x1f, R119 ;  /* 0x0000001fff037819 */ /* 0x000fe20000011477 */
[----:B------:R-:W2:Y:S01]  /*14230*/  LDL.64 R206, [R1+0x8] ;  /* 0x0000080001ce7983 */ /* 0x000ea20000100a00 */
[----:B------:R-:W-:Y:S02]  /*14240*/  IADD3 R0, R205, -0x1, RZ ;  /* 0xffffffffcd007810 */ /* 0x000fe40007ffe0ff */
[----:B------:R-:W-:Y:S01]  /*14250*/  LEA.HI R3, R3, R119, RZ, 0x2 ;  /* 0x0000007703037211 */ /* 0x000fe200078f10ff */
        /* <DEDUP_REMOVED lines=35> */
.L_x_2257:
[----:B------:R-:W-:Y:S05]  /*14490*/  BSYNC B0 ;  /* 0x0000000000007941 */ /* 0x000fea0003800000 */
.L_x_2256:
[----:B-1----:R-:W2:Y:S01]  /*144a0*/  LDL R2, [R1+0x2c] ;  /* 0x00002c0001027983 */ /* 0x002ea20000100800 */
[----:B------:R-:W-:Y:S01]  /*144b0*/  IMAD.MOV.U32 R3, RZ, RZ, c[0x0][0x2c4] ;  /* 0x0000b100ff037624 */ /* 0x000fe200078e00ff */
[----:B------:R-:W-:Y:S01]  /*144c0*/  ULDC UR4, c[0x0][0x324] ;  /* 0x0000c90000047ab9 */ /* 0x000fe20000000800 */
[----:B------:R-:W-:Y:S01]  /*144d0*/  IMAD.MOV.U32 R190, RZ, RZ, c[0x0][0x32c] ;  /* 0x0000cb00ffbe7624 */ /* 0x000fe200078e00ff */
[----:B------:R-:W2:Y:S01]  /*144e0*/  LDL R0, [R1+0x50] ;  /* 0x0000500001007983 */ /* 0x000ea20000100800 */
[----:B------:R-:W-:Y:S01]  /*144f0*/  ULOP3.LUT UR4, URZ, UR4, URZ, 0x33, !UPT ;  /* 0x000000043f047292 */ /* 0x000fe2000f8e333f */
[----:B------:R-:W-:Y:S02]  /*14500*/  ISETP.NE.AND P0, PT, R3, 0x1, PT ;  /* 0x000000010300780c */ /* 0x000fe40003f05270 */
[----:B------:R-:W3:Y:S01]  /*14510*/  LDL R187, [R1+0x10] ;  /* 0x0000100001bb7983 */ /* 0x000ee20000100800 */
[----:B------:R-:W-:Y:S03]  /*14520*/  ISETP.GE.AND P1, PT, R190, 0x1, PT ;  /* 0x00000001be00780c */ /* 0x000fe60003f26270 */
[----:B------:R-:W4:Y:S04]  /*14530*/  LDL R189, [R1+0x4] ;  /* 0x0000040001bd7983 */ /* 0x000f280000100800 */
[----:B------:R-:W4:Y:S04]  /*14540*/  LDL R188, [R1] ;  /* 0x0000000001bc7983 */ /* 0x000f280000100800 */
[----:B------:R-:W0:Y:S01]  /*14550*/  LDGDEPBAR ;  /* 0x00000000000079af */ /* 0x000e220000000000 */
[----:B--2---:R-:W-:Y:S02]  /*14560*/  IMAD.IADD R168, R0, 0x1, R2 ;  /* 0x0000000100a87824 */ /* 0x004fe400078e0202 */
[----:B------:R-:W-:Y:S02]  /*14570*/  IMAD R2, R205, -0x30, RZ ;  /* 0xffffffd0cd027824 */ /* 0x000fe400078e02ff */
[----:B------:R-:W-:Y:S05]  /*14580*/  @P0 IMAD.HI.U32 R0, R168, c[0x0][0x2c8], RZ ;  /* 0x0000b200a8000a27 */ /* 0x000fea00078e00ff */
[----:B------:R-:W-:Y:S02]  /*14590*/  @P0 SHF.R.U32.HI R168, RZ, c[0x0][0x2cc], R0 ;  /* 0x0000b300ffa80a19 */ /* 0x000fe40000011600 */
[----:B---3--:R-:W-:Y:S03]  /*145a0*/  IADD3 R0, -R187, 0x1, R2 ;  /* 0x00000001bb007810 */ /* 0x008fe60007ffe102 */
[----:B------:R-:W1:Y:S01]  /*145b0*/  SHFL.IDX PT, R3, R168, RZ, 0x1c1f ;  /* 0x001c1fffa8037589 */ /* 0x000e6200000e0000 */
[----:B----4-:R-:W-:Y:S04]  /*145c0*/  IADD3 R0, -R188, R0, R189 ;  /* 0x00000000bc007210 */ /* 0x010fe80007ffe1bd */
        /* <DEDUP_REMOVED lines=18> */
.L_x_2260:
[----:B------:R-:W-:Y:S04]  /*146f0*/  MOV R119, c[0x0][0x32c] ;  /* 0x0000cb0000777a02 */ /* 0x000fe80000000f00 */
[----:B------:R-:W-:Y:S11]  /*14700*/  ISETP.NE.AND P0, PT, R119, 0x1, PT ;  /* 0x000000017700780c */ /* 0x000ff60003f05270 */
[----:B------:R-:W-:Y:S02]  /*14710*/  @!UPT UIADD3 URZ, URZ, URZ, URZ ;  /* 0x0000003f3f3ff290 */ /* 0x000fe4000fffe03f */
[----:B------:R-:W-:Y:S05]  /*14720*/  @P0 IMAD.HI.U32 R119, R3, c[0x0][0x330], RZ ;  /* 0x0000cc0003770a27 */ /* 0x000fea00078e00ff */
[----:B------:R-:W-:Y:S02]  /*14730*/  @P0 SHF.R.U32.HI R3, RZ, c[0x0][0x334], R119 ;  /* 0x0000cd00ff030a19 */ /* 0x000fe40000011677 */
.L_x_2261:
[----:B------:R-:W-:Y:S05]  /*14740*/  BSYNC B0 ;  /* 0x0000000000007941 */ /* 0x000fea0003800000 */
.L_x_2259:
[----:B------:R-:W-:Y:S04]  /*14750*/  IMAD.IADD R119, R2, 0x1, -R187 ;  /* 0x0000000102777824 */ /* 0x000fe800078e0abb */
[----:B------:R-:W-:Y:S05]  /*14760*/  IMAD R3, R3, c[0x0][0x32c], R119 ;  /* 0x0000cb0003037a24 */ /* 0x000fea00078e0277 */
[----:B------:R-:W-:Y:S02]  /*14770*/  IADD3 R119, R3, c[0x0][0x32c], RZ ;  /* 0x0000cb0003777a10 */ /* 0x000fe40007ffe0ff */
[----:B------:R-:W-:Y:S02]  /*14780*/  IMNMX R0, R0, R3, !PT ;  /* 0x0000000300007217 */ /* 0x000fe40007800200 */
[----:B------:R-:W-:Y:S02]  /*14790*/  IMNMX R122, R122, R119, PT ;  /* 0x000000777a7a7217 */ /* 0x000fe40003800200 */
.L_x_2258:
        /* <DEDUP_REMOVED lines=17> */
.L_x_2264:
[----:B------:R-:W-:Y:S04]  /*148b0*/  MOV R120, c[0x0][0x32c] ;  /* 0x0000cb0000787a02 */ /* 0x000fe80000000f00 */
[----:B------:R-:W-:Y:S11]  /*148c0*/  ISETP.NE.AND P0, PT, R120, 0x1, PT ;  /* 0x000000017800780c */ /* 0x000ff60003f05270 */
[----:B------:R-:W-:Y:S02]  /*148d0*/  @!UPT UIADD3 URZ, URZ, URZ, URZ ;  /* 0x0000003f3f3ff290 */ /* 0x000fe4000fffe03f */
[----:B------:R-:W-:Y:S05]  /*148e0*/  @P0 IMAD.HI.U32 R120, R3, c[0x0][0x330], RZ ;  /* 0x0000cc0003780a27 */ /* 0x000fea00078e00ff */
[----:B------:R-:W-:Y:S02]  /*148f0*/  @P0 SHF.R.U32.HI R3, RZ, c[0x0][0x334], R120 ;  /* 0x0000cd00ff030a19 */ /* 0x000fe40000011678 */
.L_x_2265:
[----:B------:R-:W-:Y:S05]  /*14900*/  BSYNC B0 ;  /* 0x0000000000007941 */ /* 0x000fea0003800000 */
.L_x_2263:
[----:B------:R-:W-:Y:S04]  /*14910*/  IMAD.IADD R120, R2, 0x1, -R187 ;  /* 0x0000000102787824 */ /* 0x000fe800078e0abb */
[----:B------:R-:W-:Y:S05]  /*14920*/  IMAD R3, R3, c[0x0][0x32c], R120 ;  /* 0x0000cb0003037a24 */ /* 0x000fea00078e0278 */
[----:B------:R-:W-:Y:S02]  /*14930*/  IADD3 R120, R3, c[0x0][0x32c], RZ ;  /* 0x0000cb0003787a10 */ /* 0x000fe40007ffe0ff */
[----:B------:R-:W-:Y:S02]  /*14940*/  IMNMX R119, R119, R3, !PT ;  /* 0x0000000377777217 */ /* 0x000fe40007800200 */
[----:B------:R-:W-:Y:S02]  /*14950*/  IMNMX R121, R121, R120, PT ;  /* 0x0000007879797217 */ /* 0x000fe40003800200 */
.L_x_2262:
        /* <DEDUP_REMOVED lines=17> */
.L_x_2268:
[----:B------:R-:W-:Y:S04]  /*14a70*/  MOV R171, c[0x0][0x32c] ;  /* 0x0000cb0000ab7a02 */ /* 0x000fe80000000f00 */
[----:B------:R-:W-:Y:S11]  /*14a80*/  ISETP.NE.AND P0, PT, R171, 0x1, PT ;  /* 0x00000001ab00780c */ /* 0x000ff60003f05270 */
[----:B------:R-:W-:Y:S02]  /*14a90*/  @!UPT UIADD3 URZ, URZ, URZ, URZ ;  /* 0x0000003f3f3ff290 */ /* 0x000fe4000fffe03f */
[----:B------:R-:W-:Y:S05]  /*14aa0*/  @P0 IMAD.HI.U32 R171, R126, c[0x0][0x330], RZ ;  /* 0x0000cc007eab0a27 */ /* 0x000fea00078e00ff */
[----:B------:R-:W-:Y:S02]  /*14ab0*/  @P0 SHF.R.U32.HI R126, RZ, c[0x0][0x334], R171 ;  /* 0x0000cd00ff7e0a19 */ /* 0x000fe400000116ab */
.L_x_2269:
[----:B------:R-:W-:Y:S05]  /*14ac0*/  BSYNC B0 ;  /* 0x0000000000007941 */ /* 0x000fea0003800000 */
.L_x_2267:
[----:B------:R-:W-:Y:S04]  /*14ad0*/  IMAD.IADD R171, R2, 0x1, -R187 ;  /* 0x0000000102ab7824 */ /* 0x000fe800078e0abb */
[----:B------:R-:W-:Y:S05]  /*14ae0*/  IMAD R126, R126, c[0x0][0x32c], R171 ;  /* 0x0000cb007e7e7a24 */ /* 0x000fea00078e02ab */
[----:B------:R-:W-:Y:S02]  /*14af0*/  IADD3 R171, R126, c[0x0][0x32c], RZ ;  /* 0x0000cb007eab7a10 */ /* 0x000fe40007ffe0ff */
[----:B------:R-:W-:Y:S02]  /*14b00*/  IMNMX R3, R3, R126, !PT ;  /* 0x0000007e03037217 */ /* 0x000fe40007800200 */
[----:B------:R-:W-:Y:S02]  /*14b10*/  IMNMX R120, R120, R171, PT ;  /* 0x000000ab78787217 */ /* 0x000fe40003800200 */
.L_x_2266:
[C---:B------:R-:W-:Y:S02]  /*14b20*/  ISETP.GE.AND P2, PT, R2.reuse, 0x9, PT ;  /* 0x000000090200780c */ /* 0x040fe40003f46270 */
[----:B------:R-:W-:Y:S02]  /*14b30*/  ISETP.GE.AND P1, PT, R2, 0xa, PT ;  /* 0x0000000a0200780c */ /* 0x000fe40003f26270 */
        /* <DEDUP_REMOVED lines=28> */
[C---:B------:R-:W-:Y:S02]  /*14d00*/  ISETP.GE.AND P4, PT, R2.reuse, 0x22, PT ;  /* 0x000000220200780c */ /* 0x040fe40003f86270 */
        /* <DEDUP_REMOVED lines=17> */
[----:B------:R-:W-:Y:S02]  /*14e20*/  ISETP.GE.AND P3, PT, R2, 0x29, PT ;  /* 0x000000290200780c */ /* 0x000fe40003f66270 */
[----:B------:R-:W-:Y:S02]  /*14e30*/  ISETP.LT.OR P0, PT, R122, 0x1a, P0 ;  /* 0x0000001a7a00780c */ /* 0x000fe40000701670 */
[C---:B------:R-:W-:Y:S02]  /*14e40*/  ISETP.GE.AND P6, PT, R2.reuse, 0x2a, PT ;  /* 0x0000002a0200780c */ /* 0x040fe40003fc6270 */
        /* <DEDUP_REMOVED lines=83> */
[C---:B------:R-:W-:Y:S04]  /*15380*/  ISETP.GT.AND P0, PT, R3.reuse, RZ, !P2 ;  /* 0x000000ff0300720c */ /* 0x040fe80005704270 */
        /* <DEDUP_REMOVED lines=22> */
.L_x_2272:
[----:B------:R-:W-:Y:S04]  /*154f0*/  MOV R5, c[0x0][0x32c] ;  /* 0x0000cb0000057a02 */ /* 0x000fe80000000f00 */
[----:B------:R-:W-:Y:S11]  /*15500*/  ISETP.NE.AND P0, PT, R5, 0x1, PT ;  /* 0x000000010500780c */ /* 0x000ff60003f05270 */
[----:B------:R-:W-:Y:S02]  /*15510*/  @!UPT UIADD3 URZ, URZ, URZ, URZ ;  /* 0x0000003f3f3ff290 */ /* 0x000fe4000fffe03f */
[----:B------:R-:W-:Y:S05]  /*15520*/  @P0 IMAD.HI.U32 R5, R4, c[0x0][0x330], RZ ;  /* 0x0000cc0004050a27 */ /* 0x000fea00078e00ff */
[----:B------:R-:W-:Y:S02]  /*15530*/  @P0 SHF.R.U32.HI R4, RZ, c[0x0][0x334], R5 ;  /* 0x0000cd00ff040a19 */ /* 0x000fe40000011605 */
.L_x_2273:
[----:B------:R-:W-:Y:S05]  /*15540*/  BSYNC B0 ;  /* 0x0000000000007941 */ /* 0x000fea0003800000 */
.L_x_2271:
[----:B------:R-:W-:Y:S04]  /*15550*/  IMAD.IADD R2, R2, 0x1, -R187 ;  /* 0x0000000102027824 */ /* 0x000fe800078e0abb */
[----:B------:R-:W-:Y:S05]  /*15560*/  IMAD R2, R4, c[0x0][0x32c], R2 ;  /* 0x0000cb0004027a24 */ /* 0x000fea00078e0202 */
[----:B------:R-:W-:Y:S02]  /*15570*/  IADD3 R4, R2, c[0x0][0x32c], RZ ;  /* 0x0000cb0002047a10 */ /* 0x000fe40007ffe0ff */
[----:B------:R-:W-:Y:S02]  /*15580*/  IMNMX R0, R0, R2, !PT ;  /* 0x0000000200007217 */ /* 0x000fe40007800200 */
[----:B------:R-:W-:Y:S02]  /*15590*/  IMNMX R3, R3, R4, PT ;  /* 0x0000000403037217 */ /* 0x000fe40003800200 */
.L_x_2270:
[----:B------:R-:W-:Y:S02]  /*155a0*/  ISETP.GT.AND P0, PT, R0, RZ, !P2 ;  /* 0x000000ff0000720c */ /* 0x000fe40005704270 */
        /* <DEDUP_REMOVED lines=27> */
[----:B------:R-:W-:Y:S02]  /*15760*/  FMNMX.FTZ R4, R19, R4, !PT ;  /* 0x0000000413047209 */ /* 0x000fe40007810000 */
[----:B------:R-:W-:Y:S02]  /*15770*/  FMNMX.FTZ R2, R37, R2, !PT ;  /* 0x0000000225027209 */ /* 0x000fe40007810000 */
[----:B------:R-:W-:Y:S02]  /*15780*/  ISETP.LT.OR P0, PT, R3, 0x11, P0 ;  /* 0x000000110300780c */ /* 0x000fe40000701670 */
[----:B------:R-:W-:Y:S01]  /*15790*/  FMNMX.FTZ R4, R173, R4, !PT ;  /* 0x00000004ad047209 */ /* 0x000fe20007810000 */
[----:B------:R-:W1:Y:S01]  /*157a0*/  SHFL.BFLY PT, R6, R2, 0x2, 0x1f ;  /* 0x0c401f0002067f89 */ /* 0x000e6200000e0000 */
[----:B------:R-:W-:Y:S02]  /*157b0*/  FSEL R187, R26, -INF , !P0 ;  /* 0xff8000001abb7808 */ /* 0x000fe40004000000 */
[----:B------:R-:W-:Y:S02]  /*157c0*/  LOP3.LUT P0, RZ, R203, 0x4, RZ, 0xc0, !PT ;  /* 0x00000004cbff7812 */ /* 0x000fe4000780c0ff */
[----:B------:R-:W-:Y:S02]  /*157d0*/  FMNMX.FTZ R4, R174, R4, !PT ;  /* 0x00000004ae047209 */ /* 0x000fe40007810000 */
[----:B------:R-:W-:Y:S02]  /*157e0*/  ISETP.GT.AND P0, PT, R0, 0x11, !P0 ;  /* 0x000000110000780c */ /* 0x000fe40004704270 */
[----:B------:R-:W-:Y:S02]  /*157f0*/  FMNMX.FTZ R4, R186, R4, !PT ;  /* 0x00000004ba047209 */ /* 0x000fe40007810000 */
[----:B------:R-:W-:Y:S02]  /*15800*/  ISETP.LT.OR P0, PT, R3, 0x12, P0 ;  /* 0x000000120300780c */ /* 0x000fe40000701670 */
[----:B------:R-:W-:Y:S02]  /*15810*/  LOP3.LUT P1, RZ, R203, 0x2, RZ, 0xc0, !PT ;  /* 0x00000002cbff7812 */ /* 0x000fe4000782c0ff */
[----:B------:R-:W-:Y:S02]  /*15820*/  FMNMX.FTZ R4, R184, R4, !PT ;  /* 0x00000004b8047209 */ /* 0x000fe40007810000 */
[----:B------:R-:W-:Y:S02]  /*15830*/  FSEL R188, R27, -INF , !P0 ;  /* 0xff8000001bbc7808 */ /* 0x000fe40004000000 */
        /* <DEDUP_REMOVED lines=8> */
[----:B------:R-:W-:Y:S02]  /*158c0*/  FMNMX.FTZ R5, R12, R118, !PT ;  /* 0x000000760c057209 */ /* 0x000fe40007810000 */
[----:B------:R-:W-:Y:S02]  /*158d0*/  ISETP.LT.OR P0, PT, R3, 0x1a, P0 ;  /* 0x0000001a0300780c */ /* 0x000fe40000701670 */
[----:B-1----:R-:W-:Y:S02]  /*158e0*/  FMNMX.FTZ R2, R2, R6, !PT ;  /* 0x0000000602027209 */ /* 0x002fe40007810000 */
[----:B------:R-:W-:Y:S02]  /*158f0*/  FMNMX.FTZ R4, R177, R4, !PT ;  /* 0x00000004b1047209 */ /* 0x000fe40007810000 */
[----:B------:R-:W-:Y:S01]  /*15900*/  FMNMX.FTZ R5, R20, R5, !PT ;  /* 0x0000000514057209 */ /* 0x000fe20007810000 */
[----:B------:R-:W1:Y:S01]  /*15910*/  SHFL.BFLY PT, R6, R2, 0x1, 0x1f ;  /* 0x0c201f0002067f89 */ /* 0x000e6200000e0000 */
[----:B------:R-:W-:Y:S02]  /*15920*/  FSEL R190, R31, -INF , !P0 ;  /* 0xff8000001fbe7808 */ /* 0x000fe40004000000 */
[----:B------:R-:W-:Y:S02]  /*15930*/  ISETP.GT.AND P0, PT, R0, 0x20, !P5 ;  /* 0x000000200000780c */ /* 0x000fe40006f04270 */
[----:B------:R-:W-:Y:S02]  /*15940*/  FMNMX.FTZ R4, R38, R4, !PT ;  /* 0x0000000426047209 */ /* 0x000fe40007810000 */
[----:B------:R-:W-:Y:S02]  /*15950*/  FMNMX.FTZ R5, R21, R5, !PT ;  /* 0x0000000515057209 */ /* 0x000fe40007810000 */
[C---:B------:R-:W-:Y:S02]  /*15960*/  ISETP.LT.OR P0, PT, R3.reuse, 0x21, P0 ;  /* 0x000000210300780c */ /* 0x040fe40000701670 */
[----:B------:R-:W-:Y:S02]  /*15970*/  FMNMX.FTZ R4, R36, R4, !PT ;  /* 0x0000000424047209 */ /* 0x000fe40007810000 */
[----:B------:R-:W-:Y:S02]  /*15980*/  FMNMX.FTZ R5, R22, R5, !PT ;  /* 0x0000000516057209 */ /* 0x000fe40007810000 */
[----:B------:R-:W-:Y:S01]  /*15990*/  FSEL R207, R42, -INF , !P0 ;  /* 0xff8000002acf7808 */ /* 0x000fe20004000000 */
[----:B------:R-:W2:Y:S01]  /*159a0*/  SHFL.BFLY PT, R7, R4, 0x2, 0x1f ;  /* 0x0c401f0004077f89 */ /* 0x000ea200000e0000 */
        /* <DEDUP_REMOVED lines=19> */
[----:B--2---:R-:W-:Y:S02]  /*15ae0*/  FMNMX.FTZ R0, R4, R7, !PT ;  /* 0x0000000704007209 */ /* 0x004fe40007810000 */
[----:B------:R-:W-:Y:S02]  /*15af0*/  FSEL R7, R3, RZ, P0 ;  /* 0x000000ff03077208 */ /* 0x000fe40000000000 */
[----:B------:R-:W-:Y:S01]  /*15b00*/  FMNMX.FTZ R2, R28, R2, !PT ;  /* 0x000000021c027209 */ /* 0x000fe20007810000 */
[----:B------:R-:W1:Y:S02]  /*15b10*/  SHFL.BFLY PT, R5, R0, 0x1, 0x1f ;  /* 0x0c201f0000057f89 */ /* 0x000e6400000e0000 */
[--C-:B------:R-:W-:Y:S02]  /*15b20*/  FFMA.FTZ R3, R16, c[0x0][0x2d0], -R7.reuse ;  /* 0x0000b40010037a23 */ /* 0x100fe40000010807 */
[--C-:B------:R-:W-:Y:S02]  /*15b30*/  FFMA.FTZ R4, R17, c[0x0][0x2d0], -R7.reuse ;  /* 0x0000b40011047a23 */ /* 0x100fe40000010807 */
[----:B------:R2:W-:Y:S01]  /*15b40*/  MUFU.EX2 R233, R3 ;  /* 0x0000000300e97308 */ /* 0x0005e20000000800 */
[--C-:B------:R-:W-:Y:S01]  /*15b50*/  FFMA.FTZ R216, R39, c[0x0][0x2d0], -R7.reuse ;  /* 0x0000b40027d87a23 */ /* 0x100fe20000010807 */
[----:B------:R-:W3:Y:S01]  /*15b60*/  SHFL.BFLY PT, R6, R2, 0x2, 0x1f ;  /* 0x0c401f0002067f89 */ /* 0x000ee200000e0000 */
[--C-:B------:R-:W-:Y:S02]  /*15b70*/  FFMA.FTZ R215, R37, c[0x0][0x2d0], -R7.reuse ;  /* 0x0000b40025d77a23 */ /* 0x100fe40000010807 */
[--C-:B------:R-:W-:Y:S02]  /*15b80*/  FFMA.FTZ R218, R176, c[0x0][0x2d0], -R7.reuse ;  /* 0x0000b400b0da7a23 */ /* 0x100fe40000010807 */
[--C-:B------:R-:W-:Y:S02]  /*15b90*/  FFMA.FTZ R217, R175, c[0x0][0x2d0], -R7.reuse ;  /* 0x0000b400afd97a23 */ /* 0x100fe40000010807 */
[--C-:B------:R-:W-:Y:S01]  /*15ba0*/  FFMA.FTZ R185, R185, c[0x0][0x2d0], -R7.reuse ;  /* 0x0000b400b9b97a23 */ /* 0x100fe20000010807 */
[----:B------:R4:W5:Y:S01]  /*15bb0*/  MUFU.EX2 R250, R4 ;  /* 0x0000000400fa7308 */ /* 0x0009620000000800 */
[--C-:B------:R-:W-:Y:S02]  /*15bc0*/  FFMA.FTZ R183, R183, c[0x0][0x2d0], -R7.reuse ;  /* 0x0000b400b7b77a23 */ /* 0x100fe40000010807 */
[--C-:B------:R-:W-:Y:S02]  /*15bd0*/  FFMA.FTZ R181, R181, c[0x0][0x2d0], -R7.reuse ;  /* 0x0000b400b5b57a23 */ /* 0x100fe40000010807 */
[--C-:B------:R-:W-:Y:S01]  /*15be0*/  FFMA.FTZ R179, R179, c[0x0][0x2d0], -R7.reuse ;  /* 0x0000b400b3b37a23 */ /* 0x100fe20000010807 */
[----:B-1----:R-:W-:Y:S04]  /*15bf0*/  FMNMX.FTZ R121, R0, R5, !PT ;  /* 0x0000000500797209 */ /* 0x002fe80007810000 */
[----:B------:R-:W-:Y:S01]  /*15c00*/  MUFU.EX2 R232, R179 ;  /* 0x000000b300e87308 */ /* 0x000fe20000000800 */
[----:B--2---:R-:W-:Y:S02]  /*15c10*/  FMNMX.FTZ R3, R10, R123, !PT ;  /* 0x0000007b0a037209 */ /* 0x004fe40007810000 */
[----:B---3--:R-:W-:Y:S02]  /*15c20*/  FMNMX.FTZ R2, R2, R6, !PT ;  /* 0x0000000602027209 */ /* 0x008fe40007810000 */
[----:B------:R-:W-:Y:S05]  /*15c30*/  FMNMX.FTZ R3, R13, R3, !PT ;  /* 0x000000030d037209 */ /* 0x000fea0007810000 */
[----:B------:R-:W-:Y:S01]  /*15c40*/  MUFU.EX2 R225, R185 ;  /* 0x000000b900e17308 */ /* 0x000fe20000000800 */
[----:B------:R-:W-:Y:S01]  /*15c50*/  FMNMX.FTZ R3, R11, R3, !PT ;  /* 0x000000030b037209 */ /* 0x000fe20007810000 */
[--C-:B----4-:R-:W-:Y:S01]  /*15c60*/  FFMA.FTZ R4, R171, c[0x0][0x2d0], -R7.reuse ;  /* 0x0000b400ab047a23 */ /* 0x110fe20000010807 */
[----:B-----5:R-:W-:Y:S02]  /*15c70*/  F2FP.PACK_AB R168, R250, R233 ;  /* 0x000000e9faa8723e */ /* 0x020fe400000000ff */
[----:B------:R-:W-:Y:S02]  /*15c80*/  FMNMX.FTZ R0, R15, R3, !PT ;  /* 0x000000030f007209 */ /* 0x000fe40007810000 */
[----:B------:R-:W-:Y:S03]  /*15c90*/  FSEL R3, R122, RZ, P0 ;  /* 0x000000ff7a037208 */ /* 0x000fe60000000000 */
[----:B------:R1:W-:Y:S01]  /*15ca0*/  MUFU.EX2 R251, R4 ;  /* 0x0000000400fb7308 */ /* 0x0003e20000000800 */
[----:B------:R-:W-:Y:S01]  /*15cb0*/  FMNMX.FTZ R5, R187, R0, !PT ;  /* 0x00000000bb057209 */ /* 0x000fe20007810000 */
[C---:B------:R-:W-:Y:S01]  /*15cc0*/  FMUL.FTZ R0, R121.reuse, c[0x0][0x2d0] ;  /* 0x0000b40079007a20 */ /* 0x040fe20000410000 */
[----:B------:R-:W-:Y:S02]  /*15cd0*/  FSETP.NEU.FTZ.AND P0, PT, R121, -INF , PT ;  /* 0xff8000007900780b */ /* 0x000fe40003f1d000 */
[----:B------:R-:W-:Y:S02]  /*15ce0*/  FMNMX.FTZ R6, R188, R5, !PT ;  /* 0x00000005bc067209 */ /* 0x000fe40007810000 */
[----:B------:R-:W-:Y:S01]  /*15cf0*/  FSEL R8, R0, RZ, P0 ;  /* 0x000000ff00087208 */ /* 0x000fe20000000000 */
[----:B------:R-:W2:Y:S02]  /*15d00*/  SHFL.BFLY PT, R5, R2, 0x1, 0x1f ;  /* 0x0c201f0002057f89 */ /* 0x000ea400000e0000 */
[----:B------:R-:W-:Y:S02]  /*15d10*/  MUFU.EX2 R228, R183 ;  /* 0x000000b700e47308 */ /* 0x000fe40000000800 */
[--C-:B------:R-:W-:Y:S02]  /*15d20*/  FFMA.FTZ R0, R18, c[0x0][0x2d0], -R8.reuse ;  /* 0x0000b40012007a23 */ /* 0x100fe40000010808 */
[--C-:B------:R-:W-:Y:S02]  /*15d30*/  FFMA.FTZ R212, R38, c[0x0][0x2d0], -R8.reuse ;  /* 0x0000b40026d47a23 */ /* 0x100fe40000010808 */
[--C-:B------:R-:W-:Y:S02]  /*15d40*/  FFMA.FTZ R211, R36, c[0x0][0x2d0], -R8.reuse ;  /* 0x0000b40024d37a23 */ /* 0x100fe40000010808 */
[----:B------:R-:W-:Y:S01]  /*15d50*/  LDSM.16.MT88.4 R36, [R167] ;  /* 0x00000000a724783b */ /* 0x000fe20000004200 */
[--C-:B------:R-:W-:Y:S01]  /*15d60*/  FFMA.FTZ R176, R186, c[0x0][0x2d0], -R8.reuse ;  /* 0x0000b400bab07a23 */ /* 0x100fe20000010808 */
[----:B------:R3:W-:Y:S01]  /*15d70*/  MUFU.EX2 R220, R0 ;  /* 0x0000000000dc7308 */ /* 0x0007e20000000800 */
[--C-:B------:R-:W-:Y:S02]  /*15d80*/  FFMA.FTZ R175, R184, c[0x0][0x2d0], -R8.reuse ;  /* 0x0000b400b8af7a23 */ /* 0x100fe40000010808 */
[--C-:B------:R-:W-:Y:S02]  /*15d90*/  FFMA.FTZ R214, R178, c[0x0][0x2d0], -R8.reuse ;  /* 0x0000b400b2d67a23 */ /* 0x100fe40000010808 */
[----:B-1----:R-:W-:Y:S02]  /*15da0*/  FFMA.FTZ R4, R172, c[0x0][0x2d0], -R7 ;  /* 0x0000b400ac047a23 */ /* 0x002fe40000010807 */
[--C-:B------:R-:W-:Y:S03]  /*15db0*/  FFMA.FTZ R213, R177, c[0x0][0x2d0], -R8.reuse ;  /* 0x0000b400b1d57a23 */ /* 0x100fe60000010808 */
[----:B------:R1:W4:Y:S01]  /*15dc0*/  MUFU.EX2 R249, R4 ;  /* 0x0000000400f97308 */ /* 0x0003220000000800 */
[----:B--2---:R-:W-:Y:S02]  /*15dd0*/  FMNMX.FTZ R120, R2, R5, !PT ;  /* 0x0000000502787209 */ /* 0x004fe40007810000 */
[----:B------:R-:W-:Y:S02]  /*15de0*/  FSEL R5, R121, RZ, P0 ;  /* 0x000000ff79057208 */ /* 0x000fe40000000000 */
[----:B------:R-:W-:Y:S05]  /*15df0*/  FSETP.NEU.FTZ.AND P0, PT, R120, -INF , PT ;  /* 0xff8000007800780b */ /* 0x000fea0003f1d000 */
[----:B------:R-:W-:Y:S01]  /*15e00*/  MUFU.EX2 R224, R176 ;  /* 0x000000b000e07308 */ /* 0x000fe20000000800 */
[--C-:B---3--:R-:W-:Y:S09]  /*15e10*/  FFMA.FTZ R0, R19, c[0x0][0x2d0], -R8.reuse ;  /* 0x0000b40013007a23 */ /* 0x108ff20000010808 */
[----:B------:R2:W3:Y:S01]  /*15e20*/  MUFU.EX2 R242, R0 ;  /* 0x0000000000f27308 */ /* 0x0004e20000000800 */
[----:B-1----:R-:W-:Y:S01]  /*15e30*/  FMNMX.FTZ R4, R189, R6, !PT ;  /* 0x00000006bd047209 */ /* 0x002fe20007810000 */
[--C-:B------:R-:W-:Y:S01]  /*15e40*/  FFMA.FTZ R6, R174, c[0x0][0x2d0], -R8.reuse ;  /* 0x0000b400ae067a23 */ /* 0x100fe20000010808 */
[----:B----4-:R-:W-:Y:S01]  /*15e50*/  F2FP.PACK_AB R170, R249, R251 ;  /* 0x000000fbf9aa723e */ /* 0x010fe200000000ff */
[--C-:B------:R-:W-:Y:S01]  /*15e60*/  FFMA.FTZ R174, R182, c[0x0][0x2d0], -R8.reuse ;  /* 0x0000b400b6ae7a23 */ /* 0x100fe20000010808 */
[----:B------:R-:W-:Y:S05]  /*15e70*/  FMNMX.FTZ R4, R190, R4, !PT ;  /* 0x00000004be047209 */ /* 0x000fea0007810000 */
[----:B------:R-:W-:Y:S01]  /*15e80*/  MUFU.EX2 R244, R6 ;  /* 0x0000000600f47308 */ /* 0x000fe20000000800 */
[----:B------:R-:W-:Y:S04]  /*15e90*/  FMNMX.FTZ R4, R207, R4, !PT ;  /* 0x00000004cf047209 */ /* 0x000fe80007810000 */
[----:B------:R-:W-:Y:S05]  /*15ea0*/  FMNMX.FTZ R4, R208, R4, !PT ;  /* 0x00000004d0047209 */ /* 0x000fea0007810000 */
[----:B------:R-:W-:Y:S01]  /*15eb0*/  MUFU.EX2 R227, R175 ;  /* 0x000000af00e37308 */ /* 0x000fe20000000800 */
[----:B--2---:R-:W-:Y:S01]  /*15ec0*/  FMNMX.FTZ R0, R209, R4, !PT ;  /* 0x00000004d1007209 */ /* 0x004fe20007810000 */
[--C-:B------:R-:W-:Y:S01]  /*15ed0*/  FFMA.FTZ R4, R173, c[0x0][0x2d0], -R8.reuse ;  /* 0x0000b400ad047a23 */ /* 0x100fe20000010808 */
[----:B---3--:R-:W-:Y:S01]  /*15ee0*/  F2FP.PACK_AB R169, R242, R220 ;  /* 0x000000dcf2a9723e */ /* 0x008fe200000000ff */
[----:B------:R-:W-:Y:S01]  /*15ef0*/  FFMA.FTZ R173, R180, c[0x0][0x2d0], -R8 ;  /* 0x0000b400b4ad7a23 */ /* 0x000fe20000010808 */
[----:B------:R-:W-:Y:S05]  /*15f00*/  FMNMX.FTZ R0, R126, R0, !PT ;  /* 0x000000007e007209 */ /* 0x000fea0007810000 */
[----:B------:R1:W2:Y:S01]  /*15f10*/  MUFU.EX2 R243, R4 ;  /* 0x0000000400f37308 */ /* 0x0002a20000000800 */
[----:B------:R-:W3:Y:S09]  /*15f20*/  SHFL.BFLY PT, R2, R0, 0x2, 0x1f ;  /* 0x0c401f0000027f89 */ /* 0x000ef200000e0000 */
        /* <DEDUP_REMOVED lines=29> */
[--C-:B--2---:R-:W-:Y:S02]  /*16100*/  FFMA.FTZ R0, R22, c[0x0][0x2d0], -R9.reuse ;  /* 0x0000b40016007a23 */ /* 0x104fe40000010809 */
[----:B------:R-:W1:Y:S02]  /*16110*/  LDSM.16.MT88.4 R20, [R166] ;  /* 0x00000000a614783b */ /* 0x000e640000004200 */
[----:B------:R-:W-:Y:S04]  /*16120*/  FMUL.FTZ R4, R119, c[0x0][0x2d0] ;  /* 0x0000b40077047a20 */ /* 0x000fe80000410000 */
[----:B------:R2:W4:Y:S01]  /*16130*/  MUFU.EX2 R252, R0 ;  /* 0x0000000000fc7308 */ /* 0x0005220000000800 */
        /* <DEDUP_REMOVED lines=12> */
[----:B--2---:R-:W-:Y:S01]  /*16200*/  FADD.FTZ R0, -R3, R116 ;  /* 0x0000007403007221 */ /* 0x004fe20000010100 */
[----:B----4-:R-:W-:Y:S01]  /*16210*/  F2FP.PACK_AB R130, R252, R238 ;  /* 0x000000eefc82723e */ /* 0x010fe200000000ff */
[----:B------:R-:W-:Y:S02]  /*16220*/  FMUL.FTZ R67, R2, R67 ;  /* 0x0000004302437220 */ /* 0x000fe40000410000 */
[----:B------:R-:W-:Y:S02]  /*16230*/  FMUL.FTZ R0, R0, c[0x0][0x2d0] ;  /* 0x0000b40000007a20 */ /* 0x000fe40000410000 */
[C---:B------:R-:W-:Y:S01]  /*16240*/  FMUL.FTZ R70, R2.reuse, R70 ;  /* 0x0000004602467220 */ /* 0x040fe20000410000 */
[----:B------:R-:W2:Y:S01]  /*16250*/  MUFU.EX2 R184, R184 ;  /* 0x000000b800b87308 */ /* 0x000ea20000000800 */
[C---:B------:R-:W-:Y:S02]  /*16260*/  FMUL.FTZ R71, R2.reuse, R71 ;  /* 0x0000004702477220 */ /* 0x040fe40000410000 */
[C---:B------:R-:W-:Y:S02]  /*16270*/  FMUL.FTZ R82, R2.reuse, R82 ;  /* 0x0000005202527220 */ /* 0x040fe40000410000 */
[C---:B------:R-:W-:Y:S02]  /*16280*/  FMUL.FTZ R83, R2.reuse, R83 ;  /* 0x0000005302537220 */ /* 0x040fe40000410000 */
[C---:B------:R-:W-:Y:S02]  /*16290*/  FMUL.FTZ R86, R2.reuse, R86 ;  /* 0x0000005602567220 */ /* 0x040fe40000410000 */
[C---:B------:R-:W-:Y:S01]  /*162a0*/  FMUL.FTZ R87, R2.reuse, R87 ;  /* 0x0000005702577220 */ /* 0x040fe20000410000 */
[----:B------:R3:W4:Y:S01]  /*162b0*/  MUFU.EX2 R3, R0 ;  /* 0x0000000000037308 */ /* 0x0007220000000800 */
[C---:B------:R-:W-:Y:S02]  /*162c0*/  FMUL.FTZ R98, R2.reuse, R98 ;  /* 0x0000006202627220 */ /* 0x040fe40000410000 */
[----:B------:R-:W-:Y:S01]  /*162d0*/  FMUL.FTZ R99, R2, R99 ;  /* 0x0000006302637220 */ /* 0x000fe20000410000 */
[----:B--2---:R-:W-:Y:S02]  /*162e0*/  F2FP.PACK_AB R172, R184, R181 ;  /* 0x000000b5b8ac723e */ /* 0x004fe400000000ff */
[----:B---3--:R-:W-:Y:S01]  /*162f0*/  FSEL R0, R120, RZ, P0 ;  /* 0x000000ff78007208 */ /* 0x008fe20000000000 */
[----:B----4-:R-:W-:Y:S01]  /*16300*/  FMUL.FTZ R5, R3, R129 ;  /* 0x0000008103057220 */ /* 0x010fe20000410000 */
[----:B------:R-:W-:Y:S01]  /*16310*/  FSETP.NEU.FTZ.AND P0, PT, R119, -INF , PT ;  /* 0xff8000007700780b */ /* 0x000fe20003f1d000 */
[----:B------:R-:W-:Y:S02]  /*16320*/  FMUL.FTZ R16, R3, R140 ;  /* 0x0000008c03107220 */ /* 0x000fe40000410000 */
[----:B------:R-:W-:Y:S01]  /*16330*/  FADD.FTZ R0, -R0, R118 ;  /* 0x0000007600007221 */ /* 0x000fe20000010100 */
[----:B------:R-:W-:Y:S01]  /*16340*/  FSEL R117, R4, RZ, P0 ;  /* 0x000000ff04757208 */ /* 0x000fe20000000000 */
[----:B------:R-:W-:Y:S02]  /*16350*/  FFMA.FTZ R118, R33, c[0x0][0x2d0], -R9 ;  /* 0x0000b40021767a23 */ /* 0x000fe40000010809 */
[----:B------:R-:W-:Y:S02]  /*16360*/  FMUL.FTZ R0, R0, c[0x0][0x2d0] ;  /* 0x0000b40000007a20 */ /* 0x000fe40000410000 */
[--C-:B------:R-:W-:Y:S01]  /*16370*/  FFMA.FTZ R4, R15, c[0x0][0x2d0], -R117.reuse ;  /* 0x0000b4000f047a23 */ /* 0x100fe20000010875 */
[----:B------:R-:W-:Y:S01]  /*16380*/  MUFU.EX2 R223, R118 ;  /* 0x0000007600df7308 */ /* 0x000fe20000000800 */
        /* <DEDUP_REMOVED lines=21> */
[--C-:B--2---:R-:W-:Y:S02]  /*164e0*/  FFMA.FTZ R0, R10, c[0x0][0x2d0], -R117.reuse ;  /* 0x0000b4000a007a23 */ /* 0x104fe40000010875 */
[C---:B---3--:R-:W-:Y:S02]  /*164f0*/  FMUL.FTZ R8, R116.reuse, R132 ;  /* 0x0000008474087220 */ /* 0x048fe40000410000 */
[----:B------:R2:W-:Y:S01]  /*16500*/  MUFU.EX2 R191, R0 ;  /* 0x0000000000bf7308 */ /* 0x0005e20000000800 */
[C---:B------:R-:W-:Y:S02]  /*16510*/  FMUL.FTZ R12, R116.reuse, R136 ;  /* 0x00000088740c7220 */ /* 0x040fe40000410000 */
[C---:B------:R-:W-:Y:S02]  /*16520*/  FMUL.FTZ R24, R116.reuse, R148 ;  /* 0x0000009474187220 */ /* 0x040fe40000410000 */
[----:B----4-:R-:W-:Y:S01]  /*16530*/  FMUL.FTZ R4, R3, R128 ;  /* 0x0000008003047220 */ /* 0x010fe20000410000 */
[----:B------:R-:W-:Y:S01]  /*16540*/  F2FP.PACK_AB R128, R237, R235 ;  /* 0x000000ebed80723e */ /* 0x000fe200000000ff */
[C---:B------:R-:W-:Y:S02]  /*16550*/  FMUL.FTZ R40, R116.reuse, R104 ;  /* 0x0000006874287220 */ /* 0x040fe40000410000 */
[C---:B------:R-:W-:Y:S02]  /*16560*/  FMUL.FTZ R41, R116.reuse, R105 ;  /* 0x0000006974297220 */ /* 0x040fe40000410000 */
[C---:B------:R-:W-:Y:S01]  /*16570*/  FMUL.FTZ R56, R116.reuse, R56 ;  /* 0x0000003874387220 */ /* 0x040fe20000410000 */
[-C--:B-1----:R-:W-:Y:S01]  /*16580*/  HMMA.16816.F32 R4, R168, R20.reuse, R4 ;  /* 0x00000014a804723c */ /* 0x082fe20000001804 */
[C---:B------:R-:W-:Y:S02]  /*16590*/  FMUL.FTZ R25, R116.reuse, R149 ;  /* 0x0000009574197220 */ /* 0x040fe40000410000 */
[C---:B------:R-:W-:Y:S02]  /*165a0*/  FMUL.FTZ R28, R116.reuse, R152 ;  /* 0x00000098741c7220 */ /* 0x040fe40000410000 */
[C---:B------:R-:W-:Y:S02]  /*165b0*/  FMUL.FTZ R29, R116.reuse, R153 ;  /* 0x00000099741d7220 */ /* 0x040fe40000410000 */
[C---:B------:R-:W-:Y:S02]  /*165c0*/  FMUL.FTZ R44, R116.reuse, R108 ;  /* 0x0000006c742c7220 */ /* 0x040fe40000410000 */
[C---:B------:R-:W-:Y:S03]  /*165d0*/  FMUL.FTZ R45, R116.reuse, R109 ;  /* 0x0000006d742d7220 */ /* 0x040fe60000410000 */
[--C-:B--2---:R-:W-:Y:S02]  /*165e0*/  FFMA.FTZ R0, R13, c[0x0][0x2d0], -R117.reuse ;  /* 0x0000b4000d007a23 */ /* 0x104fe40000010875 */
[C---:B------:R-:W-:Y:S02]  /*165f0*/  FMUL.FTZ R13, R116.reuse, R137 ;  /* 0x00000089740d7220 */ /* 0x040fe40000410000 */
[----:B------:R1:W2:Y:S01]  /*16600*/  MUFU.EX2 R206, R0 ;  /* 0x0000000000ce7308 */ /* 0x0002a20000000800 */
        /* <DEDUP_REMOVED lines=10> */
[----:B------:R-:W-:Y:S02]  /*166b0*/  FMUL.FTZ R93, R116, R93 ;  /* 0x0000005d745d7220 */ /* 0x000fe40000410000 */
[----:B-1----:R-:W-:Y:S01]  /*166c0*/  FFMA.FTZ R0, R11, c[0x0][0x2d0], -R117 ;  /* 0x0000b4000b007a23 */ /* 0x002fe20000010875 */
[----:B--2---:R-:W-:Y:S03]  /*166d0*/  F2FP.PACK_AB R129, R206, R191 ;  /* 0x000000bfce81723e */ /* 0x004fe600000000ff */
[----:B------:R1:W2:Y:S02]  /*166e0*/  MUFU.EX2 R245, R0 ;  /* 0x0000000000f57308 */ /* 0x0002a40000000800 */
[----:B-1----:R-:W-:Y:S02]  /*166f0*/  FSEL R0, R119, RZ, P0 ;  /* 0x000000ff77007208 */ /* 0x002fe40000000000 */
[----:B--2---:R-:W-:Y:S03]  /*16700*/  F2FP.PACK_AB R131, R239, R245 ;  /* 0x000000f5ef83723e */ /* 0x004fe600000000ff */
[----:B------:R-:W-:Y:S02]  /*16710*/  FADD.FTZ R0, -R0, R123 ;  /* 0x0000007b00007221 */ /* 0x000fe40000010100 */
[----:B------:R-:W-:Y:S02]  /*16720*/  FFMA.FTZ R123, R34, c[0x0][0x2d0], -R9 ;  /* 0x0000b400227b7a23 */ /* 0x000fe40000010809 */
[----:B------:R-:W-:Y:S02]  /*16730*/  FMUL.FTZ R0, R0, c[0x0][0x2d0] ;  /* 0x0000b40000007a20 */ /* 0x000fe40000410000 */
[----:B------:R-:W-:Y:S01]  /*16740*/  FMUL.FTZ R9, R116, R133 ;  /* 0x0000008574097220 */ /* 0x000fe20000410000 */
[----:B------:R-:W1:Y:S01]  /*16750*/  MUFU.EX2 R222, R123 ;  /* 0x0000007b00de7308 */ /* 0x000e620000000800 */
[----:B------:R-:W-:Y:S02]  /*16760*/  FMUL.FTZ R34, R2, R158 ;  /* 0x0000009e02227220 */ /* 0x000fe40000410000 */
[----:B------:R-:W-:Y:S07]  /*16770*/  LDSM.16.MT88.4 R156, [R167+0x800] ;  /* 0x00080000a79c783b */ /* 0x000fee0000004200 */
[----:B------:R-:W2:Y:S01]  /*16780*/  MUFU.EX2 R0, R0 ;  /* 0x0000000000007308 */ /* 0x000ea20000000800 */
[----:B-1----:R-:W-:Y:S01]  /*16790*/  F2FP.PACK_AB R108, R223, R222 ;  /* 0x000000dedf6c723e */ /* 0x002fe200000000ff */
[C---:B--2---:R-:W-:Y:S02]  /*167a0*/  FMUL.FTZ R10, R0.reuse, R134 ;  /* 0x00000086000a7220 */ /* 0x044fe40000410000 */
[C---:B------:R-:W-:Y:S02]  /*167b0*/  FMUL.FTZ R11, R0.reuse, R135 ;  /* 0x00000087000b7220 */ /* 0x040fe40000410000 */
[----:B------:R-:W1:Y:S01]  /*167c0*/  LDSM.16.MT88.4 R132, [R166+0xc00] ;  /* 0x000c0000a684783b */ /* 0x000e620000004200 */
[C---:B------:R-:W-:Y:S02]  /*167d0*/  FMUL.FTZ R42, R0.reuse, R106 ;  /* 0x0000006a002a7220 */ /* 0x040fe40000410000 */
[C---:B------:R-:W-:Y:S02]  /*167e0*/  FMUL.FTZ R43, R0.reuse, R107 ;  /* 0x0000006b002b7220 */ /* 0x040fe40000410000 */
[C---:B------:R-:W-:Y:S01]  /*167f0*/  HMMA.16816.F32 R8, R128.reuse, R20, R8 ;  /* 0x000000148008723c */ /* 0x040fe20000001808 */
[C---:B------:R-:W-:Y:S02]  /*16800*/  FMUL.FTZ R14, R0.reuse, R138 ;  /* 0x0000008a000e7220 */ /* 0x040fe40000410000 */
[C---:B------:R-:W-:Y:S01]  /*16810*/  FMUL.FTZ R15, R0.reuse, R139 ;  /* 0x0000008b000f7220 */ /* 0x040fe20000410000 */
[----:B------:R-:W-:Y:S01]  /*16820*/  LDSM.16.MT88.4 R104, [R166+0x400] ;  /* 0x00040000a668783b */ /* 0x000fe20000004200 */
[C---:B------:R-:W-:Y:S02]  /*16830*/  FMUL.FTZ R58, R0.reuse, R58 ;  /* 0x0000003a003a7220 */ /* 0x040fe40000410000 */
[C---:B------:R-:W-:Y:S02]  /*16840*/  FMUL.FTZ R20, R3.reuse, R144 ;  /* 0x0000009003147220 */ /* 0x040fe40000410000 */
[----:B------:R-:W-:Y:S01]  /*16850*/  FMUL.FTZ R21, R3, R145 ;  /* 0x0000009103157220 */ /* 0x000fe20000410000 */
[-C--:B------:R-:W-:Y:S02]  /*16860*/  HMMA.16816.F32 R12, R128, R22.reuse, R12 ;  /* 0x00000016800c723c */ /* 0x080fe4000000180c */
[C---:B------:R-:W-:Y:S02]  /*16870*/  FMUL.FTZ R59, R0.reuse, R59 ;  /* 0x0000003b003b7220 */ /* 0x040fe40000410000 */
        /* <DEDUP_REMOVED lines=14> */
[C---:B------:R-:W-:Y:S01]  /*16960*/  FMUL.FTZ R46, R0.reuse, R110 ;  /* 0x0000006e002e7220 */ /* 0x040fe20000410000 */
[----:B------:R-:W-:Y:S01]  /*16970*/  F2FP.PACK_AB R110, R221, R226 ;  /* 0x000000e2dd6e723e */ /* 0x000fe200000000ff */
[C---:B------:R-:W-:Y:S01]  /*16980*/  FMUL.FTZ R47, R0.reuse, R111 ;  /* 0x0000006f002f7220 */ /* 0x040fe20000410000 */
[C---:B------:R-:W-:Y:S01]  /*16990*/  HMMA.16816.F32 R24, R128.reuse, R36, R24 ;  /* 0x000000248018723c */ /* 0x040fe20000001818 */
[C---:B------:R-:W-:Y:S03]  /*169a0*/  FMUL.FTZ R90, R0.reuse, R90 ;  /* 0x0000005a005a7220 */ /* 0x040fe60000410000 */
[C---:B------:R-:W-:Y:S02]  /*169b0*/  FMUL.FTZ R91, R0.reuse, R91 ;  /* 0x0000005b005b7220 */ /* 0x040fe40000410000 */
[C---:B------:R-:W-:Y:S02]  /*169c0*/  FMUL.FTZ R94, R0.reuse, R94 ;  /* 0x0000005e005e7220 */ /* 0x040fe40000410000 */
[-C--:B------:R-:W-:Y:S01]  /*169d0*/  HMMA.16816.F32 R28, R128, R38.reuse, R28 ;  /* 0x00000026801c723c */ /* 0x080fe2000000181c */
[C---:B------:R-:W-:Y:S03]  /*169e0*/  FMUL.FTZ R36, R3.reuse, R100 ;  /* 0x0000006403247220 */ /* 0x040fe60000410000 */
[C---:B------:R-:W-:Y:S02]  /*169f0*/  FMUL.FTZ R37, R3.reuse, R101 ;  /* 0x0000006503257220 */ /* 0x040fe40000410000 */
[----:B------:R-:W-:Y:S02]  /*16a00*/  FFMA.FTZ R3, R3, R234, R233 ;  /* 0x000000ea03037223 */ /* 0x000fe400000100e9 */
[C---:B------:R-:W-:Y:S01]  /*16a10*/  HMMA.16816.F32 R32, R168.reuse, R38, R32 ;  /* 0x00000026a820723c */ /* 0x040fe20000001820 */
[----:B------:R-:W2:Y:S03]  /*16a20*/  LDL R233, [R1+0x24] ;  /* 0x0000240001e97983 */ /* 0x000ea60000100800 */
[----:B------:R-:W-:Y:S02]  /*16a30*/  FMUL.FTZ R95, R0, R95 ;  /* 0x0000005f005f7220 */ /* 0x000fe40000410000 */
[----:B------:R-:W-:Y:S02]  /*16a40*/  FADD.FTZ R3, R250, R3 ;  /* 0x00000003fa037221 */ /* 0x000fe40000010000 */
[C---:B------:R-:W-:Y:S04]  /*16a50*/  FMUL.FTZ R38, R2.reuse, R102 ;  /* 0x0000006602267220 */ /* 0x040fe80000410000 */
[----:B------:R-:W-:Y:S02]  /*16a60*/  FMUL.FTZ R39, R2, R103 ;  /* 0x0000006702277220 */ /* 0x000fe40000410000 */
[----:B------:R-:W3:Y:S01]  /*16a70*/  LDSM.16.MT88.4 R100, [R167+0xc00] ;  /* 0x000c0000a764783b */ /* 0x000ee20000004200 */
[----:B------:R-:W-:Y:S02]  /*16a80*/  FADD.FTZ R3, R251, R3 ;  /* 0x00000003fb037221 */ /* 0x000fe40000010000 */
[----:B------:R-:W-:Y:S02]  /*16a90*/  FFMA.FTZ R0, R0, R247, R191 ;  /* 0x000000f700007223 */ /* 0x000fe400000100bf */
[-C--:B-1----:R-:W-:Y:S08]  /*16aa0*/  HMMA.16816.F32 R36, R168, R132.reuse, R36 ;  /* 0x00000084a824723c */ /* 0x082ff00000001824 */
[C---:B------:R-:W-:Y:S08]  /*16ab0*/  HMMA.16816.F32 R40, R128.reuse, R132, R40 ;  /* 0x000000848028723c */ /* 0x040ff00000001828 */
[-C--:B------:R-:W-:Y:S08]  /*16ac0*/  HMMA.16816.F32 R44, R128, R134.reuse, R44 ;  /* 0x00000086802c723c */ /* 0x080ff0000000182c */
[C---:B------:R-:W-:Y:S08]  /*16ad0*/  HMMA.16816.F32 R48, R168.reuse, R134, R48 ;  /* 0x00000086a830723c */ /* 0x040ff00000001830 */
[-C--:B---3--:R-:W-:Y:S08]  /*16ae0*/  HMMA.16816.F32 R52, R168, R100.reuse, R52 ;  /* 0x00000064a834723c */ /* 0x088ff00000001834 */
        /* <DEDUP_REMOVED lines=13> */
[----:B------:R-:W-:Y:S01]  /*16bc0*/  F2FP.PACK_AB R101, R227, R224 ;  /* 0x000000e0e365723e */ /* 0x000fe200000000ff */
[----:B------:R-:W1:Y:S05]  /*16bd0*/  MUFU.EX2 R187, R213 ;  /* 0x000000d500bb7308 */ /* 0x000e6a0000000800 */
[----:B------:R-:W-:Y:S01]  /*16be0*/  FFMA.FTZ R128, R2, R236, R220 ;  /* 0x000000ec02807223 */ /* 0x000fe200000100dc */
[----:B------:R-:W-:Y:S01]  /*16bf0*/  HMMA.16816.F32 R96, R168, R102, R96 ;  /* 0x00000066a860723c */ /* 0x000fe20000001860 */
[--C-:B------:R-:W-:Y:S03]  /*16c00*/  FFMA.FTZ R2, R207, c[0x0][0x2d0], -R117.reuse ;  /* 0x0000b400cf027a23 */ /* 0x100fe60000010875 */
[----:B------:R3:W-:Y:S03]  /*16c10*/  MUFU.EX2 R219, R100 ;  /* 0x0000006400db7308 */ /* 0x0007e60000000800 */
[----:B------:R-:W-:Y:S02]  /*16c20*/  F2FP.PACK_AB R102, R232, R230 ;  /* 0x000000e6e866723e */ /* 0x000fe400000000ff */
[----:B------:R-:W-:Y:S05]  /*16c30*/  F2FP.PACK_AB R103, R231, R229 ;  /* 0x000000e5e767723e */ /* 0x000fea00000000ff */
[----:B------:R4:W-:Y:S01]  /*16c40*/  MUFU.EX2 R123, R2 ;  /* 0x00000002007b7308 */ /* 0x0009e20000000800 */
[----:B-1----:R-:W-:Y:S09]  /*16c50*/  F2FP.PACK_AB R169, R187, R185 ;  /* 0x000000b9bba9723e */ /* 0x002ff200000000ff */
[----:B------:R-:W1:Y:S01]  /*16c60*/  MUFU.EX2 R213, R216 ;  /* 0x000000d800d57308 */ /* 0x000e620000000800 */
[--C-:B---3--:R-:W-:Y:S09]  /*16c70*/  FFMA.FTZ R100, R188, c[0x0][0x2d0], -R117.reuse ;  /* 0x0000b400bc647a23 */ /* 0x108ff20000010875 */
[----:B------:R3:W5:Y:S01]  /*16c80*/  MUFU.EX2 R178, R100 ;  /* 0x0000006400b27308 */ /* 0x0007620000000800 */
[--C-:B----4-:R-:W-:Y:S09]  /*16c90*/  FFMA.FTZ R2, R208, c[0x0][0x2d0], -R117.reuse ;  /* 0x0000b400d0027a23 */ /* 0x110ff20000010875 */
[----:B------:R-:W4:Y:S01]  /*16ca0*/  MUFU.EX2 R118, R2 ;  /* 0x0000000200767308 */ /* 0x000f220000000800 */
[----:B-1----:R-:W-:Y:S09]  /*16cb0*/  F2FP.PACK_AB R170, R215, R213 ;  /* 0x000000d5d7aa723e */ /* 0x002ff200000000ff */
[----:B------:R-:W1:Y:S01]  /*16cc0*/  MUFU.EX2 R188, R217 ;  /* 0x000000d900bc7308 */ /* 0x000e620000000800 */
[--C-:B---3--:R-:W-:Y:S01]  /*16cd0*/  FFMA.FTZ R100, R189, c[0x0][0x2d0], -R117.reuse ;  /* 0x0000b400bd647a23 */ /* 0x108fe20000010875 */
[----:B-----5:R-:W-:Y:S08]  /*16ce0*/  F2FP.PACK_AB R109, R178, R219 ;  /* 0x000000dbb26d723e */ /* 0x020ff000000000ff */
[----:B------:R3:W-:Y:S01]  /*16cf0*/  MUFU.EX2 R179, R100 ;  /* 0x0000006400b37308 */ /* 0x0007e20000000800 */
[----:B----4-:R-:W-:Y:S01]  /*16d00*/  F2FP.PACK_AB R173, R118, R123 ;  /* 0x0000007b76ad723e */ /* 0x010fe200000000ff */
[--C-:B------:R-:W-:Y:S08]  /*16d10*/  FFMA.FTZ R2, R209, c[0x0][0x2d0], -R117.reuse ;  /* 0x0000b400d1027a23 */ /* 0x100ff00000010875 */
[----:B------:R-:W-:Y:S01]  /*16d20*/  MUFU.EX2 R189, R182 ;  /* 0x000000b600bd7308 */ /* 0x000fe20000000800 */
[----:B-1----:R-:W-:Y:S09]  /*16d30*/  F2FP.PACK_AB R168, R188, R183 ;  /* 0x000000b7bca8723e */ /* 0x002ff200000000ff */
[----:B------:R-:W1:Y:S01]  /*16d40*/  MUFU.EX2 R182, R186 ;  /* 0x000000ba00b67308 */ /* 0x000e620000000800 */
[--C-:B---3--:R-:W-:Y:S02]  /*16d50*/  FFMA.FTZ R100, R190, c[0x0][0x2d0], -R117.reuse ;  /* 0x0000b400be647a23 */ /* 0x108fe40000010875 */
[----:B------:R-:W-:Y:S02]  /*16d60*/  FFMA.FTZ R117, R126, c[0x0][0x2d0], -R117 ;  /* 0x0000b4007e757a23 */ /* 0x000fe40000010875 */
[----:B------:R-:W-:Y:S01]  /*16d70*/  FADD.FTZ R126, R249, R3 ;  /* 0x00000003f97e7221 */ /* 0x000fe20000010000 */
[C---:B--2---:R-:W-:Y:S04]  /*16d80*/  ISETP.GT.AND P0, PT, R205.reuse, R233, PT ;  /* 0x000000e9cd00720c */ /* 0x044fe80003f04270 */
[----:B------:R2:W3:Y:S01]  /*16d90*/  MUFU.EX2 R180, R100 ;  /* 0x0000006400b47308 */ /* 0x0004e20000000800 */
[----:B------:R-:W-:Y:S01]  /*16da0*/  FADD.FTZ R3, R206, R0 ;  /* 0x00000000ce037221 */ /* 0x000fe20000010000 */
[----:B------:R-:W-:Y:S03]  /*16db0*/  IADD3 R205, R205, -0x1, RZ ;  /* 0xffffffffcdcd7810 */ /* 0x000fe60007ffe0ff */
[----:B------:R-:W-:Y:S04]  /*16dc0*/  FADD.FTZ R3, R245, R3 ;  /* 0x00000003f5037221 */ /* 0x000fe80000010000 */
[----:B------:R-:W-:Y:S01]  /*16dd0*/  FADD.FTZ R3, R239, R3 ;  /* 0x00000003ef037221 */ /* 0x000fe20000010000 */
[----:B------:R-:W4:Y:S03]  /*16de0*/  MUFU.EX2 R190, R212 ;  /* 0x000000d400be7308 */ /* 0x000f260000000800 */
[----:B------:R-:W-:Y:S01]  /*16df0*/  FADD.FTZ R3, R219, R3 ;  /* 0x00000003db037221 */ /* 0x000fe20000010000 */
[----:B-1----:R-:W-:Y:S03]  /*16e00*/  F2FP.PACK_AB R174, R182, R189 ;  /* 0x000000bdb6ae723e */ /* 0x002fe600000000ff */
[----:B------:R-:W-:Y:S03]  /*16e10*/  FADD.FTZ R3, R178, R3 ;  /* 0x00000003b2037221 */ /* 0x000fe60000010000 */
[----:B------:R1:W-:Y:S01]  /*16e20*/  MUFU.EX2 R176, R2 ;  /* 0x0000000200b07308 */ /* 0x0003e20000000800 */
[----:B------:R-:W-:Y:S01]  /*16e30*/  FADD.FTZ R3, R179, R3 ;  /* 0x00000003b3037221 */ /* 0x000fe20000010000 */
[----:B--2---:R-:W-:Y:S03]  /*16e40*/  F2FP.PACK_AB R100, R228, R225 ;  /* 0x000000e1e464723e */ /* 0x004fe600000000ff */
[C---:B---3--:R-:W-:Y:S01]  /*16e50*/  FADD.FTZ R3, R180.reuse, R3 ;  /* 0x00000003b4037221 */ /* 0x048fe20000010000 */
[----:B------:R-:W-:Y:S04]  /*16e60*/  F2FP.PACK_AB R111, R180, R179 ;  /* 0x000000b3b46f723e */ /* 0x000fe800000000ff */
[----:B------:R-:W2:Y:S01]  /*16e70*/  MUFU.EX2 R117, R117 ;  /* 0x0000007500757308 */ /* 0x000ea20000000800 */
[-C--:B------:R-:W-:Y:S01]  /*16e80*/  HMMA.16816.F32 R4, R100, R104.reuse, R4 ;  /* 0x000000686404723c */ /* 0x080fe20000001804 */
[----:B----4-:R-:W-:Y:S07]  /*16e90*/  F2FP.PACK_AB R171, R211, R190 ;  /* 0x000000bed3ab723e */ /* 0x010fee00000000ff */
[C---:B------:R-:W-:Y:S01]  /*16ea0*/  HMMA.16816.F32 R8, R108.reuse, R104, R8 ;  /* 0x000000686c08723c */ /* 0x040fe20000001808 */
[----:B-1----:R-:W-:Y:S07]  /*16eb0*/  FFMA.FTZ R2, R116, R246, R235 ;  /* 0x000000f674027223 */ /* 0x002fee00000100eb */
[-C--:B------:R-:W-:Y:S01]  /*16ec0*/  HMMA.16816.F32 R12, R108, R106.reuse, R12 ;  /* 0x0000006a6c0c723c */ /* 0x080fe2000000180c */
[----:B--2---:R-:W-:Y:S07]  /*16ed0*/  F2FP.PACK_AB R175, R117, R176 ;  /* 0x000000b075af723e */ /* 0x004fee00000000ff */
        /* <DEDUP_REMOVED lines=28> */
[-C--:B--2---:R-:W-:Y:S04]  /*170a0*/  HMMA.16816.F32 R84, R100, R112.reuse, R84 ;  /* 0x000000706454723c */ /* 0x084fe80000001854 */
[----:B------:R-:W-:Y:S04]  /*170b0*/  FADD.FTZ R2, R228, R2 ;  /* 0x00000002e4027221 */ /* 0x000fe80000010000 */
[C---:B------:R-:W-:Y:S08]  /*170c0*/  HMMA.16816.F32 R88, R108.reuse, R112, R88 ;  /* 0x000000706c58723c */ /* 0x040ff00000001858 */
[-C--:B------:R-:W-:Y:S08]  /*170d0*/  HMMA.16816.F32 R92, R108, R114.reuse, R92 ;  /* 0x000000726c5c723c */ /* 0x080ff0000000185c */
[----:B------:R-:W-:Y:S01]  /*170e0*/  HMMA.16816.F32 R96, R100, R114, R96 ;  /* 0x000000726460723c */ /* 0x000fe20000001860 */
[----:B------:R-:W1:Y:S07]  /*170f0*/  LDSM.16.MT88.4 R112, [R166+0x1400] ;  /* 0x00140000a670783b */ /* 0x000e6e0000004200 */
[-C--:B------:R-:W-:Y:S01]  /*17100*/  HMMA.16816.F32 R128, R168, R140.reuse, R4 ;  /* 0x0000008ca880723c */ /* 0x080fe20000001804 */
[----:B------:R-:W2:Y:S07]  /*17110*/  LDSM.16.MT88.4 R4, [R167+0x1400] ;  /* 0x00140000a704783b */ /* 0x000eae0000004200 */
[C---:B------:R-:W-:Y:S01]  /*17120*/  HMMA.16816.F32 R132, R172.reuse, R140, R8 ;  /* 0x0000008cac84723c */ /* 0x040fe20000001808 */
[----:B------:R-:W3:Y:S07]  /*17130*/  LDSM.16.MT88.4 R8, [R166+0x2000] ;  /* 0x00200000a608783b */ /* 0x000eee0000004200 */
[-C--:B------:R-:W-:Y:S01]  /*17140*/  HMMA.16816.F32 R136, R172, R142.reuse, R12 ;  /* 0x0000008eac88723c */ /* 0x080fe2000000180c */
[----:B------:R-:W4:Y:S07]  /*17150*/  LDSM.16.MT88.4 R12, [R167+0x2000] ;  /* 0x00200000a70c783b */ /* 0x000f2e0000004200 */
        /* <DEDUP_REMOVED lines=37> */
[-C--:B----4-:R-:W-:Y:S01]  /*173b0*/  HMMA.16816.F32 R84, R168, R12.reuse, R84 ;  /* 0x0000000ca854723c */ /* 0x090fe20000001854 */
        /* <DEDUP_REMOVED lines=14> */
.L_x_2253:
[----:B------:R-:W2:Y:S04]  /*174a0*/  LDL R4, [R1] ;  /* 0x0000000001047983 */ /* 0x000ea80000100800 */
[----:B------:R-:W3:Y:S04]  /*174b0*/  LDL R0, [R1+0x2c] ;  /* 0x00002c0001007983 */ /* 0x000ee80000100800 */
[----:B-1----:R-:W4:Y:S01]  /*174c0*/  LDL R2, [R1+0x4] ;  /* 0x0000040001027983 */ /* 0x002f220000100800 */
[----:B------:R-:W-:-:S05]  /*174d0*/  IMAD.MOV.U32 R3, RZ, RZ, c[0x0][0x2c4] ;  /* 0x0000b100ff037624 */ /* 0x000fca00078e00ff */
[----:B------:R-:W-:Y:S01]  /*174e0*/  ISETP.NE.AND P1, PT, R3, 0x1, PT ;  /* 0x000000010300780c */ /* 0x000fe20003f25270 */
[----:B--2---:R-:W-:Y:S02]  /*174f0*/  IMAD.MOV.U32 R5, RZ, RZ, R4 ;  /* 0x000000ffff057224 */ /* 0x004fe400078e0004 */
[----:B------:R-:W-:Y:S01]  /*17500*/  IMAD.MOV.U32 R4, RZ, RZ, c[0x0][0x32c] ;  /* 0x0000cb00ff047624 */ /* 0x000fe200078e00ff */
[----:B---3--:R-:W-:-:S04]  /*17510*/  IADD3 R0, R0, 0x7f, RZ ;  /* 0x0000007f00007810 */ /* 0x008fc80007ffe0ff */
[----:B------:R-:W-:-:S05]  /*17520*/  ISETP.GE.AND P0, PT, R4, 0x1, PT ;  /* 0x000000010400780c */ /* 0x000fca0003f06270 */
[----:B------:R-:W-:Y:S01]  /*17530*/  @P1 IMAD.HI.U32 R3, R0, c[0x0][0x2c8], RZ ;  /* 0x0000b20000031a27 */ /* 0x000fe200078e00ff */
[----:B----4-:R-:W-:-:S04]  /*17540*/  IADD3 R2, R2, 0x1, -R5 ;  /* 0x0000000102027810 */ /* 0x010fc80007ffe805 */
        /* <DEDUP_REMOVED lines=14> */
.L_x_2277:
[----:B------:R-:W-:-:S04]  /*17630*/  MOV R3, c[0x0][0x32c] ;  /* 0x0000cb0000037a02 */ /* 0x000fc80000000f00 */
[----:B------:R-:W-:-:S13]  /*17640*/  ISETP.NE.AND P0, PT, R3, 0x1, PT ;  /* 0x000000010300780c */ /* 0x000fda0003f05270 */
[----:B------:R-:W-:-:S05]  /*17650*/  @P0 IMAD.HI.U32 R3, R0, c[0x0][0x330], RZ ;  /* 0x0000cc0000030a27 */ /* 0x000fca00078e00ff */
[----:B------:R-:W-:Y:S02]  /*17660*/  @P0 SHF.R.U32.HI R0, RZ, c[0x0][0x334], R3 ;  /* 0x0000cd00ff000a19 */ /* 0x000fe40000011603 */
.L_x_2278:
[----:B------:R-:W-:Y:S05]  /*17670*/  BSYNC B0 ;  /* 0x0000000000007941 */ /* 0x000fea0003800000 */
.L_x_2276:
[----:B------:R-:W-:-:S05]  /*17680*/  IMAD R0, R0, c[0x0][0x32c], RZ ;  /* 0x0000cb0000007a24 */ /* 0x000fca00078e02ff */
[----:B------:R-:W-:-:S03]  /*17690*/  IMNMX R2, R2, R0, !PT ;  /* 0x0000000002027217 */ /* 0x000fc60007800200 */
.L_x_2275:
        /* <DEDUP_REMOVED lines=8> */
.L_x_2284:
        /* <DEDUP_REMOVED lines=71> */
.L_x_2281:
[----:B-1-34-:R-:W-:Y:S05]  /*17b90*/  BSYNC B0 ;  /* 0x0000000000007941 */ /* 0x01afea0003800000 */
.L_x_2280:
        /* <DEDUP_REMOVED lines=111> */
[----:B------:R-:W-:Y:S03]  /*18290*/  @P0 IMAD.WIDE.U32 R170, R117, c[0x0][0x1e0], RZ ;  /* 0x0000780075aa0a25 */ /* 0x000fe600078e00ff */
[C---:B------:R-:W-:Y:S01]  /*182a0*/  @P0 SHF.L.U64.HI R169, R123.reuse, 0x5, R126 ;  /* 0x000000057ba90819 */ /* 0x040fe2000001027e */
[----:B------:R-:W-:Y:S02]  /*182b0*/  @P0 IMAD R118, R118, c[0x0][0x1e0], RZ ;  /* 0x0000780076760a24 */ /* 0x000fe400078e02ff */
[----:B------:R-:W-:Y:S02]  /*182c0*/  @P0 IMAD.SHL.U32 R168, R123, 0x20, RZ ;  /* 0x000000207ba80824 */ /* 0x000fe400078e00ff */
[----:B------:R-:W-:Y:S02]  /*182d0*/  @P0 IMAD R118, R117, c[0x0][0x1e4], R118 ;  /* 0x0000790075760a24 */ /* 0x000fe400078e0276 */
[----:B------:R-:W-:Y:S04]  /*182e0*/  @P0 IMAD.WIDE.U32 R168, R170, 0x30, R168 ;  /* 0x00000030aaa80825 */ /* 0x000fe800078e00a8 */
[----:B------:R-:W-:Y:S04]  /*182f0*/  @P0 IMAD.IADD R118, R171, 0x1, R118 ;  /* 0x00000001ab760824 */ /* 0x000fe800078e0276 */
[----:B------:R-:W-:Y:S04]  /*18300*/  @P0 IMAD R118, R118, 0x30, RZ ;  /* 0x0000003076760824 */ /* 0x000fe800078e02ff */
[----:B------:R-:W-:Y:S01]  /*18310*/  @P0 IMAD.IADD R118, R118, 0x1, R169 ;  /* 0x0000000176760824 */ /* 0x000fe200078e02a9 */
[----:B--2---:R-:W-:Y:S04]  /*18320*/  @P0 IADD3 R126, P2, P1, R168, 0x20, R208 ;  /* 0x00000020a87e0810 */ /* 0x004fe8000795e0d0 */
[----:B---3--:R-:W-:Y:S02]  /*18330*/  @P0 IADD3.X R179, R118, RZ, R206, P2, P1 ;  /* 0x000000ff76b30210 */ /* 0x008fe400017e24ce */
[----:B------:R-:W-:Y:S02]  /*18340*/  ISETP.GE.AND P1, PT, R2, 0x1, PT ;  /* 0x000000010200780c */ /* 0x000fe40003f26270 */
[----:B------:R-:W-:Y:S04]  /*18350*/  @P0 IADD3 R123, P3, P2, R168, 0x40, R208 ;  /* 0x00000040a87b0810 */ /* 0x000fe80007a7e0d0 */
[----:B------:R-:W-:Y:S07]  /*18360*/  @P0 IADD3.X R178, R118, RZ, R206, P3, P2 ;  /* 0x000000ff76b20210 */ /* 0x000fee0001fe44ce */
        /* <DEDUP_REMOVED lines=10> */
[----:B------:R-:W-:Y:S03]  /*18410*/  @P1 IMAD R2, R2, 0x30, RZ ;  /* 0x0000003002021824 */ /* 0x000fe600078e02ff */
[----:B------:R-:W-:Y:S01]  /*18420*/  @P1 IADD3 R169, P3, R117, 0x40, RZ ;  /* 0x0000004075a91810 */ /* 0x000fe20007f7e0ff */
[----:B------:R-:W-:Y:S05]  /*18430*/  @P1 IMAD.IADD R2, R171, 0x1, R2 ;  /* 0x00000001ab021824 */ /* 0x000fea00078e0202 */
[----:B------:R-:W-:Y:S02]  /*18440*/  @P1 SHF.L.U64.HI R2, R170, 0x1, R2 ;  /* 0x00000001aa021819 */ /* 0x000fe40000010202 */
[----:B------:R-:W-:Y:S04]  /*18450*/  @P1 IADD3 R170, P2, R117, c[0x0][0x1c8], RZ ;  /* 0x0000720075aa1a10 */ /* 0x000fe80007f5e0ff */
[----:B------:R-:W-:Y:S02]  /*18460*/  @P1 IADD3.X R171, R2, c[0x0][0x1cc], RZ, P2, !PT ;  /* 0x0000730002ab1a10 */ /* 0x000fe400017fe4ff */
[----:B------:R-:W-:Y:S03]  /*18470*/  @P1 IADD3 R176, P2, R169, c[0x0][0x1c8], RZ ;  /* 0x00007200a9b01a10 */ /* 0x000fe60007f5e0ff */
[----:B------:R-:W-:Y:S01]  /*18480*/  @!PT LDS RZ, [RZ] ;  /* 0x00000000fffff984 */ /* 0x000fe20000000800 */
[----:B------:R-:W-:Y:S01]  /*18490*/  @!PT LDS RZ, [RZ] ;  /* 0x00000000fffff984 */ /* 0x000fe20000000800 */
[----:B------:R-:W-:Y:S01]  /*184a0*/  @!PT LDS RZ, [RZ] ;  /* 0x00000000fffff984 */ /* 0x000fe20000000800 */
[----:B------:R1:W-:Y:S01]  /*184b0*/  @P1 LDGSTS.E.BYPASS.LTC128B.128 [R204+0x3c80], [R170.64], !P6 ;  /* 0x03c80000aacc1fae */ /* 0x0003e2000f101d46 */
        /* <DEDUP_REMOVED lines=10> */
[C---:B-1----:R-:W-:Y:S03]  /*18560*/  @P0 LEA R170, P2, R126.reuse, c[0x0][0x1c8], 0x1 ;  /* 0x000072007eaa0a11 */ /* 0x042fe600078408ff */
[----:B------:R2:W-:Y:S01]  /*18570*/  @P0 LDGSTS.E.BYPASS.LTC128B.128 [R204+0x4480], [R172.64], !P6 ;  /* 0x04480000accc0fae */ /* 0x0005e2000f101d46 */
[----:B------:R-:W-:Y:S02]  /*18580*/  @P0 LEA.HI.X R171, R126, c[0x0][0x1cc], R179, 0x1, P2 ;  /* 0x000073007eab0a11 */ /* 0x000fe400010f0cb3 */
[C---:B------:R-:W-:Y:S03]  /*18590*/  @P0 LEA R168, P2, R123.reuse, c[0x0][0x1c8], 0x1 ;  /* 0x000072007ba80a11 */ /* 0x040fe600078408ff */
[----:B------:R2:W-:Y:S01]  /*185a0*/  @P0 LDGSTS.E.BYPASS.LTC128B.128 [R204+0x5080], [R170.64], !P5 ;  /* 0x05080000aacc0fae */ /* 0x0005e2000e901d46 */
[----:B------:R-:W-:Y:S05]  /*185b0*/  @P0 LEA.HI.X R169, R123, c[0x0][0x1cc], R178, 0x1, P2 ;  /* 0x000073007ba90a11 */ /* 0x000fea00010f0cb2 */
[----:B------:R2:W-:Y:S04]  /*185c0*/  @P0 LDGSTS.E.BYPASS.LTC128B.128 [R204+0x5c80], [R168.64], !P4 ;  /* 0x05c80000a8cc0fae */ /* 0x0005e8000e101d46 */
.L_x_2283:
[----:B------:R-:W-:Y:S05]  /*185d0*/  BSYNC B0 ;  /* 0x0000000000007941 */ /* 0x000fea0003800000 */
.L_x_2282:
        /* <DEDUP_REMOVED lines=36> */
[C---:B------:R-:W-:Y:S01]  /*18820*/  ISETP.GT.AND P0, PT, R205.reuse, R230, PT ;  /* 0x000000e6cd00720c */ /* 0x040fe20003f04270 */
[----:B------:R-:W3:Y:S01]  /*18830*/  SHFL.BFLY PT, R121, R117, 0x2, 0x1f ;  /* 0x0c401f0075797f89 */ /* 0x000ee200000e0000 */
[----:B------:R-:W-:Y:S02]  /*18840*/  FMNMX.FTZ R118, R44, R118, !PT ;  /* 0x000000762c767209 */ /* 0x000fe40007810000 */
[----:B------:R-:W-:Y:S02]  /*18850*/  IADD3 R205, R205, -0x1, RZ ;  /* 0xffffffffcdcd7810 */ /* 0x000fe40007ffe0ff */
[----:B------:R-:W-:Y:S05]  /*18860*/  FMNMX.FTZ R118, R45, R118, !PT ;  /* 0x000000762d767209 */ /* 0x000fea0007810000 */
[----:B------:R-:W4:Y:S01]  /*18870*/  SHFL.BFLY PT, R122, R118, 0x2, 0x1f ;  /* 0x0c401f00767a7f89 */ /* 0x000f2200000e0000 */
[----:B-1----:R-:W-:Y:S02]  /*18880*/  FMNMX.FTZ R2, R2, R120, !PT ;  /* 0x0000007802027209 */ /* 0x002fe40007810000 */
[----:B------:R-:W-:Y:S05]  /*18890*/  FMNMX.FTZ R120, R10, R119, !PT ;  /* 0x000000770a787209 */ /* 0x000fea0007810000 */
[----:B------:R-:W1:Y:S01]  /*188a0*/  SHFL.BFLY PT, R123, R2, 0x1, 0x1f ;  /* 0x0c201f00027b7f89 */ /* 0x000e6200000e0000 */
[----:B------:R-:W-:Y:S02]  /*188b0*/  FMNMX.FTZ R120, R11, R120, !PT ;  /* 0x000000780b787209 */ /* 0x000fe40007810000 */
[----:B---3--:R-:W-:Y:S02]  /*188c0*/  FMNMX.FTZ R117, R117, R121, !PT ;  /* 0x0000007975757209 */ /* 0x008fe40007810000 */
[----:B------:R-:W-:Y:S03]  /*188d0*/  FMNMX.FTZ R121, R14, R120, !PT ;  /* 0x000000780e797209 */ /* 0x000fe60007810000 */
[----:B------:R-:W3:Y:S01]  /*188e0*/  SHFL.BFLY PT, R126, R117, 0x1, 0x1f ;  /* 0x0c201f00757e7f89 */ /* 0x000ee200000e0000 */
[----:B----4-:R-:W-:Y:S02]  /*188f0*/  FMNMX.FTZ R120, R118, R122, !PT ;  /* 0x0000007a76787209 */ /* 0x010fe40007810000 */
[----:B------:R-:W-:Y:S05]  /*18900*/  FMNMX.FTZ R118, R15, R121, !PT ;  /* 0x000000790f767209 */ /* 0x000fea0007810000 */
[----:B--2---:R-:W2:Y:S01]  /*18910*/  SHFL.BFLY PT, R168, R120, 0x1, 0x1f ;  /* 0x0c201f0078a87f89 */ /* 0x004ea200000e0000 */
        /* <DEDUP_REMOVED lines=8> */
[----:B---3--:R-:W-:Y:S01]  /*189a0*/  FMNMX.FTZ R121, R117, R126, !PT ;  /* 0x0000007e75797209 */ /* 0x008fe20007810000 */
[--C-:B------:R-:W-:Y:S01]  /*189b0*/  FFMA.FTZ R126, R4, c[0x0][0x2d0], -R123.reuse ;  /* 0x0000b400047e7a23 */ /* 0x100fe2000001087b */
[----:B------:R-:W-:Y:S01]  /*189c0*/  FMNMX.FTZ R117, R42, R2, !PT ;  /* 0x000000022a757209 */ /* 0x000fe20007810000 */
[----:B------:R-:W-:Y:S01]  /*189d0*/  FMUL.FTZ R2, R0, c[0x0][0x2d0] ;  /* 0x0000b40000027a20 */ /* 0x000fe20000410000 */
[----:B------:R-:W-:Y:S01]  /*189e0*/  MUFU.EX2 R213, R178 ;  /* 0x000000b200d57308 */ /* 0x000fe20000000800 */
[----:B------:R-:W-:Y:S01]  /*189f0*/  FMUL.FTZ R4, R121, c[0x0][0x2d0] ;  /* 0x0000b40079047a20 */ /* 0x000fe20000410000 */
[----:B------:R-:W-:Y:S01]  /*18a00*/  FMNMX.FTZ R0, R43, R117, !PT ;  /* 0x000000752b007209 */ /* 0x000fe20007810000 */
[--C-:B------:R-:W-:Y:S01]  /*18a10*/  FFMA.FTZ R177, R21, c[0x0][0x2d0], -R123.reuse ;  /* 0x0000b40015b17a23 */ /* 0x100fe2000001087b */
[----:B--2---:R-:W-:Y:S01]  /*18a20*/  FMNMX.FTZ R120, R120, R168, !PT ;  /* 0x000000a878787209 */ /* 0x004fe20007810000 */
[--C-:B------:R-:W-:Y:S01]  /*18a30*/  FFMA.FTZ R174, R22, c[0x0][0x2d0], -R4.reuse ;  /* 0x0000b40016ae7a23 */ /* 0x100fe20000010804 */
[----:B------:R-:W-:Y:S01]  /*18a40*/  FMNMX.FTZ R0, R46, R0, !PT ;  /* 0x000000002e007209 */ /* 0x000fe20007810000 */
[----:B------:R-:W-:Y:S01]  /*18a50*/  LDSM.16.MT88.4 R168, [R166] ;  /* 0x00000000a6a8783b */ /* 0x000fe20000004200 */
[--C-:B------:R-:W-:Y:S02]  /*18a60*/  FFMA.FTZ R173, R23, c[0x0][0x2d0], -R4.reuse ;  /* 0x0000b40017ad7a23 */ /* 0x100fe40000010804 */
[----:B------:R1:W2:Y:S01]  /*18a70*/  MUFU.EX2 R118, R2 ;  /* 0x0000000200767308 */ /* 0x0002a20000000800 */
[----:B------:R-:W-:Y:S01]  /*18a80*/  FMNMX.FTZ R0, R47, R0, !PT ;  /* 0x000000002f007209 */ /* 0x000fe20007810000 */
[--C-:B------:R-:W-:Y:S02]  /*18a90*/  FFMA.FTZ R172, R34, c[0x0][0x2d0], -R4.reuse ;  /* 0x0000b40022ac7a23 */ /* 0x100fe40000010804 */
[--C-:B------:R-:W-:Y:S02]  /*18aa0*/  FFMA.FTZ R182, R38, c[0x0][0x2d0], -R4.reuse ;  /* 0x0000b40026b67a23 */ /* 0x100fe40000010804 */
[--C-:B------:R-:W-:Y:S02]  /*18ab0*/  FFMA.FTZ R181, R39, c[0x0][0x2d0], -R4.reuse ;  /* 0x0000b40027b57a23 */ /* 0x100fe40000010804 */
[--C-:B------:R-:W-:Y:S02]  /*18ac0*/  FFMA.FTZ R180, R50, c[0x0][0x2d0], -R4.reuse ;  /* 0x0000b40032b47a23 */ /* 0x100fe40000010804 */
[----:B------:R3:W-:Y:S01]  /*18ad0*/  MUFU.EX2 R190, R126 ;  /* 0x0000007e00be7308 */ /* 0x0007e20000000800 */
[--C-:B------:R-:W-:Y:S02]  /*18ae0*/  FFMA.FTZ R179, R51, c[0x0][0x2d0], -R4.reuse ;  /* 0x0000b40033b37a23 */ /* 0x100fe40000010804 */
[--C-:B------:R-:W-:Y:S02]  /*18af0*/  FFMA.FTZ R176, R32, c[0x0][0x2d0], -R123.reuse ;  /* 0x0000b40020b07a23 */ /* 0x100fe4000001087b */
[--C-:B------:R-:W-:Y:S02]  /*18b00*/  FFMA.FTZ R175, R33, c[0x0][0x2d0], -R123.reuse ;  /* 0x0000b40021af7a23 */ /* 0x100fe4000001087b */
[--C-:B------:R-:W-:Y:S02]  /*18b10*/  FFMA.FTZ R185, R36, c[0x0][0x2d0], -R123.reuse ;  /* 0x0000b40024b97a23 */ /* 0x100fe4000001087b */
[--C-:B------:R-:W-:Y:S01]  /*18b20*/  FFMA.FTZ R184, R37, c[0x0][0x2d0], -R123.reuse ;  /* 0x0000b40025b87a23 */ /* 0x100fe2000001087b */
[----:B------:R-:W-:Y:S01]  /*18b30*/  MUFU.EX2 R216, R177 ;  /* 0x000000b100d87308 */ /* 0x000fe20000000800 */
[----:B------:R-:W-:Y:S02]  /*18b40*/  FFMA.FTZ R183, R48, c[0x0][0x2d0], -R123 ;  /* 0x0000b40030b77a23 */ /* 0x000fe4000001087b */
[----:B-1----:R-:W-:Y:S02]  /*18b50*/  FADD.FTZ R2, -R121, R3 ;  /* 0x0000000379027221 */ /* 0x002fe40000010100 */
[----:B------:R-:W1:Y:S01]  /*18b60*/  SHFL.BFLY PT, R3, R0, 0x2, 0x1f ;  /* 0x0c401f0000037f89 */ /* 0x000e6200000e0000 */
[----:B--2---:R-:W-:Y:S02]  /*18b70*/  FMUL.FTZ R20, R118, R144 ;  /* 0x0000009076147220 */ /* 0x004fe40000410000 */
[----:B------:R-:W-:Y:S02]  /*18b80*/  FMUL.FTZ R2, R2, c[0x0][0x2d0] ;  /* 0x0000b40002027a20 */ /* 0x000fe40000410000 */
        /* <DEDUP_REMOVED lines=8> */
[C---:B------:R-:W-:Y:S02]  /*18c10*/  FMUL.FTZ R113, R118.reuse, R113 ;  /* 0x0000007176717220 */ /* 0x040fe40000410000 */
[C---:B------:R-:W-:Y:S02]  /*18c20*/  FMUL.FTZ R52, R118.reuse, R52 ;  /* 0x0000003476347220 */ /* 0x040fe40000410000 */
[C---:B------:R-:W-:Y:S02]  /*18c30*/  FMUL.FTZ R53, R118.reuse, R53 ;  /* 0x0000003576357220 */ /* 0x040fe40000410000 */
[----:B------:R-:W-:Y:S01]  /*18c40*/  FMUL.FTZ R64, R118, R64 ;  /* 0x0000004076407220 */ /* 0x000fe20000410000 */
        /* <DEDUP_REMOVED lines=10> */
[----:B--2---:R-:W-:Y:S02]  /*18cf0*/  FADD.FTZ R2, -R120, R116 ;  /* 0x0000007478027221 */ /* 0x004fe40000010100 */
[C---:B---3--:R-:W-:Y:S02]  /*18d00*/  FMUL.FTZ R7, R117.reuse, R131 ;  /* 0x0000008375077220 */ /* 0x048fe40000410000 */
        /* <DEDUP_REMOVED lines=8> */
[----:B------:R2:W3:Y:S01]  /*18d90*/  MUFU.EX2 R116, R2 ;  /* 0x0000000200747308 */ /* 0x0004e20000000800 */
[C---:B------:R-:W-:Y:S02]  /*18da0*/  FMUL.FTZ R114, R117.reuse, R114 ;  /* 0x0000007275727220 */ /* 0x040fe40000410000 */
[C---:B------:R-:W-:Y:S02]  /*18db0*/  FMUL.FTZ R115, R117.reuse, R115 ;  /* 0x0000007375737220 */ /* 0x040fe40000410000 */
[--C-:B-1----:R-:W-:Y:S02]  /*18dc0*/  FFMA.FTZ R3, R16, c[0x0][0x2d0], -R123.reuse ;  /* 0x0000b40010037a23 */ /* 0x102fe4000001087b */
[----:B------:R-:W-:Y:S02]  /*18dd0*/  FMUL.FTZ R16, R118, R140 ;  /* 0x0000008c76107220 */ /* 0x000fe40000410000 */
[C---:B------:R-:W-:Y:S01]  /*18de0*/  FMUL.FTZ R54, R117.reuse, R54 ;  /* 0x0000003675367220 */ /* 0x040fe20000410000 */
[----:B------:R1:W-:Y:S01]  /*18df0*/  MUFU.EX2 R225, R3 ;  /* 0x0000000300e17308 */ /* 0x0003e20000000800 */
        /* <DEDUP_REMOVED lines=8> */
[--C-:B--2---:R-:W-:Y:S02]  /*18e80*/  FFMA.FTZ R2, R5, c[0x0][0x2d0], -R123.reuse ;  /* 0x0000b40005027a23 */ /* 0x104fe4000001087b */
[C---:B---3--:R-:W-:Y:S02]  /*18e90*/  FMUL.FTZ R32, R116.reuse, R148 ;  /* 0x0000009474207220 */ /* 0x048fe40000410000 */
[C---:B------:R-:W-:Y:S01]  /*18ea0*/  FMUL.FTZ R33, R116.reuse, R149 ;  /* 0x0000009574217220 */ /* 0x040fe20000410000 */
[----:B------:R2:W3:Y:S01]  /*18eb0*/  MUFU.EX2 R210, R2 ;  /* 0x0000000200d27308 */ /* 0x0004e20000000800 */
[C---:B------:R-:W-:Y:S02]  /*18ec0*/  FMUL.FTZ R36, R116.reuse, R152 ;  /* 0x0000009874247220 */ /* 0x040fe40000410000 */
[----:B------:R-:W-:Y:S02]  /*18ed0*/  FMUL.FTZ R37, R116, R153 ;  /* 0x0000009974257220 */ /* 0x000fe40000410000 */
[--C-:B-1----:R-:W-:Y:S02]  /*18ee0*/  FFMA.FTZ R3, R17, c[0x0][0x2d0], -R123.reuse ;  /* 0x0000b40011037a23 */ /* 0x102fe4000001087b */
[C---:B------:R-:W-:Y:S02]  /*18ef0*/  FMUL.FTZ R17, R118.reuse, R141 ;  /* 0x0000008d76117220 */ /* 0x040fe40000410000 */
[----:B------:R-:W-:Y:S01]  /*18f00*/  FFMA.FTZ R123, R49, c[0x0][0x2d0], -R123 ;  /* 0x0000b400317b7a23 */ /* 0x000fe2000001087b */
[----:B------:R1:W-:Y:S01]  /*18f10*/  MUFU.EX2 R228, R3 ;  /* 0x0000000300e47308 */ /* 0x0003e20000000800 */
[----:B------:R-:W-:Y:S02]  /*18f20*/  FMUL.FTZ R49, R118, R157 ;  /* 0x0000009d76317220 */ /* 0x000fe40000410000 */
        /* <DEDUP_REMOVED lines=8> */
[--C-:B--2---:R-:W-:Y:S02]  /*18fb0*/  FFMA.FTZ R2, R6, c[0x0][0x2d0], -R4.reuse ;  /* 0x0000b40006027a23 */ /* 0x104fe40000010804 */
[C---:B------:R-:W-:Y:S02]  /*18fc0*/  FMUL.FTZ R60, R116.reuse, R60 ;  /* 0x0000003c743c7220 */ /* 0x040fe40000410000 */
[C---:B------:R-:W-:Y:S01]  /*18fd0*/  FMUL.FTZ R61, R116.reuse, R61 ;  /* 0x0000003d743d7220 */ /* 0x040fe20000410000 */
[----:B------:R2:W-:Y:S01]  /*18fe0*/  MUFU.EX2 R189, R2 ;  /* 0x0000000200bd7308 */ /* 0x0005e20000000800 */
[C---:B------:R-:W-:Y:S02]  /*18ff0*/  FMUL.FTZ R72, R116.reuse, R72 ;  /* 0x0000004874487220 */ /* 0x040fe40000410000 */
[----:B------:R-:W-:Y:S02]  /*19000*/  FMUL.FTZ R73, R116, R73 ;  /* 0x0000004974497220 */ /* 0x000fe40000410000 */
[--C-:B-1----:R-:W-:Y:S02]  /*19010*/  FFMA.FTZ R3, R18, c[0x0][0x2d0], -R4.reuse ;  /* 0x0000b40012037a23 */ /* 0x102fe40000010804 */
[C---:B------:R-:W-:Y:S02]  /*19020*/  FMUL.FTZ R18, R117.reuse, R142 ;  /* 0x0000008e75127220 */ /* 0x040fe40000410000 */
[C---:B------:R-:W-:Y:S01]  /*19030*/  FMUL.FTZ R76, R116.reuse, R76 ;  /* 0x0000004c744c7220 */ /* 0x040fe20000410000 */
[----:B------:R-:W-:Y:S01]  /*19040*/  MUFU.EX2 R224, R3 ;  /* 0x0000000300e07308 */ /* 0x000fe20000000800 */
[----:B------:R-:W-:Y:S02]  /*19050*/  FMUL.FTZ R77, R116, R77 ;  /* 0x0000004d744d7220 */ /* 0x000fe40000410000 */
[----:B------:R-:W-:Y:S02]  /*19060*/  FMUL.FTZ R85, R118, R85 ;  /* 0x0000005576557220 */ /* 0x000fe40000410000 */
[C---:B------:R-:W-:Y:S02]  /*19070*/  FMUL.FTZ R86, R117.reuse, R86 ;  /* 0x0000005675567220 */ /* 0x040fe40000410000 */
[C---:B------:R-:W-:Y:S02]  /*19080*/  FMUL.FTZ R87, R117.reuse, R87 ;  /* 0x0000005775577220 */ /* 0x040fe40000410000 */
[C---:B------:R-:W-:Y:S01]  /*19090*/  FMUL.FTZ R88, R116.reuse, R88 ;  /* 0x0000005874587220 */ /* 0x040fe20000410000 */
[----:B------:R-:W-:Y:S01]  /*190a0*/  MUFU.EX2 R215, R172 ;  /* 0x000000ac00d77308 */ /* 0x000fe20000000800 */
[C---:B------:R-:W-:Y:S02]  /*190b0*/  FMUL.FTZ R89, R116.reuse, R89 ;  /* 0x0000005974597220 */ /* 0x040fe40000410000 */
[C---:B------:R-:W-:Y:S01]  /*190c0*/  FMUL.FTZ R92, R116.reuse, R92 ;  /* 0x0000005c745c7220 */ /* 0x040fe20000410000 */
[----:B--2---:R-:W1:Y:S01]  /*190d0*/  SHFL.BFLY PT, R2, R0, 0x1, 0x1f ;  /* 0x0c201f0000027f89 */ /* 0x004e6200000e0000 */
[----:B------:R-:W-:Y:S02]  /*190e0*/  FMUL.FTZ R93, R116, R93 ;  /* 0x0000005d745d7220 */ /* 0x000fe40000410000 */
[C---:B------:R-:W-:Y:S02]  /*190f0*/  FMUL.FTZ R96, R118.reuse, R96 ;  /* 0x0000006076607220 */ /* 0x040fe40000410000 */
[----:B------:R-:W-:Y:S01]  /*19100*/  FMUL.FTZ R97, R118, R97 ;  /* 0x0000006176617220 */ /* 0x000fe20000410000 */
[----:B------:R-:W-:Y:S01]  /*19110*/  MUFU.EX2 R174, R184 ;  /* 0x000000b800ae7308 */ /* 0x000fe20000000800 */
[C---:B------:R-:W-:Y:S02]  /*19120*/  FMUL.FTZ R98, R117.reuse, R98 ;  /* 0x0000006275627220 */ /* 0x040fe40000410000 */
[----:B------:R-:W-:Y:S07]  /*19130*/  FMUL.FTZ R99, R117, R99 ;  /* 0x0000006375637220 */ /* 0x000fee0000410000 */
[----:B------:R-:W-:Y:S01]  /*19140*/  MUFU.EX2 R172, R181 ;  /* 0x000000b500ac7308 */ /* 0x000fe20000000800 */
[----:B-1----:R-:W-:Y:S01]  /*19150*/  FMNMX.FTZ R2, R0, R2, !PT ;  /* 0x0000000200027209 */ /* 0x002fe20007810000 */
[----:B------:R-:W-:Y:S08]  /*19160*/  FFMA.FTZ R0, R19, c[0x0][0x2d0], -R4 ;  /* 0x0000b40013007a23 */ /* 0x000ff00000010804 */
[----:B------:R-:W-:Y:S01]  /*19170*/  MUFU.EX2 R175, R183 ;  /* 0x000000b700af7308 */ /* 0x000fe20000000800 */
[----:B------:R-:W-:Y:S01]  /*19180*/  FMUL.FTZ R4, R118, R128 ;  /* 0x0000008076047220 */ /* 0x000fe20000410000 */
[----:B---3--:R-:W-:Y:S01]  /*19190*/  F2FP.PACK_AB R128, R210, R190 ;  /* 0x000000bed280723e */ /* 0x008fe200000000ff */
[----:B------:R-:W-:Y:S02]  /*191a0*/  FMUL.FTZ R19, R117, R143 ;  /* 0x0000008f75137220 */ /* 0x000fe40000410000 */
[----:B------:R-:W-:Y:S05]  /*191b0*/  LDSM.16.MT88.4 R140, [R166+0x800] ;  /* 0x00080000a68c783b */ /* 0x000fea0000004200 */
[----:B------:R1:W2:Y:S10]  /*191c0*/  MUFU.EX2 R227, R0 ;  /* 0x0000000000e37308 */ /* 0x0002b40000000800 */
[----:B------:R-:W-:Y:S10]  /*191d0*/  MUFU.EX2 R176, R123 ;  /* 0x0000007b00b07308 */ /* 0x000ff40000000800 */
[----:B------:R-:W-:Y:S01]  /*191e0*/  MUFU.EX2 R173, R180 ;  /* 0x000000b400ad7308 */ /* 0x000fe20000000800 */
[----:B-1----:R-:W-:Y:S01]  /*191f0*/  FADD.FTZ R0, -R2, R119 ;  /* 0x0000007702007221 */ /* 0x002fe20000010100 */
[----:B--2---:R-:W-:Y:S01]  /*19200*/  F2FP.PACK_AB R131, R227, R224 ;  /* 0x000000e0e383723e */ /* 0x004fe200000000ff */
[----:B------:R-:W-:Y:S02]  /*19210*/  FMUL.FTZ R119, R120, c[0x0][0x2d0] ;  /* 0x0000b40078777a20 */ /* 0x000fe40000410000 */
[----:B------:R-:W-:Y:S02]  /*19220*/  FMUL.FTZ R0, R0, c[0x0][0x2d0] ;  /* 0x0000b40000007a20 */ /* 0x000fe40000410000 */
[--C-:B------:R-:W-:Y:S03]  /*19230*/  FFMA.FTZ R3, R8, c[0x0][0x2d0], -R119.reuse ;  /* 0x0000b40008037a23 */ /* 0x100fe60000010877 */
[----:B------:R-:W-:Y:S01]  /*19240*/  MUFU.EX2 R179, R179 ;  /* 0x000000b300b37308 */ /* 0x000fe20000000800 */
[----:B------:R-:W-:Y:S02]  /*19250*/  FMUL.FTZ R8, R116, R132 ;  /* 0x0000008474087220 */ /* 0x000fe40000410000 */
[--C-:B------:R-:W-:Y:S02]  /*19260*/  FFMA.FTZ R24, R24, c[0x0][0x2d0], -R119.reuse ;  /* 0x0000b40018187a23 */ /* 0x100fe40000010877 */
[--C-:B------:R-:W-:Y:S05]  /*19270*/  FFMA.FTZ R25, R25, c[0x0][0x2d0], -R119.reuse ;  /* 0x0000b40019197a23 */ /* 0x100fea0000010877 */
[----:B------:R1:W-:Y:S10]  /*19280*/  MUFU.EX2 R187, R3 ;  /* 0x0000000300bb7308 */ /* 0x0003f40000000800 */
[----:B------:R-:W2:Y:S10]  /*19290*/  MUFU.EX2 R0, R0 ;  /* 0x0000000000007308 */ /* 0x000eb40000000800 */
[----:B------:R-:W-:Y:S01]  /*192a0*/  MUFU.EX2 R207, R24 ;  /* 0x0000001800cf7308 */ /* 0x000fe20000000800 */
[--C-:B-1----:R-:W-:Y:S02]  /*192b0*/  FFMA.FTZ R3, R9, c[0x0][0x2d0], -R119.reuse ;  /* 0x0000b40009037a23 */ /* 0x102fe40000010877 */
[----:B------:R-:W-:Y:S07]  /*192c0*/  FMUL.FTZ R9, R116, R133 ;  /* 0x0000008574097220 */ /* 0x000fee0000410000 */
[----:B------:R1:W3:Y:S01]  /*192d0*/  MUFU.EX2 R221, R3 ;  /* 0x0000000300dd7308 */ /* 0x0002e20000000800 */
[C---:B--2---:R-:W-:Y:S02]  /*192e0*/  FMUL.FTZ R34, R0.reuse, R150 ;  /* 0x0000009600227220 */ /* 0x044fe40000410000 */
[C---:B------:R-:W-:Y:S02]  /*192f0*/  FMUL.FTZ R35, R0.reuse, R151 ;  /* 0x0000009700237220 */ /* 0x040fe40000410000 */
[C---:B------:R-:W-:Y:S02]  /*19300*/  FMUL.FTZ R38, R0.reuse, R154 ;  /* 0x0000009a00267220 */ /* 0x040fe40000410000 */
[C---:B------:R-:W-:Y:S03]  /*19310*/  FMUL.FTZ R39, R0.reuse, R155 ;  /* 0x0000009b00277220 */ /* 0x040fe60000410000 */
[----:B------:R2:W-:Y:S01]  /*19320*/  MUFU.EX2 R211, R25 ;  /* 0x0000001900d37308 */ /* 0x0005e20000000800 */
[C---:B------:R-:W-:Y:S02]  /*19330*/  FMUL.FTZ R106, R0.reuse, R106 ;  /* 0x0000006a006a7220 */ /* 0x040fe40000410000 */
[C---:B------:R-:W-:Y:S02]  /*19340*/  FMUL.FTZ R107, R0.reuse, R107 ;  /* 0x0000006b006b7220 */ /* 0x040fe40000410000 */
[C---:B------:R-:W-:Y:S02]  /*19350*/  FMUL.FTZ R110, R0.reuse, R110 ;  /* 0x0000006e006e7220 */ /* 0x040fe40000410000 */
[C---:B------:R-:W-:Y:S02]  /*19360*/  FMUL.FTZ R111, R0.reuse, R111 ;  /* 0x0000006f006f7220 */ /* 0x040fe40000410000 */
[C---:B------:R-:W-:Y:S02]  /*19370*/  FMUL.FTZ R58, R0.reuse, R58 ;  /* 0x0000003a003a7220 */ /* 0x040fe40000410000 */
[----:B------:R-:W-:Y:S02]  /*19380*/  FMUL.FTZ R59, R0, R59 ;  /* 0x0000003b003b7220 */ /* 0x000fe40000410000 */
[--C-:B-1----:R-:W-:Y:S01]  /*19390*/  FFMA.FTZ R3, R12, c[0x0][0x2d0], -R119.reuse ;  /* 0x0000b4000c037a23 */ /* 0x102fe20000010877 */
[----:B---3--:R-:W-:Y:S01]  /*193a0*/  F2FP.PACK_AB R132, R221, R187 ;  /* 0x000000bbdd84723e */ /* 0x008fe200000000ff */
[----:B------:R-:W-:Y:S02]  /*193b0*/  FMUL.FTZ R12, R116, R136 ;  /* 0x00000088740c7220 */ /* 0x000fe40000410000 */
[----:B------:R1:W-:Y:S01]  /*193c0*/  MUFU.EX2 R223, R3 ;  /* 0x0000000300df7308 */ /* 0x0003e20000000800 */
[C---:B------:R-:W-:Y:S02]  /*193d0*/  FMUL.FTZ R62, R0.reuse, R62 ;  /* 0x0000003e003e7220 */ /* 0x040fe40000410000 */
[----:B------:R-:W-:Y:S02]  /*193e0*/  FMUL.FTZ R63, R0, R63 ;  /* 0x0000003f003f7220 */ /* 0x000fe40000410000 */
[----:B------:R-:W-:Y:S02]  /*193f0*/  FFMA.FTZ R24, R28, c[0x0][0x2d0], -R119 ;  /* 0x0000b4001c187a23 */ /* 0x000fe40000010877 */
[----:B------:R-:W-:Y:S01]  /*19400*/  FFMA.FTZ R28, R117, R236, R189 ;  /* 0x000000ec751c7223 */ /* 0x000fe200000100bd */
[----:B--2---:R-:W-:Y:S01]  /*19410*/  F2FP.PACK_AB R25, R214, R212 ;  /* 0x000000d4d619723e */ /* 0x004fe200000000ff */
        /* <DEDUP_REMOVED lines=11> */
[----:B------:R1:W3:Y:S01]  /*194d0*/  MUFU.EX2 R229, R3 ;  /* 0x0000000300e57308 */ /* 0x0002e20000000800 */
[----:B--2---:R-:W-:Y:S02]  /*194e0*/  FFMA.FTZ R24, R29, c[0x0][0x2d0], -R119 ;  /* 0x0000b4001d187a23 */ /* 0x004fe40000010877 */
[----:B------:R-:W-:Y:S07]  /*194f0*/  FFMA.FTZ R29, R118, R234, R190 ;  /* 0x000000ea761d7223 */ /* 0x000fee00000100be */
[----:B------:R2:W4:Y:S01]  /*19500*/  MUFU.EX2 R188, R24 ;  /* 0x0000001800bc7308 */ /* 0x0005220000000800 */
[----:B------:R-:W-:Y:S02]  /*19510*/  FADD.FTZ R144, R210, R29 ;  /* 0x0000001dd2907221 */ /* 0x000fe40000010000 */
[----:B-1----:R-:W-:Y:S04]  /*19520*/  FMUL.FTZ R3, R2, c[0x0][0x2d0] ;  /* 0x0000b40002037a20 */ /* 0x002fe80000410000 */
[--C-:B------:R-:W-:Y:S02]  /*19530*/  FFMA.FTZ R5, R10, c[0x0][0x2d0], -R3.reuse ;  /* 0x0000b4000a057a23 */ /* 0x100fe40000010803 */
[--C-:B------:R-:W-:Y:S02]  /*19540*/  FFMA.FTZ R6, R14, c[0x0][0x2d0], -R3.reuse ;  /* 0x0000b4000e067a23 */ /* 0x100fe40000010803 */
[----:B------:R1:W-:Y:S01]  /*19550*/  MUFU.EX2 R186, R5 ;  /* 0x0000000500ba7308 */ /* 0x0003e20000000800 */
[C---:B------:R-:W-:Y:S02]  /*19560*/  FMUL.FTZ R14, R0.reuse, R138 ;  /* 0x0000008a000e7220 */ /* 0x040fe40000410000 */
[----:B------:R-:W-:Y:S01]  /*19570*/  FMUL.FTZ R10, R0, R134 ;  /* 0x00000086000a7220 */ /* 0x000fe20000410000 */
[----:B---3--:R-:W-:Y:S01]  /*19580*/  F2FP.PACK_AB R134, R229, R223 ;  /* 0x000000dfe586723e */ /* 0x008fe200000000ff */
[--C-:B------:R-:W-:Y:S02]  /*19590*/  FFMA.FTZ R126, R42, c[0x0][0x2d0], -R3.reuse ;  /* 0x0000b4002a7e7a23 */ /* 0x100fe40000010803 */
[--C-:B--2---:R-:W-:Y:S01]  /*195a0*/  FFMA.FTZ R24, R30, c[0x0][0x2d0], -R3.reuse ;  /* 0x0000b4001e187a23 */ /* 0x104fe20000010803 */
[----:B----4-:R-:W-:Y:S01]  /*195b0*/  F2FP.PACK_AB R30, R188, R191 ;  /* 0x000000bfbc1e723e */ /* 0x010fe200000000ff */
[--C-:B------:R-:W-:Y:S01]  /*195c0*/  FFMA.FTZ R26, R26, c[0x0][0x2d0], -R3.reuse ;  /* 0x0000b4001a1a7a23 */ /* 0x100fe20000010803 */
[----:B------:R2:W-:Y:S01]  /*195d0*/  MUFU.EX2 R222, R6 ;  /* 0x0000000600de7308 */ /* 0x0005e20000000800 */
[--C-:B------:R-:W-:Y:S09]  /*195e0*/  FFMA.FTZ R27, R27, c[0x0][0x2d0], -R3.reuse ;  /* 0x0000b4001b1b7a23 */ /* 0x100ff20000010803 */
[----:B------:R3:W-:Y:S01]  /*195f0*/  MUFU.EX2 R178, R24 ;  /* 0x0000001800b27308 */ /* 0x0007e20000000800 */
[--C-:B-1----:R-:W-:Y:S02]  /*19600*/  FFMA.FTZ R5, R11, c[0x0][0x2d0], -R3.reuse ;  /* 0x0000b4000b057a23 */ /* 0x102fe40000010803 */
[----:B------:R-:W-:Y:S07]  /*19610*/  FMUL.FTZ R11, R0, R135 ;  /* 0x00000087000b7220 */ /* 0x000fee0000410000 */
[----:B------:R1:W4:Y:S01]  /*19620*/  MUFU.EX2 R220, R5 ;  /* 0x0000000500dc7308 */ /* 0x0003220000000800 */
[----:B--2---:R-:W-:Y:S01]  /*19630*/  FMUL.FTZ R6, R117, R130 ;  /* 0x0000008275067220 */ /* 0x004fe20000410000 */
[----:B------:R-:W-:Y:S08]  /*19640*/  F2FP.PACK_AB R130, R228, R225 ;  /* 0x000000e1e482723e */ /* 0x000ff000000000ff */
[----:B------:R2:W-:Y:S01]  /*19650*/  MUFU.EX2 R208, R26 ;  /* 0x0000001a00d07308 */ /* 0x0005e20000000800 */
[--C-:B---3--:R-:W-:Y:S09]  /*19660*/  FFMA.FTZ R24, R31, c[0x0][0x2d0], -R3.reuse ;  /* 0x0000b4001f187a23 */ /* 0x108ff20000010803 */
[----:B------:R3:W5:Y:S01]  /*19670*/  MUFU.EX2 R209, R27 ;  /* 0x0000001b00d17308 */ /* 0x0007620000000800 */
[----:B-1----:R-:W-:Y:S01]  /*19680*/  FFMA.FTZ R5, R15, c[0x0][0x2d0], -R3 ;  /* 0x0000b4000f057a23 */ /* 0x002fe20000010803 */
[----:B----4-:R-:W-:Y:S01]  /*19690*/  F2FP.PACK_AB R133, R220, R186 ;  /* 0x000000badc85723e */ /* 0x010fe200000000ff */
[C---:B------:R-:W-:Y:S02]  /*196a0*/  FMUL.FTZ R15, R0.reuse, R139 ;  /* 0x0000008b000f7220 */ /* 0x040fe40000410000 */
[----:B------:R-:W1:Y:S01]  /*196b0*/  LDSM.16.MT88.4 R136, [R167] ;  /* 0x00000000a788783b */ /* 0x000e620000004200 */
[----:B------:R-:W-:Y:S04]  /*196c0*/  FFMA.FTZ R0, R0, R247, R186 ;  /* 0x000000f700007223 */ /* 0x000fe800000100ba */
[----:B------:R4:W4:Y:S01]  /*196d0*/  MUFU.EX2 R226, R5 ;  /* 0x0000000500e27308 */ /* 0x0009220000000800 */
[----:B------:R-:W-:Y:S01]  /*196e0*/  FADD.FTZ R0, R220, R0 ;  /* 0x00000000dc007221 */ /* 0x000fe20000010000 */
[----:B--2---:R-:W-:Y:S03]  /*196f0*/  F2FP.PACK_AB R26, R219, R217 ;  /* 0x000000d9db1a723e */ /* 0x004fe600000000ff */
[----:B------:R-:W-:Y:S05]  /*19700*/  FADD.FTZ R0, R222, R0 ;  /* 0x00000000de007221 */ /* 0x000fea0000010000 */
[----:B------:R2:W1:Y:S01]  /*19710*/  MUFU.EX2 R177, R24 ;  /* 0x0000001800b17308 */ /* 0x0004620000000800 */
[----:B---3--:R-:W-:Y:S02]  /*19720*/  F2FP.PACK_AB R27, R218, R215 ;  /* 0x000000d7da1b723e */ /* 0x008fe400000000ff */
[----:B-----5:R-:W-:Y:S07]  /*19730*/  F2FP.PACK_AB R29, R209, R208 ;  /* 0x000000d0d11d723e */ /* 0x020fee00000000ff */
[----:B------:R-:W-:Y:S01]  /*19740*/  MUFU.EX2 R126, R126 ;  /* 0x0000007e007e7308 */ /* 0x000fe20000000800 */
[----:B----4-:R-:W-:Y:S01]  /*19750*/  FMUL.FTZ R5, R118, R129 ;  /* 0x0000008176057220 */ /* 0x010fe20000410000 */
[----:B------:R-:W-:Y:S01]  /*19760*/  F2FP.PACK_AB R129, R206, R189 ;  /* 0x000000bdce81723e */ /* 0x000fe200000000ff */
[C---:B------:R-:W-:Y:S01]  /*19770*/  FADD.FTZ R0, R226.reuse, R0 ;  /* 0x00000000e2007221 */ /* 0x040fe20000010000 */
[----:B------:R-:W-:Y:S05]  /*19780*/  F2FP.PACK_AB R135, R226, R222 ;  /* 0x000000dee287723e */ /* 0x000fea00000000ff */
[-C--:B------:R-:W-:Y:S05]  /*19790*/  HMMA.16816.F32 R4, R128, R168.reuse, R4 ;  /* 0x000000a88004723c */ /* 0x080fea0000001804 */
[----:B--2---:R-:W-:Y:S02]  /*197a0*/  F2FP.PACK_AB R24, R216, R213 ;  /* 0x000000d5d818723e */ /* 0x004fe400000000ff */
[----:B-1----:R-:W-:Y:S01]  /*197b0*/  F2FP.PACK_AB R31, R177, R178 ;  /* 0x000000b2b11f723e */ /* 0x002fe200000000ff */
[C---:B------:R-:W-:Y:S01]  /*197c0*/  HMMA.16816.F32 R8, R132.reuse, R168, R8 ;  /* 0x000000a88408723c */ /* 0x040fe20000001808 */
[----:B------:R-:W-:Y:S07]  /*197d0*/  MUFU.EX2 R169, R185 ;  /* 0x000000b900a97308 */ /* 0x000fee0000000800 */
[-C--:B------:R-:W-:Y:S08]  /*197e0*/  HMMA.16816.F32 R12, R132, R170.reuse, R12 ;  /* 0x000000aa840c723c */ /* 0x080ff0000000180c */
[C---:B------:R-:W-:Y:S01]  /*197f0*/  HMMA.16816.F32 R16, R128.reuse, R170, R16 ;  /* 0x000000aa8010723c */ /* 0x040fe20000001810 */
[----:B------:R-:W-:Y:S07]  /*19800*/  MUFU.EX2 R171, R182 ;  /* 0x000000b600ab7308 */ /* 0x000fee0000000800 */
[-C--:B------:R-:W-:Y:S08]  /*19810*/  HMMA.16816.F32 R20, R128, R136.reuse, R20 ;  /* 0x000000888014723c */ /* 0x080ff00000001814 */
        /* <DEDUP_REMOVED lines=22> */
[-C--:B------:R-:W-:Y:S04]  /*19980*/  HMMA.16816.F32 R92, R132, R138.reuse, R92 ;  /* 0x0000008a845c723c */ /* 0x080fe8000000185c */
[----:B------:R-:W-:Y:S03]  /*19990*/  FFMA.FTZ R137, R46, c[0x0][0x2d0], -R3 ;  /* 0x0000b4002e897a23 */ /* 0x000fe60000010803 */
[--C-:B------:R-:W-:Y:S01]  /*199a0*/  FFMA.FTZ R133, R40, c[0x0][0x2d0], -R119.reuse ;  /* 0x0000b40028857a23 */ /* 0x100fe20000010877 */
[----:B------:R-:W-:Y:S01]  /*199b0*/  HMMA.16816.F32 R96, R128, R138, R96 ;  /* 0x0000008a8060723c */ /* 0x000fe20000001860 */
[----:B------:R-:W1:Y:S02]  /*199c0*/  LDSM.16.MT88.4 R128, [R166+0x400] ;  /* 0x00040000a680783b */ /* 0x000e640000004200 */
[----:B------:R-:W-:Y:S01]  /*199d0*/  MUFU.EX2 R168, R133 ;  /* 0x0000008500a87308 */ /* 0x000fe20000000800 */
[----:B------:R-:W-:Y:S02]  /*199e0*/  FFMA.FTZ R132, R41, c[0x0][0x2d0], -R119 ;  /* 0x0000b40029847a23 */ /* 0x000fe40000010877 */
[----:B------:R-:W-:Y:S02]  /*199f0*/  FFMA.FTZ R134, R43, c[0x0][0x2d0], -R3 ;  /* 0x0000b4002b867a23 */ /* 0x000fe40000010803 */
[----:B------:R-:W-:Y:S01]  /*19a00*/  FFMA.FTZ R135, R44, c[0x0][0x2d0], -R119 ;  /* 0x0000b4002c877a23 */ /* 0x000fe20000010877 */
[----:B------:R-:W2:Y:S03]  /*19a10*/  LDSM.16.MT88.4 R40, [R167+0x400] ;  /* 0x00040000a728783b */ /* 0x000ea60000004200 */
[----:B------:R-:W-:Y:S01]  /*19a20*/  FFMA.FTZ R3, R47, c[0x0][0x2d0], -R3 ;  /* 0x0000b4002f037a23 */ /* 0x000fe20000010803 */
[----:B------:R-:W-:Y:S01]  /*19a30*/  MUFU.EX2 R170, R132 ;  /* 0x0000008400aa7308 */ /* 0x000fe20000000800 */
[----:B------:R-:W-:Y:S02]  /*19a40*/  FFMA.FTZ R138, R116, R246, R187 ;  /* 0x000000f6748a7223 */ /* 0x000fe400000100bb */
[----:B------:R-:W-:Y:S01]  /*19a50*/  FADD.FTZ R139, R206, R28 ;  /* 0x0000001cce8b7221 */ /* 0x000fe20000010000 */
[----:B------:R-:W3:Y:S01]  /*19a60*/  LDSM.16.MT88.4 R44, [R166+0x1000] ;  /* 0x00100000a62c783b */ /* 0x000ee20000004200 */
[----:B------:R-:W-:Y:S05]  /*19a70*/  F2FP.PACK_AB R28, R211, R207 ;  /* 0x000000cfd31c723e */ /* 0x000fea00000000ff */
[----:B------:R-:W-:Y:S02]  /*19a80*/  MUFU.EX2 R123, R134 ;  /* 0x00000086007b7308 */ /* 0x000fe40000000800 */
[----:B------:R-:W4:Y:S01]  /*19a90*/  LDSM.16.MT88.4 R116, [R167+0x1000] ;  /* 0x00100000a774783b */ /* 0x000f220000004200 */
[-C--:B-1----:R-:W-:Y:S08]  /*19aa0*/  HMMA.16816.F32 R4, R24, R128.reuse, R4 ;  /* 0x000000801804723c */ /* 0x082ff00000001804 */
        /* <DEDUP_REMOVED lines=11> */
[C---:B------:R-:W-:Y:S01]  /*19b60*/  HMMA.16816.F32 R112, R24.reuse, R46, R112 ;  /* 0x0000002e1870723c */ /* 0x040fe20000001870 */
[----:B------:R-:W2:Y:S07]  /*19b70*/  LDSM.16.MT88.4 R44, [R167+0x1c00] ;  /* 0x001c0000a72c783b */ /* 0x000eae0000004200 */
[-C--:B----4-:R-:W-:Y:S08]  /*19b80*/  HMMA.16816.F32 R52, R24, R116.reuse, R52 ;  /* 0x000000741834723c */ /* 0x090ff00000001834 */
[C---:B------:R-:W-:Y:S01]  /*19b90*/  HMMA.16816.F32 R56, R28.reuse, R116, R56 ;  /* 0x000000741c38723c */ /* 0x040fe20000001838 */
[----:B------:R-:W-:Y:S07]  /*19ba0*/  MUFU.EX2 R117, R136 ;  /* 0x0000008800757308 */ /* 0x000fee0000000800 */
[-C--:B------:R-:W-:Y:S03]  /*19bb0*/  HMMA.16816.F32 R60, R28, R118.reuse, R60 ;  /* 0x000000761c3c723c */ /* 0x080fe6000000183c */
[----:B------:R-:W-:Y:S05]  /*19bc0*/  MUFU.EX2 R116, R137 ;  /* 0x0000008900747308 */ /* 0x000fea0000000800 */
[C---:B------:R-:W-:Y:S05]  /*19bd0*/  HMMA.16816.F32 R64, R24.reuse, R118, R64 ;  /* 0x000000761840723c */ /* 0x040fea0000001840 */
[----:B------:R-:W3:Y:S02]  /*19be0*/  MUFU.EX2 R118, R135 ;  /* 0x0000008700767308 */ /* 0x000ee40000000800 */
[----:B------:R-:W-:Y:S01]  /*19bf0*/  MOV R119, R2 ;  /* 0x0000000200777202 */ /* 0x000fe20000000f00 */
[-C--:B-1----:R-:W-:Y:S08]  /*19c00*/  HMMA.16816.F32 R68, R24, R40.reuse, R68 ;  /* 0x000000281844723c */ /* 0x082ff00000001844 */
[C---:B------:R-:W-:Y:S08]  /*19c10*/  HMMA.16816.F32 R72, R28.reuse, R40, R72 ;  /* 0x000000281c48723c */ /* 0x040ff00000001848 */
[-C--:B------:R-:W-:Y:S08]  /*19c20*/  HMMA.16816.F32 R76, R28, R42.reuse, R76 ;  /* 0x0000002a1c4c723c */ /* 0x080ff0000000184c */
[C---:B------:R-:W-:Y:S01]  /*19c30*/  HMMA.16816.F32 R80, R24.reuse, R42, R80 ;  /* 0x0000002a1850723c */ /* 0x040fe20000001850 */
[----:B------:R1:W4:Y:S07]  /*19c40*/  MUFU.EX2 R43, R3 ;  /* 0x00000003002b7308 */ /* 0x00032e0000000800 */
[-C--:B--2---:R-:W-:Y:S08]  /*19c50*/  HMMA.16816.F32 R84, R24, R44.reuse, R84 ;  /* 0x0000002c1854723c */ /* 0x084ff00000001854 */
[C---:B------:R-:W-:Y:S08]  /*19c60*/  HMMA.16816.F32 R88, R28.reuse, R44, R88 ;  /* 0x0000002c1c58723c */ /* 0x040ff00000001858 */
[-C--:B------:R-:W-:Y:S04]  /*19c70*/  HMMA.16816.F32 R92, R28, R46.reuse, R92 ;  /* 0x0000002e1c5c723c */ /* 0x080fe8000000185c */
[----:B-1----:R-:W-:Y:S03]  /*19c80*/  FADD.FTZ R3, R224, R139 ;  /* 0x0000008be0037221 */ /* 0x002fe60000010000 */
[----:B---3--:R-:W-:Y:S01]  /*19c90*/  F2FP.PACK_AB R30, R117, R118 ;  /* 0x00000076751e723e */ /* 0x008fe200000000ff */
[----:B------:R-:W-:Y:S04]  /*19ca0*/  HMMA.16816.F32 R96, R24, R46, R96 ;  /* 0x0000002e1860723c */ /* 0x000fe80000001860 */
[----:B------:R-:W-:Y:S01]  /*19cb0*/  FADD.FTZ R29, R221, R138 ;  /* 0x0000008add1d7221 */ /* 0x000fe20000010000 */
[----:B----4-:R-:W-:Y:S01]  /*19cc0*/  F2FP.PACK_AB R31, R43, R116 ;  /* 0x000000742b1f723e */ /* 0x010fe200000000ff */
[----:B------:R-:W-:Y:S01]  /*19cd0*/  FADD.FTZ R28, R225, R144 ;  /* 0x00000090e11c7221 */ /* 0x000fe20000010000 */
[----:B------:R-:W-:Y:S01]  /*19ce0*/  F2FP.PACK_AB R24, R174, R169 ;  /* 0x000000a9ae18723e */ /* 0x000fe200000000ff */
[----:B------:R-:W-:Y:S01]  /*19cf0*/  FADD.FTZ R42, R223, R29 ;  /* 0x0000001ddf2a7221 */ /* 0x000fe20000010000 */
[----:B------:R-:W-:Y:S03]  /*19d00*/  F2FP.PACK_AB R25, R172, R171 ;  /* 0x000000abac19723e */ /* 0x000fe600000000ff */
[----:B------:R-:W-:Y:S01]  /*19d10*/  F2FP.PACK_AB R26, R176, R175 ;  /* 0x000000afb01a723e */ /* 0x000fe200000000ff */
[----:B------:R-:W-:Y:S01]  /*19d20*/  FADD.FTZ R41, R228, R28 ;  /* 0x0000001ce4297221 */ /* 0x000fe20000010000 */
[----:B------:R-:W-:Y:S01]  /*19d30*/  F2FP.PACK_AB R27, R179, R173 ;  /* 0x000000adb31b723e */ /* 0x000fe200000000ff */
[----:B------:R-:W-:Y:S01]  /*19d40*/  FADD.FTZ R40, R227, R3 ;  /* 0x00000003e3287221 */ /* 0x000fe20000010000 */
[----:B------:R-:W-:Y:S01]  /*19d50*/  F2FP.PACK_AB R28, R170, R168 ;  /* 0x000000a8aa1c723e */ /* 0x000fe200000000ff */
[----:B------:R-:W-:Y:S01]  /*19d60*/  FADD.FTZ R3, R213, R41 ;  /* 0x00000029d5037221 */ /* 0x000fe20000010000 */
[----:B------:R-:W-:Y:S03]  /*19d70*/  F2FP.PACK_AB R29, R123, R126 ;  /* 0x0000007e7b1d723e */ /* 0x000fe600000000ff */
        /* <DEDUP_REMOVED lines=61> */
.L_x_2279:
[----:B------:R-:W2:Y:S02]  /*1a150*/  LDL R0, [R1+0x20] ;  /* 0x0000200001007983 */ /* 0x000ea40000100800 */
[----:B--2---:R-:W-:-:S13]  /*1a160*/  ISETP.GE.AND P0, PT, R205, R0, PT ;  /* 0x00000000cd00720c */ /* 0x004fda0003f06270 */
[----:B------:R-:W-:Y:S05]  /*1a170*/  @!P0 BRA `(.L_x_2285) ;  /* 0x00003bf000008947 */ /* 0x000fea0003800000 */
[----:B------:R-:W-:Y:S01]  /*1a180*/  IMAD.MOV.U32 R117, RZ, RZ, R121 ;  /* 0x000000ffff757224 */ /* 0x000fe200078e0079 */
[----:B------:R-:W-:Y:S01]  /*1a190*/  MOV R123, R119 ;  /* 0x00000077007b7202 */ /* 0x000fe20000000f00 */
[----:B------:R-:W-:Y:S01]  /*1a1a0*/  IMAD.MOV.U32 R116, RZ, RZ, R122 ;  /* 0x000000ffff747224 */ /* 0x000fe200078e007a */
[----:B------:R-:W-:Y:S02]  /*1a1b0*/  MOV R118, R120 ;  /* 0x0000007800767202 */ /* 0x000fe40000000f00 */
.L_x_2304:
        /* <DEDUP_REMOVED lines=9> */
[----:B------:R-:W-:Y:S04]  /*1a250*/  IMAD R0, R205, c[0x0][0x20c], R0 ;  /* 0x00008300cd007a24 */ /* 0x000fe800078e0200 */
[----:B------:R-:W-:Y:S02]  /*1a260*/  IMAD.IADD R12, R3, 0x1, R0 ;  /* 0x00000001030c7824 */ /* 0x000fe400078e0200 */
[----:B------:R-:W-:Y:S01]  /*1a270*/  IMAD.WIDE.U32 R2, R2, 0x30, RZ ;  /* 0x0000003002027825 */ /* 0x000fe200078e00ff */
[----:B------:R-:W-:Y:S01]  /*1a280*/  LDSM.16.M88.4 R48, [R192] ;  /* 0x00000000c030783b */ /* 0x000fe20000000200 */
[----:B------:R-:W-:Y:S05]  /*1a290*/  BSSY B0, `(.L_x_2286) ;  /* 0x00000ad000007945 */ /* 0x000fea0003800000 */
        /* <DEDUP_REMOVED lines=11> */
[----:B------:R-:W2:Y:S04]  /*1a350*/  LDSM.16.M88.4 R180, [R193+0x1000] ;  /* 0x00100000c1b4783b */ /* 0x000ea80000000200 */
[----:B------:R-:W-:Y:S02]  /*1a360*/  IMAD R16, R12, 0x30, RZ ;  /* 0x000000300c107824 */ /* 0x000fe400078e02ff */
[----:B------:R-:W3:Y:S01]  /*1a370*/  LDSM.16.M88.4 R184, [R202] ;  /* 0x00000000cab8783b */ /* 0x000ee20000000200 */
[-C--:B------:R-:W-:Y:S02]  /*1a380*/  HMMA.16816.F32 R12, R44, R18.reuse, RZ ;  /* 0x000000122c0c723c */ /* 0x080fe400000018ff */
[----:B------:R-:W-:Y:S02]  /*1a390*/  @!P1 IMAD.MOV.U32 R0, RZ, RZ, c[0x0][0x208] ;  /* 0x00008200ff009624 */ /* 0x000fe400078e00ff */
[----:B------:R-:W-:Y:S01]  /*1a3a0*/  @!P1 IMAD.MOV.U32 R17, RZ, RZ, c[0x0][0x20c] ;  /* 0x00008300ff119624 */ /* 0x000fe200078e00ff */
[----:B------:R-:W1:Y:S01]  /*1a3b0*/  LDSM.16.M88.4 R188, [R201] ;  /* 0x00000000c9bc783b */ /* 0x000e620000000200 */
[----:B------:R-:W-:Y:S01]  /*1a3c0*/  IMAD.IADD R3, R3, 0x1, R16 ;  /* 0x0000000103037824 */ /* 0x000fe200078e0210 */
        /* <DEDUP_REMOVED lines=14> */
[----:B------:R4:W-:Y:S01]  /*1a4b0*/  LDGSTS.E.BYPASS.LTC128B.128 [R204+0x2480], [R2.64+0x40], !P4 ;  /* 0x0248004002cc7fae */ /* 0x0009e2000e101d46 */
[----:B------:R-:W-:Y:S01]  /*1a4c0*/  @!P1 IMAD.X R32, R28, 0x1, R248, P0 ;  /* 0x000000011c209824 */ /* 0x000fe200000e06f8 */
[C---:B------:R-:W-:Y:S01]  /*1a4d0*/  @!P1 LEA R36, P0, R0.reuse, c[0x0][0x1f8], 0x1 ;  /* 0x00007e0000249a11 */ /* 0x040fe200078008ff */
[-C--:B------:R-:W-:Y:S03]  /*1a4e0*/  HMMA.16816.F32 R28, R44, R34.reuse, RZ ;  /* 0x000000222c1c723c */ /* 0x080fe600000018ff */
[----:B------:R4:W-:Y:S01]  /*1a4f0*/  LDGSTS.E.BYPASS.LTC128B.128 [R204+0x3080], [R2.64+0x80], !P3 ;  /* 0x0308008002cc7fae */ /* 0x0009e2000d901d46 */
[----:B------:R-:W-:Y:S04]  /*1a500*/  @!P1 LEA.HI.X R37, R0, c[0x0][0x1fc], R32, 0x1, P0 ;  /* 0x00007f0000259a11 */ /* 0x000fe800000f0c20 */
[C---:B------:R-:W-:Y:S01]  /*1a510*/  HMMA.16816.F32 R32, R48.reuse, R34, RZ ;  /* 0x000000223020723c */ /* 0x040fe200000018ff */
[----:B------:R1:W-:Y:S06]  /*1a520*/  @!P1 LDGSTS.E.BYPASS.LTC128B.128 [R204+0x2080], [R36.64], !P5 ;  /* 0x0208000024cc9fae */ /* 0x0003ec000e901d46 */
[----:B------:R1:W-:Y:S06]  /*1a530*/  @!P1 LDGSTS.E.BYPASS.LTC128B.128 [R204+0x2c80], [R36.64+0x40], !P4 ;  /* 0x02c8004024cc9fae */ /* 0x0003ec000e101d46 */
[----:B------:R1:W-:Y:S06]  /*1a540*/  @!P1 LDGSTS.E.BYPASS.LTC128B.128 [R204+0x3880], [R36.64+0x80], !P3 ;  /* 0x0388008024cc9fae */ /* 0x0003ec000d901d46 */
        /* <DEDUP_REMOVED lines=27> */
[-C--:B---3--:R-:W-:Y:S03]  /*1a700*/  HMMA.16816.F32 R20, R168, R172.reuse, R20 ;  /* 0x000000aca814723c */ /* 0x088fe60000001814 */
[----:B-----5:R-:W-:Y:S05]  /*1a710*/  ISETP.GT.AND P0, PT, R205, R238, PT ;  /* 0x000000eecd00720c */ /* 0x020fea0003f04270 */
        /* <DEDUP_REMOVED lines=61> */
[----:B----4-:R-:W-:Y:S01]  /*1aaf0*/  SHF.R.S32.HI R119, RZ, 0x1f, R120 ;  /* 0x0000001fff777819 */ /* 0x010fe20000011478 */
[----:B------:R-:W2:Y:S01]  /*1ab00*/  LDL.64 R206, [R1+0x8] ;  /* 0x0000080001ce7983 */ /* 0x000ea20000100a00 */
[----:B------:R-:W-:Y:S02]  /*1ab10*/  IADD3 R0, R205, -0x1, RZ ;  /* 0xffffffffcd007810 */ /* 0x000fe40007ffe0ff */
[----:B------:R-:W-:Y:S01]  /*1ab20*/  LEA.HI R119, R119, R120, RZ, 0x2 ;  /* 0x0000007877777211 */ /* 0x000fe200078f10ff */
[----:B------:R-:W3:Y:S01]  /*1ab30*/  LDL R122, [R1+0x14] ;  /* 0x00001400017a7983 */ /* 0x000ee20000100800 */
        /* <DEDUP_REMOVED lines=34> */
.L_x_2287:
[----:B----4-:R-:W-:Y:S05]  /*1ad60*/  BSYNC B0 ;  /* 0x0000000000007941 */ /* 0x010fea0003800000 */
.L_x_2286:
        /* <DEDUP_REMOVED lines=37> */
.L_x_2290:
[----:B------:R-:W-:Y:S04]  /*1afc0*/  MOV R119, c[0x0][0x32c] ;  /* 0x0000cb0000777a02 */ /* 0x000fe80000000f00 */
[----:B------:R-:W-:Y:S11]  /*1afd0*/  ISETP.NE.AND P0, PT, R119, 0x1, PT ;  /* 0x000000017700780c */ /* 0x000ff60003f05270 */
[----:B------:R-:W-:Y:S02]  /*1afe0*/  @!UPT UIADD3 URZ, URZ, URZ, URZ ;  /* 0x0000003f3f3ff290 */ /* 0x000fe4000fffe03f */
[----:B------:R-:W-:Y:S05]  /*1aff0*/  @P0 IMAD.HI.U32 R119, R3, c[0x0][0x330], RZ ;  /* 0x0000cc0003770a27 */ /* 0x000fea00078e00ff */
[----:B------:R-:W-:Y:S02]  /*1b000*/  @P0 SHF.R.U32.HI R3, RZ, c[0x0][0x334], R119 ;  /* 0x0000cd00ff030a19 */ /* 0x000fe40000011677 */
.L_x_2291:
[----:B------:R-:W-:Y:S05]  /*1b010*/  BSYNC B0 ;  /* 0x0000000000007941 */ /* 0x000fea0003800000 */
.L_x_2289:
[----:B------:R-:W-:Y:S04]  /*1b020*/  IMAD.IADD R119, R2, 0x1, -R189 ;  /* 0x0000000102777824 */ /* 0x000fe800078e0abd */
[----:B------:R-:W-:Y:S05]  /*1b030*/  IMAD R3, R3, c[0x0][0x32c], R119 ;  /* 0x0000cb0003037a24 */ /* 0x000fea00078e0277 */
[----:B------:R-:W-:Y:S02]  /*1b040*/  IADD3 R119, R3, c[0x0][0x32c], RZ ;  /* 0x0000cb0003777a10 */ /* 0x000fe40007ffe0ff */
[----:B------:R-:W-:Y:S02]  /*1b050*/  IMNMX R0, R0, R3, !PT ;  /* 0x0000000300007217 */ /* 0x000fe40007800200 */
[----:B------:R-:W-:Y:S02]  /*1b060*/  IMNMX R122, R122, R119, PT ;  /* 0x000000777a7a7217 */ /* 0x000fe40003800200 */
.L_x_2288:
        /* <DEDUP_REMOVED lines=17> */
.L_x_2294:
[----:B------:R-:W-:Y:S04]  /*1b180*/  MOV R120, c[0x0][0x32c] ;  /* 0x0000cb0000787a02 */ /* 0x000fe80000000f00 */
[----:B------:R-:W-:Y:S11]  /*1b190*/  ISETP.NE.AND P0, PT, R120, 0x1, PT ;  /* 0x000000017800780c */ /* 0x000ff60003f05270 */
[----:B------:R-:W-:Y:S02]  /*1b1a0*/  @!UPT UIADD3 URZ, URZ, URZ, URZ ;  /* 0x0000003f3f3ff290 */ /* 0x000fe4000fffe03f */
[----:B------:R-:W-:Y:S05]  /*1b1b0*/  @P0 IMAD.HI.U32 R120, R3, c[0x0][0x330], RZ ;  /* 0x0000cc0003780a27 */ /* 0x000fea00078e00ff */
[----:B------:R-:W-:Y:S02]  /*1b1c0*/  @P0 SHF.R.U32.HI R3, RZ, c[0x0][0x334], R120 ;  /* 0x0000cd00ff030a19 */ /* 0x000fe40000011678 */
.L_x_2295:
[----:B------:R-:W-:Y:S05]  /*1b1d0*/  BSYNC B0 ;  /* 0x0000000000007941 */ /* 0x000fea0003800000 */
.L_x_2293:
[----:B------:R-:W-:Y:S04]  /*1b1e0*/  IMAD.IADD R120, R2, 0x1, -R189 ;  /* 0x0000000102787824 */ /* 0x000fe800078e0abd */
[----:B------:R-:W-:Y:S05]  /*1b1f0*/  IMAD R3, R3, c[0x0][0x32c], R120 ;  /* 0x0000cb0003037a24 */ /* 0x000fea00078e0278 */
[----:B------:R-:W-:Y:S02]  /*1b200*/  IADD3 R120, R3, c[0x0][0x32c], RZ ;  /* 0x0000cb0003787a10 */ /* 0x000fe40007ffe0ff */
[----:B------:R-:W-:Y:S02]  /*1b210*/  IMNMX R119, R119, R3, !PT ;  /* 0x0000000377777217 */ /* 0x000fe40007800200 */
[----:B------:R-:W-:Y:S02]  /*1b220*/  IMNMX R121, R121, R120, PT ;  /* 0x0000007879797217 */ /* 0x000fe40003800200 */
.L_x_2292:
        /* <DEDUP_REMOVED lines=17> */
.L_x_2298:
[----:B------:R-:W-:Y:S04]  /*1b340*/  MOV R171, c[0x0][0x32c] ;  /* 0x0000cb0000ab7a02 */ /* 0x000fe80000000f00 */
[----:B------:R-:W-:Y:S11]  /*1b350*/  ISETP.NE.AND P0, PT, R171, 0x1, PT ;  /* 0x00000001ab00780c */ /* 0x000ff60003f05270 */
[----:B------:R-:W-:Y:S02]  /*1b360*/  @!UPT UIADD3 URZ, URZ, URZ, URZ ;  /* 0x0000003f3f3ff290 */ /* 0x000fe4000fffe03f */
[----:B------:R-:W-:Y:S05]  /*1b370*/  @P0 IMAD.HI.U32 R171, R126, c[0x0][0x330], RZ ;  /* 0x0000cc007eab0a27 */ /* 0x000fea00078e00ff */
[----:B------:R-:W-:Y:S02]  /*1b380*/  @P0 SHF.R.U32.HI R126, RZ, c[0x0][0x334], R171 ;  /* 0x0000cd00ff7e0a19 */ /* 0x000fe400000116ab */
.L_x_2299:
[----:B------:R-:W-:Y:S05]  /*1b390*/  BSYNC B0 ;  /* 0x0000000000007941 */ /* 0x000fea0003800000 */
.L_x_2297:
[----:B------:R-:W-:Y:S04]  /*1b3a0*/  IMAD.IADD R171, R2, 0x1, -R189 ;  /* 0x0000000102ab7824 */ /* 0x000fe800078e0abd */
[----:B------:R-:W-:Y:S05]  /*1b3b0*/  IMAD R126, R126, c[0x0][0x32c], R171 ;  /* 0x0000cb007e7e7a24 */ /* 0x000fea00078e02ab */
[----:B------:R-:W-:Y:S02]  /*1b3c0*/  IADD3 R171, R126, c[0x0][0x32c], RZ ;  /* 0x0000cb007eab7a10 */ /* 0x000fe40007ffe0ff */
[----:B------:R-:W-:Y:S02]  /*1b3d0*/  IMNMX R3, R3, R126, !PT ;  /* 0x0000007e03037217 */ /* 0x000fe40007800200 */
[----:B------:R-:W-:Y:S02]  /*1b3e0*/  IMNMX R120, R120, R171, PT ;  /* 0x000000ab78787217 */ /* 0x000fe40003800200 */
.L_x_2296:
        /* <DEDUP_REMOVED lines=157> */
.L_x_2302:
[----:B------:R-:W-:Y:S04]  /*1bdc0*/  MOV R5, c[0x0][0x32c] ;  /* 0x0000cb0000057a02 */ /* 0x000fe80000000f00 */
[----:B------:R-:W-:Y:S11]  /*1bdd0*/  ISETP.NE.AND P0, PT, R5, 0x1, PT ;  /* 0x000000010500780c */ /* 0x000ff60003f05270 */
[----:B------:R-:W-:Y:S02]  /*1bde0*/  @!UPT UIADD3 URZ, URZ, URZ, URZ ;  /* 0x0000003f3f3ff290 */ /* 0x000fe4000fffe03f */
[----:B------:R-:W-:Y:S05]  /*1bdf0*/  @P0 IMAD.HI.U32 R5, R4, c[0x0][0x330], RZ ;  /* 0x0000cc0004050a27 */ /* 0x000fea00078e00ff */
[----:B------:R-:W-:Y:S02]  /*1be00*/  @P0 SHF.R.U32.HI R4, RZ, c[0x0][0x334], R5 ;  /* 0x0000cd00ff040a19 */ /* 0x000fe40000011605 */
.L_x_2303:
[----:B------:R-:W-:Y:S05]  /*1be10*/  BSYNC B0 ;  /* 0x0000000000007941 */ /* 0x000fea0003800000 */
.L_x_2301:
[----:B------:R-:W-:Y:S04]  /*1be20*/  IMAD.IADD R2, R2, 0x1, -R189 ;  /* 0x0000000102027824 */ /* 0x000fe800078e0abd */
[----:B------:R-:W-:Y:S05]  /*1be30*/  IMAD R2, R4, c[0x0][0x32c], R2 ;  /* 0x0000cb0004027a24 */ /* 0x000fea00078e0202 */
[----:B------:R-:W-:Y:S02]  /*1be40*/  IADD3 R4, R2, c[0x0][0x32c], RZ ;  /* 0x0000cb0002047a10 */ /* 0x000fe40007ffe0ff */
[----:B------:R-:W-:Y:S02]  /*1be50*/  IMNMX R0, R0, R2, !PT ;  /* 0x0000000200007217 */ /* 0x000fe40007800200 */
[----:B------:R-:W-:Y:S02]  /*1be60*/  IMNMX R3, R3, R4, PT ;  /* 0x0000000403037217 */ /* 0x000fe40003800200 */
.L_x_2300:
        /* <DEDUP_REMOVED lines=61> */
[----:B------:R-:W-:Y:S02]  /*1c240*/  ISETP.LT.OR P0, PT, R3, 0x21, P0 ;  /* 0x000000210300780c */ /* 0x000fe40000701670 */
[----:B------:R-:W-:Y:S02]  /*1c250*/  FMNMX.FTZ R4, R34, R4, !PT ;  /* 0x0000000422047209 */ /* 0x000fe40007810000 */
[----:B------:R-:W-:Y:S02]  /*1c260*/  FSEL R213, R42, -INF , !P0 ;  /* 0xff8000002ad57808 */ /* 0x000fe40004000000 */
[----:B------:R-:W-:Y:S01]  /*1c270*/  FMNMX.FTZ R5, R13, R5, !PT ;  /* 0x000000050d057209 */ /* 0x000fe20007810000 */
        /* <DEDUP_REMOVED lines=9> */
[----:B------:R-:W-:Y:S02]  /*1c310*/  FMNMX.FTZ R5, R190, R5, !PT ;  /* 0x00000005be057209 */ /* 0x000fe40007810000 */
[----:B------:R-:W-:Y:S02]  /*1c320*/  FSEL R211, R46, -INF , !P0 ;  /* 0xff8000002ed37808 */ /* 0x000fe40004000000 */
[----:B------:R-:W-:Y:S02]  /*1c330*/  ISETP.GT.AND P0, PT, R0, 0x29, !P6 ;  /* 0x000000290000780c */ /* 0x000fe40007704270 */
[----:B-1----:R-:W-:Y:S02]  /*1c340*/  FMNMX.FTZ R122, R2, R6, !PT ;  /* 0x00000006027a7209 */ /* 0x002fe40007810000 */
[----:B------:R-:W-:Y:S02]  /*1c350*/  ISETP.LT.OR P0, PT, R3, 0x2a, P0 ;  /* 0x0000002a0300780c */ /* 0x000fe40000701670 */
[----:B------:R-:W-:Y:S01]  /*1c360*/  FMNMX.FTZ R5, R206, R5, !PT ;  /* 0x00000005ce057209 */ /* 0x000fe20007810000 */
[C---:B------:R-:W-:Y:S01]  /*1c370*/  FMUL.FTZ R3, R122.reuse, c[0x0][0x2d0] ;  /* 0x0000b4007a037a20 */ /* 0x040fe20000410000 */
[----:B------:R-:W-:Y:S02]  /*1c380*/  FSEL R37, R47, -INF , !P0 ;  /* 0xff8000002f257808 */ /* 0x000fe40004000000 */
[----:B------:R-:W-:Y:S02]  /*1c390*/  FMNMX.FTZ R0, R191, R5, !PT ;  /* 0x00000005bf007209 */ /* 0x000fe40007810000 */
        /* <DEDUP_REMOVED lines=8> */
[----:B------:R2:W-:Y:S02]  /*1c420*/  MUFU.EX2 R218, R3 ;  /* 0x0000000300da7308 */ /* 0x0005e40000000800 */
[----:B------:R-:W3:Y:S08]  /*1c430*/  SHFL.BFLY PT, R6, R2, 0x2, 0x1f ;  /* 0x0c401f0002067f89 */ /* 0x000ef000000e0000 */
[----:B------:R4:W5:Y:S01]  /*1c440*/  MUFU.EX2 R233, R4 ;  /* 0x0000000400e97308 */ /* 0x0009620000000800 */
[----:B-1----:R-:W-:Y:S02]  /*1c450*/  FMNMX.FTZ R121, R0, R5, !PT ;  /* 0x0000000500797209 */ /* 0x002fe40007810000 */
[----:B--2---:R-:W-:Y:S02]  /*1c460*/  FMNMX.FTZ R3, R10, R123, !PT ;  /* 0x0000007b0a037209 */ /* 0x004fe40007810000 */
[----:B---3--:R-:W-:Y:S02]  /*1c470*/  FMNMX.FTZ R2, R2, R6, !PT ;  /* 0x0000000602027209 */ /* 0x008fe40007810000 */
[----:B------:R-:W-:Y:S04]  /*1c480*/  FMNMX.FTZ R3, R12, R3, !PT ;  /* 0x000000030c037209 */ /* 0x000fe80007810000 */
[----:B------:R-:W-:Y:S01]  /*1c490*/  FMNMX.FTZ R3, R11, R3, !PT ;  /* 0x000000030b037209 */ /* 0x000fe20007810000 */
[--C-:B----4-:R-:W-:Y:S01]  /*1c4a0*/  FFMA.FTZ R4, R126, c[0x0][0x2d0], -R7.reuse ;  /* 0x0000b4007e047a23 */ /* 0x110fe20000010807 */
[----:B-----5:R-:W-:Y:S01]  /*1c4b0*/  F2FP.PACK_AB R40, R233, R218 ;  /* 0x000000dae928723e */ /* 0x020fe200000000ff */
[--C-:B------:R-:W-:Y:S01]  /*1c4c0*/  FFMA.FTZ R126, R179, c[0x0][0x2d0], -R7.reuse ;  /* 0x0000b400b37e7a23 */ /* 0x100fe20000010807 */
[----:B------:R-:W-:Y:S01]  /*1c4d0*/  FMNMX.FTZ R0, R15, R3, !PT ;  /* 0x000000030f007209 */ /* 0x000fe20007810000 */
[----:B------:R1:W-:Y:S01]  /*1c4e0*/  MUFU.EX2 R235, R4 ;  /* 0x0000000400eb7308 */ /* 0x0003e20000000800 */
[----:B------:R-:W-:Y:S01]  /*1c4f0*/  FSEL R3, R122, RZ, P0 ;  /* 0x000000ff7a037208 */ /* 0x000fe20000000000 */
[--C-:B------:R-:W-:Y:S01]  /*1c500*/  FFMA.FTZ R179, R176, c[0x0][0x2d0], -R7.reuse ;  /* 0x0000b400b0b37a23 */ /* 0x100fe20000010807 */
[----:B------:R-:W-:Y:S01]  /*1c510*/  FMNMX.FTZ R5, R168, R0, !PT ;  /* 0x00000000a8057209 */ /* 0x000fe20007810000 */
[C---:B------:R-:W-:Y:S01]  /*1c520*/  FMUL.FTZ R0, R121.reuse, c[0x0][0x2d0] ;  /* 0x0000b40079007a20 */ /* 0x040fe20000410000 */
[----:B------:R-:W-:Y:S01]  /*1c530*/  FSETP.NEU.FTZ.AND P0, PT, R121, -INF , PT ;  /* 0xff8000007900780b */ /* 0x000fe20003f1d000 */
[--C-:B------:R-:W-:Y:S01]  /*1c540*/  FFMA.FTZ R176, R32, c[0x0][0x2d0], -R7.reuse ;  /* 0x0000b40020b07a23 */ /* 0x100fe20000010807 */
[----:B------:R-:W-:Y:S02]  /*1c550*/  FMNMX.FTZ R6, R169, R5, !PT ;  /* 0x00000005a9067209 */ /* 0x000fe40007810000 */
[----:B------:R-:W-:Y:S01]  /*1c560*/  FSEL R8, R0, RZ, P0 ;  /* 0x000000ff00087208 */ /* 0x000fe20000000000 */
[----:B------:R-:W2:Y:S01]  /*1c570*/  SHFL.BFLY PT, R5, R2, 0x1, 0x1f ;  /* 0x0c201f0002057f89 */ /* 0x000ea200000e0000 */
[----:B------:R-:W-:Y:S03]  /*1c580*/  MUFU.EX2 R222, R126 ;  /* 0x0000007e00de7308 */ /* 0x000fe60000000800 */
[--C-:B------:R-:W-:Y:S02]  /*1c590*/  FFMA.FTZ R0, R18, c[0x0][0x2d0], -R8.reuse ;  /* 0x0000b40012007a23 */ /* 0x100fe40000010808 */
[--C-:B------:R-:W-:Y:S02]  /*1c5a0*/  FFMA.FTZ R175, R175, c[0x0][0x2d0], -R8.reuse ;  /* 0x0000b400afaf7a23 */ /* 0x100fe40000010808 */
[--C-:B------:R-:W-:Y:S03]  /*1c5b0*/  FFMA.FTZ R174, R174, c[0x0][0x2d0], -R8.reuse ;  /* 0x0000b400aeae7a23 */ /* 0x100fe60000010808 */
[----:B------:R3:W-:Y:S01]  /*1c5c0*/  MUFU.EX2 R227, R0 ;  /* 0x0000000000e37308 */ /* 0x0007e20000000800 */
[--C-:B-1----:R-:W-:Y:S02]  /*1c5d0*/  FFMA.FTZ R4, R171, c[0x0][0x2d0], -R7.reuse ;  /* 0x0000b400ab047a23 */ /* 0x102fe40000010807 */
[--C-:B------:R-:W-:Y:S02]  /*1c5e0*/  FFMA.FTZ R171, R181, c[0x0][0x2d0], -R7.reuse ;  /* 0x0000b400b5ab7a23 */ /* 0x100fe40000010807 */
[--C-:B------:R-:W-:Y:S02]  /*1c5f0*/  FFMA.FTZ R181, R177, c[0x0][0x2d0], -R7.reuse ;  /* 0x0000b400b1b57a23 */ /* 0x100fe40000010807 */
        /* <DEDUP_REMOVED lines=18> */
[----:B------:R-:W-:Y:S01]  /*1c720*/  FFMA.FTZ R4, R172, c[0x0][0x2d0], -R8 ;  /* 0x0000b400ac047a23 */ /* 0x000fe20000010808 */
        /* <DEDUP_REMOVED lines=12> */
[--C-:B------:R-:W-:Y:S07]  /*1c7f0*/  FFMA.FTZ R126, R206, c[0x0][0x2d0], -R38.reuse ;  /* 0x0000b400ce7e7a23 */ /* 0x100fee0000010826 */
[----:B------:R1:W-:Y:S10]  /*1c800*/  MUFU.EX2 R223, R4 ;  /* 0x0000000400df7308 */ /* 0x0003f40000000800 */
[----:B------:R-:W-:Y:S01]  /*1c810*/  MUFU.EX2 R126, R126 ;  /* 0x0000007e007e7308 */ /* 0x000fe20000000800 */
[--C-:B-1----:R-:W-:Y:S09]  /*1c820*/  FFMA.FTZ R4, R20, c[0x0][0x2d0], -R38.reuse ;  /* 0x0000b40014047a23 */ /* 0x102ff20000010826 */
[----:B------:R3:W1:Y:S02]  /*1c830*/  MUFU.EX2 R225, R4 ;  /* 0x0000000400e17308 */ /* 0x0006640000000800 */
[----:B---3--:R-:W-:Y:S01]  /*1c840*/  FMNMX.FTZ R4, R0, R2, !PT ;  /* 0x0000000200047209 */ /* 0x008fe20007810000 */
[----:B------:R-:W-:Y:S01]  /*1c850*/  FFMA.FTZ R0, R21, c[0x0][0x2d0], -R38 ;  /* 0x0000b40015007a23 */ /* 0x000fe20000010826 */
[----:B-1----:R-:W-:Y:S01]  /*1c860*/  F2FP.PACK_AB R44, R225, R223 ;  /* 0x000000dfe12c723e */ /* 0x002fe200000000ff */
[----:B------:R-:W-:Y:S01]  /*1c870*/  FADD.FTZ R2, -R5, R117 ;  /* 0x0000007505027221 */ /* 0x000fe20000010100 */
[----:B------:R-:W-:Y:S04]  /*1c880*/  LDSM.16.MT88.4 R20, [R166] ;  /* 0x00000000a614783b */ /* 0x000fe80000004200 */
[----:B------:R1:W-:Y:S01]  /*1c890*/  MUFU.EX2 R224, R0 ;  /* 0x0000000000e07308 */ /* 0x0003e20000000800 */
[----:B------:R-:W-:Y:S02]  /*1c8a0*/  FFMA.FTZ R117, R180, c[0x0][0x2d0], -R8 ;  /* 0x0000b400b4757a23 */ /* 0x000fe40000010808 */
[----:B------:R-:W-:Y:S01]  /*1c8b0*/  FMUL.FTZ R2, R2, c[0x0][0x2d0] ;  /* 0x0000b40002027a20 */ /* 0x000fe20000410000 */
[----:B------:R-:W2:Y:S06]  /*1c8c0*/  SHFL.BFLY PT, R6, R4, 0x1, 0x1f ;  /* 0x0c201f0004067f89 */ /* 0x000eac00000e0000 */
[----:B------:R-:W3:Y:S10]  /*1c8d0*/  MUFU.EX2 R36, R2 ;  /* 0x0000000200247308 */ /* 0x000ef40000000800 */
[----:B------:R-:W-:Y:S01]  /*1c8e0*/  MUFU.EX2 R219, R117 ;  /* 0x0000007500db7308 */ /* 0x000fe20000000800 */
[----:B-1----:R-:W-:Y:S09]  /*1c8f0*/  FFMA.FTZ R0, R13, c[0x0][0x2d0], -R38 ;  /* 0x0000b4000d007a23 */ /* 0x002ff20000010826 */
[----:B------:R1:W4:Y:S01]  /*1c900*/  MUFU.EX2 R237, R0 ;  /* 0x0000000000ed7308 */ /* 0x0003220000000800 */
[----:B--2---:R-:W-:Y:S01]  /*1c910*/  FMNMX.FTZ R119, R4, R6, !PT ;  /* 0x0000000604777209 */ /* 0x004fe20007810000 */
[C---:B---3--:R-:W-:Y:S04]  /*1c920*/  FMUL.FTZ R7, R36.reuse, R131 ;  /* 0x0000008324077220 */ /* 0x048fe80000410000 */
[----:B------:R-:W-:Y:S02]  /*1c930*/  FMUL.FTZ R4, R119, c[0x0][0x2d0] ;  /* 0x0000b40077047a20 */ /* 0x000fe40000410000 */
[----:B------:R-:W-:Y:S02]  /*1c940*/  FMUL.FTZ R6, R36, R130 ;  /* 0x0000008224067220 */ /* 0x000fe40000410000 */
[----:B------:R-:W-:Y:S01]  /*1c950*/  FFMA.FTZ R130, R34, c[0x0][0x2d0], -R8 ;  /* 0x0000b40022827a23 */ /* 0x000fe20000010808 */
        /* <DEDUP_REMOVED lines=9> */
[----:B----4-:R-:W-:Y:S01]  /*1c9f0*/  F2FP.PACK_AB R46, R237, R224 ;  /* 0x000000e0ed2e723e */ /* 0x010fe200000000ff */
[----:B------:R-:W-:Y:S02]  /*1ca00*/  FFMA.FTZ R116, R178, c[0x0][0x2d0], -R8 ;  /* 0x0000b400b2747a23 */ /* 0x000fe40000010808 */
        /* <DEDUP_REMOVED lines=17> */
[----:B-1----:R-:W-:Y:S05]  /*1cb20*/  FFMA.FTZ R116, R188, c[0x0][0x2d0], -R38 ;  /* 0x0000b400bc747a23 */ /* 0x002fea0000010826 */
[----:B------:R-:W-:Y:S01]  /*1cb30*/  MUFU.EX2 R178, R181 ;  /* 0x000000b500b27308 */ /* 0x000fe20000000800 */
[----:B--2---:R-:W-:Y:S01]  /*1cb40*/  FSEL R0, R120, RZ, P0 ;  /* 0x000000ff78007208 */ /* 0x004fe20000000000 */
[----:B---3--:R-:W-:Y:S01]  /*1cb50*/  FMUL.FTZ R5, R3, R129 ;  /* 0x0000008103057220 */ /* 0x008fe20000410000 */
[----:B------:R-:W-:Y:S01]  /*1cb60*/  FSETP.NEU.FTZ.AND P0, PT, R119, -INF , PT ;  /* 0xff8000007700780b */ /* 0x000fe20003f1d000 */
[----:B------:R-:W-:Y:S02]  /*1cb70*/  FFMA.FTZ R129, R35, c[0x0][0x2d0], -R8 ;  /* 0x0000b40023817a23 */ /* 0x000fe40000010808 */
[----:B------:R-:W-:Y:S01]  /*1cb80*/  FADD.FTZ R0, -R0, R118 ;  /* 0x0000007600007221 */ /* 0x000fe20000010100 */
[----:B------:R-:W-:Y:S01]  /*1cb90*/  FSEL R39, R4, RZ, P0 ;  /* 0x000000ff04277208 */ /* 0x000fe20000000000 */
[----:B------:R-:W-:Y:S02]  /*1cba0*/  FFMA.FTZ R118, R182, c[0x0][0x2d0], -R8 ;  /* 0x0000b400b6767a23 */ /* 0x000fe40000010808 */
[----:B------:R-:W-:Y:S01]  /*1cbb0*/  MUFU.EX2 R181, R176 ;  /* 0x000000b000b57308 */ /* 0x000fe20000000800 */
[----:B------:R-:W-:Y:S02]  /*1cbc0*/  FMUL.FTZ R0, R0, c[0x0][0x2d0] ;  /* 0x0000b40000007a20 */ /* 0x000fe40000410000 */
[--C-:B------:R-:W-:Y:S02]  /*1cbd0*/  FFMA.FTZ R4, R15, c[0x0][0x2d0], -R39.reuse ;  /* 0x0000b4000f047a23 */ /* 0x100fe40000010827 */
[C---:B------:R-:W-:Y:S02]  /*1cbe0*/  FMUL.FTZ R16, R3.reuse, R140 ;  /* 0x0000008c03107220 */ /* 0x040fe40000410000 */
[C---:B------:R-:W-:Y:S02]  /*1cbf0*/  FMUL.FTZ R17, R3.reuse, R141 ;  /* 0x0000008d03117220 */ /* 0x040fe40000410000 */
[C---:B------:R-:W-:Y:S01]  /*1cc00*/  FMUL.FTZ R32, R3.reuse, R156 ;  /* 0x0000009c03207220 */ /* 0x040fe20000410000 */
[----:B------:R1:W2:Y:S01]  /*1cc10*/  MUFU.EX2 R2, R0 ;  /* 0x0000000000027308 */ /* 0x0002a20000000800 */
[C---:B------:R-:W-:Y:S01]  /*1cc20*/  FMUL.FTZ R33, R3.reuse, R157 ;  /* 0x0000009d03217220 */ /* 0x040fe20000410000 */
[----:B------:R-:W-:Y:S01]  /*1cc30*/  LDSM.16.MT88.4 R140, [R166+0x800] ;  /* 0x00080000a68c783b */ /* 0x000fe20000004200 */
[----:B------:R-:W-:Y:S02]  /*1cc40*/  FMUL.FTZ R35, R36, R159 ;  /* 0x0000009f24237220 */ /* 0x000fe40000410000 */
[C---:B------:R-:W-:Y:S02]  /*1cc50*/  FMUL.FTZ R100, R3.reuse, R100 ;  /* 0x0000006403647220 */ /* 0x040fe40000410000 */
[C---:B------:R-:W-:Y:S02]  /*1cc60*/  FMUL.FTZ R101, R3.reuse, R101 ;  /* 0x0000006503657220 */ /* 0x040fe40000410000 */
[C---:B------:R-:W-:Y:S01]  /*1cc70*/  FMUL.FTZ R112, R3.reuse, R112 ;  /* 0x0000007003707220 */ /* 0x040fe20000410000 */
[----:B------:R3:W-:Y:S01]  /*1cc80*/  MUFU.EX2 R229, R4 ;  /* 0x0000000400e57308 */ /* 0x0007e20000000800 */
[C---:B------:R-:W-:Y:S01]  /*1cc90*/  FMUL.FTZ R113, R3.reuse, R113 ;  /* 0x0000007103717220 */ /* 0x040fe20000410000 */
[----:B------:R-:W-:Y:S01]  /*1cca0*/  LDSM.16.MT88.4 R156, [R167+0x800] ;  /* 0x00080000a79c783b */ /* 0x000fe20000004200 */
        /* <DEDUP_REMOVED lines=8> */
[C---:B--2---:R-:W-:Y:S02]  /*1cd30*/  FMUL.FTZ R9, R2.reuse, R133 ;  /* 0x0000008502097220 */ /* 0x044fe40000410000 */
[C---:B------:R-:W-:Y:S01]  /*1cd40*/  FMUL.FTZ R13, R2.reuse, R137 ;  /* 0x00000089020d7220 */ /* 0x040fe20000410000 */
[----:B------:R1:W-:Y:S01]  /*1cd50*/  MUFU.EX2 R209, R0 ;  /* 0x0000000000d17308 */ /* 0x0003e20000000800 */
[C---:B------:R-:W-:Y:S02]  /*1cd60*/  FMUL.FTZ R24, R2.reuse, R148 ;  /* 0x0000009402187220 */ /* 0x040fe40000410000 */
[C---:B------:R-:W-:Y:S02]  /*1cd70*/  FMUL.FTZ R25, R2.reuse, R149 ;  /* 0x0000009502197220 */ /* 0x040fe40000410000 */
[C---:B---3--:R-:W-:Y:S02]  /*1cd80*/  FMUL.FTZ R4, R3.reuse, R128 ;  /* 0x0000008003047220 */ /* 0x048fe40000410000 */
[C---:B------:R-:W-:Y:S02]  /*1cd90*/  FMUL.FTZ R28, R2.reuse, R152 ;  /* 0x00000098021c7220 */ /* 0x040fe40000410000 */
[C---:B------:R-:W-:Y:S01]  /*1cda0*/  FMUL.FTZ R29, R2.reuse, R153 ;  /* 0x00000099021d7220 */ /* 0x040fe20000410000 */
[----:B------:R-:W-:Y:S01]  /*1cdb0*/  MUFU.EX2 R176, R129 ;  /* 0x0000008100b07308 */ /* 0x000fe20000000800 */
[C---:B------:R-:W-:Y:S01]  /*1cdc0*/  FMUL.FTZ R104, R2.reuse, R104 ;  /* 0x0000006802687220 */ /* 0x040fe20000410000 */
[-C--:B------:R-:W-:Y:S01]  /*1cdd0*/  HMMA.16816.F32 R4, R40, R20.reuse, R4 ;  /* 0x000000142804723c */ /* 0x080fe20000001804 */
[C---:B------:R-:W-:Y:S02]  /*1cde0*/  FMUL.FTZ R105, R2.reuse, R105 ;  /* 0x0000006902697220 */ /* 0x040fe40000410000 */
[C---:B------:R-:W-:Y:S02]  /*1cdf0*/  FMUL.FTZ R108, R2.reuse, R108 ;  /* 0x0000006c026c7220 */ /* 0x040fe40000410000 */
[C---:B------:R-:W-:Y:S02]  /*1ce00*/  FMUL.FTZ R109, R2.reuse, R109 ;  /* 0x0000006d026d7220 */ /* 0x040fe40000410000 */
[C---:B------:R-:W-:Y:S02]  /*1ce10*/  FMUL.FTZ R56, R2.reuse, R56 ;  /* 0x0000003802387220 */ /* 0x040fe40000410000 */
[----:B------:R-:W-:Y:S03]  /*1ce20*/  FMUL.FTZ R57, R2, R57 ;  /* 0x0000003902397220 */ /* 0x000fe60000410000 */
[--C-:B-1----:R-:W-:Y:S02]  /*1ce30*/  FFMA.FTZ R0, R12, c[0x0][0x2d0], -R39.reuse ;  /* 0x0000b4000c007a23 */ /* 0x102fe40000010827 */
[C---:B------:R-:W-:Y:S02]  /*1ce40*/  FMUL.FTZ R12, R2.reuse, R136 ;  /* 0x00000088020c7220 */ /* 0x040fe40000410000 */
[----:B------:R-:W1:Y:S01]  /*1ce50*/  MUFU.EX2 R210, R0 ;  /* 0x0000000000d27308 */ /* 0x000e620000000800 */
        /* <DEDUP_REMOVED lines=10> */
[C---:B------:R-:W-:Y:S02]  /*1cf00*/  FMUL.FTZ R88, R2.reuse, R88 ;  /* 0x0000005802587220 */ /* 0x040fe40000410000 */
[----:B------:R-:W-:Y:S01]  /*1cf10*/  FMUL.FTZ R89, R2, R89 ;  /* 0x0000005902597220 */ /* 0x000fe20000410000 */
[----:B-1----:R-:W-:Y:S01]  /*1cf20*/  F2FP.PACK_AB R45, R210, R209 ;  /* 0x000000d1d22d723e */ /* 0x002fe200000000ff */
[--C-:B------:R-:W-:Y:S02]  /*1cf30*/  FFMA.FTZ R0, R11, c[0x0][0x2d0], -R39.reuse ;  /* 0x0000b4000b007a23 */ /* 0x100fe40000010827 */
[C---:B------:R-:W-:Y:S02]  /*1cf40*/  FMUL.FTZ R92, R2.reuse, R92 ;  /* 0x0000005c025c7220 */ /* 0x040fe40000410000 */
[----:B------:R1:W2:Y:S01]  /*1cf50*/  MUFU.EX2 R230, R0 ;  /* 0x0000000000e67308 */ /* 0x0002a20000000800 */
[----:B------:R-:W-:Y:S02]  /*1cf60*/  FMUL.FTZ R93, R2, R93 ;  /* 0x0000005d025d7220 */ /* 0x000fe40000410000 */
[C---:B------:R-:W-:Y:S02]  /*1cf70*/  FMUL.FTZ R96, R3.reuse, R96 ;  /* 0x0000006003607220 */ /* 0x040fe40000410000 */
[C---:B------:R-:W-:Y:S02]  /*1cf80*/  FMUL.FTZ R97, R3.reuse, R97 ;  /* 0x0000006103617220 */ /* 0x040fe40000410000 */
[----:B------:R-:W-:Y:S02]  /*1cf90*/  FFMA.FTZ R128, R3, R234, R218 ;  /* 0x000000ea03807223 */ /* 0x000fe400000100da */
[----:B------:R-:W-:Y:S02]  /*1cfa0*/  FFMA.FTZ R118, R208, c[0x0][0x2d0], -R38 ;  /* 0x0000b400d0767a23 */ /* 0x000fe40000010826 */
[----:B------:R-:W-:Y:S02]  /*1cfb0*/  FFMA.FTZ R117, R213, c[0x0][0x2d0], -R39 ;  /* 0x0000b400d5757a23 */ /* 0x000fe40000010827 */
[----:B------:R-:W-:Y:S10]  /*1cfc0*/  MUFU.EX2 R172, R118 ;  /* 0x0000007600ac7308 */ /* 0x000ff40000000800 */
[----:B------:R-:W-:Y:S01]  /*1cfd0*/  MUFU.EX2 R117, R117 ;  /* 0x0000007500757308 */ /* 0x000fe20000000800 */
[----:B-1----:R-:W-:Y:S02]  /*1cfe0*/  FSEL R0, R119, RZ, P0 ;  /* 0x000000ff77007208 */ /* 0x002fe40000000000 */
[----:B--2---:R-:W-:Y:S02]  /*1cff0*/  F2FP.PACK_AB R47, R229, R230 ;  /* 0x000000e6e52f723e */ /* 0x004fe400000000ff */
[----:B------:R-:W-:Y:S01]  /*1d000*/  ISETP.GT.AND P0, PT, R205, R238, PT ;  /* 0x000000eecd00720c */ /* 0x000fe20003f04270 */
[----:B------:R-:W-:Y:S02]  /*1d010*/  FADD.FTZ R0, -R0, R123 ;  /* 0x0000007b00007221 */ /* 0x000fe40000010100 */
[----:B------:R-:W-:Y:S02]  /*1d020*/  FFMA.FTZ R123, R184, c[0x0][0x2d0], -R8 ;  /* 0x0000b400b87b7a23 */ /* 0x000fe40000010808 */
[----:B------:R-:W-:Y:S01]  /*1d030*/  FMUL.FTZ R0, R0, c[0x0][0x2d0] ;  /* 0x0000b40000007a20 */ /* 0x000fe20000410000 */
[----:B------:R1:W-:Y:S01]  /*1d040*/  MUFU.EX2 R184, R116 ;  /* 0x0000007400b87308 */ /* 0x0003e20000000800 */
[C---:B------:R-:W-:Y:S02]  /*1d050*/  FMUL.FTZ R8, R2.reuse, R132 ;  /* 0x0000008402087220 */ /* 0x040fe40000410000 */
[----:B------:R-:W-:Y:S07]  /*1d060*/  FFMA.FTZ R2, R2, R246, R223 ;  /* 0x000000f602027223 */ /* 0x000fee00000100df */
[----:B------:R-:W2:Y:S10]  /*1d070*/  MUFU.EX2 R0, R0 ;  /* 0x0000000000007308 */ /* 0x000eb40000000800 */
[----:B------:R-:W3:Y:S01]  /*1d080*/  MUFU.EX2 R214, R123 ;  /* 0x0000007b00d67308 */ /* 0x000ee20000000800 */
[--C-:B-1----:R-:W-:Y:S09]  /*1d090*/  FFMA.FTZ R116, R187, c[0x0][0x2d0], -R38.reuse ;  /* 0x0000b400bb747a23 */ /* 0x102ff20000010826 */
[----:B------:R1:W-:Y:S01]  /*1d0a0*/  MUFU.EX2 R185, R116 ;  /* 0x0000007400b97308 */ /* 0x0003e20000000800 */
[C---:B--2---:R-:W-:Y:S02]  /*1d0b0*/  FMUL.FTZ R10, R0.reuse, R134 ;  /* 0x00000086000a7220 */ /* 0x044fe40000410000 */
        /* <DEDUP_REMOVED lines=10> */
[----:B------:R-:W-:Y:S03]  /*1d160*/  FMUL.FTZ R21, R3, R145 ;  /* 0x0000009103157220 */ /* 0x000fe60000410000 */
        /* <DEDUP_REMOVED lines=21> */
[----:B------:R-:W-:Y:S03]  /*1d2c0*/  FMUL.FTZ R95, R0, R95 ;  /* 0x0000005f005f7220 */ /* 0x000fe60000410000 */
[--C-:B-1----:R-:W-:Y:S02]  /*1d2d0*/  FFMA.FTZ R116, R186, c[0x0][0x2d0], -R38.reuse ;  /* 0x0000b400ba747a23 */ /* 0x102fe40000010826 */
[--C-:B------:R-:W-:Y:S02]  /*1d2e0*/  FFMA.FTZ R123, R191, c[0x0][0x2d0], -R38.reuse ;  /* 0x0000b400bf7b7a23 */ /* 0x100fe40000010826 */
[C---:B------:R-:W-:Y:S01]  /*1d2f0*/  HMMA.16816.F32 R32, R40.reuse, R50, R32 ;  /* 0x000000322820723c */ /* 0x040fe20000001820 */
[----:B------:R-:W1:Y:S01]  /*1d300*/  LDSM.16.MT88.4 R48, [R166+0xc00] ;  /* 0x000c0000a630783b */ /* 0x000e620000004200 */
[----:B------:R2:W-:Y:S02]  /*1d310*/  MUFU.EX2 R186, R116 ;  /* 0x0000007400ba7308 */ /* 0x0005e40000000800 */
[----:B------:R-:W-:Y:S02]  /*1d320*/  FFMA.FTZ R3, R211, c[0x0][0x2d0], -R39 ;  /* 0x0000b400d3037a23 */ /* 0x000fe40000010827 */
[----:B------:R-:W-:Y:S06]  /*1d330*/  FFMA.FTZ R0, R0, R247, R209 ;  /* 0x000000f700007223 */ /* 0x000fec00000100d1 */
[----:B------:R-:W-:Y:S10]  /*1d340*/  MUFU.EX2 R171, R123 ;  /* 0x0000007b00ab7308 */ /* 0x000ff40000000800 */
[----:B------:R4:W-:Y:S01]  /*1d350*/  MUFU.EX2 R123, R3 ;  /* 0x00000003007b7308 */ /* 0x0009e20000000800 */
[--C-:B--2---:R-:W-:Y:S02]  /*1d360*/  FFMA.FTZ R116, R190, c[0x0][0x2d0], -R38.reuse ;  /* 0x0000b400be747a23 */ /* 0x104fe40000010826 */
[----:B------:R-:W-:Y:S07]  /*1d370*/  FFMA.FTZ R38, R207, c[0x0][0x2d0], -R38 ;  /* 0x0000b400cf267a23 */ /* 0x000fee0000010826 */
[----:B------:R2:W5:Y:S01]  /*1d380*/  MUFU.EX2 R183, R116 ;  /* 0x0000007400b77308 */ /* 0x0005620000000800 */
[-C--:B-1----:R-:W-:Y:S09]  /*1d390*/  HMMA.16816.F32 R100, R40, R48.reuse, R100 ;  /* 0x000000302864723c */ /* 0x082ff20000001864 */
[----:B------:R1:W-:Y:S03]  /*1d3a0*/  MUFU.EX2 R173, R38 ;  /* 0x0000002600ad7308 */ /* 0x0003e60000000800 */
[----:B----4-:R-:W-:Y:S01]  /*1d3b0*/  FFMA.FTZ R3, R36, R236, R227 ;  /* 0x000000ec24037223 */ /* 0x010fe200000100e3 */
[C---:B------:R-:W-:Y:S03]  /*1d3c0*/  HMMA.16816.F32 R104, R44.reuse, R48, R104 ;  /* 0x000000302c68723c */ /* 0x040fe60000001868 */
[----:B------:R-:W-:Y:S02]  /*1d3d0*/  FADD.FTZ R36, R226, R3 ;  /* 0x00000003e2247221 */ /* 0x000fe40000010000 */
[----:B------:R-:W-:Y:S02]  /*1d3e0*/  FADD.FTZ R3, R225, R2 ;  /* 0x00000002e1037221 */ /* 0x000fe40000010000 */
[--C-:B--2---:R-:W-:Y:S01]  /*1d3f0*/  FFMA.FTZ R116, R212, c[0x0][0x2d0], -R39.reuse ;  /* 0x0000b400d4747a23 */ /* 0x104fe20000010827 */
[-C--:B------:R-:W-:Y:S05]  /*1d400*/  HMMA.16816.F32 R108, R44, R50.reuse, R108 ;  /* 0x000000322c6c723c */ /* 0x080fea000000186c */
[----:B------:R-:W-:Y:S03]  /*1d410*/  MUFU.EX2 R116, R116 ;  /* 0x0000007400747308 */ /* 0x000fe60000000800 */
[C---:B------:R-:W-:Y:S01]  /*1d420*/  HMMA.16816.F32 R112, R40.reuse, R50, R112 ;  /* 0x000000322870723c */ /* 0x040fe20000001870 */
[----:B------:R-:W2:Y:S03]  /*1d430*/  LDSM.16.MT88.4 R48, [R167+0xc00] ;  /* 0x000c0000a730783b */ /* 0x000ea60000004200 */
[----:B-1----:R-:W-:Y:S04]  /*1d440*/  F2FP.PACK_AB R38, R181, R177 ;  /* 0x000000b1b526723e */ /* 0x002fe800000000ff */
[-C--:B--2---:R-:W-:Y:S08]  /*1d450*/  HMMA.16816.F32 R52, R40, R48.reuse, R52 ;  /* 0x000000302834723c */ /* 0x084ff00000001834 */
        /* <DEDUP_REMOVED lines=14> */
[----:B------:R2:W-:Y:S05]  /*1d540*/  MUFU.EX2 R182, R48 ;  /* 0x0000003000b67308 */ /* 0x0005ea0000000800 */
[----:B------:R-:W-:Y:S07]  /*1d550*/  HMMA.16816.F32 R96, R40, R50, R96 ;  /* 0x000000322860723c */ /* 0x000fee0000001860 */
[----:B------:R-:W-:Y:S02]  /*1d560*/  F2FP.PACK_AB R40, R217, R215 ;  /* 0x000000d7d928723e */ /* 0x000fe400000000ff */
[----:B---3--:R-:W-:Y:S03]  /*1d570*/  F2FP.PACK_AB R41, R216, R214 ;  /* 0x000000d6d829723e */ /* 0x008fe600000000ff */
[----:B------:R-:W-:Y:S02]  /*1d580*/  F2FP.PACK_AB R42, R222, R220 ;  /* 0x000000dcde2a723e */ /* 0x000fe400000000ff */
[----:B------:R-:W-:Y:S02]  /*1d590*/  F2FP.PACK_AB R43, R221, R219 ;  /* 0x000000dbdd2b723e */ /* 0x000fe400000000ff */
[----:B-----5:R-:W-:Y:S01]  /*1d5a0*/  F2FP.PACK_AB R50, R183, R186 ;  /* 0x000000bab732723e */ /* 0x020fe200000000ff */
[--C-:B--2---:R-:W-:Y:S04]  /*1d5b0*/  FFMA.FTZ R48, R169, c[0x0][0x2d0], -R39.reuse ;  /* 0x0000b400a9307a23 */ /* 0x104fe80000010827 */
[----:B------:R2:W3:Y:S01]  /*1d5c0*/  MUFU.EX2 R168, R48 ;  /* 0x0000003000a87308 */ /* 0x0004e20000000800 */
[-C--:B-1----:R-:W-:Y:S01]  /*1d5d0*/  HMMA.16816.F32 R4, R40, R44.reuse, R4 ;  /* 0x0000002c2804723c */ /* 0x082fe20000001804 */
[--C-:B--2---:R-:W-:Y:S01]  /*1d5e0*/  FFMA.FTZ R48, R170, c[0x0][0x2d0], -R39.reuse ;  /* 0x0000b400aa307a23 */ /* 0x104fe20000010827 */
[----:B---3--:R-:W-:Y:S07]  /*1d5f0*/  F2FP.PACK_AB R49, R168, R182 ;  /* 0x000000b6a831723e */ /* 0x008fee00000000ff */
[----:B------:R1:W-:Y:S03]  /*1d600*/  MUFU.EX2 R169, R48 ;  /* 0x0000003000a97308 */ /* 0x0003e60000000800 */
[--C-:B-1----:R-:W-:Y:S02]  /*1d610*/  FFMA.FTZ R48, R189, c[0x0][0x2d0], -R39.reuse ;  /* 0x0000b400bd307a23 */ /* 0x102fe40000010827 */
[----:B------:R-:W-:Y:S05]  /*1d620*/  FFMA.FTZ R39, R37, c[0x0][0x2d0], -R39 ;  /* 0x0000b40025277a23 */ /* 0x000fea0000010827 */
[----:B------:R1:W2:Y:S01]  /*1d630*/  MUFU.EX2 R170, R48 ;  /* 0x0000003000aa7308 */ /* 0x0002a20000000800 */
[----:B------:R-:W-:Y:S04]  /*1d640*/  FADD.FTZ R37, R233, R128 ;  /* 0x00000080e9257221 */ /* 0x000fe80000010000 */
[----:B------:R-:W-:Y:S01]  /*1d650*/  FADD.FTZ R2, R235, R37 ;  /* 0x00000025eb027221 */ /* 0x000fe20000010000 */
[----:B------:R-:W-:Y:S04]  /*1d660*/  F2FP.PACK_AB R37, R179, R175 ;  /* 0x000000afb325723e */ /* 0x000fe800000000ff */
[----:B------:R3:W4:Y:S01]  /*1d670*/  MUFU.EX2 R118, R39 ;  /* 0x0000002700767308 */ /* 0x0007220000000800 */
[----:B-1----:R-:W-:Y:S02]  /*1d680*/  F2FP.PACK_AB R48, R185, R184 ;  /* 0x000000b8b930723e */ /* 0x002fe400000000ff */
[----:B--2---:R-:W-:Y:S07]  /*1d690*/  F2FP.PACK_AB R51, R170, R169 ;  /* 0x000000a9aa33723e */ /* 0x004fee00000000ff */
[C---:B------:R-:W-:Y:S01]  /*1d6a0*/  HMMA.16816.F32 R8, R48.reuse, R44, R8 ;  /* 0x0000002c3008723c */ /* 0x040fe20000001808 */
[----:B---3--:R-:W-:Y:S07]  /*1d6b0*/  F2FP.PACK_AB R39, R174, R176 ;  /* 0x000000b0ae27723e */ /* 0x008fee00000000ff */
        /* <DEDUP_REMOVED lines=25> */
[----:B------:R-:W-:Y:S01]  /*1d850*/  FADD.FTZ R44, R228, R36 ;  /* 0x00000024e42c7221 */ /* 0x000fe20000010000 */
[-C--:B------:R-:W-:Y:S01]  /*1d860*/  HMMA.16816.F32 R92, R48, R46.reuse, R92 ;  /* 0x0000002e305c723c */ /* 0x080fe2000000185c */
[----:B------:R-:W-:Y:S06]  /*1d870*/  F2FP.PACK_AB R36, R180, R178 ;  /* 0x000000b2b424723e */ /* 0x000fec00000000ff */
[----:B------:R-:W-:Y:S01]  /*1d880*/  FADD.FTZ R48, R231, R44 ;  /* 0x0000002ce7307221 */ /* 0x000fe20000010000 */
[----:B------:R-:W-:Y:S01]  /*1d890*/  HMMA.16816.F32 R96, R40, R46, R96 ;  /* 0x0000002e2860723c */ /* 0x000fe20000001860 */
[----:B------:R-:W1:Y:S03]  /*1d8a0*/  LDSM.16.MT88.4 R44, [R166+0x1400] ;  /* 0x00140000a62c783b */ /* 0x000e660000004200 */
[----:B------:R-:W-:Y:S02]  /*1d8b0*/  FADD.FTZ R49, R224, R3 ;  /* 0x00000003e0317221 */ /* 0x000fe40000010000 */
[----:B------:R-:W-:Y:S01]  /*1d8c0*/  FADD.FTZ R3, R232, R2 ;  /* 0x00000002e8037221 */ /* 0x000fe20000010000 */
[----:B------:R-:W-:Y:S01]  /*1d8d0*/  F2FP.PACK_AB R40, R171, R126 ;  /* 0x0000007eab28723e */ /* 0x000fe200000000ff */
[-C--:B------:R-:W-:Y:S01]  /*1d8e0*/  HMMA.16816.F32 R128, R36, R140.reuse, R4 ;  /* 0x0000008c2480723c */ /* 0x080fe20000001804 */
[----:B------:R-:W-:Y:S01]  /*1d8f0*/  F2FP.PACK_AB R42, R173, R172 ;  /* 0x000000acad2a723e */ /* 0x000fe200000000ff */
[----:B------:R-:W2:Y:S02]  /*1d900*/  LDSM.16.MT88.4 R4, [R167+0x1400] ;  /* 0x00140000a704783b */ /* 0x000ea40000004200 */
[----:B------:R-:W-:Y:S01]  /*1d910*/  F2FP.PACK_AB R41, R116, R117 ;  /* 0x000000757429723e */ /* 0x000fe200000000ff */
[----:B------:R-:W-:Y:S01]  /*1d920*/  FADD.FTZ R2, R210, R0 ;  /* 0x00000000d2027221 */ /* 0x000fe20000010000 */
[----:B----4-:R-:W-:Y:S01]  /*1d930*/  F2FP.PACK_AB R43, R118, R123 ;  /* 0x0000007b762b723e */ /* 0x010fe200000000ff */
[----:B------:R-:W-:Y:S02]  /*1d940*/  FADD.FTZ R3, R215, R3 ;  /* 0x00000003d7037221 */ /* 0x000fe40000010000 */
[----:B------:R-:W-:Y:S04]  /*1d950*/  FADD.FTZ R0, R237, R49 ;  /* 0x00000031ed007221 */ /* 0x000fe80000010000 */
        /* <DEDUP_REMOVED lines=40> */
[-C--:B----4-:R-:W-:Y:S01]  /*1dbe0*/  HMMA.16816.F32 R84, R36, R12.reuse, R84 ;  /* 0x0000000c2454723c */ /* 0x090fe20000001854 */
        /* <DEDUP_REMOVED lines=15> */
[----:B------:R-:W-:Y:S01]  /*1dce0*/  IADD3 R0, R205, -0x1, RZ ;  /* 0xffffffffcd007810 */ /* 0x000fe20007ffe0ff */
[----:B------:R-:W-:Y:S01]  /*1dcf0*/  FADD.FTZ R2, R123, R2 ;  /* 0x000000027b027221 */ /* 0x000fe20000010000 */
[----:B------:R-:W-:Y:S01]  /*1dd00*/  MOV R123, R119 ;  /* 0x00000077007b7202 */ /* 0x000fe20000000f00 */
[----:B------:R-:W-:Y:S01]  /*1dd10*/  FADD.FTZ R236, R174, R4 ;  /* 0x00000004aeec7221 */ /* 0x000fe20000010000 */
[----:B------:R-:W-:Y:S01]  /*1dd20*/  MOV R205, R0 ;  /* 0x0000000000cd7202 */ /* 0x000fe20000000f00 */
[----:B------:R-:W-:Y:S04]  /*1dd30*/  FADD.FTZ R246, R173, R3 ;  /* 0x00000003adf67221 */ /* 0x000fe80000010000 */
[----:B------:R-:W-:Y:S01]  /*1dd40*/  FADD.FTZ R247, R118, R2 ;  /* 0x0000000276f77221 */ /* 0x000fe20000010000 */
[----:B------:R-:W-:Y:S01]  /*1dd50*/  MOV R118, R120 ;  /* 0x0000007800767202 */ /* 0x000fe20000000f00 */
[----:B------:R-:W-:-:S05]  /*1dd60*/  @P0 BRA `(.L_x_2304) ;  /* 0xffffc45000000947 */ /* 0x000fca000383ffff */
.L_x_2285:
[----:B------:R-:W-:Y:S02]  /*1dd70*/  MOV R9, 0x1f ;  /* 0x0000001f00097802 */ /* 0x000fe40000000f00 */
[----:B------:R-:W-:Y:S01]  /*1dd80*/  MOV R8, 0xffffffff ;  /* 0xffffffff00087802 */ /* 0x000fe20000000f00 */
[----:B------:R-:W-:Y:S05]  /*1dd90*/  BRA.DIV ~URZ, `(.L_x_2305) ;  /* 0x000059a27f007947 */ /* 0x000fea000b800000 */
[----:B------:R1:W2:Y:S02]  /*1dda0*/  SHFL.BFLY PT, R0, R234, 0x2, 0x1f ;  /* 0x0c401f00ea007f89 */ /* 0x0002a400000e0000 */
.L_x_2385:
        /* <DEDUP_REMOVED lines=15> */
.L_x_2386:
        /* <DEDUP_REMOVED lines=46> */
[----:B------:R-:W-:Y:S02]  /*1e180*/  FMUL.FTZ R141, R3, R131 ;  /* 0x00000083038d7220 */ /* 0x000fe40000410000 */
[C---:B--2---:R-:W-:Y:S02]  /*1e190*/  FMUL.FTZ R54, R2.reuse, R56 ;  /* 0x0000003802367220 */ /* 0x044fe40000410000 */
[----:B------:R-:W-:-:S02]  /*1e1a0*/  FMUL.FTZ R55, R2, R57 ;  /* 0x0000003902377220 */ /* 0x000fc40000410000 */
[C---:B------:R-:W-:Y:S01]  /*1e1b0*/  FMUL.FTZ R112, R3.reuse, R158 ;  /* 0x0000009e03707220 */ /* 0x040fe20000410000 */
[----:B---3--:R-:W-:Y:S01]  /*1e1c0*/  @P2 MOV R5, 0x3f317218 ;  /* 0x3f31721800052802 */ /* 0x008fe20000000f00 */
[----:B----4-:R-:W-:Y:S01]  /*1e1d0*/  @P1 FMUL.FTZ R6, R0, 0.69314718246459960938 ;  /* 0x3f31721800061820 */ /* 0x010fe20000410000 */
        /* <DEDUP_REMOVED lines=8> */
[----:B------:R-:W-:Y:S02]  /*1e260*/  FMUL.FTZ R57, R2, R61 ;  /* 0x0000003d02397220 */ /* 0x000fe40000410000 */
        /* <DEDUP_REMOVED lines=73> */
.L_x_2174:
        /* <DEDUP_REMOVED lines=19> */
.L_x_2308:
[----:B--2---:R-:W-:Y:S05]  /*1e830*/  BSYNC B0 ;  /* 0x0000000000007941 */ /* 0x004fea0003800000 */
.L_x_2307:
        /* <DEDUP_REMOVED lines=128> */
.L_x_2311:
        /* <DEDUP_REMOVED lines=145> */
.L_x_2387:
[----:B------:R-:W-:Y:S05]  /*1f950*/  BRA.DIV ~URZ, `(.L_x_2314) ;  /* 0x000040e27f007947 */ /* 0x000fea000b800000 */
[----:B------:R3:W4:Y:S02]  /*1f960*/  SHFL.IDX PT, R0, R13, RZ, 0x1c1f ;  /* 0x001c1fff0d007589 */ /* 0x00072400000e0000 */
.L_x_2388:
        /* <DEDUP_REMOVED lines=20> */
.L_x_2316:
[----:B------:R-:W-:Y:S05]  /*1fab0*/  BSYNC B0 ;  /* 0x0000000000007941 */ /* 0x000fea0003800000 */
.L_x_2315:
[----:B------:R-:W-:Y:S05]  /*1fac0*/  BRA.DIV ~URZ, `(.L_x_2317) ;  /* 0x00003fd27f007947 */ /* 0x000fea000b800000 */
[----:B--2---:R2:W1:Y:S04]  /*1fad0*/  SHFL.IDX PT, R10, R12, 0x1, 0x1c1f ;  /* 0x003c1f000c0a7f89 */ /* 0x00446800000e0000 */
[----:B----4-:R2:W4:Y:S02]  /*1fae0*/  SHFL.IDX PT, R0, R13, 0x1, 0x1c1f ;  /* 0x003c1f000d007f89 */ /* 0x01052400000e0000 */
.L_x_2389:
        /* <DEDUP_REMOVED lines=21> */
.L_x_2319:
[----:B------:R-:W-:Y:S05]  /*1fc40*/  BSYNC B0 ;  /* 0x0000000000007941 */ /* 0x000fea0003800000 */
.L_x_2318:
[----:B------:R-:W-:Y:S05]  /*1fc50*/  BRA.DIV ~URZ, `(.L_x_2320) ;  /* 0x00003f027f007947 */ /* 0x000fea000b800000 */
[----:B-1----:R1:W2:Y:S02]  /*1fc60*/  SHFL.IDX PT, R10, R12, 0x2, 0x1c1f ;  /* 0x005c1f000c0a7f89 */ /* 0x0022a400000e0000 */
.L_x_2390:
[----:B------:R-:W-:Y:S05]  /*1fc70*/  BRA.DIV ~URZ, `(.L_x_2321) ;  /* 0x00003f527f007947 */ /* 0x000fea000b800000 */
[----:B----4-:R4:W1:Y:S02]  /*1fc80*/  SHFL.IDX PT, R0, R13, 0x2, 0x1c1f ;  /* 0x005c1f000d007f89 */ /* 0x01086400000e0000 */
.L_x_2391:
        /* <DEDUP_REMOVED lines=21> */
.L_x_2323:
[----:B------:R-:W-:Y:S05]  /*1fde0*/  BSYNC B0 ;  /* 0x0000000000007941 */ /* 0x000fea0003800000 */
.L_x_2322:
[----:B------:R-:W-:Y:S05]  /*1fdf0*/  BRA.DIV ~URZ, `(.L_x_2324) ;  /* 0x00003e327f007947 */ /* 0x000fea000b800000 */
[----:B-1----:R1:W3:Y:S04]  /*1fe00*/  SHFL.IDX PT, R6, R12, 0x3, 0x1c1f ;  /* 0x007c1f000c067f89 */ /* 0x0022e800000e0000 */
[----:B------:R1:W4:Y:S02]  /*1fe10*/  SHFL.IDX PT, R0, R13, 0x3, 0x1c1f ;  /* 0x007c1f000d007f89 */ /* 0x00032400000e0000 */
.L_x_2392:
        /* <DEDUP_REMOVED lines=22> */
.L_x_2312:
        /* <DEDUP_REMOVED lines=34> */
.L_x_2393:
[----:B------:R-:W-:Y:S05]  /*201a0*/  BRA.DIV ~URZ, `(.L_x_2327) ;  /* 0x00003bb27f007947 */ /* 0x000fea000b800000 */
[----:B------:R3:W4:Y:S02]  /*201b0*/  SHFL.IDX PT, R0, R24, RZ, 0x1c1f ;  /* 0x001c1fff18007589 */ /* 0x00072400000e0000 */
.L_x_2394:
        /* <DEDUP_REMOVED lines=74> */
.L_x_2329:
[----:B------:R-:W-:Y:S05]  /*20660*/  BSYNC B0 ;  /* 0x0000000000007941 */ /* 0x000fea0003800000 */
.L_x_2328:
[----:B------:R-:W-:Y:S05]  /*20670*/  BRA.DIV ~URZ, `(.L_x_2330) ;  /* 0x000037427f007947 */ /* 0x000fea000b800000 */
[----:B--2---:R2:W1:Y:S04]  /*20680*/  SHFL.IDX PT, R4, R22, 0x1, 0x1c1f ;  /* 0x003c1f0016047f89 */ /* 0x00446800000e0000 */
[----:B----4-:R2:W4:Y:S02]  /*20690*/  SHFL.IDX PT, R0, R24, 0x1, 0x1c1f ;  /* 0x003c1f0018007f89 */ /* 0x01052400000e0000 */
.L_x_2395:
[----:B------:R-:W-:Y:S01]  /*206a0*/  BSSY B0, `(.L_x_2331) ;  /* 0x0000035000007945 */ /* 0x000fe20003800000 */
[----:B------:R-:W-:Y:S05]  /*206b0*/  @P6 BRA `(.L_x_2332) ;  /* 0x0000033000006947 */ /* 0x000fea0003800000 */
[----:B------:R-:W5:Y:S01]  /*206c0*/  LDL R5, [R1+0x10] ;  /* 0x0000100001057983 */ /* 0x000f620000100800 */
        /* <DEDUP_REMOVED lines=50> */
.L_x_2332:
[----:B------:R-:W-:Y:S05]  /*209f0*/  BSYNC B0 ;  /* 0x0000000000007941 */ /* 0x000fea0003800000 */
.L_x_2331:
[----:B------:R-:W-:Y:S05]  /*20a00*/  BRA.DIV ~URZ, `(.L_x_2333) ;  /* 0x000034727f007947 */ /* 0x000fea000b800000 */
[----:B-1----:R1:W2:Y:S02]  /*20a10*/  SHFL.IDX PT, R4, R22, 0x2, 0x1c1f ;  /* 0x005c1f0016047f89 */ /* 0x0022a400000e0000 */
.L_x_2396:
[----:B------:R-:W-:Y:S05]  /*20a20*/  BRA.DIV ~URZ, `(.L_x_2334) ;  /* 0x000034c27f007947 */ /* 0x000fea000b800000 */
[----:B----4-:R4:W1:Y:S02]  /*20a30*/  SHFL.IDX PT, R0, R24, 0x2, 0x1c1f ;  /* 0x005c1f0018007f89 */ /* 0x01086400000e0000 */
.L_x_2397:
[----:B------:R-:W-:Y:S01]  /*20a40*/  LOP3.LUT P0, RZ, R203, 0x1, RZ, 0xc0, !PT ;  /* 0x00000001cbff7812 */ /* 0x000fe2000780c0ff */
[----:B------:R-:W-:-:S12]  /*20a50*/  BSSY B0, `(.L_x_2335) ;  /* 0x0000035000007945 */ /* 0x000fd80003800000 */
[----:B------:R-:W-:Y:S05]  /*20a60*/  @P0 BRA `(.L_x_2336) ;  /* 0x0000033000000947 */ /* 0x000fea0003800000 */
[----:B---3--:R-:W3:Y:S04]  /*20a70*/  LDL R16, [R1+0x10] ;  /* 0x0000100001107983 */ /* 0x008ee80000100800 */
        /* <DEDUP_REMOVED lines=50> */
.L_x_2336:
[----:B------:R-:W-:Y:S05]  /*20da0*/  BSYNC B0 ;  /* 0x0000000000007941 */ /* 0x000fea0003800000 */
.L_x_2335:
[----:B------:R-:W-:Y:S05]  /*20db0*/  BRA.DIV ~URZ, `(.L_x_2337) ;  /* 0x000031927f007947 */ /* 0x000fea000b800000 */
[----:B--2---:R2:W3:Y:S04]  /*20dc0*/  SHFL.IDX PT, R4, R22, 0x3, 0x1c1f ;  /* 0x007c1f0016047f89 */ /* 0x0044e800000e0000 */
[----:B-1----:R2:W1:Y:S02]  /*20dd0*/  SHFL.IDX PT, R0, R24, 0x3, 0x1c1f ;  /* 0x007c1f0018007f89 */ /* 0x00246400000e0000 */
.L_x_2398:
[----:B------:R-:W-:-:S13]  /*20de0*/  LOP3.LUT P0, RZ, R203, 0x2, RZ, 0xc0, !PT ;  /* 0x00000002cbff7812 */ /* 0x000fda000780c0ff */
[----:B------:R-:W-:Y:S05]  /*20df0*/  @P0 BRA `(.L_x_2325) ;  /* 0x0000115000000947 */ /* 0x000fea0003800000 */
[----:B---3--:R-:W3:Y:S01]  /*20e00*/  LDL R2, [R1+0x10] ;  /* 0x0000100001027983 */ /* 0x008ee20000100800 */
        /* <DEDUP_REMOVED lines=52> */
.L_x_2310:
        /* <DEDUP_REMOVED lines=20> */
.L_x_2338:
        /* <DEDUP_REMOVED lines=58> */
.L_x_2340:
[----:B------:R-:W-:Y:S05]  /*21630*/  BSYNC B0 ;  /* 0x0000000000007941 */ /* 0x000fea0003800000 */
.L_x_2339:
        /* <DEDUP_REMOVED lines=47> */
.L_x_2399:
[----:B------:R-:W-:Y:S05]  /*21930*/  BRA.DIV ~URZ, `(.L_x_2342) ;  /* 0x000027427f007947 */ /* 0x000fea000b800000 */
[----:B------:R3:W4:Y:S02]  /*21940*/  SHFL.IDX PT, R0, R12, RZ, 0x1c1f ;  /* 0x001c1fff0c007589 */ /* 0x00072400000e0000 */
.L_x_2400:
        /* <DEDUP_REMOVED lines=21> */
.L_x_2344:
[----:B------:R-:W-:Y:S05]  /*21aa0*/  BSYNC B0 ;  /* 0x0000000000007941 */ /* 0x000fea0003800000 */
.L_x_2343:
[----:B------:R-:W-:Y:S05]  /*21ab0*/  BRA.DIV ~URZ, `(.L_x_2345) ;  /* 0x000026227f007947 */ /* 0x000fea000b800000 */
[----:B--2---:R2:W1:Y:S04]  /*21ac0*/  SHFL.IDX PT, R8, R9, 0x1, 0x1c1f ;  /* 0x003c1f0009087f89 */ /* 0x00446800000e0000 */
[----:B----4-:R2:W4:Y:S02]  /*21ad0*/  SHFL.IDX PT, R0, R12, 0x1, 0x1c1f ;  /* 0x003c1f000c007f89 */ /* 0x01052400000e0000 */
.L_x_2401:
        /* <DEDUP_REMOVED lines=21> */
.L_x_2347:
[----:B------:R-:W-:Y:S05]  /*21c30*/  BSYNC B0 ;  /* 0x0000000000007941 */ /* 0x000fea0003800000 */
.L_x_2346:
[----:B------:R-:W-:Y:S05]  /*21c40*/  BRA.DIV ~URZ, `(.L_x_2348) ;  /* 0x000025527f007947 */ /* 0x000fea000b800000 */
[----:B-1----:R1:W2:Y:S02]  /*21c50*/  SHFL.IDX PT, R8, R9, 0x2, 0x1c1f ;  /* 0x005c1f0009087f89 */ /* 0x0022a400000e0000 */
.L_x_2402:
[----:B------:R-:W-:Y:S05]  /*21c60*/  BRA.DIV ~URZ, `(.L_x_2349) ;  /* 0x000025a27f007947 */ /* 0x000fea000b800000 */
[----:B----4-:R4:W1:Y:S02]  /*21c70*/  SHFL.IDX PT, R0, R12, 0x2, 0x1c1f ;  /* 0x005c1f000c007f89 */ /* 0x01086400000e0000 */
.L_x_2403:
        /* <DEDUP_REMOVED lines=21> */
.L_x_2351:
[----:B------:R-:W-:Y:S05]  /*21dd0*/  BSYNC B0 ;  /* 0x0000000000007941 */ /* 0x000fea0003800000 */
.L_x_2350:
[----:B------:R-:W-:Y:S05]  /*21de0*/  BRA.DIV ~URZ, `(.L_x_2352) ;  /* 0x000024827f007947 */ /* 0x000fea000b800000 */
[----:B--2---:R2:W3:Y:S04]  /*21df0*/  SHFL.IDX PT, R8, R9, 0x3, 0x1c1f ;  /* 0x007c1f0009087f89 */ /* 0x0044e800000e0000 */
[----:B-1----:R2:W1:Y:S02]  /*21e00*/  SHFL.IDX PT, R0, R12, 0x3, 0x1c1f ;  /* 0x007c1f000c007f89 */ /* 0x00246400000e0000 */
.L_x_2404:
        /* <DEDUP_REMOVED lines=20> */
.L_x_2325:
[----:B------:R-:W-:Y:S05]  /*21f50*/  BSYNC B1 ;  /* 0x0000000000017941 */ /* 0x000fea0003800000 */
.L_x_2309:
        /* <DEDUP_REMOVED lines=15> */
.L_x_2405:
[----:B------:R-:W-:Y:S05]  /*22050*/  BRA.DIV ~URZ, `(.L_x_2355) ;  /* 0x000023427f007947 */ /* 0x000fea000b800000 */
[----:B------:R3:W4:Y:S02]  /*22060*/  SHFL.IDX PT, R8, R74, 0x1, 0x1f ;  /* 0x00201f004a087f89 */ /* 0x00072400000e0000 */
.L_x_2406:
        /* <DEDUP_REMOVED lines=19> */
.L_x_2407:
        /* <DEDUP_REMOVED lines=16> */
.L_x_2408:
[----:B---3--:R-:W-:Y:S01]  /*222a0*/  IMAD R0, R0, c[0x0][0x538], RZ ;  /* 0x00014e0000007a24 */ /* 0x008fe200078e02ff */
[----:B------:R-:W-:Y:S04]  /*222b0*/  BSSY B1, `(.L_x_2358) ;  /* 0x00000ce000017945 */ /* 0x000fe80003800000 */
[----:B----4-:R-:W-:-:S04]  /*222c0*/  IADD3 R8, R0, R8, RZ ;  /* 0x0000000800087210 */ /* 0x010fc80007ffe0ff */
[----:B--2---:R-:W-:-:S13]  /*222d0*/  ISETP.GT.AND P0, PT, R8, R9, PT ;  /* 0x000000090800720c */ /* 0x004fda0003f04270 */
[----:B------:R-:W-:Y:S05]  /*222e0*/  @P0 BRA `(.L_x_2359) ;  /* 0x0000025000000947 */ /* 0x000fea0003800000 */
.L_x_2363:
        /* <DEDUP_REMOVED lines=17> */
.L_x_2409:
        /* <DEDUP_REMOVED lines=16> */
.L_x_2410:
[----:B--2---:R-:W-:-:S05]  /*22500*/  IMAD R0, R0, c[0x0][0x538], RZ ;  /* 0x00014e0000007a24 */ /* 0x004fca00078e02ff */
[----:B------:R-:W-:-:S04]  /*22510*/  IADD3 R8, R0, R8, RZ ;  /* 0x0000000800087210 */ /* 0x000fc80007ffe0ff */
[----:B------:R-:W-:-:S13]  /*22520*/  ISETP.GT.AND P0, PT, R8, R9, PT ;  /* 0x000000090800720c */ /* 0x000fda0003f04270 */
[----:B-1----:R-:W-:Y:S05]  /*22530*/  @!P0 BRA `(.L_x_2363) ;  /* 0xfffffdb000008947 */ /* 0x002fea000383ffff */
.L_x_2359:
[----:B------:R-:W-:-:S05]  /*22540*/  IADD3 R11, -R0, R8, RZ ;  /* 0x00000008000b7210 */ /* 0x000fca0007ffe1ff */
[----:B------:R-:W-:-:S05]  /*22550*/  IMAD R0, R4, c[0x0][0x538], R11 ;  /* 0x00014e0004007a24 */ /* 0x000fca00078e020b */
[----:B------:R-:W-:Y:S01]  /*22560*/  ISETP.GT.AND P0, PT, R0, R9, PT ;  /* 0x000000090000720c */ /* 0x000fe20003f04270 */
[----:B------:R-:W-:-:S12]  /*22570*/  BRA.DIV ~URZ, `(.L_x_2364) ;  /* 0x000022627f007947 */ /* 0x000fd8000b800000 */
[----:B------:R-:W-:-:S03]  /*22580*/  VOTE.ANY R12, PT, !P0 ;  /* 0x00000000000c7806 */ /* 0x000fc600040e0100 */
.L_x_2411:
[----:B------:R-:W2:Y:S01]  /*22590*/  LDL.LU R0, [R1+0x44] ;  /* 0x0000440001007983 */ /* 0x000ea20000300800 */
[----:B------:R-:W2:Y:S02]  /*225a0*/  POPC R8, R12 ;  /* 0x0000000c00087309 */ /* 0x000ea40000000000 */
[----:B--2---:R-:W-:-:S05]  /*225b0*/  IADD3 R0, R8, R0, RZ ;  /* 0x0000000008007210 */ /* 0x004fca0007ffe0ff */
[----:B------:R2:W-:Y:S01]  /*225c0*/  STL [R1+0x44], R0 ;  /* 0x0000440001007387 */ /* 0x0005e20000100800 */
[----:B------:R-:W-:Y:S05]  /*225d0*/  BRA.DIV ~URZ, `(.L_x_2365) ;  /* 0x000022527f007947 */ /* 0x000fea000b800000 */
[----:B------:R3:W4:Y:S04]  /*225e0*/  SHFL.IDX PT, R10, R6, R8, 0x1f ;  /* 0x00001f08060a7589 */ /* 0x00072800000e0000 */
[----:B------:R3:W1:Y:S02]  /*225f0*/  SHFL.IDX PT, R7, R7, R8, 0x1f ;  /* 0x00001f0807077589 */ /* 0x00066400000e0000 */
.L_x_2412:
[----:B------:R-:W-:Y:S01]  /*22600*/  ISETP.NE.AND P0, PT, R12, RZ, PT ;  /* 0x000000ff0c00720c */ /* 0x000fe20003f05270 */
[----:B------:R-:W-:-:S12]  /*22610*/  BSSY B0, `(.L_x_2366) ;  /* 0x0000005000007945 */ /* 0x000fd80003800000 */
[----:B------:R-:W-:Y:S05]  /*22620*/  @!P0 BRA `(.L_x_2367) ;  /* 0x0000003000008947 */ /* 0x000fea0003800000 */
[----:B------:R-:W-:Y:S01]  /*22630*/  IADD3 R3, R8, -0x1, RZ ;  /* 0xffffffff08037810 */ /* 0x000fe20007ffe0ff */
[----:B------:R-:W-:Y:S05]  /*22640*/  BRA.DIV ~URZ, `(.L_x_2368) ;  /* 0x000022b27f007947 */ /* 0x000fea000b800000 */
[----:B------:R2:W3:Y:S02]  /*22650*/  SHFL.IDX PT, R13, R4, R3, 0x1f ;  /* 0x00001f03040d7589 */ /* 0x0004e400000e0000 */
.L_x_2367:
[----:B------:R-:W-:Y:S05]  /*22660*/  BSYNC B0 ;  /* 0x0000000000007941 */ /* 0x000fea0003800000 */
.L_x_2366:
        /* <DEDUP_REMOVED lines=68> */
.L_x_2370:
        /* <DEDUP_REMOVED lines=68> */
.L_x_2371:
[----:B------:R-:W-:Y:S05]  /*22ef0*/  BSYNC B0 ;  /* 0x0000000000007941 */ /* 0x000fea0003800000 */
.L_x_2369:
[----:B------:R-:W-:-:S04]  /*22f00*/  LOP3.LUT R2, RZ, R2, RZ, 0x33, !PT ;  /* 0x00000002ff027212 */ /* 0x000fc800078e33ff */
[----:B-1----:R-:W-:-:S05]  /*22f10*/  IADD3 R0, R2, R10, RZ ;  /* 0x0000000a02007210 */ /* 0x002fca0007ffe0ff */
[----:B------:R1:W-:Y:S01]  /*22f20*/  STL [R1+0x3c], R0 ;  /* 0x00003c0001007387 */ /* 0x0003e20000100800 */
[----:B------:R-:W-:Y:S05]  /*22f30*/  BRA `(.L_x_2372) ;  /* 0x0000005000007947 */ /* 0x000fea0003800000 */
.L_x_2360:
[----:B------:R-:W-:Y:S01]  /*22f40*/  MOV R0, c[0x0][0x53c] ;  /* 0x00014f0000007a02 */ /* 0x000fe20000000f00 */
[----:B------:R2:W-:Y:S04]  /*22f50*/  STL [R1+0x38], R9 ;  /* 0x0000380901007387 */ /* 0x0005e80000100800 */
[----:B------:R2:W-:Y:S04]  /*22f60*/  STL [R1+0x3c], RZ ;  /* 0x00003cff01007387 */ /* 0x0005e80000100800 */
[----:B------:R2:W-:Y:S04]  /*22f70*/  STL [R1+0x40], RZ ;  /* 0x000040ff01007387 */ /* 0x0005e80000100800 */
[----:B------:R2:W-:Y:S02]  /*22f80*/  STL [R1+0x44], R0 ;  /* 0x0000440001007387 */ /* 0x0005e40000100800 */
.L_x_2372:
[----:B------:R-:W-:Y:S05]  /*22f90*/  BSYNC B1 ;  /* 0x0000000000017941 */ /* 0x000fea0003800000 */
.L_x_2358:
        /* <DEDUP_REMOVED lines=9> */
.L_x_2353:
[----:B--2---:R-:W2:Y:S02]  /*23030*/  LDL R0, [R1+0x44] ;  /* 0x0000440001007983 */ /* 0x004ea40000100800 */
[----:B--2---:R-:W-:-:S13]  /*23040*/  ISETP.GE.AND P0, PT, R0, c[0x0][0x53c], PT ;  /* 0x00014f0000007a0c */ /* 0x004fda0003f06270 */
[----:B-1----:R-:W-:Y:S01]  /*23050*/  @P0 CALL.REL.NOINC `(.L_x_2373) ;  /* 0x0000001000000944 */ /* 0x002fe20003c00000 */
[----:B------:R-:W-:Y:S05]  /*23060*/  BRA `(.L_x_2374) ;  /* 0xfffdefa000007947 */ /* 0x000fea000383ffff */
.L_x_2373:
[----:B------:R-:W-:Y:S05]  /*23070*/  EXIT ;  /* 0x000000000000794d */ /* 0x000fea0003800000 */
.L_x_2111:
[----:B------:R-:W-:Y:S01]  /*23080*/  IMAD.MOV.U32 R0, RZ, RZ, R5 ;  /* 0x000000ffff007224 */ /* 0x000fe200078e0005 */
[----:B------:R-:W-:Y:S02]  /*23090*/  MOV R2, 0x1 ;  /* 0x0000000100027802 */ /* 0x000fe40000000f00 */
[----:B------:R-:W-:Y:S02]  /*230a0*/  MOV R3, 0x230c0 ;  /* 0x000230c000037802 */ /* 0x000fe40000000f00 */
[----:B------:R-:W-:Y:S05]  /*230b0*/  CALL.REL.NOINC `($__internal_40_$__cuda_sm70_shflsync_up_p) ;  /* 0x0000193000007944 */ /* 0x000fea0003c00000 */
[----:B------:R-:W-:Y:S01]  /*230c0*/  MOV R0, R4 ;  /* 0x0000000400007202 */ /* 0x000fe20000000f00 */
[----:B------:R-:W-:Y:S05]  /*230d0*/  BRA `(.L_x_2375) ;  /* 0xfffdd38000007947 */ /* 0x000fea000383ffff */
.L_x_2112:
[----:B------:R-:W-:Y:S01]  /*230e0*/  IMAD.MOV.U32 R0, RZ, RZ, R5 ;  /* 0x000000ffff007224 */ /* 0x000fe200078e0005 */
[----:B------:R-:W-:Y:S02]  /*230f0*/  MOV R2, 0x2 ;  /* 0x0000000200027802 */ /* 0x000fe40000000f00 */
[----:B------:R-:W-:Y:S02]  /*23100*/  MOV R3, 0x23120 ;  /* 0x0002312000037802 */ /* 0x000fe40000000f00 */
[----:B------:R-:W-:Y:S05]  /*23110*/  CALL.REL.NOINC `($__internal_40_$__cuda_sm70_shflsync_up_p) ;  /* 0x000018d000007944 */ /* 0x000fea0003c00000 */
[----:B------:R-:W-:Y:S01]  /*23120*/  SEL R0, R4, RZ, P4 ;  /* 0x000000ff04007207 */ /* 0x000fe20002000000 */
[----:B------:R-:W-:Y:S01]  /*23130*/  IMAD.MOV.U32 R2, RZ, RZ, 0x4 ;  /* 0x00000004ff027424 */ /* 0x000fe200078e00ff */
[----:B------:R-:W-:-:S03]  /*23140*/  MOV R3, 0x23170 ;  /* 0x0002317000037802 */ /* 0x000fc60000000f00 */
[----:B------:R-:W-:Y:S02]  /*23150*/  IMAD.IADD R0, R5, 0x1, R0 ;  /* 0x0000000105007824 */ /* 0x000fe400078e0200 */
        /* <DEDUP_REMOVED lines=14> */
[----:B------:R-:W-:Y:S01]  /*23240*/  IMAD.IADD R4, R0, 0x1, R4 ;  /* 0x0000000100047824 */ /* 0x000fe200078e0204 */
[----:B------:R-:W-:-:S03]  /*23250*/  MOV R0, 0x1f ;  /* 0x0000001f00007802 */ /* 0x000fc60000000f00 */
[----:B------:R-:W-:Y:S02]  /*23260*/  IMAD.MOV.U32 R5, RZ, RZ, R4 ;  /* 0x000000ffff057224 */ /* 0x000fe400078e0004 */
[----:B------:R-:W-:Y:S05]  /*23270*/  CALL.REL.NOINC `($__internal_39_$__cuda_sm70_shflsync_idx_p) ;  /* 0x0000172000007944 */ /* 0x000fea0003c00000 */
[----:B------:R-:W-:Y:S05]  /*23280*/  BRA `(.L_x_2376) ;  /* 0xfffdd2d000007947 */ /* 0x000fea000383ffff */
.L_x_2114:
[----:B------:R-:W-:Y:S02]  /*23290*/  SEL R0, RZ, 0x1, P0 ;  /* 0x00000001ff007807 */ /* 0x000fe40000000000 */
[----:B------:R-:W-:Y:S02]  /*232a0*/  MOV R2, 0x232c0 ;  /* 0x000232c000027802 */ /* 0x000fe40000000f00 */
[----:B------:R-:W-:Y:S05]  /*232b0*/  CALL.REL.NOINC `($__internal_41_$__cuda_sm70_votesync_ballot) ;  /* 0x000017a000007944 */ /* 0x000fea0003c00000 */
[----:B------:R-:W-:Y:S01]  /*232c0*/  MOV R10, R0 ;  /* 0x00000000000a7202 */ /* 0x000fe20000000f00 */
[----:B------:R-:W-:Y:S05]  /*232d0*/  BRA `(.L_x_2377) ;  /* 0xfffdd31000007947 */ /* 0x000fea000383ffff */
.L_x_2115:
[----:B------:R-:W-:Y:S01]  /*232e0*/  IMAD.MOV.U32 R5, RZ, RZ, R9 ;  /* 0x000000ffff057224 */ /* 0x000fe200078e0009 */
[----:B------:R-:W-:Y:S01]  /*232f0*/  MOV R3, R7 ;  /* 0x0000000700037202 */ /* 0x000fe20000000f00 */
[----:B-1----:R-:W-:Y:S01]  /*23300*/  IMAD.MOV.U32 R0, RZ, RZ, 0x1f ;  /* 0x0000001fff007424 */ /* 0x002fe200078e00ff */
[----:B------:R-:W-:Y:S02]  /*23310*/  MOV R2, 0x23330 ;  /* 0x0002333000027802 */ /* 0x000fe40000000f00 */
[----:B------:R-:W-:Y:S05]  /*23320*/  CALL.REL.NOINC `($__internal_39_$__cuda_sm70_shflsync_idx_p) ;  /* 0x0000167000007944 */ /* 0x000fea0003c00000 */
[----:B------:R-:W-:Y:S01]  /*23330*/  IMAD.MOV.U32 R12, RZ, RZ, R0 ;  /* 0x000000ffff0c7224 */ /* 0x000fe200078e0000 */
[----:B------:R-:W-:Y:S01]  /*23340*/  MOV R5, R8 ;  /* 0x0000000800057202 */ /* 0x000fe20000000f00 */
[----:B------:R-:W-:Y:S01]  /*23350*/  IMAD.MOV.U32 R6, RZ, RZ, RZ ;  /* 0x000000ffff067224 */ /* 0x000fe200078e00ff */
[----:B------:R-:W-:Y:S01]  /*23360*/  MOV R3, R7 ;  /* 0x0000000700037202 */ /* 0x000fe20000000f00 */
[----:B------:R-:W-:Y:S01]  /*23370*/  IMAD.MOV.U32 R0, RZ, RZ, 0x1f ;  /* 0x0000001fff007424 */ /* 0x000fe200078e00ff */
[----:B------:R-:W-:-:S02]  /*23380*/  MOV R2, 0x233a0 ;  /* 0x000233a000027802 */ /* 0x000fc40000000f00 */
[----:B------:R-:W-:Y:S05]  /*23390*/  CALL.REL.NOINC `($__internal_39_$__cuda_sm70_shflsync_idx_p) ;  /* 0x0000160000007944 */ /* 0x000fea0003c00000 */
[----:B------:R-:W-:Y:S01]  /*233a0*/  MOV R9, R0 ;  /* 0x0000000000097202 */ /* 0x000fe20000000f00 */
[----:B------:R-:W-:Y:S05]  /*233b0*/  BRA `(.L_x_2378) ;  /* 0xfffdd2a000007947 */ /* 0x000fea000383ffff */
.L_x_2118:
[----:B------:R-:W-:Y:S01]  /*233c0*/  IMAD.MOV.U32 R5, RZ, RZ, R4 ;  /* 0x000000ffff057224 */ /* 0x000fe200078e0004 */
[----:B-1----:R-:W-:-:S02]  /*233d0*/  MOV R0, 0x1f ;  /* 0x0000001f00007802 */ /* 0x002fc40000000f00 */
[----:B------:R-:W-:Y:S02]  /*233e0*/  MOV R2, 0x23400 ;  /* 0x0002340000027802 */ /* 0x000fe40000000f00 */
[----:B--234-:R-:W-:Y:S05]  /*233f0*/  CALL.REL.NOINC `($__internal_39_$__cuda_sm70_shflsync_idx_p) ;  /* 0x000015a000007944 */ /* 0x01cfea0003c00000 */
[----:B------:R-:W-:Y:S01]  /*23400*/  MOV R6, R0 ;  /* 0x0000000000067202 */ /* 0x000fe20000000f00 */
[----:B------:R-:W-:Y:S05]  /*23410*/  BRA `(.L_x_2117) ;  /* 0xfffdd2a000007947 */ /* 0x000fea000383ffff */
.L_x_2175:
[----:B------:R-:W-:Y:S01]  /*23420*/  IMAD.MOV.U32 R5, RZ, RZ, R10 ;  /* 0x000000ffff057224 */ /* 0x000fe200078e000a */
[----:B------:R-:W-:Y:S01]  /*23430*/  MOV R3, RZ ;  /* 0x000000ff00037202 */ /* 0x000fe20000000f00 */
[----:B------:R-:W-:Y:S01]  /*23440*/  IMAD.MOV.U32 R0, RZ, RZ, 0x1c1f ;  /* 0x00001c1fff007424 */ /* 0x000fe200078e00ff */
[----:B-1----:R-:W-:Y:S02]  /*23450*/  MOV R2, 0x23470 ;  /* 0x0002347000027802 */ /* 0x002fe40000000f00 */
[----:B-----5:R-:W-:Y:S05]  /*23460*/  CALL.REL.NOINC `($__internal_39_$__cuda_sm70_shflsync_idx_p) ;  /* 0x0000153000007944 */ /* 0x020fea0003c00000 */
[----:B------:R-:W-:Y:S01]  /*23470*/  MOV R8, R0 ;  /* 0x0000000000087202 */ /* 0x000fe20000000f00 */
[----:B------:R-:W-:Y:S05]  /*23480*/  BRA `(.L_x_2379) ;  /* 0xfffe5ac000007947 */ /* 0x000fea000383ffff */
.L_x_2176:
[----:B------:R-:W-:Y:S01]  /*23490*/  IMAD.MOV.U32 R5, RZ, RZ, R11 ;  /* 0x000000ffff057224 */ /* 0x000fe200078e000b */
[----:B------:R-:W-:Y:S01]  /*234a0*/  MOV R3, RZ ;  /* 0x000000ff00037202 */ /* 0x000fe20000000f00 */
[----:B------:R-:W-:Y:S01]  /*234b0*/  IMAD.MOV.U32 R0, RZ, RZ, 0x1c1f ;  /* 0x00001c1fff007424 */ /* 0x000fe200078e00ff */
[----:B-1----:R-:W-:Y:S02]  /*234c0*/  MOV R2, 0x234e0 ;  /* 0x000234e000027802 */ /* 0x002fe40000000f00 */
[----:B--23-5:R-:W-:Y:S05]  /*234d0*/  CALL.REL.NOINC `($__internal_39_$__cuda_sm70_shflsync_idx_p) ;  /* 0x000014c000007944 */ /* 0x02cfea0003c00000 */
[----:B------:R-:W-:Y:S05]  /*234e0*/  BRA `(.L_x_2380) ;  /* 0xfffe5a8000007947 */ /* 0x000fea000383ffff */
.L_x_2179:
[----:B-1----:R-:W-:Y:S01]  /*234f0*/  IMAD.MOV.U32 R5, RZ, RZ, R10 ;  /* 0x000000ffff057224 */ /* 0x002fe200078e000a */
[----:B------:R-:W-:Y:S01]  /*23500*/  MOV R3, 0x1 ;  /* 0x0000000100037802 */ /* 0x000fe20000000f00 */
[----:B------:R-:W-:Y:S01]  /*23510*/  IMAD.MOV.U32 R0, RZ, RZ, 0x1c1f ;  /* 0x00001c1fff007424 */ /* 0x000fe200078e00ff */
[----:B------:R-:W-:-:S02]  /*23520*/  MOV R2, 0x23540 ;  /* 0x0002354000027802 */ /* 0x000fc40000000f00 */
[----:B---345:R-:W-:Y:S05]  /*23530*/  CALL.REL.NOINC `($__internal_39_$__cuda_sm70_shflsync_idx_p) ;  /* 0x0000146000007944 */ /* 0x038fea0003c00000 */
[----:B------:R-:W-:Y:S01]  /*23540*/  IMAD.MOV.U32 R8, RZ, RZ, R0 ;  /* 0x000000ffff087224 */ /* 0x000fe200078e0000 */
[----:B------:R-:W-:Y:S01]  /*23550*/  MOV R3, 0x1 ;  /* 0x0000000100037802 */ /* 0x000fe20000000f00 */
[----:B------:R-:W-:Y:S01]  /*23560*/  IMAD.MOV.U32 R5, RZ, RZ, R11 ;  /* 0x000000ffff057224 */ /* 0x000fe200078e000b */
[----:B------:R-:W-:-:S02]  /*23570*/  MOV R0, 0x1c1f ;  /* 0x00001c1f00007802 */ /* 0x000fc40000000f00 */
[----:B------:R-:W-:Y:S02]  /*23580*/  MOV R2, 0x235a0 ;  /* 0x000235a000027802 */ /* 0x000fe40000000f00 */
[----:B------:R-:W-:Y:S05]  /*23590*/  CALL.REL.NOINC `($__internal_39_$__cuda_sm70_shflsync_idx_p) ;  /* 0x0000140000007944 */ /* 0x000fea0003c00000 */
[----:B------:R-:W-:Y:S05]  /*235a0*/  BRA `(.L_x_2381) ;  /* 0xfffe5b8000007947 */ /* 0x000fea000383ffff */
.L_x_2182:
[----:B-1----:R-:W-:Y:S01]  /*235b0*/  IMAD.MOV.U32 R5, RZ, RZ, R10 ;  /* 0x000000ffff057224 */ /* 0x002fe200078e000a */
[----:B------:R-:W-:Y:S01]  /*235c0*/  MOV R3, 0x2 ;  /* 0x0000000200037802 */ /* 0x000fe20000000f00 */
[----:B------:R-:W-:Y:S01]  /*235d0*/  IMAD.MOV.U32 R0, RZ, RZ, 0x1c1f ;  /* 0x00001c1fff007424 */ /* 0x000fe200078e00ff */
[----:B------:R-:W-:Y:S02]  /*235e0*/  MOV R2, 0x23600 ;  /* 0x0002360000027802 */ /* 0x000fe40000000f00 */
[----:B--2345:R-:W-:Y:S05]  /*235f0*/  CALL.REL.NOINC `($__internal_39_$__cuda_sm70_shflsync_idx_p) ;  /* 0x000013a000007944 */ /* 0x03cfea0003c00000 */
[----:B------:R-:W-:Y:S01]  /*23600*/  MOV R8, R0 ;  /* 0x0000000000087202 */ /* 0x000fe20000000f00 */
[----:B------:R-:W-:Y:S05]  /*23610*/  BRA `(.L_x_2382) ;  /* 0xfffe5cb000007947 */ /* 0x000fea000383ffff */
.L_x_2183:
[----:B-1----:R-:W-:Y:S01]  /*23620*/  IMAD.MOV.U32 R5, RZ, RZ, R11 ;  /* 0x000000ffff057224 */ /* 0x002fe200078e000b */
[----:B------:R-:W-:Y:S01]  /*23630*/  MOV R3, 0x2 ;  /* 0x0000000200037802 */ /* 0x000fe20000000f00 */
[----:B------:R-:W-:Y:S01]  /*23640*/  IMAD.MOV.U32 R0, RZ, RZ, 0x1c1f ;  /* 0x00001c1fff007424 */ /* 0x000fe200078e00ff */
[----:B------:R-:W-:Y:S02]  /*23650*/  MOV R2, 0x23670 ;  /* 0x0002367000027802 */ /* 0x000fe40000000f00 */
[----:B--2345:R-:W-:Y:S05]  /*23660*/  CALL.REL.NOINC `($__internal_39_$__cuda_sm70_shflsync_idx_p) ;  /* 0x0000133000007944 */ /* 0x03cfea0003c00000 */
[----:B------:R-:W-:Y:S05]  /*23670*/  BRA `(.L_x_2383) ;  /* 0xfffe5c7000007947 */ /* 0x000fea000383ffff */
.L_x_2186:
[----:B--2---:R-:W-:Y:S01]  /*23680*/  IMAD.MOV.U32 R5, RZ, RZ, R10 ;  /* 0x000000ffff057224 */ /* 0x004fe200078e000a */
[----:B------:R-:W-:Y:S01]  /*23690*/  MOV R3, 0x3 ;  /* 0x0000000300037802 */ /* 0x000fe20000000f00 */
[----:B---3--:R-:W-:Y:S01]  /*236a0*/  IMAD.MOV.U32 R0, RZ, RZ, 0x1c1f ;  /* 0x00001c1fff007424 */ /* 0x008fe200078e00ff */
[----:B------:R-:W-:-:S02]  /*236b0*/  MOV R2, 0x236d0 ;  /* 0x000236d000027802 */ /* 0x000fc40000000f00 */
[----:B-1--45:R-:W-:Y:S05]  /*236c0*/  CALL.REL.NOINC `($__internal_39_$__cuda_sm70_shflsync_idx_p) ;  /* 0x000012d000007944 */ /* 0x032fea0003c00000 */
[----:B------:R-:W-:Y:S01]  /*236d0*/  IMAD.MOV.U32 R8, RZ, RZ, R0 ;  /* 0x000000ffff087224 */ /* 0x000fe200078e0000 */
[----:B------:R-:W-:Y:S01]  /*236e0*/  MOV R3, 0x3 ;  /* 0x0000000300037802 */ /* 0x000fe20000000f00 */
[----:B------:R-:W-:Y:S01]  /*236f0*/  IMAD.MOV.U32 R5, RZ, RZ, R11 ;  /* 0x000000ffff057224 */ /* 0x000fe200078e000b */
[----:B------:R-:W-:-:S02]  /*23700*/  MOV R0, 0x1c1f ;  /* 0x00001c1f00007802 */ /* 0x000fc40000000f00 */
[----:B------:R-:W-:Y:S02]  /*23710*/  MOV R2, 0x23730 ;  /* 0x0002373000027802 */ /* 0x000fe40000000f00 */
[----:B------:R-:W-:Y:S05]  /*23720*/  CALL.REL.NOINC `($__internal_39_$__cuda_sm70_shflsync_idx_p) ;  /* 0x0000127000007944 */ /* 0x000fea0003c00000 */
[----:B------:R-:W-:Y:S05]  /*23730*/  BRA `(.L_x_2384) ;  /* 0xfffe5d6000007947 */ /* 0x000fea000383ffff */
.L_x_2305:
[----:B------:R-:W-:Y:S01]  /*23740*/  IMAD.MOV.U32 R0, RZ, RZ, R234 ;  /* 0x000000ffff007224 */ /* 0x000fe200078e00ea */
[----:B------:R-:W-:Y:S02]  /*23750*/  MOV R3, 0x2 ;  /* 0x0000000200037802 */ /* 0x000fe40000000f00 */
[----:B------:R-:W-:Y:S02]  /*23760*/  MOV R2, 0x23780 ;  /* 0x0002378000027802 */ /* 0x000fe40000000f00 */
[----:B------:R-:W-:Y:S05]  /*23770*/  CALL.REL.NOINC `($__internal_38_$__cuda_sm70_shflsync_bfly_p) ;  /* 0x000011e000007944 */ /* 0x000fea0003c00000 */
[----:B------:R-:W-:Y:S05]  /*23780*/  BRA `(.L_x_2385) ;  /* 0xffffa62000007947 */ /* 0x000fea000383ffff */
.L_x_2306:
[----:B------:R-:W-:Y:S01]  /*23790*/  IMAD.MOV.U32 R0, RZ, RZ, R7 ;  /* 0x000000ffff007224 */ /* 0x000fe200078e0007 */
[----:B------:R-:W-:Y:S02]  /*237a0*/  MOV R3, 0x1 ;  /* 0x0000000100037802 */ /* 0x000fe40000000f00 */
[----:B------:R-:W-:Y:S02]  /*237b0*/  MOV R2, 0x237d0 ;  /* 0x000237d000027802 */ /* 0x000fe40000000f00 */
[----:B-1----:R-:W-:Y:S05]  /*237c0*/  CALL.REL.NOINC `($__internal_38_$__cuda_sm70_shflsync_bfly_p) ;  /* 0x0000119000007944 */ /* 0x002fea0003c00000 */
[----:B------:R-:W-:Y:S01]  /*237d0*/  FADD.FTZ R7, R7, R0 ;  /* 0x0000000007077221 */ /* 0x000fe20000010000 */
[----:B------:R-:W-:Y:S02]  /*237e0*/  MOV R0, R236 ;  /* 0x000000ec00007202 */ /* 0x000fe40000000f00 */
[----:B------:R-:W-:Y:S02]  /*237f0*/  MOV R3, 0x2 ;  /* 0x0000000200037802 */ /* 0x000fe40000000f00 */
[----:B------:R-:W-:-:S02]  /*23800*/  MOV R2, 0x23820 ;  /* 0x0002382000027802 */ /* 0x000fc40000000f00 */
[----:B------:R-:W-:Y:S05]  /*23810*/  CALL.REL.NOINC `($__internal_38_$__cuda_sm70_shflsync_bfly_p) ;  /* 0x0000114000007944 */ /* 0x000fea0003c00000 */
[----:B------:R-:W-:Y:S01]  /*23820*/  FADD.FTZ R5, R236, R0 ;  /* 0x00000000ec057221 */ /* 0x000fe20000010000 */
[----:B------:R-:W-:-:S02]  /*23830*/  MOV R3, 0x1 ;  /* 0x0000000100037802 */ /* 0x000fc40000000f00 */
[----:B------:R-:W-:Y:S02]  /*23840*/  MOV R2, 0x23870 ;  /* 0x0002387000027802 */ /* 0x000fe40000000f00 */
[----:B------:R-:W-:Y:S02]  /*23850*/  MOV R0, R5 ;  /* 0x0000000500007202 */ /* 0x000fe40000000f00 */
[----:B------:R-:W-:Y:S05]  /*23860*/  CALL.REL.NOINC `($__internal_38_$__cuda_sm70_shflsync_bfly_p) ;  /* 0x000010f000007944 */ /* 0x000fea0003c00000 */
[----:B------:R-:W-:Y:S01]  /*23870*/  FADD.FTZ R6, R5, R0 ;  /* 0x0000000005067221 */ /* 0x000fe20000010000 */
[----:B------:R-:W-:Y:S02]  /*23880*/  MOV R0, R246 ;  /* 0x000000f600007202 */ /* 0x000fe40000000f00 */
[----:B------:R-:W-:Y:S02]  /*23890*/  MOV R3, 0x2 ;  /* 0x0000000200037802 */ /* 0x000fe40000000f00 */
[----:B------:R-:W-:Y:S02]  /*238a0*/  MOV R2, 0x238c0 ;  /* 0x000238c000027802 */ /* 0x000fe40000000f00 */
[----:B------:R-:W-:Y:S05]  /*238b0*/  CALL.REL.NOINC `($__internal_38_$__cuda_sm70_shflsync_bfly_p) ;  /* 0x000010a000007944 */ /* 0x000fea0003c00000 */
[----:B------:R-:W-:Y:S01]  /*238c0*/  FADD.FTZ R5, R246, R0 ;  /* 0x00000000f6057221 */ /* 0x000fe20000010000 */
[----:B------:R-:W-:Y:S02]  /*238d0*/  MOV R3, 0x1 ;  /* 0x0000000100037802 */ /* 0x000fe40000000f00 */
[----:B------:R-:W-:-:S02]  /*238e0*/  MOV R2, 0x23910 ;  /* 0x0002391000027802 */ /* 0x000fc40000000f00 */
        /* <DEDUP_REMOVED lines=9> */
[----:B------:R-:W-:Y:S02]  /*23980*/  MOV R2, 0x239b0 ;  /* 0x000239b000027802 */ /* 0x000fe40000000f00 */
[----:B------:R-:W-:-:S02]  /*23990*/  MOV R0, R4 ;  /* 0x0000000400007202 */ /* 0x000fc40000000f00 */
[----:B------:R-:W-:Y:S05]  /*239a0*/  CALL.REL.NOINC `($__internal_38_$__cuda_sm70_shflsync_bfly_p) ;  /* 0x00000fb000007944 */ /* 0x000fea0003c00000 */
[----:B------:R-:W-:Y:S01]  /*239b0*/  MOV R8, R0 ;  /* 0x0000000000087202 */ /* 0x000fe20000000f00 */
[----:B------:R-:W-:Y:S05]  /*239c0*/  BRA `(.L_x_2386) ;  /* 0xffffa4d000007947 */ /* 0x000fea000383ffff */
.L_x_2313:
[----:B-1234-:R-:W-:Y:S01]  /*239d0*/  IMAD.MOV.U32 R5, RZ, RZ, R12 ;  /* 0x000000ffff057224 */ /* 0x01efe200078e000c */
[----:B------:R-:W-:Y:S01]  /*239e0*/  MOV R3, RZ ;  /* 0x000000ff00037202 */ /* 0x000fe20000000f00 */
[----:B------:R-:W-:Y:S01]  /*239f0*/  IMAD.MOV.U32 R0, RZ, RZ, 0x1c1f ;  /* 0x00001c1fff007424 */ /* 0x000fe200078e00ff */
[----:B------:R-:W-:-:S02]  /*23a00*/  MOV R2, 0x23a20 ;  /* 0x00023a2000027802 */ /* 0x000fc40000000f00 */
[----:B------:R-:W-:Y:S05]  /*23a10*/  CALL.REL.NOINC `($__internal_39_$__cuda_sm70_shflsync_idx_p) ;  /* 0x00000f8000007944 */ /* 0x000fea0003c00000 */
[----:B------:R-:W-:Y:S01]  /*23a20*/  MOV R10, R0 ;  /* 0x00000000000a7202 */ /* 0x000fe20000000f00 */
[----:B------:R-:W-:Y:S05]  /*23a30*/  BRA `(.L_x_2387) ;  /* 0xffffbf1000007947 */ /* 0x000fea000383ffff */
.L_x_2314:
[----:B------:R-:W-:Y:S01]  /*23a40*/  IMAD.MOV.U32 R5, RZ, RZ, R13 ;  /* 0x000000ffff057224 */ /* 0x000fe200078e000d */
[----:B------:R-:W-:Y:S01]  /*23a50*/  MOV R3, RZ ;  /* 0x000000ff00037202 */ /* 0x000fe20000000f00 */
[----:B------:R-:W-:Y:S01]  /*23a60*/  IMAD.MOV.U32 R0, RZ, RZ, 0x1c1f ;  /* 0x00001c1fff007424 */ /* 0x000fe200078e00ff */
[----:B------:R-:W-:-:S02]  /*23a70*/  MOV R2, 0x23a90 ;  /* 0x00023a9000027802 */ /* 0x000fc40000000f00 */
[----:B-12---:R-:W-:Y:S05]  /*23a80*/  CALL.REL.NOINC `($__internal_39_$__cuda_sm70_shflsync_idx_p) ;  /* 0x00000f1000007944 */ /* 0x006fea0003c00000 */
[----:B------:R-:W-:Y:S05]  /*23a90*/  BRA `(.L_x_2388) ;  /* 0xffffbed000007947 */ /* 0x000fea000383ffff */
.L_x_2317:
[----:B------:R-:W-:Y:S01]  /*23aa0*/  IMAD.MOV.U32 R5, RZ, RZ, R12 ;  /* 0x000000ffff057224 */ /* 0x000fe200078e000c */
[----:B--2---:R-:W-:Y:S01]  /*23ab0*/  MOV R3, 0x1 ;  /* 0x0000000100037802 */ /* 0x004fe20000000f00 */
[----:B----4-:R-:W-:Y:S01]  /*23ac0*/  IMAD.MOV.U32 R0, RZ, RZ, 0x1c1f ;  /* 0x00001c1fff007424 */ /* 0x010fe200078e00ff */
[----:B------:R-:W-:-:S02]  /*23ad0*/  MOV R2, 0x23af0 ;  /* 0x00023af000027802 */ /* 0x000fc40000000f00 */
[----:B-1-3--:R-:W-:Y:S05]  /*23ae0*/  CALL.REL.NOINC `($__internal_39_$__cuda_sm70_shflsync_idx_p) ;  /* 0x00000eb000007944 */ /* 0x00afea0003c00000 */
[----:B------:R-:W-:Y:S01]  /*23af0*/  IMAD.MOV.U32 R10, RZ, RZ, R0 ;  /* 0x000000ffff0a7224 */ /* 0x000fe200078e0000 */
[----:B------:R-:W-:Y:S01]  /*23b00*/  MOV R3, 0x1 ;  /* 0x0000000100037802 */ /* 0x000fe20000000f00 */
[----:B------:R-:W-:Y:S01]  /*23b10*/  IMAD.MOV.U32 R5, RZ, RZ, R13 ;  /* 0x000000ffff057224 */ /* 0x000fe200078e000d */
[----:B------:R-:W-:-:S02]  /*23b20*/  MOV R0, 0x1c1f ;  /* 0x00001c1f00007802 */ /* 0x000fc40000000f00 */
[----:B------:R-:W-:Y:S02]  /*23b30*/  MOV R2, 0x23b50 ;  /* 0x00023b5000027802 */ /* 0x000fe40000000f00 */
[----:B------:R-:W-:Y:S05]  /*23b40*/  CALL.REL.NOINC `($__internal_39_$__cuda_sm70_shflsync_idx_p) ;  /* 0x00000e5000007944 */ /* 0x000fea0003c00000 */
[----:B------:R-:W-:Y:S05]  /*23b50*/  BRA `(.L_x_2389) ;  /* 0xffffbf9000007947 */ /* 0x000fea000383ffff */
.L_x_2320:
[----:B------:R-:W-:Y:S01]  /*23b60*/  IMAD.MOV.U32 R5, RZ, RZ, R12 ;  /* 0x000000ffff057224 */ /* 0x000fe200078e000c */
[----:B-1----:R-:W-:Y:S01]  /*23b70*/  MOV R3, 0x2 ;  /* 0x0000000200037802 */ /* 0x002fe20000000f00 */
[----:B----4-:R-:W-:Y:S01]  /*23b80*/  IMAD.MOV.U32 R0, RZ, RZ, 0x1c1f ;  /* 0x00001c1fff007424 */ /* 0x010fe200078e00ff */
[----:B------:R-:W-:Y:S02]  /*23b90*/  MOV R2, 0x23bb0 ;  /* 0x00023bb000027802 */ /* 0x000fe40000000f00 */
[----:B--23--:R-:W-:Y:S05]  /*23ba0*/  CALL.REL.NOINC `($__internal_39_$__cuda_sm70_shflsync_idx_p) ;  /* 0x00000df000007944 */ /* 0x00cfea0003c00000 */
[----:B------:R-:W-:Y:S01]  /*23bb0*/  MOV R10, R0 ;  /* 0x00000000000a7202 */ /* 0x000fe20000000f00 */
[----:B------:R-:W-:Y:S05]  /*23bc0*/  BRA `(.L_x_2390) ;  /* 0xffffc0a000007947 */ /* 0x000fea000383ffff */
.L_x_2321:
[----:B------:R-:W-:Y:S01]  /*23bd0*/  IMAD.MOV.U32 R5, RZ, RZ, R13 ;  /* 0x000000ffff057224 */ /* 0x000fe200078e000d */
[----:B------:R-:W-:Y:S01]  /*23be0*/  MOV R3, 0x2 ;  /* 0x0000000200037802 */ /* 0x000fe20000000f00 */
[----:B----4-:R-:W-:Y:S01]  /*23bf0*/  IMAD.MOV.U32 R0, RZ, RZ, 0x1c1f ;  /* 0x00001c1fff007424 */ /* 0x010fe200078e00ff */
[----:B------:R-:W-:Y:S02]  /*23c00*/  MOV R2, 0x23c20 ;  /* 0x00023c2000027802 */ /* 0x000fe40000000f00 */
[----:B-123--:R-:W-:Y:S05]  /*23c10*/  CALL.REL.NOINC `($__internal_39_$__cuda_sm70_shflsync_idx_p) ;  /* 0x00000d8000007944 */ /* 0x00efea0003c00000 */
[----:B------:R-:W-:Y:S05]  /*23c20*/  BRA `(.L_x_2391) ;  /* 0xffffc06000007947 */ /* 0x000fea000383ffff */
.L_x_2324:
[----:B------:R-:W-:Y:S01]  /*23c30*/  IMAD.MOV.U32 R5, RZ, RZ, R12 ;  /* 0x000000ffff057224 */ /* 0x000fe200078e000c */
[----:B-1----:R-:W-:Y:S01]  /*23c40*/  MOV R3, 0x3 ;  /* 0x0000000300037802 */ /* 0x002fe20000000f00 */
[----:B------:R-:W-:Y:S01]  /*23c50*/  IMAD.MOV.U32 R0, RZ, RZ, 0x1c1f ;  /* 0x00001c1fff007424 */ /* 0x000fe200078e00ff */
[----:B------:R-:W-:-:S02]  /*23c60*/  MOV R2, 0x23c80 ;  /* 0x00023c8000027802 */ /* 0x000fc40000000f00 */
[----:B--234-:R-:W-:Y:S05]  /*23c70*/  CALL.REL.NOINC `($__internal_39_$__cuda_sm70_shflsync_idx_p) ;  /* 0x00000d2000007944 */ /* 0x01cfea0003c00000 */
[----:B------:R-:W-:Y:S01]  /*23c80*/  IMAD.MOV.U32 R6, RZ, RZ, R0 ;  /* 0x000000ffff067224 */ /* 0x000fe200078e0000 */
[----:B------:R-:W-:Y:S01]  /*23c90*/  MOV R3, 0x3 ;  /* 0x0000000300037802 */ /* 0x000fe20000000f00 */
[----:B------:R-:W-:Y:S01]  /*23ca0*/  IMAD.MOV.U32 R5, RZ, RZ, R13 ;  /* 0x000000ffff057224 */ /* 0x000fe200078e000d */
[----:B------:R-:W-:-:S02]  /*23cb0*/  MOV R0, 0x1c1f ;  /* 0x00001c1f00007802 */ /* 0x000fc40000000f00 */
[----:B------:R-:W-:Y:S02]  /*23cc0*/  MOV R2, 0x23ce0 ;  /* 0x00023ce000027802 */ /* 0x000fe40000000f00 */
[----:B------:R-:W-:Y:S05]  /*23cd0*/  CALL.REL.NOINC `($__internal_39_$__cuda_sm70_shflsync_idx_p) ;  /* 0x00000cc000007944 */ /* 0x000fea0003c00000 */
[----:B------:R-:W-:Y:S05]  /*23ce0*/  BRA `(.L_x_2392) ;  /* 0xffffc13000007947 */ /* 0x000fea000383ffff */
.L_x_2326:
[----:B------:R-:W-:Y:S01]  /*23cf0*/  IMAD.MOV.U32 R5, RZ, RZ, R22 ;  /* 0x000000ffff057224 */ /* 0x000fe200078e0016 */
[----:B------:R-:W-:Y:S01]  /*23d00*/  MOV R3, RZ ;  /* 0x000000ff00037202 */ /* 0x000fe20000000f00 */
[----:B------:R-:W-:Y:S01]  /*23d10*/  IMAD.MOV.U32 R0, RZ, RZ, 0x1c1f ;  /* 0x00001c1fff007424 */ /* 0x000fe200078e00ff */
[----:B------:R-:W-:Y:S02]  /*23d20*/  MOV R2, 0x23d40 ;  /* 0x00023d4000027802 */ /* 0x000fe40000000f00 */
[----:B------:R-:W-:Y:S05]  /*23d30*/  CALL.REL.NOINC `($__internal_39_$__cuda_sm70_shflsync_idx_p) ;  /* 0x00000c6000007944 */ /* 0x000fea0003c00000 */
[----:B------:R-:W-:Y:S01]  /*23d40*/  MOV R4, R0 ;  /* 0x0000000000047202 */ /* 0x000fe20000000f00 */
[----:B------:R-:W-:Y:S05]  /*23d50*/  BRA `(.L_x_2393) ;  /* 0xffffc44000007947 */ /* 0x000fea000383ffff */
.L_x_2327:
[----:B------:R-:W-:Y:S01]  /*23d60*/  IMAD.MOV.U32 R5, RZ, RZ, R24 ;  /* 0x000000ffff057224 */ /* 0x000fe200078e0018 */
[----:B------:R-:W-:Y:S01]  /*23d70*/  MOV R3, RZ ;  /* 0x000000ff00037202 */ /* 0x000fe20000000f00 */
[----:B------:R-:W-:Y:S01]  /*23d80*/  IMAD.MOV.U32 R0, RZ, RZ, 0x1c1f ;  /* 0x00001c1fff007424 */ /* 0x000fe200078e00ff */
[----:B------:R-:W-:Y:S02]  /*23d90*/  MOV R2, 0x23db0 ;  /* 0x00023db000027802 */ /* 0x000fe40000000f00 */
[----:B-12---:R-:W-:Y:S05]  /*23da0*/  CALL.REL.NOINC `($__internal_39_$__cuda_sm70_shflsync_idx_p) ;  /* 0x00000bf000007944 */ /* 0x006fea0003c00000 */
[----:B------:R-:W-:Y:S05]  /*23db0*/  BRA `(.L_x_2394) ;  /* 0xffffc40000007947 */ /* 0x000fea000383ffff */
.L_x_2330:
[----:B------:R-:W-:Y:S01]  /*23dc0*/  IMAD.MOV.U32 R5, RZ, RZ, R22 ;  /* 0x000000ffff057224 */ /* 0x000fe200078e0016 */
[----:B----4-:R-:W-:Y:S01]  /*23dd0*/  MOV R3, 0x1 ;  /* 0x0000000100037802 */ /* 0x010fe20000000f00 */
[----:B------:R-:W-:Y:S01]  /*23de0*/  IMAD.MOV.U32 R0, RZ, RZ, 0x1c1f ;  /* 0x00001c1fff007424 */ /* 0x000fe200078e00ff */
[----:B------:R-:W-:-:S02]  /*23df0*/  MOV R2, 0x23e10 ;  /* 0x00023e1000027802 */ /* 0x000fc40000000f00 */
[----:B-123--:R-:W-:Y:S05]  /*23e00*/  CALL.REL.NOINC `($__internal_39_$__cuda_sm70_shflsync_idx_p) ;  /* 0x00000b9000007944 */ /* 0x00efea0003c00000 */
[----:B------:R-:W-:Y:S01]  /*23e10*/  IMAD.MOV.U32 R4, RZ, RZ, R0 ;  /* 0x000000ffff047224 */ /* 0x000fe200078e0000 */
[----:B------:R-:W-:Y:S01]  /*23e20*/  MOV R3, 0x1 ;  /* 0x0000000100037802 */ /* 0x000fe20000000f00 */
[----:B------:R-:W-:Y:S01]  /*23e30*/  IMAD.MOV.U32 R5, RZ, RZ, R24 ;  /* 0x000000ffff057224 */ /* 0x000fe200078e0018 */
[----:B------:R-:W-:-:S02]  /*23e40*/  MOV R0, 0x1c1f ;  /* 0x00001c1f00007802 */ /* 0x000fc40000000f00 */
[----:B------:R-:W-:Y:S02]  /*23e50*/  MOV R2, 0x23e70 ;  /* 0x00023e7000027802 */ /* 0x000fe40000000f00 */
[----:B------:R-:W-:Y:S05]  /*23e60*/  CALL.REL.NOINC `($__internal_39_$__cuda_sm70_shflsync_idx_p) ;  /* 0x00000b3000007944 */ /* 0x000fea0003c00000 */
[----:B------:R-:W-:Y:S05]  /*23e70*/  BRA `(.L_x_2395) ;  /* 0xffffc82000007947 */ /* 0x000fea000383ffff */
.L_x_2333:
[----:B------:R-:W-:Y:S01]  /*23e80*/  IMAD.MOV.U32 R5, RZ, RZ, R22 ;  /* 0x000000ffff057224 */ /* 0x000fe200078e0016 */
[----:B---3--:R-:W-:Y:S01]  /*23e90*/  MOV R3, 0x2 ;  /* 0x0000000200037802 */ /* 0x008fe20000000f00 */
[----:B----4-:R-:W-:Y:S01]  /*23ea0*/  IMAD.MOV.U32 R0, RZ, RZ, 0x1c1f ;  /* 0x00001c1fff007424 */ /* 0x010fe200078e00ff */
[----:B------:R-:W-:Y:S02]  /*23eb0*/  MOV R2, 0x23ed0 ;  /* 0x00023ed000027802 */ /* 0x000fe40000000f00 */
[----:B-12---:R-:W-:Y:S05]  /*23ec0*/  CALL.REL.NOINC `($__internal_39_$__cuda_sm70_shflsync_idx_p) ;  /* 0x00000ad000007944 */ /* 0x006fea0003c00000 */
[----:B------:R-:W-:Y:S01]  /*23ed0*/  MOV R4, R0 ;  /* 0x0000000000047202 */ /* 0x000fe20000000f00 */
[----:B------:R-:W-:Y:S05]  /*23ee0*/  BRA `(.L_x_2396) ;  /* 0xffffcb3000007947 */ /* 0x000fea000383ffff */
.L_x_2334:
[----:B------:R-:W-:Y:S01]  /*23ef0*/  IMAD.MOV.U32 R5, RZ, RZ, R24 ;  /* 0x000000ffff057224 */ /* 0x000fe200078e0018 */
[----:B---3--:R-:W-:Y:S01]  /*23f00*/  MOV R3, 0x2 ;  /* 0x0000000200037802 */ /* 0x008fe20000000f00 */
[----:B----4-:R-:W-:Y:S01]  /*23f10*/  IMAD.MOV.U32 R0, RZ, RZ, 0x1c1f ;  /* 0x00001c1fff007424 */ /* 0x010fe200078e00ff */
[----:B------:R-:W-:Y:S02]  /*23f20*/  MOV R2, 0x23f40 ;  /* 0x00023f4000027802 */ /* 0x000fe40000000f00 */
[----:B-12---:R-:W-:Y:S05]  /*23f30*/  CALL.REL.NOINC `($__internal_39_$__cuda_sm70_shflsync_idx_p) ;  /* 0x00000a6000007944 */ /* 0x006fea0003c00000 */
[----:B------:R-:W-:Y:S05]  /*23f40*/  BRA `(.L_x_2397) ;  /* 0xffffcaf000007947 */ /* 0x000fea000383ffff */
.L_x_2337:
[----:B------:R-:W-:Y:S01]  /*23f50*/  IMAD.MOV.U32 R5, RZ, RZ, R22 ;  /* 0x000000ffff057224 */ /* 0x000fe200078e0016 */
[----:B--23--:R-:W-:Y:S01]  /*23f60*/  MOV R3, 0x3 ;  /* 0x0000000300037802 */ /* 0x00cfe20000000f00 */
[----:B-1----:R-:W-:Y:S01]  /*23f70*/  IMAD.MOV.U32 R0, RZ, RZ, 0x1c1f ;  /* 0x00001c1fff007424 */ /* 0x002fe200078e00ff */
[----:B------:R-:W-:-:S02]  /*23f80*/  MOV R2, 0x23fa0 ;  /* 0x00023fa000027802 */ /* 0x000fc40000000f00 */
[----:B----4-:R-:W-:Y:S05]  /*23f90*/  CALL.REL.NOINC `($__internal_39_$__cuda_sm70_shflsync_idx_p) ;  /* 0x00000a0000007944 */ /* 0x010fea0003c00000 */
[----:B------:R-:W-:Y:S01]  /*23fa0*/  IMAD.MOV.U32 R4, RZ, RZ, R0 ;  /* 0x000000ffff047224 */ /* 0x000fe200078e0000 */
[----:B------:R-:W-:Y:S01]  /*23fb0*/  MOV R3, 0x3 ;  /* 0x0000000300037802 */ /* 0x000fe20000000f00 */
[----:B------:R-:W-:Y:S01]  /*23fc0*/  IMAD.MOV.U32 R5, RZ, RZ, R24 ;  /* 0x000000ffff057224 */ /* 0x000fe200078e0018 */
[----:B------:R-:W-:-:S02]  /*23fd0*/  MOV R0, 0x1c1f ;  /* 0x00001c1f00007802 */ /* 0x000fc40000000f00 */
[----:B------:R-:W-:Y:S02]  /*23fe0*/  MOV R2, 0x24000 ;  /* 0x0002400000027802 */ /* 0x000fe40000000f00 */
[----:B------:R-:W-:Y:S05]  /*23ff0*/  CALL.REL.NOINC `($__internal_39_$__cuda_sm70_shflsync_idx_p) ;  /* 0x000009a000007944 */ /* 0x000fea0003c00000 */
[----:B------:R-:W-:Y:S05]  /*24000*/  BRA `(.L_x_2398) ;  /* 0xffffcdd000007947 */ /* 0x000fea000383ffff */
.L_x_2341:
[----:B------:R-:W-:Y:S01]  /*24010*/  IMAD.MOV.U32 R5, RZ, RZ, R9 ;  /* 0x000000ffff057224 */ /* 0x000fe200078e0009 */
[----:B------:R-:W-:Y:S01]  /*24020*/  MOV R3, RZ ;  /* 0x000000ff00037202 */ /* 0x000fe20000000f00 */
[----:B------:R-:W-:Y:S01]  /*24030*/  IMAD.MOV.U32 R0, RZ, RZ, 0x1c1f ;  /* 0x00001c1fff007424 */ /* 0x000fe200078e00ff */
[----:B------:R-:W-:Y:S02]  /*24040*/  MOV R2, 0x24060 ;  /* 0x0002406000027802 */ /* 0x000fe40000000f00 */
[----:B------:R-:W-:Y:S05]  /*24050*/  CALL.REL.NOINC `($__internal_39_$__cuda_sm70_shflsync_idx_p) ;  /* 0x0000094000007944 */ /* 0x000fea0003c00000 */
[----:B------:R-:W-:Y:S01]  /*24060*/  MOV R8, R0 ;  /* 0x0000000000087202 */ /* 0x000fe20000000f00 */
[----:B------:R-:W-:Y:S05]  /*24070*/  BRA `(.L_x_2399) ;  /* 0xffffd8b000007947 */ /* 0x000fea000383ffff */
.L_x_2342:
[----:B------:R-:W-:Y:S01]  /*24080*/  IMAD.MOV.U32 R5, RZ, RZ, R12 ;  /* 0x000000ffff057224 */ /* 0x000fe200078e000c */
[----:B------:R-:W-:Y:S01]  /*24090*/  MOV R3, RZ ;  /* 0x000000ff00037202 */ /* 0x000fe20000000f00 */
[----:B------:R-:W-:Y:S01]  /*240a0*/  IMAD.MOV.U32 R0, RZ, RZ, 0x1c1f ;  /* 0x00001c1fff007424 */ /* 0x000fe200078e00ff */
[----:B------:R-:W-:Y:S02]  /*240b0*/  MOV R2, 0x240d0 ;  /* 0x000240d000027802 */ /* 0x000fe40000000f00 */
[----:B-12---:R-:W-:Y:S05]  /*240c0*/  CALL.REL.NOINC `($__internal_39_$__cuda_sm70_shflsync_idx_p) ;  /* 0x000008d000007944 */ /* 0x006fea0003c00000 */
[----:B------:R-:W-:Y:S05]  /*240d0*/  BRA `(.L_x_2400) ;  /* 0xffffd87000007947 */ /* 0x000fea000383ffff */
.L_x_2345:
[----:B--2---:R-:W-:Y:S01]  /*240e0*/  IMAD.MOV.U32 R5, RZ, RZ, R9 ;  /* 0x000000ffff057224 */ /* 0x004fe200078e0009 */
[----:B------:R-:W-:Y:S01]  /*240f0*/  MOV R3, 0x1 ;  /* 0x0000000100037802 */ /* 0x000fe20000000f00 */
        /* <DEDUP_REMOVED lines=10> */
.L_x_2348:
[----:B-1----:R-:W-:Y:S01]  /*241a0*/  IMAD.MOV.U32 R5, RZ, RZ, R9 ;  /* 0x000000ffff057224 */ /* 0x002fe200078e0009 */
[----:B------:R-:W-:Y:S01]  /*241b0*/  MOV R3, 0x2 ;  /* 0x0000000200037802 */ /* 0x000fe20000000f00 */
[----:B----4-:R-:W-:Y:S01]  /*241c0*/  IMAD.MOV.U32 R0, RZ, RZ, 0x1c1f ;  /* 0x00001c1fff007424 */ /* 0x010fe200078e00ff */
[----:B------:R-:W-:Y:S02]  /*241d0*/  MOV R2, 0x241f0 ;  /* 0x000241f000027802 */ /* 0x000fe40000000f00 */
[----:B--23--:R-:W-:Y:S05]  /*241e0*/  CALL.REL.NOINC `($__internal_39_$__cuda_sm70_shflsync_idx_p) ;  /* 0x000007b000007944 */ /* 0x00cfea0003c00000 */
[----:B------:R-:W-:Y:S01]  /*241f0*/  MOV R8, R0 ;  /* 0x0000000000087202 */ /* 0x000fe20000000f00 */
[----:B------:R-:W-:Y:S05]  /*24200*/  BRA `(.L_x_2402) ;  /* 0xffffda5000007947 */ /* 0x000fea000383ffff */
.L_x_2349:
[----:B------:R-:W-:Y:S01]  /*24210*/  IMAD.MOV.U32 R5, RZ, RZ, R12 ;  /* 0x000000ffff057224 */ /* 0x000fe200078e000c */
[----:B------:R-:W-:Y:S01]  /*24220*/  MOV R3, 0x2 ;  /* 0x0000000200037802 */ /* 0x000fe20000000f00 */
[----:B----4-:R-:W-:Y:S01]  /*24230*/  IMAD.MOV.U32 R0, RZ, RZ, 0x1c1f ;  /* 0x00001c1fff007424 */ /* 0x010fe200078e00ff */
[----:B------:R-:W-:Y:S02]  /*24240*/  MOV R2, 0x24260 ;  /* 0x0002426000027802 */ /* 0x000fe40000000f00 */
[----:B-123--:R-:W-:Y:S05]  /*24250*/  CALL.REL.NOINC `($__internal_39_$__cuda_sm70_shflsync_idx_p) ;  /* 0x0000074000007944 */ /* 0x00efea0003c00000 */
[----:B------:R-:W-:Y:S05]  /*24260*/  BRA `(.L_x_2403) ;  /* 0xffffda1000007947 */ /* 0x000fea000383ffff */
.L_x_2352:
[----:B-1----:R-:W-:Y:S01]  /*24270*/  IMAD.MOV.U32 R5, RZ, RZ, R9 ;  /* 0x000000ffff057224 */ /* 0x002fe200078e0009 */
[----:B------:R-:W-:Y:S01]  /*24280*/  MOV R3, 0x3 ;  /* 0x0000000300037802 */ /* 0x000fe20000000f00 */
        /* <DEDUP_REMOVED lines=10> */
.L_x_2354:
[----:B------:R-:W-:Y:S01]  /*24330*/  IMAD.MOV.U32 R5, RZ, RZ, R74 ;  /* 0x000000ffff057224 */ /* 0x000fe200078e004a */
[----:B------:R-:W-:Y:S01]  /*24340*/  MOV R3, RZ ;  /* 0x000000ff00037202 */ /* 0x000fe20000000f00 */
[----:B------:R-:W-:Y:S01]  /*24350*/  IMAD.MOV.U32 R0, RZ, RZ, 0x1f ;  /* 0x0000001fff007424 */ /* 0x000fe200078e00ff */
[----:B------:R-:W-:Y:S02]  /*24360*/  MOV R2, 0x24380 ;  /* 0x0002438000027802 */ /* 0x000fe40000000f00 */
[----:B--2---:R-:W-:Y:S05]  /*24370*/  CALL.REL.NOINC `($__internal_39_$__cuda_sm70_shflsync_idx_p) ;  /* 0x0000062000007944 */ /* 0x004fea0003c00000 */
[----:B------:R-:W-:Y:S01]  /*24380*/  MOV R9, R0 ;  /* 0x0000000000097202 */ /* 0x000fe20000000f00 */
[----:B------:R-:W-:Y:S05]  /*24390*/  BRA `(.L_x_2405) ;  /* 0xffffdcb000007947 */ /* 0x000fea000383ffff */
.L_x_2355:
[----:B------:R-:W-:Y:S01]  /*243a0*/  IMAD.MOV.U32 R5, RZ, RZ, R74 ;  /* 0x000000ffff057224 */ /* 0x000fe200078e004a */
[----:B------:R-:W-:Y:S01]  /*243b0*/  MOV R3, 0x1 ;  /* 0x0000000100037802 */ /* 0x000fe20000000f00 */
[----:B------:R-:W-:Y:S01]  /*243c0*/  IMAD.MOV.U32 R0, RZ, RZ, 0x1f ;  /* 0x0000001fff007424 */ /* 0x000fe200078e00ff */
[----:B------:R-:W-:Y:S02]  /*243d0*/  MOV R2, 0x243f0 ;  /* 0x000243f000027802 */ /* 0x000fe40000000f00 */
[----:B-12---:R-:W-:Y:S05]  /*243e0*/  CALL.REL.NOINC `($__internal_39_$__cuda_sm70_shflsync_idx_p) ;  /* 0x000005b000007944 */ /* 0x006fea0003c00000 */
[----:B------:R-:W-:Y:S01]  /*243f0*/  MOV R8, R0 ;  /* 0x0000000000087202 */ /* 0x000fe20000000f00 */
[----:B------:R-:W-:Y:S05]  /*24400*/  BRA `(.L_x_2406) ;  /* 0xffffdc6000007947 */ /* 0x000fea000383ffff */
.L_x_2356:
[----:B------:R-:W-:Y:S02]  /*24410*/  MOV R2, 0x1 ;  /* 0x0000000100027802 */ /* 0x000fe40000000f00 */
[----:B------:R-:W-:-:S02]  /*24420*/  MOV R3, 0x24440 ;  /* 0x0002444000037802 */ /* 0x000fc40000000f00 */
[----:B-1234-:R-:W-:Y:S05]  /*24430*/  CALL.REL.NOINC `($__internal_40_$__cuda_sm70_shflsync_up_p) ;  /* 0x000005b000007944 */ /* 0x01efea0003c00000 */
[----:B------:R-:W-:Y:S05]  /*24440*/  BRA `(.L_x_2407) ;  /* 0xffffdd5000007947 */ /* 0x000fea000383ffff */
.L_x_2357:
[----:B------:R-:W-:Y:S02]  /*24450*/  MOV R2, 0x2 ;  /* 0x0000000200027802 */ /* 0x000fe40000000f00 */
[----:B------:R-:W-:-:S02]  /*24460*/  MOV R3, 0x24480 ;  /* 0x0002448000037802 */ /* 0x000fc40000000f00 */
[----:B--2-4-:R-:W-:Y:S05]  /*24470*/  CALL.REL.NOINC `($__internal_40_$__cuda_sm70_shflsync_up_p) ;  /* 0x0000057000007944 */ /* 0x014fea0003c00000 */
        /* <DEDUP_REMOVED lines=23> */
.L_x_2361:
[----:B------:R-:W-:Y:S02]  /*245f0*/  MOV R2, 0x1 ;  /* 0x0000000100027802 */ /* 0x000fe40000000f00 */
[----:B------:R-:W-:Y:S02]  /*24600*/  MOV R3, 0x24620 ;  /* 0x0002462000037802 */ /* 0x000fe40000000f00 */
[----:B------:R-:W-:Y:S05]  /*24610*/  CALL.REL.NOINC `($__internal_40_$__cuda_sm70_shflsync_up_p) ;  /* 0x000003d000007944 */ /* 0x000fea0003c00000 */
[----:B------:R-:W-:Y:S01]  /*24620*/  MOV R2, R4 ;  /* 0x0000000400027202 */ /* 0x000fe20000000f00 */
[----:B------:R-:W-:Y:S05]  /*24630*/  BRA `(.L_x_2409) ;  /* 0xffffddc000007947 */ /* 0x000fea000383ffff */
.L_x_2362:
        /* <DEDUP_REMOVED lines=26> */
.L_x_2364:
[----:B------:R-:W-:Y:S02]  /*247e0*/  SEL R0, RZ, 0x1, P0 ;  /* 0x00000001ff007807 */ /* 0x000fe40000000000 */
[----:B------:R-:W-:Y:S02]  /*247f0*/  MOV R2, 0x24810 ;  /* 0x0002481000027802 */ /* 0x000fe40000000f00 */
[----:B-1----:R-:W-:Y:S05]  /*24800*/  CALL.REL.NOINC `($__internal_41_$__cuda_sm70_votesync_ballot) ;  /* 0x0000025000007944 */ /* 0x002fea0003c00000 */
[----:B------:R-:W-:Y:S01]  /*24810*/  MOV R12, R0 ;  /* 0x00000000000c7202 */ /* 0x000fe20000000f00 */
[----:B------:R-:W-:Y:S05]  /*24820*/  BRA `(.L_x_2411) ;  /* 0xffffdd6000007947 */ /* 0x000fea000383ffff */
.L_x_2365:
[----:B------:R-:W-:Y:S01]  /*24830*/  IMAD.MOV.U32 R5, RZ, RZ, R6 ;  /* 0x000000ffff057224 */ /* 0x000fe200078e0006 */
[----:B------:R-:W-:Y:S01]  /*24840*/  MOV R3, R8 ;  /* 0x0000000800037202 */ /* 0x000fe20000000f00 */
[----:B--2---:R-:W-:Y:S01]  /*24850*/  IMAD.MOV.U32 R0, RZ, RZ, 0x1f ;  /* 0x0000001fff007424 */ /* 0x004fe200078e00ff */
[----:B------:R-:W-:Y:S02]  /*24860*/  MOV R2, 0x24880 ;  /* 0x0002488000027802 */ /* 0x000fe40000000f00 */
[----:B-1----:R-:W-:Y:S05]  /*24870*/  CALL.REL.NOINC `($__internal_39_$__cuda_sm70_shflsync_idx_p) ;  /* 0x0000012000007944 */ /* 0x002fea0003c00000 */
[----:B------:R-:W-:Y:S01]  /*24880*/  IMAD.MOV.U32 R10, RZ, RZ, R0 ;  /* 0x000000ffff0a7224 */ /* 0x000fe200078e0000 */
[----:B------:R-:W-:Y:S01]  /*24890*/  MOV R3, R8 ;  /* 0x0000000800037202 */ /* 0x000fe20000000f00 */
[----:B------:R-:W-:Y:S01]  /*248a0*/  IMAD.MOV.U32 R5, RZ, RZ, R7 ;  /* 0x000000ffff057224 */ /* 0x000fe200078e0007 */
[----:B------:R-:W-:Y:S02]  /*248b0*/  MOV R0, 0x1f ;  /* 0x0000001f00007802 */ /* 0x000fe40000000f00 */
[----:B------:R-:W-:-:S02]  /*248c0*/  MOV R2, 0x248e0 ;  /* 0x000248e000027802 */ /* 0x000fc40000000f00 */
[----:B------:R-:W-:Y:S05]  /*248d0*/  CALL.REL.NOINC `($__internal_39_$__cuda_sm70_shflsync_idx_p) ;  /* 0x000000c000007944 */ /* 0x000fea0003c00000 */
[----:B------:R-:W-:Y:S01]  /*248e0*/  MOV R7, R0 ;  /* 0x0000000000077202 */ /* 0x000fe20000000f00 */
[----:B------:R-:W-:Y:S05]  /*248f0*/  BRA `(.L_x_2412) ;  /* 0xffffdd0000007947 */ /* 0x000fea000383ffff */
.L_x_2368:
[----:B------:R-:W-:Y:S01]  /*24900*/  IMAD.MOV.U32 R5, RZ, RZ, R4 ;  /* 0x000000ffff057224 */ /* 0x000fe200078e0004 */
[----:B--2---:R-:W-:-:S02]  /*24910*/  MOV R0, 0x1f ;  /* 0x0000001f00007802 */ /* 0x004fc40000000f00 */
[----:B------:R-:W-:Y:S02]  /*24920*/  MOV R2, 0x24940 ;  /* 0x0002494000027802 */ /* 0x000fe40000000f00 */
[----:B-1-34-:R-:W-:Y:S05]  /*24930*/  CALL.REL.NOINC `($__internal_39_$__cuda_sm70_shflsync_idx_p) ;  /* 0x0000006000007944 */ /* 0x01afea0003c00000 */
[----:B------:R-:W-:Y:S01]  /*24940*/  MOV R13, R0 ;  /* 0x00000000000d7202 */ /* 0x000fe20000000f00 */
[----:B------:R-:W-:Y:S05]  /*24950*/  BRA `(.L_x_2367) ;  /* 0xffffdd0000007947 */ /* 0x000fea000383ffff */
        .weak           $__internal_38_$__cuda_sm70_shflsync_bfly_p
        .type           $__internal_38_$__cuda_sm70_shflsync_bfly_p,@function
        .size           $__internal_38_$__cuda_sm70_shflsync_bfly_p,($__internal_39_$__cuda_sm70_shflsync_idx_p - $__internal_38_$__cuda_sm70_shflsync_bfly_p)
$__internal_38_$__cuda_sm70_shflsync_bfly_p:
[----:B------:R-:W-:Y:S04]  /*24960*/  WARPSYNC R8 ;  /* 0x0000000800007348 */ /* 0x000fe80003800000 */
[----:B------:R1:W2:Y:S02]  /*24970*/  SHFL.BFLY PT, R0, R0, R3, R9 ;  /* 0x0c00000300007389 */ /* 0x0002a400000e0009 */
[----:B-1----:R-:W-:-:S04]  /*24980*/  MOV R3, 0x0 ;  /* 0x0000000000037802 */ /* 0x002fc80000000f00 */
[----:B--2---:R-:W-:Y:S05]  /*24990*/  RET.REL.NODEC R2 `(_ZN7cutlass13device_kernelIN5flash19enable_sm80_to_sm89INS1_16FlashAttnFwdSm80INS1_25CollectiveMainloopFwdSm80ILi4ELi1ELb0EN4cute5tupleIJNS5_1CILi128EEENS7_ILi48EEENS7_ILi96EEEEEELi96ENS_6half_tEfNS_4arch4Sm80ELb0ELb1ELb0ELb1ELb0ELb1ELb1ELb1EEENS1_21CollectiveEpilogueFwdINS6_IJS8_SA_S9_EEENS6_IJNS7_ILi1EEESI_SI_EEESC_SE_Li128ELb1ELb1ELb1ELb0EEENS1_36VarlenDynamicPersistentTileSchedulerILi128ELi48ELi128ELi128ELb1ELb1ELb0ELb1ELb0ELb1EEEEEEEEEvNT_6ParamsE) ;  /* 0xfffdb66002007950 */ /* 0x004fea0003c3ffff */
        .weak           $__internal_39_$__cuda_sm70_shflsync_idx_p
        .type           $__internal_39_$__cuda_sm70_shflsync_idx_p,@function
        .size           $__internal_39_$__cuda_sm70_shflsync_idx_p,($__internal_40_$__cuda_sm70_shflsync_up_p - $__internal_39_$__cuda_sm70_shflsync_idx_p)
$__internal_39_$__cuda_sm70_shflsync_idx_p:
[----:B------:R-:W-:-:S04]  /*249a0*/  MOV R75, 0xffffffff ;  /* 0xffffffff004b7802 */ /* 0x000fc80000000f00 */
[----:B------:R-:W-:Y:S04]  /*249b0*/  WARPSYNC R75 ;  /* 0x0000004b00007348 */ /* 0x000fe80003800000 */
[----:B------:R1:W2:Y:S02]  /*249c0*/  SHFL.IDX PT, R0, R5, R3, R0 ;  /* 0x0000000305007389 */ /* 0x0002a400000e0000 */
[----:B-1----:R-:W-:-:S04]  /*249d0*/  MOV R3, 0x0 ;  /* 0x0000000000037802 */ /* 0x002fc80000000f00 */
[----:B--2---:R-:W-:Y:S05]  /*249e0*/  RET.REL.NODEC R2 `(_ZN7cutlass13device_kernelIN5flash19enable_sm80_to_sm89INS1_16FlashAttnFwdSm80INS1_25CollectiveMainloopFwdSm80ILi4ELi1ELb0EN4cute5tupleIJNS5_1CILi128EEENS7_ILi48EEENS7_ILi96EEEEEELi96ENS_6half_tEfNS_4arch4Sm80ELb0ELb1ELb0ELb1ELb0ELb1ELb1ELb1EEENS1_21CollectiveEpilogueFwdINS6_IJS8_SA_S9_EEENS6_IJNS7_ILi1EEESI_SI_EEESC_SE_Li128ELb1ELb1ELb1ELb0EEENS1_36VarlenDynamicPersistentTileSchedulerILi128ELi48ELi128ELi128ELb1ELb1ELb0ELb1ELb0ELb1EEEEEEEEEvNT_6ParamsE) ;  /* 0xfffdb61002007950 */ /* 0x004fea0003c3ffff */
        .weak           $__internal_40_$__cuda_sm70_shflsync_up_p
        .type           $__internal_40_$__cuda_sm70_shflsync_up_p,@function
        .size           $__internal_40_$__cuda_sm70_shflsync_up_p,($__internal_41_$__cuda_sm70_votesync_ballot - $__internal_40_$__cuda_sm70_shflsync_up_p)
$__internal_40_$__cuda_sm70_shflsync_up_p:
[----:B------:R-:W-:Y:S02]  /*249f0*/  IMAD.MOV.U32 R4, RZ, RZ, RZ ;  /* 0x000000ffff047224 */ /* 0x000fe400078e00ff */
[----:B------:R-:W-:-:S04]  /*24a00*/  IMAD.MOV.U32 R10, RZ, RZ, -0x1 ;  /* 0xffffffffff0a7424 */ /* 0x000fc800078e00ff */
[----:B------:R-:W-:Y:S04]  /*24a10*/  WARPSYNC R10 ;  /* 0x0000000a00007348 */ /* 0x000fe80003800000 */
[----:B------:R1:W2:Y:S02]  /*24a20*/  SHFL.UP PT, R4, R0, R2, R4 ;  /* 0x0400000200047389 */ /* 0x0002a400000e0004 */
[----:B-1----:R-:W-:Y:S02]  /*24a30*/  MOV R2, R3 ;  /* 0x0000000300027202 */ /* 0x002fe40000000f00 */
[----:B------:R-:W-:-:S04]  /*24a40*/  MOV R3, 0x0 ;  /* 0x0000000000037802 */ /* 0x000fc80000000f00 */
[----:B--2---:R-:W-:Y:S05]  /*24a50*/  RET.REL.NODEC R2 `(_ZN7cutlass13device_kernelIN5flash19enable_sm80_to_sm89INS1_16FlashAttnFwdSm80INS1_25CollectiveMainloopFwdSm80ILi4ELi1ELb0EN4cute5tupleIJNS5_1CILi128EEENS7_ILi48EEENS7_ILi96EEEEEELi96ENS_6half_tEfNS_4arch4Sm80ELb0ELb1ELb0ELb1ELb0ELb1ELb1ELb1EEENS1_21CollectiveEpilogueFwdINS6_IJS8_SA_S9_EEENS6_IJNS7_ILi1EEESI_SI_EEESC_SE_Li128ELb1ELb1ELb1ELb0EEENS1_36VarlenDynamicPersistentTileSchedulerILi128ELi48ELi128ELi128ELb1ELb1ELb0ELb1ELb0ELb1EEEEEEEEEvNT_6ParamsE) ;  /* 0xfffdb5a002007950 */ /* 0x004fea0003c3ffff */
        .weak           $__internal_41_$__cuda_sm70_votesync_ballot
        .type           $__internal_41_$__cuda_sm70_votesync_ballot,@function
        .size           $__internal_41_$__cuda_sm70_votesync_ballot,(.L_x_2900 - $__internal_41_$__cuda_sm70_votesync_ballot)
$__internal_41_$__cuda_sm70_votesync_ballot:
[----:B------:R-:W-:Y:S01]  /*24a60*/  ISETP.NE.U32.AND P0, PT, R0, 0x1, PT ;  /* 0x000000010000780c */ /* 0x000fe20003f05070 */
[----:B------:R-:W-:-:S04]  /*24a70*/  IMAD.MOV.U32 R3, RZ, RZ, -0x1 ;  /* 0xffffffffff037424 */ /* 0x000fc800078e00ff */
[----:B------:R-:W-:Y:S08]  /*24a80*/  WARPSYNC R3 ;  /* 0x0000000300007348 */ /* 0x000ff00003800000 */
[----:B------:R-:W-:-:S04]  /*24a90*/  VOTE.ANY R0, PT, !P0 ;  /* 0x0000000000007806 */ /* 0x000fc800040e0100 */
[----:B------:R-:W-:Y:S01]  /*24aa0*/  LOP3.LUT R0, R0, R3, RZ, 0xc0, !PT ;  /* 0x0000000300007212 */ /* 0x000fe200078ec0ff */
[----:B------:R-:W-:-:S04]  /*24ab0*/  IMAD.MOV.U32 R3, RZ, RZ, 0x0 ;  /* 0x00000000ff037424 */ /* 0x000fc800078e00ff */
[----:B------:R-:W-:Y:S05]  /*24ac0*/  RET.REL.NODEC R2 `(_ZN7cutlass13device_kernelIN5flash19enable_sm80_to_sm89INS1_16FlashAttnFwdSm80INS1_25CollectiveMainloopFwdSm80ILi4ELi1ELb0EN4cute5tupleIJNS5_1CILi128EEENS7_ILi48EEENS7_ILi96EEEEEELi96ENS_6half_tEfNS_4arch4Sm80ELb0ELb1ELb0ELb1ELb0ELb1ELb1ELb1EEENS1_21CollectiveEpilogueFwdINS6_IJS8_SA_S9_EEENS6_IJNS7_ILi1EEESI_SI_EEESC_SE_Li128ELb1ELb1ELb1ELb0EEENS1_36VarlenDynamicPersistentTileSchedulerILi128ELi48ELi128ELi128ELb1ELb1ELb0ELb1ELb0ELb1EEEEEEEEEvNT_6ParamsE) ;  /* 0xfffdb53002007950 */ /* 0x000fea0003c3ffff */
.L_x_2413:
        /* <DEDUP_REMOVED lines=11> */
.L_x_2900:


//--------------------- .text._ZN7cutlass13device_kernelIN5flash19enable_sm80_to_sm89INS1_16FlashAttnFwdSm80INS1_25CollectiveMainloopFwdSm80ILi4ELi1ELb0EN4cute5tupleIJNS5_1CILi128EEENS7_ILi64EEENS7_ILi96EEEEEELi96ENS_6half_tEfNS_4arch4Sm80ELb1ELb0ELb0ELb0ELb0ELb0ELb1ELb1EEENS1_21CollectiveEpilogueFwdINS6_IJS8_SA_S9_EEENS6_IJNS7_ILi1EEESI_SI_EEESC_SE_Li128ELb0ELb1ELb1ELb0EEENS1_30DynamicPersistentTileSchedulerILi128ELi128ELb1ELb1ELb0EEEEEEEEEvNT_6ParamsE --------------------------
	.section	.text._ZN7cutlass13device_kernelIN5flash19enable_sm80_to_sm89INS1_16FlashAttnFwdSm80INS1_25CollectiveMainloopFwdSm80ILi4ELi1ELb0EN4cute5tupleIJNS5_1CILi128EEENS7_ILi64EEENS7_ILi96EEEEEELi96ENS_6half_tEfNS_4arch4Sm80ELb1ELb0ELb0ELb0ELb0ELb0ELb1ELb1EEENS1_21CollectiveEpilogueFwdINS6_IJS8_SA_S9_EEENS6_IJNS7_ILi1EEESI_SI_EEESC_SE_Li128ELb0ELb1ELb1ELb0EEENS1_30DynamicPersistentTileSchedulerILi128ELi128ELb1ELb1ELb0EEEEEEEEEvNT_6ParamsE,"ax",@progbits
	.sectioninfo	@"SHI_REGISTERS=255"
	.align	128
.text._ZN7cutlass13device_kernelIN5flash19enable_sm80_to_sm89INS1_16FlashAttnFwdSm80INS1_25CollectiveMainloopFwdSm80ILi4ELi1ELb0EN4cute5tupleIJNS5_1CILi128EEENS7_ILi64EEENS7_ILi96EEEEEELi96ENS_6half_tEfNS_4arch4Sm80ELb1ELb0ELb0ELb0ELb0ELb0ELb1ELb1EEENS1_21CollectiveEpilogueFwdINS6_IJS8_SA_S9_EEENS6_IJNS7_ILi1EEESI_SI_EEESC_SE_Li128ELb0ELb1ELb1ELb0EEENS1_30DynamicPersistentTileSchedulerILi128ELi128ELb1ELb1ELb0EEEEEEEEEvNT_6ParamsE:
        .type           _ZN7cutlass13device_kernelIN5flash19enable_sm80_to_sm89INS1_16FlashAttnFwdSm80INS1_25CollectiveMainloopFwdSm80ILi4ELi1ELb0EN4cute5tupleIJNS5_1CILi128EEENS7_ILi64EEENS7_ILi96EEEEEELi96ENS_6half_tEfNS_4arch4Sm80ELb1ELb0ELb0ELb0ELb0ELb0ELb1ELb1EEENS1_21CollectiveEpilogueFwdINS6_IJS8_SA_S9_EEENS6_IJNS7_ILi1EEESI_SI_EEESC_SE_Li128ELb0ELb1ELb1ELb0EEENS1_30DynamicPersistentTileSchedulerILi128ELi128ELb1ELb1ELb0EEEEEEEEEvNT_6ParamsE,@function
        .size           _ZN7cutlass13device_kernelIN5flash19enable_sm80_to_sm89INS1_16FlashAttnFwdSm80INS1_25CollectiveMainloopFwdSm80ILi4ELi1ELb0EN4cute5tupleIJNS5_1CILi128EEENS7_ILi64EEENS7_ILi96EEEEEELi96ENS_6half_tEfNS_4arch4Sm80ELb1ELb0ELb0ELb0ELb0ELb0ELb1ELb1EEENS1_21CollectiveEpilogueFwdINS6_IJS8_SA_S9_EEENS6_IJNS7_ILi1EEESI_SI_EEESC_SE_Li128ELb0ELb1ELb1ELb0EEENS1_30DynamicPersistentTileSchedulerILi128ELi128ELb1ELb1ELb0EEEEEEEEEvNT_6ParamsE,(.L_x_2905 - _ZN7cutlass13device_kernelIN5flash19enable_sm80_to_sm89INS1_16FlashAttnFwdSm80INS1_25CollectiveMainloopFwdSm80ILi4ELi1ELb0EN4cute5tupleIJNS5_1CILi128EEENS7_ILi64EEENS7_ILi96EEEEEELi96ENS_6half_tEfNS_4arch4Sm80ELb1ELb0ELb0ELb0ELb0ELb0ELb1ELb1EEENS1_21CollectiveEpilogueFwdINS6_IJS8_SA_S9_EEENS6_IJNS7_ILi1EEESI_SI_EEESC_SE_Li128ELb0ELb1ELb1ELb0EEENS1_30DynamicPersistentTileSchedulerILi128ELi128ELb1ELb1ELb0EEEEEEEEEvNT_6ParamsE)
        .other          _ZN7cutlass13device_kernelIN5flash19enable_sm80_to_sm89INS1_16FlashAttnFwdSm80INS1_25CollectiveMainloopFwdSm80ILi4ELi1ELb0EN4cute5tupleIJNS5_1CILi128EEENS7_ILi64EEENS7_ILi96EEEEEELi96ENS_6half_tEfNS_4arch4Sm80ELb1ELb0ELb0ELb0ELb0ELb0ELb1ELb1EEENS1_21CollectiveEpilogueFwdINS6_IJS8_SA_S9_EEENS6_IJNS7_ILi1EEESI_SI_EEESC_SE_Li128ELb0ELb1ELb1ELb0EEENS1_30DynamicPersistentTileSchedulerILi128ELi128ELb1ELb1ELb0EEEEEEEEEvNT_6ParamsE,@"STO_CUDA_ENTRY STV_DEFAULT"
_ZN7cutlass13device_kernelIN5flash19enable_sm80_to_sm89INS1_16FlashAttnFwdSm80INS1_25CollectiveMainloopFwdSm80ILi4ELi1ELb0EN4cute5tupleIJNS5_1CILi128EEENS7_ILi64EEENS7_ILi96EEEEEELi96ENS_6half_tEfNS_4arch4Sm80ELb1ELb0ELb0ELb0ELb0ELb0ELb1ELb1EEENS1_21CollectiveEpilogueFwdINS6_IJS8_SA_S9_EEENS6_IJNS7_ILi1EEESI_SI_EEESC_SE_Li128ELb0ELb1ELb1ELb0EEENS1_30DynamicPersistentTileSchedulerILi128ELi128ELb1ELb1ELb0EEEEEEEEEvNT_6ParamsE:
        /* <DEDUP_REMOVED lines=131> */
.L_x_2455:
        /* <DEDUP_REMOVED lines=19> */
.L_x_2415:
[----:B------:R-:W-:-:S04]  /*0960*/  MOV R0, c[0x0][0x554] ;  /* 0x0001550000007a02 */ /* 0x000fc80000000f00 */
[----:B------:R-:W-:Y:S02]  /*0970*/  ISETP.NE.AND P0, PT, R0, 0x1, PT ;  /* 0x000000010000780c */ /* 0x000fe40003f05270 */
[----:B------:R-:W-:-:S11]  /*0980*/  MOV R0, R2 ;  /* 0x0000000200007202 */ /* 0x000fd60000000f00 */
[----:B------:R-:W-:-:S05]  /*0990*/  @P0 IMAD.HI.U32 R4, R2, c[0x0][0x558], RZ ;  /* 0x0001560002040a27 */ /* 0x000fca00078e00ff */
[----:B------:R-:W-:-:S05]  /*09a0*/  @P0 SHF.R.U32.HI R0, RZ, c[0x0][0x55c], R4 ;  /* 0x00015700ff000a19 */ /* 0x000fca0000011604 */
[----:B------:R-:W-:Y:S02]  /*09b0*/  IMAD R4, R0, c[0x0][0x554], RZ ;  /* 0x0001550000047a24 */ /* 0x000fe400078e02ff */
.L_x_2416:
[----:B------:R-:W-:Y:S05]  /*09c0*/  BSYNC B0 ;  /* 0x0000000000007941 */ /* 0x000fea0003800000 */
.L_x_2414:
        /* <DEDUP_REMOVED lines=74> */
.L_x_2418:
[----:B------:R-:W-:Y:S05]  /*0e70*/  BSYNC B0 ;  /* 0x0000000000007941 */ /* 0x000fea0003800000 */
.L_x_2417:
        /* <DEDUP_REMOVED lines=97> */
[C---:B------:R-:W-:Y:S02]  /*1490*/  IMAD R11, R23.reuse, c[0x0][0x20c], R5 ;  /* 0x00008300170b7a24 */ /* 0x040fe400078e0205 */
        /* <DEDUP_REMOVED lines=58> */
.L_x_2456:
[----:B------:R-:W-:Y:S05]  /*1840*/  BRA.DIV ~URZ, `(.L_x_2421) ;  /* 0x0000d6427f007947 */ /* 0x000fea000b800000 */
[----:B-1----:R1:W4:Y:S02]  /*1850*/  SHFL.IDX PT, R2, R16, RZ, 0x1c1f ;  /* 0x001c1fff10027589 */ /* 0x00232400000e0000 */
.L_x_2457:
        /* <DEDUP_REMOVED lines=25> */
.L_x_2423:
[----:B------:R-:W-:Y:S05]  /*19f0*/  BSYNC B0 ;  /* 0x0000000000007941 */ /* 0x000fea0003800000 */
.L_x_2422:
[----:B------:R-:W-:Y:S05]  /*1a00*/  BRA.DIV ~URZ, `(.L_x_2424) ;  /* 0x0000d4f27f007947 */ /* 0x000fea000b800000 */
[----:B---3--:R3:W1:Y:S04]  /*1a10*/  SHFL.IDX PT, R5, R14, 0x1, 0x1c1f ;  /* 0x003c1f000e057f89 */ /* 0x00866800000e0000 */
[----:B--2-4-:R3:W2:Y:S02]  /*1a20*/  SHFL.IDX PT, R2, R16, 0x1, 0x1c1f ;  /* 0x003c1f0010027f89 */ /* 0x0146a400000e0000 */
.L_x_2458:
        /* <DEDUP_REMOVED lines=24> */
.L_x_2426:
[----:B------:R-:W-:Y:S05]  /*1bb0*/  BSYNC B0 ;  /* 0x0000000000007941 */ /* 0x000fea0003800000 */
.L_x_2425:
[----:B------:R-:W-:Y:S05]  /*1bc0*/  BRA.DIV ~URZ, `(.L_x_2427) ;  /* 0x0000d4027f007947 */ /* 0x000fea000b800000 */
[----:B-1----:R1:W4:Y:S02]  /*1bd0*/  SHFL.IDX PT, R5, R14, 0x2, 0x1c1f ;  /* 0x005c1f000e057f89 */ /* 0x00232400000e0000 */
.L_x_2459:
[----:B------:R-:W-:Y:S05]  /*1be0*/  BRA.DIV ~URZ, `(.L_x_2428) ;  /* 0x0000d4527f007947 */ /* 0x000fea000b800000 */
[----:B--2---:R2:W1:Y:S02]  /*1bf0*/  SHFL.IDX PT, R2, R16, 0x2, 0x1c1f ;  /* 0x005c1f0010027f89 */ /* 0x00446400000e0000 */
.L_x_2460:
        /* <DEDUP_REMOVED lines=24> */
.L_x_2430:
[----:B------:R-:W-:Y:S05]  /*1d80*/  BSYNC B0 ;  /* 0x0000000000007941 */ /* 0x000fea0003800000 */
.L_x_2429:
[----:B------:R-:W-:Y:S05]  /*1d90*/  BRA.DIV ~URZ, `(.L_x_2431) ;  /* 0x0000d3127f007947 */ /* 0x000fea000b800000 */
[----:B----4-:R4:W2:Y:S04]  /*1da0*/  SHFL.IDX PT, R5, R14, 0x3, 0x1c1f ;  /* 0x007c1f000e057f89 */ /* 0x0108a800000e0000 */
[----:B-1----:R4:W1:Y:S02]  /*1db0*/  SHFL.IDX PT, R2, R16, 0x3, 0x1c1f ;  /* 0x007c1f0010027f89 */ /* 0x00286400000e0000 */
.L_x_2461:
        /* <DEDUP_REMOVED lines=29> */
[----:B-1----:R-:W-:-:S03]  /*1f90*/  SHF.R.S32.HI R7, RZ, 0x1f, R52 ;  /* 0x0000001fff077819 */ /* 0x002fc60000011434 */
[----:B------:R-:W3:Y:S01]  /*1fa0*/  LDL R181, [R1+0x1c] ;  /* 0x00001c0001b57983 */ /* 0x000ee20000100800 */
[----:B------:R-:W-:-:S03]  /*1fb0*/  IMAD.WIDE.U32 R2, R52, c[0x0][0x1e0], RZ ;  /* 0x0000780034027a25 */ /* 0x000fc600078e00ff */
        /* <DEDUP_REMOVED lines=11> */
[----:B------:R-:W-:-:S03]  /*2070*/  ISETP.GE.AND P1, PT, R0, 0x21, PT ;  /* 0x000000210000780c */ /* 0x000fc60003f26270 */
[----:B------:R-:W-:Y:S02]  /*2080*/  IMAD.IADD R4, R3, 0x1, R4 ;  /* 0x0000000103047824 */ /* 0x000fe400078e0204 */
[----:B------:R-:W-:-:S06]  /*2090*/  IMAD.MOV.U32 R3, RZ, RZ, 0x20 ;  /* 0x00000020ff037424 */ /* 0x000fcc00078e00ff */
[----:B------:R-:W-:Y:S01]  /*20a0*/  @P6 ISETP.GE.AND P5, PT, R148, c[0x0][0x1d4], PT ;  /* 0x0000750094006a0c */ /* 0x000fe20003fa6270 */
[----:B------:R-:W-:-:S04]  /*20b0*/  IMAD.WIDE.U32 R8, R3, c[0x0][0x1e0], RZ ;  /* 0x0000780003087a25 */ /* 0x000fc800078e00ff */
[----:B------:R-:W-:Y:S02]  /*20c0*/  @P6 IMAD.SHL.U32 R6, R13, 0x2, RZ ;  /* 0x000000020d066824 */ /* 0x000fe400078e00ff */
[----:B------:R-:W-:Y:S02]  /*20d0*/  IMAD R3, R3, c[0x0][0x1e4], RZ ;  /* 0x0000790003037a24 */ /* 0x000fe400078e02ff */
[----:B------:R-:W-:Y:S02]  /*20e0*/  IMAD R7, R7, c[0x0][0x208], RZ ;  /* 0x0000820007077a24 */ /* 0x000fe400078e02ff */
[----:B------:R-:W-:-:S04]  /*20f0*/  IMAD.MOV.U32 R55, RZ, RZ, -0x40 ;  /* 0xffffffc0ff377424 */ /* 0x000fc800078e00ff */
[----:B------:R-:W-:Y:S01]  /*2100*/  IMAD R53, R52, R55, c[0x0][0x1d0] ;  /* 0x0000740034357624 */ /* 0x000fe200078e0237 */
[----:B------:R-:W-:Y:S02]  /*2110*/  P2R R23, PR, RZ, 0x4 ;  /* 0x00000004ff177803 */ /* 0x000fe40000000000 */
        /* <DEDUP_REMOVED lines=14> */
[----:B------:R-:W-:Y:S01]  /*2200*/  @P1 LEA.HI.X R3, R0, c[0x0][0x1cc], R3, 0x1, P0 ;  /* 0x0000730000031a11 */ /* 0x000fe200000f0c03 */
[----:B------:R-:W-:-:S05]  /*2210*/  @P1 IMAD.SHL.U32 R0, R13, 0x2, RZ ;  /* 0x000000020d001824 */ /* 0x000fca00078e00ff */
        /* <DEDUP_REMOVED lines=9> */
[----:B------:R-:W-:Y:S01]  /*22b0*/  IMAD.IADD R6, R5, 0x1, R6 ;  /* 0x0000000105067824 */ /* 0x000fe200078e0206 */
[----:B----4-:R-:W-:-:S04]  /*22c0*/  LEA R0, P0, R4, R14, 0x6 ;  /* 0x0000000e04007211 */ /* 0x010fc800078030ff */
[----:B------:R-:W-:Y:S01]  /*22d0*/  LEA.HI.X R4, R4, R10, R6, 0x6, P0 ;  /* 0x0000000a04047211 */ /* 0x000fe200000f3406 */
[----:B------:R-:W-:Y:S01]  /*22e0*/  IMAD.MOV.U32 R6, RZ, RZ, c[0x0][0x208] ;  /* 0x00008200ff067624 */ /* 0x000fe200078e00ff */
[----:B------:R-:W-:Y:S02]  /*22f0*/  LEA R2, P0, R0, c[0x0][0x1f8], 0x1 ;  /* 0x00007e0000027a11 */ /* 0x000fe400078008ff */
[----:B------:R-:W-:Y:S02]  /*2300*/  LOP3.LUT R5, R22, 0x1, RZ, 0xc0, !PT ;  /* 0x0000000116057812 */ /* 0x000fe400078ec0ff */
[----:B------:R-:W-:Y:S01]  /*2310*/  LEA.HI.X R3, R0, c[0x0][0x1fc], R4, 0x1, P0 ;  /* 0x00007f0000037a11 */ /* 0x000fe200000f0c04 */
[----:B------:R-:W-:Y:S01]  /*2320*/  IMAD.MOV.U32 R4, RZ, RZ, c[0x0][0x20c] ;  /* 0x00008300ff047624 */ /* 0x000fe200078e00ff */
[----:B------:R-:W-:Y:S02]  /*2330*/  LEA R20, P0, R6, R2, 0x6 ;  /* 0x0000000206147211 */ /* 0x000fe400078030ff */
[----:B------:R-:W-:-:S02]  /*2340*/  ISETP.NE.U32.AND P6, PT, R5, 0x1, PT ;  /* 0x000000010500780c */ /* 0x000fc40003fc5070 */
[----:B------:R-:W-:Y:S02]  /*2350*/  LEA.HI.X R21, R6, R3, R4, 0x6, P0 ;  /* 0x0000000306157211 */ /* 0x000fe400000f3404 */
[----:B------:R-:W-:Y:S04]  /*2360*/  LDSM.16.M88.4 R4, [R215+0x1000] ;  /* 0x00100000d704783b */ /* 0x000fe80000000200 */
[----:B------:R-:W2:Y:S01]  /*2370*/  LDSM.16.M88.4 R36, [R212] ;  /* 0x00000000d424783b */ /* 0x000ea20000000200 */
[----:B------:R-:W-:-:S03]  /*2380*/  IMAD.IADD R0, R53, 0x1, -R12 ;  /* 0x0000000135007824 */ /* 0x000fc600078e0a0c */
[----:B------:R-:W3:Y:S02]  /*2390*/  LDSM.16.M88.4 R8, [R215] ;  /* 0x00000000d708783b */ /* 0x000ee40000000200 */
[----:B------:R-:W-:Y:S02]  /*23a0*/  ISETP.LT.OR P0, PT, R0, 0x1, P6 ;  /* 0x000000010000780c */ /* 0x000fe40003701670 */
[----:B------:R-:W4:Y:S04]  /*23b0*/  LDSM.16.M88.4 R32, [R212+0x400] ;  /* 0x00040000d420783b */ /* 0x000f280000000200 */
[----:B------:R-:W-:Y:S04]  /*23c0*/  LDSM.16.M88.4 R28, [R212+0x800] ;  /* 0x00080000d41c783b */ /* 0x000fe80000000200 */
[----:B------:R-:W1:Y:S01]  /*23d0*/  LDSM.16.M88.4 R24, [R212+0xc00] ;  /* 0x000c0000d418783b */ /* 0x000e620000000200 */
[----:B------:R-:W-:-:S03]  /*23e0*/  LOP3.LUT P1, RZ, R22, 0x2, RZ, 0xc0, !PT ;  /* 0x0000000216ff7812 */ /* 0x000fc6000782c0ff */
[----:B------:R-:W-:Y:S04]  /*23f0*/  LDSM.16.M88.4 R12, [R216+0x1000] ;  /* 0x00100000d80c783b */ /* 0x000fe80000000200 */
[----:B------:R-:W1:Y:S04]  /*2400*/  LDSM.16.M88.4 R44, [R217] ;  /* 0x00000000d92c783b */ /* 0x000e680000000200 */
[----:B------:R-:W-:Y:S04]  /*2410*/  LDSM.16.M88.4 R16, [R216] ;  /* 0x00000000d810783b */ /* 0x000fe80000000200 */
[----:B------:R-:W-:Y:S04]  /*2420*/  LDSM.16.M88.4 R40, [R228] ;  /* 0x00000000e428783b */ /* 0x000fe80000000200 */
[----:B------:R-:W-:Y:S04]  /*2430*/  LDSM.16.M88.4 R48, [R227] ;  /* 0x00000000e330783b */ /* 0x000fe80000000200 */
[----:B------:R-:W1:Y:S04]  /*2440*/  LDSM.16.M88.4 R64, [R226] ;  /* 0x00000000e240783b */ /* 0x000e680000000200 */
[----:B------:R-:W-:Y:S01]  /*2450*/  @!PT LDS RZ, [RZ] ;  /* 0x00000000fffff984 */ /* 0x000fe20000000800 */
[----:B------:R-:W-:Y:S01]  /*2460*/  @!PT LDS RZ, [RZ] ;  /* 0x00000000fffff984 */ /* 0x000fe20000000800 */
[----:B------:R-:W-:Y:S01]  /*2470*/  @!PT LDS RZ, [RZ] ;  /* 0x00000000fffff984 */ /* 0x000fe20000000800 */
[----:B------:R1:W-:Y:S01]  /*2480*/  LDGSTS.E.BYPASS.LTC128B.128 [R54+0x100], [R2.64], !P0 ;  /* 0x0010000002367fae */ /* 0x0003e2000c101d46 */
[C---:B------:R-:W-:Y:S01]  /*2490*/  ISETP.LT.OR P0, PT, R0.reuse, 0x1, !P1 ;  /* 0x000000010000780c */ /* 0x040fe20004f01670 */
[----:B--2---:R-:W-:Y:S01]  /*24a0*/  HMMA.16816.F32 R56, R4, R36, RZ ;  /* 0x000000240438723c */ /* 0x004fe200000018ff */
[----:B------:R-:W-:-:S02]  /*24b0*/  ISETP.LT.OR P6, PT, R0, 0x21, P6 ;  /* 0x000000210000780c */ /* 0x000fc400037c1670 */
[----:B------:R-:W-:-:S09]  /*24c0*/  ISETP.LT.OR P1, PT, R0, 0x21, !P1 ;  /* 0x000000210000780c */ /* 0x000fd20004f21670 */
[----:B------:R2:W-:Y:S01]  /*24d0*/  LDGSTS.E.BYPASS.LTC128B.128 [R54+0x1100], [R2.64+0x40], !P0 ;  /* 0x0110004002367fae */ /* 0x0005e2000c101d46 */
[----:B------:R-:W-:-:S04]  /*24e0*/  LOP3.LUT P0, RZ, R22, 0x4, RZ, 0xc0, !PT ;  /* 0x0000000416ff7812 */ /* 0x000fc8000780c0ff */
[C---:B------:R-:W-:Y:S02]  /*24f0*/  ISETP.LT.OR P2, PT, R0.reuse, 0x1, !P0 ;  /* 0x000000010000780c */ /* 0x040fe40004741670 */
[----:B------:R-:W-:Y:S01]  /*2500*/  ISETP.LT.OR P0, PT, R0, 0x21, !P0 ;  /* 0x000000210000780c */ /* 0x000fe20004701670 */
[----:B------:R-:W-:Y:S08]  /*2510*/  HMMA.16816.F32 R96, R4, R38, RZ ;  /* 0x000000260460723c */ /* 0x000ff000000018ff */
[C---:B---3--:R-:W-:Y:S02]  /*2520*/  HMMA.16816.F32 R88, R8.reuse, R36, RZ ;  /* 0x000000240858723c */ /* 0x048fe400000018ff */
[----:B------:R2:W-:Y:S04]  /*2530*/  LDGSTS.E.BYPASS.LTC128B.128 [R54+0x2100], [R2.64+0x80], !P2 ;  /* 0x0210008002367fae */ /* 0x0005e8000d101d46 */
[----:B------:R3:W-:Y:S02]  /*2540*/  LDGSTS.E.BYPASS.LTC128B.128 [R54+0x900], [R20.64], !P6 ;  /* 0x0090000014367fae */ /* 0x0007e4000f101d46 */
[----:B------:R-:W-:Y:S02]  /*2550*/  HMMA.16816.F32 R84, R8, R38, RZ ;  /* 0x000000260854723c */ /* 0x000fe400000018ff */
[----:B------:R3:W-:Y:S04]  /*2560*/  LDGSTS.E.BYPASS.LTC128B.128 [R54+0x1900], [R20.64+0x40], !P1 ;  /* 0x0190004014367fae */ /* 0x0007e8000c901d46 */
[----:B------:R3:W-:Y:S02]  /*2570*/  LDGSTS.E.BYPASS.LTC128B.128 [R54+0x2900], [R20.64+0x80], !P0 ;  /* 0x0290008014367fae */ /* 0x0007e4000c101d46 */
[C---:B----4-:R-:W-:Y:S08]  /*2580*/  HMMA.16816.F32 R76, R4.reuse, R32, RZ ;  /* 0x00000020044c723c */ /* 0x050ff000000018ff */
[----:B------:R-:W-:Y:S08]  /*2590*/  HMMA.16816.F32 R104, R4, R34, RZ ;  /* 0x000000220468723c */ /* 0x000ff000000018ff */
[----:B------:R-:W-:Y:S08]  /*25a0*/  HMMA.16816.F32 R80, R8, R32, RZ ;  /* 0x000000200850723c */ /* 0x000ff000000018ff */
[C---:B-1----:R-:W-:Y:S08]  /*25b0*/  HMMA.16816.F32 R60, R4.reuse, R24, RZ ;  /* 0x00000018043c723c */ /* 0x042ff000000018ff */
[C---:B------:R-:W-:Y:S08]  /*25c0*/  HMMA.16816.F32 R72, R4.reuse, R28, RZ ;  /* 0x0000001c0448723c */ /* 0x040ff000000018ff */
[C---:B------:R-:W-:Y:S08]  /*25d0*/  HMMA.16816.F32 R100, R4.reuse, R30, RZ ;  /* 0x0000001e0464723c */ /* 0x040ff000000018ff */
[----:B------:R-:W-:Y:S08]  /*25e0*/  HMMA.16816.F32 R92, R4, R26, RZ ;  /* 0x0000001a045c723c */ /* 0x000ff000000018ff */
[C---:B------:R-:W-:Y:S01]  /*25f0*/  HMMA.16816.F32 R68, R8.reuse, R30, RZ ;  /* 0x0000001e0844723c */ /* 0x040fe200000018ff */
[----:B------:R-:W-:Y:S01]  /*2600*/  ISETP.NE.AND P2, PT, R23, RZ, PT ;  /* 0x000000ff1700720c */ /* 0x000fe20003f45270 */
[----:B------:R-:W0:Y:S06]  /*2610*/  LDGDEPBAR ;  /* 0x00000000000079af */ /* 0x000e2c0000000000 */
[C---:B------:R-:W-:Y:S08]  /*2620*/  HMMA.16816.F32 R36, R8.reuse, R34, RZ ;  /* 0x000000220824723c */ /* 0x040ff000000018ff */
[C---:B------:R-:W-:Y:S08]  /*2630*/  HMMA.16816.F32 R32, R8.reuse, R28, RZ ;  /* 0x0000001c0820723c */ /* 0x040ff000000018ff */
[C---:B------:R-:W-:Y:S08]  /*2640*/  HMMA.16816.F32 R4, R8.reuse, R24, RZ ;  /* 0x000000180804723c */ /* 0x040ff000000018ff */
[----:B------:R-:W-:Y:S01]  /*2650*/  HMMA.16816.F32 R24, R8, R26, RZ ;  /* 0x0000001a0818723c */ /* 0x000fe200000018ff */
[----:B------:R-:W-:Y:S07]  /*2660*/  LDSM.16.M88.4 R8, [R215+0x3000] ;  /* 0x00300000d708783b */ /* 0x000fee0000000200 */
[C---:B------:R-:W-:Y:S01]  /*2670*/  HMMA.16816.F32 R28, R12.reuse, R44, R56 ;  /* 0x0000002c0c1c723c */ /* 0x040fe20000001838 */
[----:B------:R-:W1:Y:S07]  /*2680*/  LDSM.16.M88.4 R56, [R212+0x1400] ;  /* 0x00140000d438783b */ /* 0x000e6e0000000200 */
[----:B------:R-:W-:Y:S01]  /*2690*/  HMMA.16816.F32 R136, R12, R64, R60 ;  /* 0x000000400c88723c */ /* 0x000fe2000000183c */
[----:B------:R-:W4:Y:S07]  /*26a0*/  LDSM.16.M88.4 R60, [R212+0x1000] ;  /* 0x00100000d43c783b */ /* 0x000f2e0000000200 */
[----:B------:R-:W-:Y:S01]  /*26b0*/  HMMA.16816.F32 R124, R16, R48, R32 ;  /* 0x00000030107c723c */ /* 0x000fe20000001820 */
[----:B------:R-:W1:Y:S07]  /*26c0*/  LDSM.16.M88.4 R32, [R212+0x1c00] ;  /* 0x001c0000d420783b */ /* 0x000e6e0000000200 */
[C---:B------:R-:W-:Y:S08]  /*26d0*/  HMMA.16816.F32 R76, R12.reuse, R40, R76 ;  /* 0x000000280c4c723c */ /* 0x040ff0000000184c */
[C---:B------:R-:W-:Y:S08]  /*26e0*/  HMMA.16816.F32 R140, R12.reuse, R48, R72 ;  /* 0x000000300c8c723c */ /* 0x040ff00000001848 */
[C---:B------:R-:W-:Y:S08]  /*26f0*/  HMMA.16816.F32 R96, R12.reuse, R46, R96 ;  /* 0x0000002e0c60723c */ /* 0x040ff00000001860 */
[C---:B---3--:R-:W-:Y:S08]  /*2700*/  HMMA.16816.F32 R20, R12.reuse, R42, R104 ;  /* 0x0000002a0c14723c */ /* 0x048ff00000001868 */
[C---:B------:R-:W-:Y:S08]  /*2710*/  HMMA.16816.F32 R132, R12.reuse, R50, R100 ;  /* 0x000000320c84723c */ /* 0x040ff00000001864 */
[----:B------:R-:W-:Y:S01]  /*2720*/  HMMA.16816.F32 R116, R12, R66, R92 ;  /* 0x000000420c74723c */ /* 0x000fe2000000185c */
[----:B------:R-:W3:Y:S07]  /*2730*/  LDSM.16.M88.4 R12, [R215+0x2000] ;  /* 0x00200000d70c783b */ /* 0x000eee0000000200 */
[C---:B------:R-:W-:Y:S01]  /*2740*/  HMMA.16816.F32 R104, R16.reuse, R42, R36 ;  /* 0x0000002a1068723c */ /* 0x040fe20000001824 */
[----:B------:R-:W1:Y:S07]  /*2750*/  LDSM.16.M88.4 R36, [R212+0x1800] ;  /* 0x00180000d424783b */ /* 0x000e6e0000000200 */
[C---:B------:R-:W-:Y:S08]  /*2760*/  HMMA.16816.F32 R120, R16.reuse, R40, R80 ;  /* 0x000000281078723c */ /* 0x040ff00000001850 */
[C---:B------:R-:W-:Y:S08]  /*2770*/  HMMA.16816.F32 R112, R16.reuse, R44, R88 ;  /* 0x0000002c1070723c */ /* 0x040ff00000001858 */
[C---:B------:R-:W-:Y:S01]  /*2780*/  HMMA.16816.F32 R128, R16.reuse, R64, R4 ;  /* 0x000000401080723c */ /* 0x040fe20000001804 */
[----:B------:R-:W-:Y:S07]  /*2790*/  LDSM.16.M88.4 R4, [R216+0x3000] ;  /* 0x00300000d804783b */ /* 0x000fee0000000200 */
[C---:B------:R-:W-:Y:S01]  /*27a0*/  HMMA.16816.F32 R100, R16.reuse, R46, R84 ;  /* 0x0000002e1064723c */ /* 0x040fe20000001854 */
[----:B------:R-:W-:Y:S07]  /*27b0*/  LDSM.16.M88.4 R44, [R223] ;  /* 0x00000000df2c783b */ /* 0x000fee0000000200 */
[C---:B------:R-:W-:Y:S08]  /*27c0*/  HMMA.16816.F32 R108, R16.reuse, R50, R68 ;  /* 0x00000032106c723c */ /* 0x040ff00000001844 */
[----:B------:R-:W-:Y:S01]  /*27d0*/  HMMA.16816.F32 R88, R16, R66, R24 ;  /* 0x000000421058723c */ /* 0x000fe20000001818 */
[----:B------:R-:W2:Y:S04]  /*27e0*/  LDSM.16.M88.4 R24, [R224] ;  /* 0x00000000e018783b */ /* 0x000ea80000000200 */
[----:B------:R-:W2:Y:S03]  /*27f0*/  LDSM.16.M88.4 R64, [R222] ;  /* 0x00000000de40783b */ /* 0x000ea60000000200 */
[C---:B-1----:R-:W-:Y:S01]  /*2800*/  HMMA.16816.F32 R16, R8.reuse, R58, R20 ;  /* 0x0000003a0810723c */ /* 0x042fe20000001814 */
[----:B------:R-:W1:Y:S07]  /*2810*/  LDSM.16.M88.4 R20, [R216+0x2000] ;  /* 0x00200000d814783b */ /* 0x000e6e0000000200 */
[C---:B----4-:R-:W-:Y:S01]  /*2820*/  HMMA.16816.F32 R72, R8.reuse, R60, R28 ;  /* 0x0000003c0848723c */ /* 0x050fe2000000181c */
[----:B------:R-:W4:Y:S07]  /*2830*/  LDSM.16.M88.4 R28, [R225] ;  /* 0x00000000e11c783b */ /* 0x000f2e0000000200 */
[C---:B------:R-:W-:Y:S08]  /*2840*/  HMMA.16816.F32 R48, R8.reuse, R56, R76 ;  /* 0x000000380830723c */ /* 0x040ff0000000184c */
[----:B------:R-:W-:Y:S08]  /*2850*/  HMMA.16816.F32 R80, R8, R34, R116 ;  /* 0x000000220850723c */ /* 0x000ff00000001874 */
[----:B---3--:R-:W-:Y:S08]  /*2860*/  HMMA.16816.F32 R40, R12, R56, R120 ;  /* 0x000000380c28723c */ /* 0x008ff00000001878 */
[C---:B------:R-:W-:Y:S08]  /*2870*/  HMMA.16816.F32 R68, R8.reuse, R62, R96 ;  /* 0x0000003e0844723c */ /* 0x040ff00000001860 */
[----:B------:R-:W-:Y:S08]  /*2880*/  HMMA.16816.F32 R96, R8, R38, R132 ;  /* 0x000000260860723c */ /* 0x000ff00000001884 */
[C---:B------:R-:W-:Y:S08]  /*2890*/  HMMA.16816.F32 R76, R12.reuse, R60, R112 ;  /* 0x0000003c0c4c723c */ /* 0x040ff00000001870 */
[----:B------:R-:W-:Y:S08]  /*28a0*/  HMMA.16816.F32 R60, R12, R62, R100 ;  /* 0x0000003e0c3c723c */ /* 0x000ff00000001864 */
[C---:B------:R-:W-:Y:S08]  /*28b0*/  HMMA.16816.F32 R84, R8.reuse, R36, R140 ;  /* 0x000000240854723c */ /* 0x040ff0000000188c */
[----:B------:R-:W-:Y:S08]  /*28c0*/  HMMA.16816.F32 R92, R8, R32, R136 ;  /* 0x00000020085c723c */ /* 0x000ff00000001888 */
[C---:B------:R-:W-:Y:S08]  /*28d0*/  HMMA.16816.F32 R56, R12.reuse, R58, R104 ;  /* 0x0000003a0c38723c */ /* 0x040ff00000001868 */
[C---:B------:R-:W-:Y:S08]  /*28e0*/  HMMA.16816.F32 R8, R12.reuse, R36, R124 ;  /* 0x000000240c08723c */ /* 0x040ff0000000187c */
[C---:B------:R-:W-:Y:S01]  /*28f0*/  HMMA.16816.F32 R108, R12.reuse, R38, R108 ;  /* 0x000000260c6c723c */ /* 0x040fe2000000186c */
[----:B------:R-:W-:Y:S07]  /*2900*/  LDSM.16.M88.4 R36, [R212+0x2800] ;  /* 0x00280000d424783b */ /* 0x000fee0000000200 */
[C---:B------:R-:W-:Y:S08]  /*2910*/  HMMA.16816.F32 R100, R12.reuse, R32, R128 ;  /* 0x000000200c64723c */ /* 0x040ff00000001880 */
[----:B------:R-:W-:Y:S01]  /*2920*/  HMMA.16816.F32 R104, R12, R34, R88 ;  /* 0x000000220c68723c */ /* 0x000fe20000001858 */
[----:B------:R-:W-:Y:S04]  /*2930*/  LDSM.16.M88.4 R12, [R215+0x4000] ;  /* 0x00400000d70c783b */ /* 0x000fe80000000200 */
[----:B------:R-:W-:Y:S03]  /*2940*/  LDSM.16.M88.4 R32, [R212+0x2c00] ;  /* 0x002c0000d420783b */ /* 0x000fe60000000200 */
[C---:B--2---:R-:W-:Y:S01]  /*2950*/  HMMA.16816.F32 R136, R4.reuse, R24, R48 ;  /* 0x000000180488723c */ /* 0x044fe20000001830 */
[----:B------:R-:W-:Y:S07]  /*2960*/  LDSM.16.M88.4 R48, [R212+0x2000] ;  /* 0x00200000d430783b */ /* 0x000fee0000000200 */
[C---:B------:R-:W-:Y:S01]  /*2970*/  HMMA.16816.F32 R132, R4.reuse, R26, R16 ;  /* 0x0000001a0484723c */ /* 0x040fe20000001810 */
[----:B------:R-:W2:Y:S07]  /*2980*/  LDSM.16.M88.4 R16, [R215+0x5000] ;  /* 0x00500000d710783b */ /* 0x000eae0000000200 */
[----:B------:R-:W-:Y:S08]  /*2990*/  HMMA.16816.F32 R116, R4, R66, R80 ;  /* 0x000000420474723c */ /* 0x000ff00000001850 */
[----:B-1----:R-:W-:Y:S01]  /*29a0*/  HMMA.16816.F32 R80, R20, R24, R40 ;  /* 0x000000181450723c */ /* 0x002fe20000001828 */
[----:B------:R-:W1:Y:S07]  /*29b0*/  LDSM.16.M88.4 R40, [R212+0x2400] ;  /* 0x00240000d428783b */ /* 0x000e6e0000000200 */
[C---:B------:R-:W-:Y:S08]  /*29c0*/  HMMA.16816.F32 R124, R4.reuse, R46, R96 ;  /* 0x0000002e047c723c */ /* 0x040ff00000001860 */
[C---:B----4-:R-:W-:Y:S08]  /*29d0*/  HMMA.16816.F32 R112, R4.reuse, R28, R72 ;  /* 0x0000001c0470723c */ /* 0x050ff00000001848 */
[----:B------:R-:W-:Y:S08]  /*29e0*/  HMMA.16816.F32 R140, R4, R30, R68 ;  /* 0x0000001e048c723c */ /* 0x000ff00000001844 */
[C---:B------:R-:W-:Y:S08]  /*29f0*/  HMMA.16816.F32 R96, R20.reuse, R28, R76 ;  /* 0x0000001c1460723c */ /* 0x040ff0000000184c */
[C---:B------:R-:W-:Y:S01]  /*2a00*/  HMMA.16816.F32 R88, R20.reuse, R30, R60 ;  /* 0x0000001e1458723c */ /* 0x040fe2000000183c */
[----:B------:R-:W-:Y:S07]  /*2a10*/  LDSM.16.M88.4 R28, [R220] ;  /* 0x00000000dc1c783b */ /* 0x000fee0000000200 */
[----:B------:R-:W-:Y:S01]  /*2a20*/  HMMA.16816.F32 R72, R20, R26, R56 ;  /* 0x0000001a1448723c */ /* 0x000fe20000001838 */
[----:B------:R-:W-:Y:S07]  /*2a30*/  LDSM.16.M88.4 R24, [R219] ;  /* 0x00000000db18783b */ /* 0x000fee0000000200 */
[C---:B------:R-:W-:Y:S08]  /*2a40*/  HMMA.16816.F32 R128, R4.reuse, R44, R84 ;  /* 0x0000002c0480723c */ /* 0x040ff00000001854 */
[----:B------:R-:W-:Y:S01]  /*2a50*/  HMMA.16816.F32 R120, R4, R64, R92 ;  /* 0x000000400478723c */ /* 0x000fe2000000185c */
[----:B------:R-:W-:Y:S07]  /*2a60*/  LDSM.16.M88.4 R4, [R216+0x5000] ;  /* 0x00500000d804783b */ /* 0x000fee0000000200 */
[C---:B------:R-:W-:Y:S01]  /*2a70*/  HMMA.16816.F32 R60, R20.reuse, R44, R8 ;  /* 0x0000002c143c723c */ /* 0x040fe20000001808 */
[----:B------:R-:W-:Y:S07]  /*2a80*/  LDSM.16.M88.4 R8, [R216+0x4000] ;  /* 0x00400000d808783b */ /* 0x000fee0000000200 */
[C---:B------:R-:W-:Y:S01]  /*2a90*/  HMMA.16816.F32 R68, R20.reuse, R46, R108 ;  /* 0x0000002e1444723c */ /* 0x040fe2000000186c */
[----:B------:R-:W3:Y:S07]  /*2aa0*/  LDSM.16.M88.4 R44, [R221] ;  /* 0x00000000dd2c783b */ /* 0x000eee0000000200 */
[C---:B------:R-:W-:Y:S08]  /*2ab0*/  HMMA.16816.F32 R76, R20.reuse, R64, R100 ;  /* 0x00000040144c723c */ /* 0x040ff00000001864 */
[----:B------:R-:W-:Y:S01]  /*2ac0*/  HMMA.16816.F32 R64, R20, R66, R104 ;  /* 0x000000421440723c */ /* 0x000fe20000001868 */
[----:B------:R-:W4:Y:S01]  /*2ad0*/  LDSM.16.M88.4 R20, [R218] ;  /* 0x00000000da14783b */ /* 0x000f220000000200 */
[----:B------:R-:W-:Y:S01]  /*2ae0*/  ISETP.GT.AND P0, PT, R52, R181, PT ;  /* 0x000000b53400720c */ /* 0x000fe20003f04270 */
[----:B------:R-:W-:-:S05]  /*2af0*/  DEPBAR.LE SB0, 0x0 ;  /* 0x000080000000791a */ /* 0x000fca0000000000 */
[C---:B--2---:R-:W-:Y:S08]  /*2b00*/  HMMA.16816.F32 R84, R16.reuse, R48, R112 ;  /* 0x000000301054723c */ /* 0x044ff00000001870 */
[----:B------:R-:W-:Y:S08]  /*2b10*/  HMMA.16816.F32 R92, R16, R50, R140 ;  /* 0x00000032105c723c */ /* 0x000ff0000000188c */
[C---:B------:R-:W-:Y:S08]  /*2b20*/  HMMA.16816.F32 R96, R12.reuse, R48, R96 ;  /* 0x000000300c60723c */ /* 0x040ff00000001860 */
[----:B------:R-:W-:Y:S08]  /*2b30*/  HMMA.16816.F32 R88, R12, R50, R88 ;  /* 0x000000320c58723c */ /* 0x000ff00000001858 */
[C---:B-1----:R-:W-:Y:S08]  /*2b40*/  HMMA.16816.F32 R100, R16.reuse, R40, R136 ;  /* 0x000000281064723c */ /* 0x042ff00000001888 */
[----:B------:R-:W-:Y:S08]  /*2b50*/  HMMA.16816.F32 R104, R16, R42, R132 ;  /* 0x0000002a1068723c */ /* 0x000ff00000001884 */
[C---:B------:R-:W-:Y:S08]  /*2b60*/  HMMA.16816.F32 R56, R12.reuse, R40, R80 ;  /* 0x000000280c38723c */ /* 0x040ff00000001850 */
        /* <DEDUP_REMOVED lines=9> */
[----:B------:R-:W-:Y:S07]  /*2c00*/  BSSY B0, `(.L_x_2432) ;  /* 0x000002c000007945 */ /* 0x000fee0003800000 */
[C---:B---3--:R-:W-:Y:S08]  /*2c10*/  HMMA.16816.F32 R60, R4.reuse, R46, R92 ;  /* 0x0000002e043c723c */ /* 0x048ff0000000185c */
[C---:B------:R-:W-:Y:S08]  /*2c20*/  HMMA.16816.F32 R32, R4.reuse, R44, R84 ;  /* 0x0000002c0420723c */ /* 0x040ff00000001854 */
[C---:B------:R-:W-:Y:S08]  /*2c30*/  HMMA.16816.F32 R64, R4.reuse, R28, R100 ;  /* 0x0000001c0440723c */ /* 0x040ff00000001864 */
[----:B------:R-:W-:Y:S08]  /*2c40*/  HMMA.16816.F32 R68, R4, R30, R104 ;  /* 0x0000001e0444723c */ /* 0x000ff00000001868 */
[C---:B------:R-:W-:Y:S08]  /*2c50*/  HMMA.16816.F32 R56, R8.reuse, R28, R56 ;  /* 0x0000001c0838723c */ /* 0x040ff00000001838 */
[----:B------:R-:W-:Y:S08]  /*2c60*/  HMMA.16816.F32 R92, R8, R30, R48 ;  /* 0x0000001e085c723c */ /* 0x000ff00000001830 */
[C---:B------:R-:W-:Y:S08]  /*2c70*/  HMMA.16816.F32 R72, R4.reuse, R24, R108 ;  /* 0x000000180448723c */ /* 0x040ff0000000186c */
        /* <DEDUP_REMOVED lines=10> */
[----:B------:R-:W-:Y:S01]  /*2d20*/  @!UPT UIADD3 URZ, URZ, URZ, URZ ;  /* 0x0000003f3f3ff290 */ /* 0x000fe2000fffe03f */
[----:B------:R-:W-:Y:S11]  /*2d30*/  @!P0 BRA `(.L_x_2433) ;  /* 0x0000018000008947 */ /* 0x000ff60003800000 */
[----:B-----5:R-:W-:Y:S02]  /*2d40*/  IADD3 R0, R180, -0x2, RZ ;  /* 0xfffffffeb4007810 */ /* 0x020fe40007ffe0ff */
        /* <DEDUP_REMOVED lines=23> */
.L_x_2433:
[----:B------:R-:W-:Y:S05]  /*2ec0*/  BSYNC B0 ;  /* 0x0000000000007941 */ /* 0x000fea0003800000 */
.L_x_2432:
[----:B------:R-:W2:Y:S04]  /*2ed0*/  LDL R0, [R1+0x64] ;  /* 0x0000640001007983 */ /* 0x000ea80000100800 */
[----:B------:R-:W2:Y:S04]  /*2ee0*/  LDL R27, [R1+0x54] ;  /* 0x00005400011b7983 */ /* 0x000ea80000100800 */
[----:B------:R-:W3:Y:S04]  /*2ef0*/  LDL R6, [R1+0x3c] ;  /* 0x00003c0001067983 */ /* 0x000ee80000100800 */
[----:B------:R-:W-:Y:S04]  /*2f00*/  LDSM.16.MT88.4 R108, [R213+0x2000] ;  /* 0x00200000d56c783b */ /* 0x000fe80000004200 */
[----:B------:R-:W-:Y:S04]  /*2f10*/  LDSM.16.MT88.4 R112, [R214+0x2000] ;  /* 0x00200000d670783b */ /* 0x000fe80000004200 */
[----:B------:R-:W0:Y:S01]  /*2f20*/  LDGDEPBAR ;  /* 0x00000000000079af */ /* 0x000e220000000000 */
[----:B-12---:R-:W-:-:S04]  /*2f30*/  IMAD.IADD R2, R0, 0x1, R27 ;  /* 0x0000000100027824 */ /* 0x006fc800078e021b */
[----:B------:R-:W-:-:S04]  /*2f40*/  @P2 IMAD.HI.U32 R0, R2, c[0x0][0x2c8], RZ ;  /* 0x0000b20002002a27 */ /* 0x000fc800078e00ff */
[----:B------:R-:W-:Y:S01]  /*2f50*/  IMAD.MOV.U32 R3, RZ, RZ, R2 ;  /* 0x000000ffff037224 */ /* 0x000fe200078e0002 */
[----:B------:R-:W-:Y:S01]  /*2f60*/  @P2 SHF.R.U32.HI R3, RZ, c[0x0][0x2cc], R0 ;  /* 0x0000b300ff032a19 */ /* 0x000fe20000011600 */
[----:B------:R-:W-:Y:S04]  /*2f70*/  STL [R1+0x30], R2 ;  /* 0x0000300201007387 */ /* 0x000fe80000100800 */
[----:B------:R-:W1:Y:S04]  /*2f80*/  SHFL.IDX PT, R2, R3, 0x2, 0x1c1f ;  /* 0x005c1f0003027f89 */ /* 0x000e6800000e0000 */
[----:B------:R-:W2:Y:S01]  /*2f90*/  SHFL.IDX PT, R5, R3, 0x3, 0x1c1f ;  /* 0x007c1f0003057f89 */ /* 0x000ea200000e0000 */
[----:B------:R-:W-:-:S05]  /*2fa0*/  IMAD R0, R52, R55, 0x1 ;  /* 0x0000000134007424 */ /* 0x000fca00078e0237 */
[----:B---3--:R-:W-:-:S04]  /*2fb0*/  IADD3 R0, -R6, c[0x0][0x1d0], R0 ;  /* 0x0000740006007a10 */ /* 0x008fc80007ffe100 */
[----:B------:R-:W-:Y:S01]  /*2fc0*/  IADD3 R4, R0, -c[0x0][0x168], RZ ;  /* 0x80005a0000047a10 */ /* 0x000fe20007ffe0ff */
[----:B------:R-:W-:Y:S02]  /*2fd0*/  IMAD.IADD R7, R53, 0x1, -R6 ;  /* 0x0000000135077824 */ /* 0x000fe400078e0a06 */
[----:B------:R-:W-:Y:S02]  /*2fe0*/  LDSM.16.MT88.4 R52, [R213] ;  /* 0x00000000d534783b */ /* 0x000fe40000004200 */
[C---:B-1----:R-:W-:Y:S02]  /*2ff0*/  IMAD.IADD R2, R4.reuse, 0x1, R2 ;  /* 0x0000000104027824 */ /* 0x042fe400078e0202 */
[----:B--2---:R-:W-:-:S03]  /*3000*/  IMAD.IADD R0, R4, 0x1, R5 ;  /* 0x0000000104007824 */ /* 0x004fc600078e0205 */
[----:B------:R-:W-:-:S04]  /*3010*/  IMNMX R2, R7, R2, PT ;  /* 0x0000000207027217 */ /* 0x000fc80003800200 */
[C---:B------:R-:W-:Y:S02]  /*3020*/  ISETP.GT.AND P0, PT, R2.reuse, RZ, PT ;  /* 0x000000ff0200720c */ /* 0x040fe40003f04270 */
[----:B------:R-:W-:Y:S02]  /*3030*/  IMNMX R0, R7, R0, PT ;  /* 0x0000000007007217 */ /* 0x000fe40003800200 */
[----:B------:R-:W-:Y:S02]  /*3040*/  ISETP.GT.AND P6, PT, R2, 0x1, PT ;  /* 0x000000010200780c */ /* 0x000fe40003fc4270 */
[----:B------:R-:W-:Y:S02]  /*3050*/  FSEL R10, R32, -INF , P0 ;  /* 0xff800000200a7808 */ /* 0x000fe40000000000 */
[C---:B------:R-:W-:Y:S02]  /*3060*/  ISETP.GT.AND P0, PT, R0.reuse, 0x1, PT ;  /* 0x000000010000780c */ /* 0x040fe40003f04270 */
[----:B------:R-:W-:-:S02]  /*3070*/  ISETP.GT.AND P1, PT, R0, RZ, PT ;  /* 0x000000ff0000720c */ /* 0x000fc40003f24270 */
[----:B------:R-:W-:Y:S02]  /*3080*/  FSEL R11, R33, -INF , P6 ;  /* 0xff800000210b7808 */ /* 0x000fe40003000000 */
[----:B------:R-:W-:Y:S02]  /*3090*/  ISETP.GT.AND P6, PT, R2, 0x8, PT ;  /* 0x000000080200780c */ /* 0x000fe40003fc4270 */
[----:B------:R-:W-:Y:S02]  /*30a0*/  FSEL R16, R35, -INF , P0 ;  /* 0xff80000023107808 */ /* 0x000fe40000000000 */
[----:B------:R-:W-:Y:S02]  /*30b0*/  FSEL R15, R34, -INF , P1 ;  /* 0xff800000220f7808 */ /* 0x000fe40000800000 */
[----:B------:R-:W-:Y:S02]  /*30c0*/  ISETP.GT.AND P0, PT, R0, 0x8, PT ;  /* 0x000000080000780c */ /* 0x000fe40003f04270 */
[----:B------:R-:W-:-:S02]  /*30d0*/  ISETP.GT.AND P1, PT, R2, 0x9, PT ;  /* 0x000000090200780c */ /* 0x000fc40003f24270 */
[----:B------:R-:W-:Y:S02]  /*30e0*/  FSEL R13, R60, -INF , P6 ;  /* 0xff8000003c0d7808 */ /* 0x000fe40003000000 */
[----:B------:R-:W-:Y:S02]  /*30f0*/  FMNMX.FTZ R5, R10, R11, !PT ;  /* 0x0000000b0a057209 */ /* 0x000fe40007810000 */
[----:B------:R-:W-:Y:S02]  /*3100*/  FSEL R17, R62, -INF , P0 ;  /* 0xff8000003e117808 */ /* 0x000fe40000000000 */
[----:B------:R-:W-:Y:S02]  /*3110*/  FSEL R14, R61, -INF , P1 ;  /* 0xff8000003d0e7808 */ /* 0x000fe40000800000 */
[C---:B------:R-:W-:Y:S02]  /*3120*/  ISETP.GT.AND P6, PT, R2.reuse, 0x10, PT ;  /* 0x000000100200780c */ /* 0x040fe40003fc4270 */
[----:B------:R-:W-:-:S02]  /*3130*/  ISETP.GT.AND P0, PT, R2, 0x11, PT ;  /* 0x000000110200780c */ /* 0x000fc40003f04270 */
[----:B------:R-:W-:Y:S02]  /*3140*/  FMNMX.FTZ R5, R13, R5, !PT ;  /* 0x000000050d057209 */ /* 0x000fe40007810000 */
[----:B------:R-:W-:Y:S02]  /*3150*/  FSEL R19, R64, -INF , P6 ;  /* 0xff80000040137808 */ /* 0x000fe40003000000 */
[----:B------:R-:W-:Y:S02]  /*3160*/  FSEL R20, R65, -INF , P0 ;  /* 0xff80000041147808 */ /* 0x000fe40000000000 */
[----:B------:R-:W-:Y:S02]  /*3170*/  FMNMX.FTZ R5, R14, R5, !PT ;  /* 0x000000050e057209 */ /* 0x000fe40007810000 */
[----:B------:R-:W-:Y:S02]  /*3180*/  ISETP.GT.AND P0, PT, R0, 0x11, PT ;  /* 0x000000110000780c */ /* 0x000fe40003f04270 */
[----:B------:R-:W-:-:S02]  /*3190*/  ISETP.GT.AND P6, PT, R2, 0x18, PT ;  /* 0x000000180200780c */ /* 0x000fc40003fc4270 */
[----:B------:R-:W-:Y:S02]  /*31a0*/  FMNMX.FTZ R5, R19, R5, !PT ;  /* 0x0000000513057209 */ /* 0x000fe40007810000 */
[----:B------:R-:W-:Y:S02]  /*31b0*/  ISETP.GT.AND P1, PT, R0, 0x9, PT ;  /* 0x000000090000780c */ /* 0x000fe40003f24270 */
[----:B------:R-:W-:Y:S02]  /*31c0*/  FSEL R24, R67, -INF , P0 ;  /* 0xff80000043187808 */ /* 0x000fe40000000000 */
[----:B------:R-:W-:Y:S02]  /*31d0*/  ISETP.GT.AND P0, PT, R2, 0x19, PT ;  /* 0x000000190200780c */ /* 0x000fe40003f04270 */
[----:B------:R-:W-:Y:S02]  /*31e0*/  FSEL R21, R68, -INF , P6 ;  /* 0xff80000044157808 */ /* 0x000fe40003000000 */
[----:B------:R-:W-:-:S02]  /*31f0*/  FMNMX.FTZ R5, R20, R5, !PT ;  /* 0x0000000514057209 */ /* 0x000fc40007810000 */
[----:B------:R-:W-:Y:S02]  /*3200*/  FSEL R18, R63, -INF , P1 ;  /* 0xff8000003f127808 */ /* 0x000fe40000800000 */
[C---:B------:R-:W-:Y:S01]  /*3210*/  ISETP.GT.AND P1, PT, R0.reuse, 0x10, PT ;  /* 0x000000100000780c */ /* 0x040fe20003f24270 */
[----:B------:R-:W-:Y:S01]  /*3220*/  LDSM.16.MT88.4 R60, [R213+0x1400] ;  /* 0x00140000d53c783b */ /* 0x000fe20000004200 */
[----:B------:R-:W-:Y:S02]  /*3230*/  FSEL R22, R69, -INF , P0 ;  /* 0xff80000045167808 */ /* 0x000fe40000000000 */
[----:B------:R-:W-:Y:S02]  /*3240*/  ISETP.GT.AND P0, PT, R0, 0x19, PT ;  /* 0x000000190000780c */ /* 0x000fe40003f04270 */
[----:B------:R-:W-:Y:S02]  /*3250*/  ISETP.GT.AND P6, PT, R2, 0x20, PT ;  /* 0x000000200200780c */ /* 0x000fe40003fc4270 */
[----:B------:R-:W-:-:S02]  /*3260*/  FMNMX.FTZ R5, R21, R5, !PT ;  /* 0x0000000515057209 */ /* 0x000fc40007810000 */
[----:B------:R-:W-:Y:S02]  /*3270*/  FMNMX.FTZ R6, R15, R16, !PT ;  /* 0x000000100f067209 */ /* 0x000fe40007810000 */
[----:B------:R-:W-:Y:S02]  /*3280*/  FSEL R23, R66, -INF , P1 ;  /* 0xff80000042177808 */ /* 0x000fe40000800000 */
[----:B------:R-:W-:Y:S01]  /*3290*/  ISETP.GT.AND P1, PT, R0, 0x18, PT ;  /* 0x000000180000780c */ /* 0x000fe20003f24270 */
[----:B------:R-:W-:Y:S01]  /*32a0*/  LDSM.16.MT88.4 R64, [R213+0x400] ;  /* 0x00040000d540783b */ /* 0x000fe20000004200 */
[----:B------:R-:W-:Y:S02]  /*32b0*/  FSEL R26, R71, -INF , P0 ;  /* 0xff800000471a7808 */ /* 0x000fe40000000000 */
[----:B------:R-:W-:Y:S02]  /*32c0*/  ISETP.GT.AND P0, PT, R2, 0x21, PT ;  /* 0x000000210200780c */ /* 0x000fe40003f04270 */
[----:B------:R-:W-:-:S02]  /*32d0*/  FSEL R136, R72, -INF , P6 ;  /* 0xff80000048887808 */ /* 0x000fc40003000000 */
[----:B------:R-:W-:Y:S02]  /*32e0*/  FMNMX.FTZ R5, R22, R5, !PT ;  /* 0x0000000516057209 */ /* 0x000fe40007810000 */
[----:B------:R-:W-:Y:S02]  /*32f0*/  FMNMX.FTZ R6, R17, R6, !PT ;  /* 0x0000000611067209 */ /* 0x000fe40007810000 */
[----:B------:R-:W-:Y:S02]  /*3300*/  FSEL R25, R70, -INF , P1 ;  /* 0xff80000046197808 */ /* 0x000fe40000800000 */
[----:B------:R-:W-:Y:S01]  /*3310*/  ISETP.GT.AND P1, PT, R2, 0x28, PT ;  /* 0x000000280200780c */ /* 0x000fe20003f24270 */
[----:B------:R-:W-:Y:S01]  /*3320*/  LDSM.16.MT88.4 R68, [R214+0x1400] ;  /* 0x00140000d644783b */ /* 0x000fe20000004200 */
[----:B------:R-:W-:Y:S02]  /*3330*/  FSEL R137, R73, -INF , P0 ;  /* 0xff80000049897808 */ /* 0x000fe40000000000 */
[----:B------:R-:W-:-:S02]  /*3340*/  FMNMX.FTZ R5, R136, R5, !PT ;  /* 0x0000000588057209 */ /* 0x000fc40007810000 */
[----:B------:R-:W-:Y:S02]  /*3350*/  FMNMX.FTZ R6, R18, R6, !PT ;  /* 0x0000000612067209 */ /* 0x000fe40007810000 */
[----:B------:R-:W-:Y:S02]  /*3360*/  ISETP.GT.AND P0, PT, R2, 0x29, PT ;  /* 0x000000290200780c */ /* 0x000fe40003f04270 */
[----:B------:R-:W-:Y:S02]  /*3370*/  FSEL R140, R76, -INF , P1 ;  /* 0xff8000004c8c7808 */ /* 0x000fe40000800000 */
[----:B------:R-:W-:Y:S02]  /*3380*/  FMNMX.FTZ R5, R137, R5, !PT ;  /* 0x0000000589057209 */ /* 0x000fe40007810000 */
[----:B------:R-:W-:Y:S02]  /*3390*/  ISETP.GT.AND P1, PT, R2, 0x30, PT ;  /* 0x000000300200780c */ /* 0x000fe40003f24270 */
[----:B------:R-:W-:-:S02]  /*33a0*/  FMNMX.FTZ R6, R23, R6, !PT ;  /* 0x0000000617067209 */ /* 0x000fc40007810000 */
[----:B------:R-:W-:Y:S02]  /*33b0*/  FSEL R141, R77, -INF , P0 ;  /* 0xff8000004d8d7808 */ /* 0x000fe40000000000 */
[----:B------:R-:W-:Y:S02]  /*33c0*/  FMNMX.FTZ R5, R140, R5, !PT ;  /* 0x000000058c057209 */ /* 0x000fe40007810000 */
[----:B------:R-:W-:Y:S02]  /*33d0*/  FSEL R235, R80, -INF , P1 ;  /* 0xff80000050eb7808 */ /* 0x000fe40000800000 */
[----:B------:R-:W-:Y:S02]  /*33e0*/  FMNMX.FTZ R6, R24, R6, !PT ;  /* 0x0000000618067209 */ /* 0x000fe40007810000 */
[----:B------:R-:W-:Y:S02]  /*33f0*/  ISETP.GT.AND P1, PT, R0, 0x20, PT ;  /* 0x000000200000780c */ /* 0x000fe40003f24270 */
[----:B------:R-:W-:-:S02]  /*3400*/  ISETP.GT.AND P0, PT, R2, 0x31, PT ;  /* 0x000000310200780c */ /* 0x000fc40003f04270 */
[----:B------:R-:W-:Y:S02]  /*3410*/  FMNMX.FTZ R5, R141, R5, !PT ;  /* 0x000000058d057209 */ /* 0x000fe40007810000 */
[----:B------:R-:W-:Y:S02]  /*3420*/  FMNMX.FTZ R6, R25, R6, !PT ;  /* 0x0000000619067209 */ /* 0x000fe40007810000 */
[----:B------:R-:W-:Y:S02]  /*3430*/  FSEL R138, R74, -INF , P1 ;  /* 0xff8000004a8a7808 */ /* 0x000fe40000800000 */
[C---:B------:R-:W-:Y:S02]  /*3440*/  ISETP.GT.AND P6, PT, R2.reuse, 0x38, PT ;  /* 0x000000380200780c */ /* 0x040fe40003fc4270 */
[----:B------:R-:W-:Y:S02]  /*3450*/  FSEL R237, R81, -INF , P0 ;  /* 0xff80000051ed7808 */ /* 0x000fe40000000000 */
[----:B------:R-:W-:-:S02]  /*3460*/  ISETP.GT.AND P1, PT, R2, 0x39, PT ;  /* 0x000000390200780c */ /* 0x000fc40003f24270 */
[----:B------:R-:W-:Y:S02]  /*3470*/  ISETP.GT.AND P0, PT, R0, 0x21, PT ;  /* 0x000000210000780c */ /* 0x000fe40003f04270 */
[----:B------:R-:W-:Y:S02]  /*3480*/  FMNMX.FTZ R2, R235, R5, !PT ;  /* 0x00000005eb027209 */ /* 0x000fe40007810000 */
[----:B------:R-:W-:Y:S02]  /*3490*/  FMNMX.FTZ R5, R26, R6, !PT ;  /* 0x000000061a057209 */ /* 0x000fe40007810000 */
[----:B------:R-:W-:Y:S02]  /*34a0*/  FSEL R139, R75, -INF , P0 ;  /* 0xff8000004b8b7808 */ /* 0x000fe40000000000 */
[----:B------:R-:W-:Y:S02]  /*34b0*/  ISETP.GT.AND P0, PT, R0, 0x28, PT ;  /* 0x000000280000780c */ /* 0x000fe40003f04270 */
[----:B------:R-:W-:-:S02]  /*34c0*/  FSEL R236, R85, -INF , P1 ;  /* 0xff80000055ec7808 */ /* 0x000fc40000800000 */
[----:B------:R-:W-:Y:S02]  /*34d0*/  FSEL R233, R84, -INF , P6 ;  /* 0xff80000054e97808 */ /* 0x000fe40003000000 */
[----:B------:R-:W-:Y:S01]  /*34e0*/  FMNMX.FTZ R2, R237, R2, !PT ;  /* 0x00000002ed027209 */ /* 0x000fe20007810000 */
[----:B------:R-:W-:Y:S01]  /*34f0*/  SHFL.IDX PT, R6, R3, RZ, 0x1c1f ;  /* 0x001c1fff03067589 */ /* 0x000fe200000e0000 */
[----:B------:R-:W-:Y:S02]  /*3500*/  FMNMX.FTZ R5, R138, R5, !PT ;  /* 0x000000058a057209 */ /* 0x000fe40007810000 */
[----:B------:R-:W-:Y:S01]  /*3510*/  ISETP.GT.AND P1, PT, R0, 0x29, PT ;  /* 0x000000290000780c */ /* 0x000fe20003f24270 */
[----:B------:R-:W-:Y:S01]  /*3520*/  LDSM.16.MT88.4 R72, [R213+0x2400] ;  /* 0x00240000d548783b */ /* 0x000fe20000004200 */
[----:B------:R-:W-:Y:S02]  /*3530*/  FSEL R148, R78, -INF , P0 ;  /* 0xff8000004e947808 */ /* 0x000fe40000000000 */
[----:B------:R-:W-:-:S02]  /*3540*/  FMNMX.FTZ R5, R139, R5, !PT ;  /* 0x000000058b057209 */ /* 0x000fc40007810000 */
[----:B------:R-:W-:Y:S02]  /*3550*/  ISETP.GT.AND P0, PT, R0, 0x30, PT ;  /* 0x000000300000780c */ /* 0x000fe40003f04270 */
[----:B------:R-:W-:Y:S02]  /*3560*/  FSEL R149, R79, -INF , P1 ;  /* 0xff8000004f957808 */ /* 0x000fe40000800000 */
[----:B------:R-:W-:Y:S02]  /*3570*/  FMNMX.FTZ R5, R148, R5, !PT ;  /* 0x0000000594057209 */ /* 0x000fe40007810000 */
[----:B------:R-:W-:Y:S01]  /*3580*/  FMNMX.FTZ R2, R233, R2, !PT ;  /* 0x00000002e9027209 */ /* 0x000fe20007810000 */
[----:B------:R-:W-:Y:S01]  /*3590*/  SHFL.IDX PT, R3, R3, 0x1, 0x1c1f ;  /* 0x003c1f0003037f89 */ /* 0x000fe200000e0000 */
[----:B------:R-:W-:Y:S02]  /*35a0*/  ISETP.GT.AND P1, PT, R0, 0x31, PT ;  /* 0x000000310000780c */ /* 0x000fe40003f24270 */
[----:B------:R-:W-:Y:S01]  /*35b0*/  FSEL R234, R82, -INF , P0 ;  /* 0xff80000052ea7808 */ /* 0x000fe20000000000 */
[----:B------:R-:W-:Y:S01]  /*35c0*/  LDSM.16.MT88.4 R76, [R214] ;  /* 0x00000000d64c783b */ /* 0x000fe20000004200 */
[----:B------:R-:W-:-:S02]  /*35d0*/  FMNMX.FTZ R5, R149, R5, !PT ;  /* 0x0000000595057209 */ /* 0x000fc40007810000 */
[----:B------:R-:W-:Y:S02]  /*35e0*/  FMNMX.FTZ R2, R236, R2, !PT ;  /* 0x00000002ec027209 */ /* 0x000fe40007810000 */
[----:B------:R-:W-:Y:S02]  /*35f0*/  FSEL R238, R83, -INF , P1 ;  /* 0xff80000053ee7808 */ /* 0x000fe40000800000 */
[----:B------:R-:W-:Y:S02]  /*3600*/  ISETP.GT.AND P1, PT, R0, 0x38, PT ;  /* 0x000000380000780c */ /* 0x000fe40003f24270 */
[----:B------:R-:W-:Y:S01]  /*3610*/  FMNMX.FTZ R5, R234, R5, !PT ;  /* 0x00000005ea057209 */ /* 0x000fe20007810000 */
[----:B------:R-:W1:Y:S01]  /*3620*/  SHFL.BFLY PT, R9, R2, 0x2, 0x1f ;  /* 0x0c401f0002097f89 */ /* 0x000e6200000e0000 */
[----:B------:R-:W-:Y:S02]  /*3630*/  ISETP.GT.AND P0, PT, R0, 0x39, PT ;  /* 0x000000390000780c */ /* 0x000fe40003f04270 */
[----:B------:R-:W-:-:S02]  /*3640*/  FSEL R240, R86, -INF , P1 ;  /* 0xff80000056f07808 */ /* 0x000fc40000800000 */
[----:B------:R-:W-:Y:S02]  /*3650*/  FMNMX.FTZ R0, R238, R5, !PT ;  /* 0x00000005ee007209 */ /* 0x000fe40007810000 */
[----:B------:R-:W-:Y:S02]  /*3660*/  FSEL R243, R87, -INF , P0 ;  /* 0xff80000057f37808 */ /* 0x000fe40000000000 */
[----:B------:R-:W-:Y:S01]  /*3670*/  FMNMX.FTZ R0, R240, R0, !PT ;  /* 0x00000000f0007209 */ /* 0x000fe20007810000 */
[----:B------:R-:W-:Y:S03]  /*3680*/  LDSM.16.MT88.4 R84, [R213+0x1000] ;  /* 0x00100000d554783b */ /* 0x000fe60000004200 */
[----:B------:R-:W-:-:S05]  /*3690*/  FMNMX.FTZ R0, R243, R0, !PT ;  /* 0x00000000f3007209 */ /* 0x000fca0007810000 */
[----:B------:R-:W2:Y:S01]  /*36a0*/  SHFL.BFLY PT, R8, R0, 0x2, 0x1f ;  /* 0x0c401f0000087f89 */ /* 0x000ea200000e0000 */
[----:B-1----:R-:W-:-:S05]  /*36b0*/  FMNMX.FTZ R5, R2, R9, !PT ;  /* 0x0000000902057209 */ /* 0x002fca0007810000 */
[----:B------:R-:W1:Y:S01]  /*36c0*/  SHFL.BFLY PT, R9, R5, 0x1, 0x1f ;  /* 0x0c201f0005097f89 */ /* 0x000e6200000e0000 */
[C---:B------:R-:W-:Y:S02]  /*36d0*/  IMAD.IADD R2, R4.reuse, 0x1, R6 ;  /* 0x0000000104027824 */ /* 0x040fe400078e0206 */
[----:B------:R-:W-:Y:S01]  /*36e0*/  IMAD.IADD R4, R4, 0x1, R3 ;  /* 0x0000000104047824 */ /* 0x000fe200078e0203 */
[----:B--2---:R-:W-:-:S05]  /*36f0*/  FMNMX.FTZ R3, R0, R8, !PT ;  /* 0x0000000800037209 */ /* 0x004fca0007810000 */
[----:B------:R-:W2:Y:S01]  /*3700*/  SHFL.BFLY PT, R6, R3, 0x1, 0x1f ;  /* 0x0c201f0003067f89 */ /* 0x000ea200000e0000 */
[C---:B------:R-:W-:Y:S02]  /*3710*/  IMNMX R2, R7.reuse, R2, PT ;  /* 0x0000000207027217 */ /* 0x040fe40003800200 */
[----:B------:R-:W-:Y:S02]  /*3720*/  IMNMX R0, R7, R4, PT ;  /* 0x0000000407007217 */ /* 0x000fe40003800200 */
[C---:B------:R-:W-:Y:S02]  /*3730*/  ISETP.GT.AND P1, PT, R2.reuse, 0x1, PT ;  /* 0x000000010200780c */ /* 0x040fe40003f24270 */
[----:B-1----:R-:W-:Y:S02]  /*3740*/  FMNMX.FTZ R143, R5, R9, !PT ;  /* 0x00000009058f7209 */ /* 0x002fe40007810000 */
[----:B------:R-:W-:Y:S02]  /*3750*/  ISETP.GT.AND P0, PT, R2, 0x8, PT ;  /* 0x000000080200780c */ /* 0x000fe40003f04270 */
[----:B------:R-:W-:Y:S01]  /*3760*/  FSEL R41, R97, -INF , P1 ;  /* 0xff80000061297808 */ /* 0x000fe20000800000 */
[----:B------:R-:W-:Y:S01]  /*3770*/  FMUL.FTZ R4, R143, c[0x0][0x2d0] ;  /* 0x0000b4008f047a20 */ /* 0x000fe20000410000 */
[----:B------:R-:W-:-:S02]  /*3780*/  FSEL R42, R88, -INF , P0 ;  /* 0xff800000582a7808 */ /* 0x000fc40000000000 */
[----:B------:R-:W-:Y:S02]  /*3790*/  FSETP.NEU.FTZ.AND P1, PT, R143, -INF , PT ;  /* 0xff8000008f00780b */ /* 0x000fe40003f3d000 */
[----:B------:R-:W-:Y:S02]  /*37a0*/  ISETP.GT.AND P0, PT, R0, RZ, PT ;  /* 0x000000ff0000720c */ /* 0x000fe40003f04270 */
[----:B------:R-:W-:Y:S02]  /*37b0*/  FSEL R12, R4, RZ, P1 ;  /* 0x000000ff040c7208 */ /* 0x000fe40000800000 */
[----:B------:R-:W-:Y:S02]  /*37c0*/  FSEL R45, R98, -INF , P0 ;  /* 0xff800000622d7808 */ /* 0x000fe40000000000 */
[----:B------:R-:W-:Y:S02]  /*37d0*/  ISETP.GT.AND P0, PT, R0, 0x9, PT ;  /* 0x000000090000780c */ /* 0x000fe40003f04270 */
[----:B--2---:R-:W-:Y:S01]  /*37e0*/  FMNMX.FTZ R142, R3, R6, !PT ;  /* 0x00000006038e7209 */ /* 0x004fe20007810000 */
[----:B------:R-:W-:Y:S01]  /*37f0*/  FFMA.FTZ R3, R11, c[0x0][0x2d0], -R12 ;  /* 0x0000b4000b037a23 */ /* 0x000fe2000001080c */
[----:B------:R-:W-:-:S02]  /*3800*/  ISETP.GT.AND P6, PT, R2, RZ, PT ;  /* 0x000000ff0200720c */ /* 0x000fc40003fc4270 */
[----:B------:R-:W-:Y:S02]  /*3810*/  FSEL R48, R91, -INF , P0 ;  /* 0xff8000005b307808 */ /* 0x000fe40000000000 */
[----:B------:R-:W-:Y:S01]  /*3820*/  ISETP.GT.AND P0, PT, R2, 0x11, PT ;  /* 0x000000110200780c */ /* 0x000fe20003f04270 */
[----:B------:R1:W-:Y:S01]  /*3830*/  MUFU.EX2 R32, R3 ;  /* 0x0000000300207308 */ /* 0x0003e20000000800 */
[----:B------:R-:W-:Y:S02]  /*3840*/  FSEL R40, R96, -INF , P6 ;  /* 0xff80000060287808 */ /* 0x000fe40003000000 */
[----:B------:R-:W-:Y:S02]  /*3850*/  ISETP.GT.AND P6, PT, R2, 0x9, PT ;  /* 0x000000090200780c */ /* 0x000fe40003fc4270 */
[----:B------:R-:W-:Y:S02]  /*3860*/  FSEL R49, R57, -INF , P0 ;  /* 0xff80000039317808 */ /* 0x000fe40000000000 */
[----:B------:R-:W-:Y:S01]  /*3870*/  ISETP.GT.AND P0, PT, R0, 0x11, PT ;  /* 0x000000110000780c */ /* 0x000fe20003f04270 */
[----:B------:R-:W-:Y:S01]  /*3880*/  FFMA.FTZ R4, R10, c[0x0][0x2d0], -R12 ;  /* 0x0000b4000a047a23 */ /* 0x000fe2000001080c */
[----:B------:R-:W-:-:S02]  /*3890*/  FSEL R46, R89, -INF , P6 ;  /* 0xff800000592e7808 */ /* 0x000fc40003000000 */
[----:B------:R-:W-:Y:S01]  /*38a0*/  ISETP.GT.AND P1, PT, R0, 0x8, PT ;  /* 0x000000080000780c */ /* 0x000fe20003f24270 */
[----:B-1----:R-:W-:Y:S01]  /*38b0*/  FFMA.FTZ R3, R13, c[0x0][0x2d0], -R12 ;  /* 0x0000b4000d037a23 */ /* 0x002fe2000001080c */
[----:B------:R-:W-:-:S03]  /*38c0*/  FSEL R89, R59, -INF , P0 ;  /* 0xff8000003b597808 */ /* 0x000fc60000000000 */
[----:B------:R1:W-:Y:S01]  /*38d0*/  MUFU.EX2 R7, R3 ;  /* 0x0000000300077308 */ /* 0x0003e20000000800 */
[----:B------:R-:W-:Y:S02]  /*38e0*/  FSETP.NEU.FTZ.AND P0, PT, R142, -INF , PT ;  /* 0xff8000008e00780b */ /* 0x000fe40003f1d000 */
[----:B------:R-:W-:-:S05]  /*38f0*/  FSEL R47, R90, -INF , P1 ;  /* 0xff8000005a2f7808 */ /* 0x000fca0000800000 */
[----:B------:R2:W3:Y:S01]  /*3900*/  MUFU.EX2 R90, R4 ;  /* 0x00000004005a7308 */ /* 0x0004e20000000800 */
[----:B-1----:R-:W-:-:S05]  /*3910*/  FMUL.FTZ R3, R142, c[0x0][0x2d0] ;  /* 0x0000b4008e037a20 */ /* 0x002fca0000410000 */
[----:B------:R-:W-:Y:S01]  /*3920*/  FSEL R3, R3, RZ, P0 ;  /* 0x000000ff03037208 */ /* 0x000fe20000000000 */
[----:B--2---:R-:W-:-:S04]  /*3930*/  FFMA.FTZ R4, R14, c[0x0][0x2d0], -R12 ;  /* 0x0000b4000e047a23 */ /* 0x004fc8000001080c */
[----:B------:R1:W2:Y:S01]  /*3940*/  MUFU.EX2 R183, R4 ;  /* 0x0000000400b77308 */ /* 0x0002a20000000800 */
[----:B------:R-:W-:Y:S02]  /*3950*/  FMNMX.FTZ R5, R40, R41, !PT ;  /* 0x0000002928057209 */ /* 0x000fe40007810000 */
[----:B------:R-:W-:Y:S01]  /*3960*/  ISETP.GT.AND P1, PT, R2, 0x10, PT ;  /* 0x000000100200780c */ /* 0x000fe20003f24270 */
[----:B-1----:R-:W-:-:S04]  /*3970*/  FFMA.FTZ R4, R15, c[0x0][0x2d0], -R3 ;  /* 0x0000b4000f047a23 */ /* 0x002fc80000010803 */
[----:B------:R1:W-:Y:S01]  /*3980*/  MUFU.EX2 R151, R4 ;  /* 0x0000000400977308 */ /* 0x0003e20000000800 */
[----:B------:R-:W-:Y:S02]  /*3990*/  ISETP.GT.AND P6, PT, R0, 0x1, PT ;  /* 0x000000010000780c */ /* 0x000fe40003fc4270 */
[----:B------:R-:W-:Y:S02]  /*39a0*/  FSEL R43, R56, -INF , P1 ;  /* 0xff800000382b7808 */ /* 0x000fe40000800000 */
[----:B------:R-:W-:Y:S01]  /*39b0*/  ISETP.GT.AND P1, PT, R0, 0x10, PT ;  /* 0x000000100000780c */ /* 0x000fe20003f24270 */
[----:B-1----:R-:W-:-:S04]  /*39c0*/  FFMA.FTZ R4, R16, c[0x0][0x2d0], -R3 ;  /* 0x0000b40010047a23 */ /* 0x002fc80000010803 */
[----:B------:R1:W4:Y:S01]  /*39d0*/  MUFU.EX2 R150, R4 ;  /* 0x0000000400967308 */ /* 0x0003220000000800 */
[----:B------:R-:W-:Y:S01]  /*39e0*/  FSEL R44, R99, -INF , P6 ;  /* 0xff800000632c7808 */ /* 0x000fe20003000000 */
[----:B------:R-:W-:Y:S01]  /*39f0*/  IMAD.MOV.U32 R91, RZ, RZ, R27 ;  /* 0x000000ffff5b7224 */ /* 0x000fe200078e001b */
[----:B------:R-:W-:Y:S01]  /*3a00*/  ISETP.GT.AND P6, PT, R2, 0x18, PT ;  /* 0x000000180200780c */ /* 0x000fe20003fc4270 */
[----:B------:R-:W-:Y:S01]  /*3a10*/  LDSM.16.MT88.4 R96, [R214+0x1000] ;  /* 0x00100000d660783b */ /* 0x000fe20000004200 */
[----:B------:R-:W-:Y:S02]  /*3a20*/  FSEL R88, R58, -INF , P1 ;  /* 0xff8000003a587808 */ /* 0x000fe40000800000 */
[----:B------:R-:W-:Y:S01]  /*3a30*/  ISETP.GT.AND P1, PT, R2, 0x19, PT ;  /* 0x000000190200780c */ /* 0x000fe20003f24270 */
[----:B------:R-:W-:Y:S01]  /*3a40*/  LDSM.16.MT88.4 R56, [R214+0x400] ;  /* 0x00040000d638783b */ /* 0x000fe20000004200 */
[----:B-1----:R-:W-:Y:S01]  /*3a50*/  FMNMX.FTZ R4, R42, R5, !PT ;  /* 0x000000052a047209 */ /* 0x002fe20007810000 */
[----:B------:R-:W-:-:S03]  /*3a60*/  FFMA.FTZ R5, R17, c[0x0][0x2d0], -R3 ;  /* 0x0000b40011057a23 */ /* 0x000fc60000010803 */
[----:B------:R-:W-:Y:S01]  /*3a70*/  FMNMX.FTZ R4, R46, R4, !PT ;  /* 0x000000042e047209 */ /* 0x000fe20007810000 */
[----:B------:R1:W-:Y:S03]  /*3a80*/  MUFU.EX2 R27, R5 ;  /* 0x00000005001b7308 */ /* 0x0003e60000000800 */
[----:B------:R-:W-:Y:S02]  /*3a90*/  FMNMX.FTZ R4, R43, R4, !PT ;  /* 0x000000042b047209 */ /* 0x000fe40007810000 */
[----:B------:R-:W-:Y:S02]  /*3aa0*/  FSEL R50, R92, -INF , P6 ;  /* 0xff8000005c327808 */ /* 0x000fe40003000000 */
[----:B------:R-:W-:Y:S02]  /*3ab0*/  FMNMX.FTZ R4, R49, R4, !PT ;  /* 0x0000000431047209 */ /* 0x000fe40007810000 */
[----:B------:R-:W-:-:S02]  /*3ac0*/  FSEL R51, R93, -INF , P1 ;  /* 0xff8000005d337808 */ /* 0x000fc40000800000 */
[----:B------:R-:W-:Y:S01]  /*3ad0*/  ISETP.GT.AND P1, PT, R2, 0x21, PT ;  /* 0x000000210200780c */ /* 0x000fe20003f24270 */
[----:B-1----:R-:W-:Y:S01]  /*3ae0*/  FFMA.FTZ R5, R18, c[0x0][0x2d0], -R3 ;  /* 0x0000b40012057a23 */ /* 0x002fe20000010803 */
[----:B------:R-:W-:Y:S02]  /*3af0*/  ISETP.GT.AND P6, PT, R2, 0x20, PT ;  /* 0x000000200200780c */ /* 0x000fe40003fc4270 */
[----:B------:R-:W-:Y:S01]  /*3b00*/  FMNMX.FTZ R4, R50, R4, !PT ;  /* 0x0000000432047209 */ /* 0x000fe20007810000 */
[----:B------:R1:W1:Y:S01]  /*3b10*/  MUFU.EX2 R182, R5 ;  /* 0x0000000500b67308 */ /* 0x0002620000000800 */
[C---:B------:R-:W-:Y:S02]  /*3b20*/  ISETP.GT.AND P0, PT, R0.reuse, 0x18, PT ;  /* 0x000000180000780c */ /* 0x040fe40003f04270 */
[----:B------:R-:W-:Y:S02]  /*3b30*/  FSEL R131, R29, -INF , P1 ;  /* 0xff8000001d837808 */ /* 0x000fe40000800000 */
[----:B------:R-:W-:-:S02]  /*3b40*/  ISETP.GT.AND P1, PT, R0, 0x20, PT ;  /* 0x000000200000780c */ /* 0x000fc40003f24270 */
[----:B------:R-:W-:Y:S02]  /*3b50*/  FSEL R128, R28, -INF , P6 ;  /* 0xff8000001c807808 */ /* 0x000fe40003000000 */
[----:B------:R-:W-:Y:S02]  /*3b60*/  FMNMX.FTZ R4, R51, R4, !PT ;  /* 0x0000000433047209 */ /* 0x000fe40007810000 */
[----:B-1----:R-:W-:Y:S02]  /*3b70*/  FMNMX.FTZ R5, R45, R44, !PT ;  /* 0x0000002c2d057209 */ /* 0x002fe40007810000 */
[----:B------:R-:W-:Y:S02]  /*3b80*/  FSEL R14, R94, -INF , P0 ;  /* 0xff8000005e0e7808 */ /* 0x000fe40000000000 */
[----:B------:R-:W-:Y:S02]  /*3b90*/  FMNMX.FTZ R5, R47, R5, !PT ;  /* 0x000000052f057209 */ /* 0x000fe40007810000 */
[----:B------:R-:W-:-:S02]  /*3ba0*/  ISETP.GT.AND P0, PT, R0, 0x21, PT ;  /* 0x000000210000780c */ /* 0x000fc40003f04270 */
[----:B------:R-:W-:Y:S02]  /*3bb0*/  FSEL R134, R30, -INF , P1 ;  /* 0xff8000001e867808 */ /* 0x000fe40000800000 */
[----:B------:R-:W-:Y:S02]  /*3bc0*/  ISETP.GT.AND P1, PT, R2, 0x28, PT ;  /* 0x000000280200780c */ /* 0x000fe40003f24270 */
[----:B------:R-:W-:Y:S02]  /*3bd0*/  FMNMX.FTZ R5, R48, R5, !PT ;  /* 0x0000000530057209 */ /* 0x000fe40007810000 */
[----:B------:R-:W-:Y:S02]  /*3be0*/  FMNMX.FTZ R4, R128, R4, !PT ;  /* 0x0000000480047209 */ /* 0x000fe40007810000 */
[----:B------:R-:W-:Y:S02]  /*3bf0*/  FSEL R135, R31, -INF , P0 ;  /* 0xff8000001f877808 */ /* 0x000fe40000000000 */
[----:B------:R-:W-:-:S02]  /*3c00*/  ISETP.GT.AND P0, PT, R2, 0x29, PT ;  /* 0x000000290200780c */ /* 0x000fc40003f04270 */
[----:B------:R-:W-:Y:S02]  /*3c10*/  FSEL R129, R36, -INF , P1 ;  /* 0xff80000024817808 */ /* 0x000fe40000800000 */
[----:B------:R-:W-:Y:S02]  /*3c20*/  FMNMX.FTZ R4, R131, R4, !PT ;  /* 0x0000000483047209 */ /* 0x000fe40007810000 */
[----:B------:R-:W-:Y:S02]  /*3c30*/  FMNMX.FTZ R5, R88, R5, !PT ;  /* 0x0000000558057209 */ /* 0x000fe40007810000 */
[----:B------:R-:W-:Y:S02]  /*3c40*/  ISETP.GT.AND P1, PT, R2, 0x30, PT ;  /* 0x000000300200780c */ /* 0x000fe40003f24270 */
[----:B------:R-:W-:Y:S02]  /*3c50*/  ISETP.GT.AND P6, PT, R0, 0x19, PT ;  /* 0x000000190000780c */ /* 0x000fe40003fc4270 */
[----:B------:R-:W-:-:S02]  /*3c60*/  FSEL R130, R37, -INF , P0 ;  /* 0xff80000025827808 */ /* 0x000fc40000000000 */
[----:B------:R-:W-:Y:S02]  /*3c70*/  FMNMX.FTZ R4, R129, R4, !PT ;  /* 0x0000000481047209 */ /* 0x000fe40007810000 */
[----:B------:R-:W-:Y:S02]  /*3c80*/  FMNMX.FTZ R5, R89, R5, !PT ;  /* 0x0000000559057209 */ /* 0x000fe40007810000 */
[----:B------:R-:W-:Y:S02]  /*3c90*/  FSEL R194, R100, -INF , P1 ;  /* 0xff80000064c27808 */ /* 0x000fe40000800000 */
[----:B------:R-:W-:Y:S02]  /*3ca0*/  ISETP.GT.AND P1, PT, R0, 0x28, PT ;  /* 0x000000280000780c */ /* 0x000fe40003f24270 */
[----:B------:R-:W-:Y:S02]  /*3cb0*/  FSEL R15, R95, -INF , P6 ;  /* 0xff8000005f0f7808 */ /* 0x000fe40003000000 */
[----:B------:R-:W-:Y:S01]  /*3cc0*/  ISETP.GT.AND P0, PT, R2, 0x31, PT ;  /* 0x000000310200780c */ /* 0x000fe20003f04270 */
[----:B------:R-:W-:Y:S01]  /*3cd0*/  LDSM.16.MT88.4 R92, [R214+0x2400] ;  /* 0x00240000d65c783b */ /* 0x000fe20000004200 */
[----:B------:R-:W-:-:S02]  /*3ce0*/  FMNMX.FTZ R4, R130, R4, !PT ;  /* 0x0000000482047209 */ /* 0x000fc40007810000 */
[----:B------:R-:W-:Y:S02]  /*3cf0*/  FMNMX.FTZ R5, R14, R5, !PT ;  /* 0x000000050e057209 */ /* 0x000fe40007810000 */
[----:B------:R-:W-:Y:S02]  /*3d00*/  FSEL R133, R38, -INF , P1 ;  /* 0xff80000026857808 */ /* 0x000fe40000800000 */
[C---:B------:R-:W-:Y:S02]  /*3d10*/  ISETP.GT.AND P6, PT, R2.reuse, 0x38, PT ;  /* 0x000000380200780c */ /* 0x040fe40003fc4270 */
[----:B------:R-:W-:Y:S02]  /*3d20*/  ISETP.GT.AND P1, PT, R2, 0x39, PT ;  /* 0x000000390200780c */ /* 0x000fe40003f24270 */
[----:B------:R-:W-:Y:S02]  /*3d30*/  FSEL R192, R101, -INF , P0 ;  /* 0xff80000065c07808 */ /* 0x000fe40000000000 */
[----:B------:R-:W-:-:S02]  /*3d40*/  FMNMX.FTZ R2, R194, R4, !PT ;  /* 0x00000004c2027209 */ /* 0x000fc40007810000 */
[----:B------:R-:W-:Y:S02]  /*3d50*/  FMNMX.FTZ R5, R15, R5, !PT ;  /* 0x000000050f057209 */ /* 0x000fe40007810000 */
[----:B------:R-:W-:Y:S01]  /*3d60*/  FMNMX.FTZ R4, R192, R2, !PT ;  /* 0x00000002c0047209 */ /* 0x000fe20007810000 */
[----:B------:R-:W-:Y:S01]  /*3d70*/  FFMA.FTZ R2, R19, c[0x0][0x2d0], -R12 ;  /* 0x0000b40013027a23 */ /* 0x000fe2000001080c */
[----:B------:R-:W-:Y:S02]  /*3d80*/  FMNMX.FTZ R5, R134, R5, !PT ;  /* 0x0000000586057209 */ /* 0x000fe40007810000 */
[----:B------:R-:W-:Y:S01]  /*3d90*/  ISETP.GT.AND P0, PT, R0, 0x29, PT ;  /* 0x000000290000780c */ /* 0x000fe20003f04270 */
[----:B------:R1:W-:Y:S01]  /*3da0*/  MUFU.EX2 R250, R2 ;  /* 0x0000000200fa7308 */ /* 0x0003e20000000800 */
[----:B------:R-:W-:Y:S02]  /*3db0*/  FMNMX.FTZ R5, R135, R5, !PT ;  /* 0x0000000587057209 */ /* 0x000fe40007810000 */
[----:B------:R-:W-:-:S02]  /*3dc0*/  FSEL R193, R144, -INF , P6 ;  /* 0xff80000090c17808 */ /* 0x000fc40003000000 */
[----:B------:R-:W-:Y:S02]  /*3dd0*/  FSEL R195, R145, -INF , P1 ;  /* 0xff80000091c37808 */ /* 0x000fe40000800000 */
[----:B------:R-:W-:Y:S02]  /*3de0*/  FSEL R132, R39, -INF , P0 ;  /* 0xff80000027847808 */ /* 0x000fe40000000000 */
[----:B------:R-:W-:Y:S02]  /*3df0*/  ISETP.GT.AND P1, PT, R0, 0x30, PT ;  /* 0x000000300000780c */ /* 0x000fe40003f24270 */
[----:B------:R-:W-:Y:S01]  /*3e00*/  FMNMX.FTZ R5, R133, R5, !PT ;  /* 0x0000000585057209 */ /* 0x000fe20007810000 */
[----:B-1----:R-:W-:Y:S01]  /*3e10*/  FFMA.FTZ R2, R20, c[0x0][0x2d0], -R12 ;  /* 0x0000b40014027a23 */ /* 0x002fe2000001080c */
[----:B------:R-:W-:-:S03]  /*3e20*/  FMNMX.FTZ R4, R193, R4, !PT ;  /* 0x00000004c1047209 */ /* 0x000fc60007810000 */
[----:B------:R1:W1:Y:S01]  /*3e30*/  MUFU.EX2 R252, R2 ;  /* 0x0000000200fc7308 */ /* 0x0002620000000800 */
[----:B------:R-:W-:Y:S02]  /*3e40*/  ISETP.GT.AND P0, PT, R0, 0x31, PT ;  /* 0x000000310000780c */ /* 0x000fe40003f04270 */
[----:B------:R-:W-:Y:S02]  /*3e50*/  FSEL R204, R102, -INF , P1 ;  /* 0xff80000066cc7808 */ /* 0x000fe40000800000 */
[----:B------:R-:W-:Y:S02]  /*3e60*/  FMNMX.FTZ R5, R132, R5, !PT ;  /* 0x0000000584057209 */ /* 0x000fe40007810000 */
[----:B------:R-:W-:Y:S02]  /*3e70*/  FMNMX.FTZ R4, R195, R4, !PT ;  /* 0x00000004c3047209 */ /* 0x000fe40007810000 */
[----:B------:R-:W-:Y:S02]  /*3e80*/  FSEL R206, R103, -INF , P0 ;  /* 0xff80000067ce7808 */ /* 0x000fe40000000000 */
[----:B------:R-:W-:Y:S01]  /*3e90*/  ISETP.GT.AND P1, PT, R0, 0x38, PT ;  /* 0x000000380000780c */ /* 0x000fe20003f24270 */
        /* <DEDUP_REMOVED lines=20> */
[----:B---3--:R-:W-:Y:S02]  /*3fe0*/  F2FP.PACK_AB R8, R32, R90 ;  /* 0x0000005a2008723e */ /* 0x008fe400000000ff */
[----:B------:R-:W-:Y:S01]  /*3ff0*/  F2FP.PACK_AB R10, R183, R7 ;  /* 0x00000007b70a723e */ /* 0x000fe200000000ff */
[----:B------:R3:W1:Y:S01]  /*4000*/  MUFU.EX2 R246, R4 ;  /* 0x0000000400f67308 */ /* 0x0006620000000800 */
[----:B----4-:R-:W-:Y:S02]  /*4010*/  F2FP.PACK_AB R9, R150, R151 ;  /* 0x000000979609723e */ /* 0x010fe400000000ff */
[----:B------:R-:W-:Y:S02]  /*4020*/  F2FP.PACK_AB R11, R182, R27 ;  /* 0x0000001bb60b723e */ /* 0x000fe400000000ff */
[----:B--2---:R-:W-:-:S04]  /*4030*/  FMNMX.FTZ R145, R0, R6, !PT ;  /* 0x0000000600917209 */ /* 0x004fc80007810000 */
[C---:B------:R-:W-:Y:S01]  /*4040*/  FSETP.NEU.FTZ.AND P0, PT, R145.reuse, -INF , PT ;  /* 0xff8000009100780b */ /* 0x040fe20003f1d000 */
[----:B------:R-:W-:Y:S02]  /*4050*/  FMUL.FTZ R0, R145, c[0x0][0x2d0] ;  /* 0x0000b40091007a20 */ /* 0x000fe40000410000 */
[----:B---3--:R-:W-:-:S03]  /*4060*/  FFMA.FTZ R4, R25, c[0x0][0x2d0], -R3 ;  /* 0x0000b40019047a23 */ /* 0x008fc60000010803 */
[----:B------:R-:W-:Y:S01]  /*4070*/  FSEL R0, R0, RZ, P0 ;  /* 0x000000ff00007208 */ /* 0x000fe20000000000 */
[----:B------:R2:W-:Y:S01]  /*4080*/  MUFU.EX2 R247, R4 ;  /* 0x0000000400f77308 */ /* 0x0005e20000000800 */
[----:B------:R-:W-:Y:S01]  /*4090*/  IMAD.MOV.U32 R146, RZ, RZ, R32 ;  /* 0x000000ffff927224 */ /* 0x000fe200078e0020 */
[----:B------:R-:W-:Y:S01]  /*40a0*/  HMMA.16816.F32 R124, R8, R52, RZ ;  /* 0x00000034087c723c */ /* 0x000fe200000018ff */
[----:B------:R-:W-:Y:S01]  /*40b0*/  IMAD.MOV.U32 R147, RZ, RZ, R27 ;  /* 0x000000ffff937224 */ /* 0x000fe200078e001b */
[----:B-1----:R-:W-:Y:S01]  /*40c0*/  FMNMX.FTZ R144, R2, R13, !PT ;  /* 0x0000000d02907209 */ /* 0x002fe20007810000 */
[----:B------:R-:W-:-:S05]  /*40d0*/  FFMA.FTZ R2, R41, c[0x0][0x2d0], -R0 ;  /* 0x0000b40029027a23 */ /* 0x000fca0000010800 */
[----:B------:R-:W-:Y:S01]  /*40e0*/  HMMA.16816.F32 R120, R8, R76, RZ ;  /* 0x0000004c0878723c */ /* 0x000fe200000018ff */
[----:B--2---:R-:W-:-:S07]  /*40f0*/  FFMA.FTZ R4, R26, c[0x0][0x2d0], -R3 ;  /* 0x0000b4001a047a23 */ /* 0x004fce0000010803 */
[C---:B------:R-:W-:Y:S01]  /*4100*/  HMMA.16816.F32 R116, R8.reuse, R84, RZ ;  /* 0x000000540874723c */ /* 0x040fe200000018ff */
[----:B------:R1:W-:Y:S07]  /*4110*/  MUFU.EX2 R241, R2 ;  /* 0x0000000200f17308 */ /* 0x0003ee0000000800 */
        /* <DEDUP_REMOVED lines=31> */
[----:B------:R-:W-:Y:S01]  /*4310*/  IMAD.MOV.U32 R11, RZ, RZ, R7 ;  /* 0x000000ffff0b7224 */ /* 0x000fe200078e0007 */
        /* <DEDUP_REMOVED lines=9> */
[----:B-1----:R-:W-:-:S05]  /*43b0*/  FFMA.FTZ R8, R88, c[0x0][0x2d0], -R2 ;  /* 0x0000b40058087a23 */ /* 0x002fca0000010802 */
[----:B------:R1:W-:Y:S02]  /*43c0*/  MUFU.EX2 R200, R8 ;  /* 0x0000000800c87308 */ /* 0x0003e40000000800 */
        /* <DEDUP_REMOVED lines=23> */
[----:B-1----:R-:W-:-:S07]  /*4540*/  FFMA.FTZ R8, R128, c[0x0][0x2d0], -R0 ;  /* 0x0000b40080087a23 */ /* 0x002fce0000010800 */
        /* <DEDUP_REMOVED lines=9> */
[----:B------:R-:W-:-:S02]  /*45e0*/  IMAD.MOV.U32 R110, RZ, RZ, R183 ;  /* 0x000000ffff6e7224 */ /* 0x000fc400078e00b7 */
[----:B------:R1:W-:Y:S05]  /*45f0*/  MUFU.EX2 R183, R8 ;  /* 0x0000000800b77308 */ /* 0x0003ea0000000800 */
[----:B------:R-:W-:Y:S07]  /*4600*/  HMMA.16816.F32 R80, R4, R114, RZ ;  /* 0x000000720450723c */ /* 0x000fee00000018ff */
[----:B---3--:R-:W-:-:S02]  /*4610*/  F2FP.PACK_AB R4, R211, R207 ;  /* 0x000000cfd304723e */ /* 0x008fc400000000ff */
[----:B--2---:R-:W-:Y:S02]  /*4620*/  F2FP.PACK_AB R5, R203, R200 ;  /* 0x000000c8cb05723e */ /* 0x004fe400000000ff */
[----:B------:R-:W-:Y:S02]  /*4630*/  F2FP.PACK_AB R6, R209, R210 ;  /* 0x000000d2d106723e */ /* 0x000fe400000000ff */
[----:B----4-:R-:W-:Y:S01]  /*4640*/  F2FP.PACK_AB R7, R201, R202 ;  /* 0x000000cac907723e */ /* 0x010fe200000000ff */
[----:B-1----:R-:W-:-:S06]  /*4650*/  FFMA.FTZ R8, R136, c[0x0][0x2d0], -R12 ;  /* 0x0000b40088087a23 */ /* 0x002fcc000001080c */
[C---:B------:R-:W-:Y:S07]  /*4660*/  HMMA.16816.F32 R116, R4.reuse, R64, R44 ;  /* 0x000000400474723c */ /* 0x040fee000000182c */
[----:B------:R-:W-:Y:S02]  /*4670*/  IMAD.MOV.U32 R64, RZ, RZ, R182 ;  /* 0x000000ffff407224 */ /* 0x000fe400078e00b6 */
[----:B------:R1:W-:Y:S01]  /*4680*/  MUFU.EX2 R182, R8 ;  /* 0x0000000800b67308 */ /* 0x0003e20000000800 */
[----:B------:R-:W-:Y:S01]  /*4690*/  HMMA.16816.F32 R100, R4, R60, R28 ;  /* 0x0000003c0464723c */ /* 0x000fe2000000181c */
[----:B------:R-:W-:Y:S01]  /*46a0*/  IMAD.MOV.U32 R108, RZ, RZ, R147 ;  /* 0x000000ffff6c7224 */ /* 0x000fe200078e0093 */
[----:B------:R-:W2:Y:S05]  /*46b0*/  LDSM.16.MT88.4 R28, [R214+0x800] ;  /* 0x00080000d61c783b */ /* 0x000eaa0000004200 */
[----:B------:R-:W-:-:S02]  /*46c0*/  IMAD.MOV.U32 R61, RZ, RZ, R181 ;  /* 0x000000ffff3d7224 */ /* 0x000fc400078e00b5 */
[----:B-1----:R-:W-:-:S04]  /*46d0*/  FFMA.FTZ R8, R137, c[0x0][0x2d0], -R12 ;  /* 0x0000b40089087a23 */ /* 0x002fc8000001080c */
[----:B------:R1:W-:Y:S01]  /*46e0*/  MUFU.EX2 R181, R8 ;  /* 0x0000000800b57308 */ /* 0x0003e20000000800 */
[----:B-----5:R-:W-:Y:S01]  /*46f0*/  IMAD.MOV.U32 R60, RZ, RZ, R180 ;  /* 0x000000ffff3c7224 */ /* 0x020fe200078e00b4 */
[----:B------:R-:W-:Y:S01]  /*4700*/  HMMA.16816.F32 R84, R4, R92, R24 ;  /* 0x0000005c0454723c */ /* 0x000fe20000001818 */
[----:B------:R-:W-:Y:S01]  /*4710*/  IMAD.MOV.U32 R15, RZ, RZ, R146 ;  /* 0x000000ffff0f7224 */ /* 0x000fe200078e0092 */
[----:B------:R-:W3:Y:S01]  /*4720*/  LDSM.16.MT88.4 R24, [R213+0x1800] ;  /* 0x00180000d518783b */ /* 0x000ee20000004200 */
[----:B-1----:R-:W-:-:S04]  /*4730*/  FFMA.FTZ R8, R140, c[0x0][0x2d0], -R12 ;  /* 0x0000b4008c087a23 */ /* 0x002fc8000001080c */
[----:B------:R1:W-:Y:S02]  /*4740*/  MUFU.EX2 R180, R8 ;  /* 0x0000000800b47308 */ /* 0x0003e40000000800 */
[----:B-1----:R-:W-:-:S06]  /*4750*/  FFMA.FTZ R8, R141, c[0x0][0x2d0], -R12 ;  /* 0x0000b4008d087a23 */ /* 0x002fcc000001080c */
[----:B------:R1:W-:Y:S01]  /*4760*/  MUFU.EX2 R147, R8 ;  /* 0x0000000800937308 */ /* 0x0003e20000000800 */
[----:B------:R-:W-:Y:S01]  /*4770*/  HMMA.16816.F32 R52, R4, R66, R52 ;  /* 0x000000420434723c */ /* 0x000fe20000001834 */
[----:B-1----:R-:W-:-:S06]  /*4780*/  FFMA.FTZ R8, R138, c[0x0][0x2d0], -R3 ;  /* 0x0000b4008a087a23 */ /* 0x002fcc0000010803 */
[----:B------:R1:W-:Y:S02]  /*4790*/  MUFU.EX2 R146, R8 ;  /* 0x0000000800927308 */ /* 0x0003e40000000800 */
[----:B-1----:R-:W-:Y:S01]  /*47a0*/  FFMA.FTZ R8, R139, c[0x0][0x2d0], -R3 ;  /* 0x0000b4008b087a23 */ /* 0x002fe20000010803 */
[----:B------:R-:W-:Y:S01]  /*47b0*/  HMMA.16816.F32 R112, R4, R56, R32 ;  /* 0x000000380470723c */ /* 0x000fe20000001820 */
[----:B------:R-:W-:Y:S01]  /*47c0*/  IMAD.MOV.U32 R14, RZ, RZ, R91 ;  /* 0x000000ffff0e7224 */ /* 0x000fe200078e005b */
[----:B------:R-:W-:Y:S03]  /*47d0*/  LDSM.16.MT88.4 R32, [R213+0x800] ;  /* 0x00080000d520783b */ /* 0x000fe60000004200 */
[----:B------:R1:W4:Y:S01]  /*47e0*/  MUFU.EX2 R141, R8 ;  /* 0x00000008008d7308 */ /* 0x0003220000000800 */
[----:B------:R-:W-:Y:S02]  /*47f0*/  IMAD.MOV.U32 R111, RZ, RZ, R90 ;  /* 0x000000ffff6f7224 */ /* 0x000fe400078e005a */
[----:B------:R-:W-:Y:S01]  /*4800*/  FFMA.FTZ R13, R129, c[0x0][0x2d0], -R0 ;  /* 0x0000b400810d7a23 */ /* 0x000fe20000010800 */
[----:B------:R-:W-:Y:S01]  /*4810*/  LDSM.16.MT88.4 R136, [R214+0x1c00] ;  /* 0x001c0000d688783b */ /* 0x000fe20000004200 */
[----:B-1----:R-:W-:-:S04]  /*4820*/  FFMA.FTZ R8, R148, c[0x0][0x2d0], -R3 ;  /* 0x0000b40094087a23 */ /* 0x002fc80000010803 */
[----:B------:R1:W-:Y:S01]  /*4830*/  MUFU.EX2 R67, R8 ;  /* 0x0000000800437308 */ /* 0x0003e20000000800 */
[----:B------:R-:W-:Y:S01]  /*4840*/  HMMA.16816.F32 R56, R4, R58, R48 ;  /* 0x0000003a0438723c */ /* 0x000fe20000001830 */
[----:B-1----:R-:W-:-:S06]  /*4850*/  FFMA.FTZ R8, R149, c[0x0][0x2d0], -R3 ;  /* 0x0000b40095087a23 */ /* 0x002fcc0000010803 */
[----:B------:R1:W1:Y:S01]  /*4860*/  MUFU.EX2 R140, R8 ;  /* 0x00000008008c7308 */ /* 0x0002620000000800 */
[----:B------:R-:W-:Y:S01]  /*4870*/  HMMA.16816.F32 R88, R4, R68, R20 ;  /* 0x000000440458723c */ /* 0x000fe20000001814 */
[----:B------:R-:W2:Y:S01]  /*4880*/  LDSM.16.MT88.4 R20, [R214+0x1800] ;  /* 0x00180000d614783b */ /* 0x000ea20000004200 */
[----:B------:R-:W-:-:S06]  /*4890*/  IMAD.MOV.U32 R109, RZ, RZ, R11 ;  /* 0x000000ffff6d7224 */ /* 0x000fcc00078e000b */
[C---:B------:R-:W-:Y:S01]  /*48a0*/  HMMA.16816.F32 R96, R4.reuse, R72, R16 ;  /* 0x000000480460723c */ /* 0x040fe20000001810 */
[----:B------:R-:W2:Y:S01]  /*48b0*/  LDSM.16.MT88.4 R16, [R213+0x2800] ;  /* 0x00280000d510783b */ /* 0x000ea20000004200 */
[----:B------:R3:W-:Y:S03]  /*48c0*/  MUFU.EX2 R65, R13 ;  /* 0x0000000d00417308 */ /* 0x0007e60000000800 */
[----:B-1----:R-:W1:Y:S03]  /*48d0*/  LDSM.16.MT88.4 R8, [R214+0x2800] ;  /* 0x00280000d608783b */ /* 0x002e660000004200 */
[C---:B------:R-:W-:Y:S08]  /*48e0*/  HMMA.16816.F32 R40, R4.reuse, R62, R40 ;  /* 0x0000003e0428723c */ /* 0x040ff00000001828 */
[C---:B------:R-:W-:Y:S08]  /*48f0*/  HMMA.16816.F32 R36, R4.reuse, R70, R36 ;  /* 0x000000460424723c */ /* 0x040ff00000001824 */
[----:B------:R-:W-:Y:S01]  /*4900*/  HMMA.16816.F32 R44, R4, R74, R76 ;  /* 0x0000004a042c723c */ /* 0x000fe2000000184c */
[----:B---3--:R-:W-:-:S07]  /*4910*/  FFMA.FTZ R13, R130, c[0x0][0x2d0], -R0 ;  /* 0x0000b400820d7a23 */ /* 0x008fce0000010800 */
[----:B------:R-:W-:Y:S01]  /*4920*/  HMMA.16816.F32 R48, R4, R94, R80 ;  /* 0x0000005e0430723c */ /* 0x000fe20000001850 */
[----:B------:R3:W-:Y:S01]  /*4930*/  MUFU.EX2 R66, R13 ;  /* 0x0000000d00427308 */ /* 0x0007e20000000800 */
[----:B------:R-:W-:Y:S01]  /*4940*/  IMAD.MOV.U32 R69, RZ, RZ, R111 ;  /* 0x000000ffff457224 */ /* 0x000fe200078e006f */
[----:B------:R-:W-:Y:S04]  /*4950*/  LDSM.16.MT88.4 R80, [R213+0x2c00] ;  /* 0x002c0000d550783b */ /* 0x000fe80000004200 */
[----:B------:R-:W-:Y:S01]  /*4960*/  FFMA.FTZ R4, R131, c[0x0][0x2d0], -R0 ;  /* 0x0000b40083047a23 */ /* 0x000fe20000010800 */
[----:B----4-:R-:W-:Y:S01]  /*4970*/  F2FP.PACK_AB R5, R141, R146 ;  /* 0x000000928d05723e */ /* 0x010fe200000000ff */
[----:B------:R-:W-:Y:S01]  /*4980*/  LDSM.16.MT88.4 R128, [R213+0x1c00] ;  /* 0x001c0000d580783b */ /* 0x000fe20000004200 */
[----:B------:R-:W-:Y:S01]  /*4990*/  F2FP.PACK_AB R6, R147, R180 ;  /* 0x000000b49306723e */ /* 0x000fe200000000ff */
[----:B------:R4:W1:Y:S01]  /*49a0*/  MUFU.EX2 R63, R4 ;  /* 0x00000004003f7308 */ /* 0x0008620000000800 */
[----:B------:R-:W-:Y:S01]  /*49b0*/  F2FP.PACK_AB R7, R140, R67 ;  /* 0x000000438c07723e */ /* 0x000fe200000000ff */
[----:B---3--:R-:W-:Y:S01]  /*49c0*/  FFMA.FTZ R13, R134, c[0x0][0x2d0], -R2 ;  /* 0x0000b400860d7a23 */ /* 0x008fe20000010802 */
[----:B----4-:R-:W-:-:S07]  /*49d0*/  F2FP.PACK_AB R4, R181, R182 ;  /* 0x000000b6b504723e */ /* 0x010fce00000000ff */
[C---:B--2---:R-:W-:Y:S08]  /*49e0*/  HMMA.16816.F32 R104, R4.reuse, R28, R120 ;  /* 0x0000001c0468723c */ /* 0x044ff00000001878 */
[----:B------:R-:W-:Y:S07]  /*49f0*/  HMMA.16816.F32 R120, R4, R24, R196 ;  /* 0x000000180478723c */ /* 0x000fee00000018c4 */
[----:B------:R-:W-:-:S02]  /*4a00*/  IMAD.MOV.U32 R198, RZ, RZ, R60 ;  /* 0x000000ffffc67224 */ /* 0x000fc400078e003c */
[----:B------:R2:W-:Y:S01]  /*4a10*/  MUFU.EX2 R60, R13 ;  /* 0x0000000d003c7308 */ /* 0x0005e20000000800 */
[----:B------:R-:W-:Y:S02]  /*4a20*/  IMAD.MOV.U32 R199, RZ, RZ, R61 ;  /* 0x000000ffffc77224 */ /* 0x000fe400078e003d */
[----:B------:R-:W-:Y:S02]  /*4a30*/  IMAD.MOV.U32 R197, RZ, RZ, R64 ;  /* 0x000000ffffc57224 */ /* 0x000fe400078e0040 */
[----:B--2---:R-:W-:-:S04]  /*4a40*/  FFMA.FTZ R13, R135, c[0x0][0x2d0], -R2 ;  /* 0x0000b400870d7a23 */ /* 0x004fc80000010802 */
[----:B------:R2:W3:Y:S02]  /*4a50*/  MUFU.EX2 R61, R13 ;  /* 0x0000000d003d7308 */ /* 0x0004e40000000800 */
[----:B--2---:R-:W-:-:S06]  /*4a60*/  FFMA.FTZ R13, R133, c[0x0][0x2d0], -R2 ;  /* 0x0000b400850d7a23 */ /* 0x004fcc0000010802 */
[----:B------:R2:W-:Y:S02]  /*4a70*/  MUFU.EX2 R62, R13 ;  /* 0x0000000d003e7308 */ /* 0x0005e40000000800 */
[----:B--2---:R-:W-:-:S06]  /*4a80*/  FFMA.FTZ R13, R132, c[0x0][0x2d0], -R2 ;  /* 0x0000b400840d7a23 */ /* 0x004fcc0000010802 */
[----:B------:R2:W4:Y:S01]  /*4a90*/  MUFU.EX2 R64, R13 ;  /* 0x0000000d00407308 */ /* 0x0005220000000800 */
[----:B------:R-:W-:Y:S01]  /*4aa0*/  HMMA.16816.F32 R72, R4, R20, R188 ;  /* 0x000000140448723c */ /* 0x000fe200000018bc */
[----:B------:R-:W-:-:S06]  /*4ab0*/  IMAD.MOV.U32 R196, RZ, RZ, R110 ;  /* 0x000000ffffc47224 */ /* 0x000fcc00078e006e */
[----:B------:R-:W-:Y:S01]  /*4ac0*/  IMAD.MOV.U32 R191, RZ, RZ, R108 ;  /* 0x000000ffffbf7224 */ /* 0x000fe200078e006c */
[----:B------:R-:W-:Y:S01]  /*4ad0*/  HMMA.16816.F32 R156, R4, R32, R156 ;  /* 0x00000020049c723c */ /* 0x000fe2000000189c */
[----:B------:R-:W-:Y:S02]  /*4ae0*/  IMAD.MOV.U32 R190, RZ, RZ, R109 ;  /* 0x000000ffffbe7224 */ /* 0x000fe400078e006d */
[----:B------:R-:W-:Y:S02]  /*4af0*/  IMAD.MOV.U32 R189, RZ, RZ, R151 ;  /* 0x000000ffffbd7224 */ /* 0x000fe400078e0097 */
[----:B------:R-:W-:-:S03]  /*4b00*/  IMAD.MOV.U32 R188, RZ, RZ, R150 ;  /* 0x000000ffffbc7224 */ /* 0x000fc600078e0096 */
[----:B------:R-:W-:Y:S01]  /*4b10*/  HMMA.16816.F32 R76, R4, R16, R176 ;  /* 0x00000010044c723c */ /* 0x000fe200000018b0 */
[----:B--2---:R-:W-:-:S07]  /*4b20*/  FFMA.FTZ R13, R235, c[0x0][0x2d0], -R12 ;  /* 0x0000b400eb0d7a23 */ /* 0x004fce000001080c */
[C---:B-1----:R-:W-:Y:S08]  /*4b30*/  HMMA.16816.F32 R184, R4.reuse, R8, R184 ;  /* 0x0000000804b8723c */ /* 0x042ff000000018b8 */
        /* <DEDUP_REMOVED lines=9> */
[----:B---3--:R-:W-:Y:S02]  /*4bd0*/  F2FP.PACK_AB R5, R61, R60 ;  /* 0x0000003c3d05723e */ /* 0x008fe400000000ff */
[----:B------:R-:W-:Y:S02]  /*4be0*/  F2FP.PACK_AB R6, R66, R65 ;  /* 0x000000414206723e */ /* 0x000fe400000000ff */
[----:B----4-:R-:W-:-:S07]  /*4bf0*/  F2FP.PACK_AB R7, R64, R62 ;  /* 0x0000003e4007723e */ /* 0x010fce00000000ff */
[C---:B------:R-:W-:Y:S08]  /*4c00*/  HMMA.16816.F32 R176, R4.reuse, R32, R116 ;  /* 0x0000002004b0723c */ /* 0x040ff00000001874 */
[C---:B------:R-:W-:Y:S08]  /*4c10*/  HMMA.16816.F32 R52, R4.reuse, R34, R52 ;  /* 0x000000220434723c */ /* 0x040ff00000001834 */
[C---:B------:R-:W-:Y:S01]  /*4c20*/  HMMA.16816.F32 R32, R4.reuse, R28, R112 ;  /* 0x0000001c0420723c */ /* 0x040fe20000001870 */
[----:B------:R1:W-:Y:S01]  /*4c30*/  MUFU.EX2 R28, R13 ;  /* 0x0000000d001c7308 */ /* 0x0003e20000000800 */
[----:B------:R-:W-:Y:S06]  /*4c40*/  LDSM.16.MT88.4 R112, [R214+0xc00] ;  /* 0x000c0000d670783b */ /* 0x000fec0000004200 */
        /* <DEDUP_REMOVED lines=23> */
[--C-:B-1----:R-:W-:Y:S02]  /*4dc0*/  FFMA.FTZ R3, R193, c[0x0][0x2d0], -R0.reuse ;  /* 0x0000b400c1037a23 */ /* 0x102fe40000010800 */
[----:B------:R-:W-:-:S04]  /*4dd0*/  FFMA.FTZ R0, R195, c[0x0][0x2d0], -R0 ;  /* 0x0000b400c3007a23 */ /* 0x000fc80000010800 */
[----:B------:R1:W-:Y:S01]  /*4de0*/  MUFU.EX2 R17, R0 ;  /* 0x0000000000117308 */ /* 0x0003e20000000800 */
[C---:B------:R-:W-:Y:S07]  /*4df0*/  HMMA.16816.F32 R84, R4.reuse, R8, R84 ;  /* 0x000000080454723c */ /* 0x040fee0000001854 */
[----:B------:R-:W-:Y:S01]  /*4e00*/  MUFU.EX2 R22, R12 ;  /* 0x0000000c00167308 */ /* 0x000fe20000000800 */
[----:B------:R-:W-:Y:S01]  /*4e10*/  HMMA.16816.F32 R48, R4, R10, R48 ;  /* 0x0000000a0430723c */ /* 0x000fe20000001830 */
[----:B------:R-:W4:Y:S01]  /*4e20*/  LDSM.16.MT88.4 R4, [R214+0x2c00] ;  /* 0x002c0000d604783b */ /* 0x000f220000004200 */
[----:B-1----:R-:W-:-:S05]  /*4e30*/  FFMA.FTZ R0, R204, c[0x0][0x2d0], -R2 ;  /* 0x0000b400cc007a23 */ /* 0x002fca0000010802 */
[----:B------:R1:W-:Y:S01]  /*4e40*/  MUFU.EX2 R12, R0 ;  /* 0x00000000000c7308 */ /* 0x0003e20000000800 */
[----:B------:R-:W-:-:S07]  /*4e50*/  IMAD.MOV.U32 R237, RZ, RZ, R14 ;  /* 0x000000ffffed7224 */ /* 0x000fce00078e000e */
[----:B------:R-:W2:Y:S01]  /*4e60*/  MUFU.EX2 R29, R13 ;  /* 0x0000000d001d7308 */ /* 0x000ea20000000800 */
[----:B-1----:R-:W-:-:S07]  /*4e70*/  FFMA.FTZ R0, R206, c[0x0][0x2d0], -R2 ;  /* 0x0000b400ce007a23 */ /* 0x002fce0000010802 */
[----:B------:R1:W1:Y:S01]  /*4e80*/  MUFU.EX2 R13, R0 ;  /* 0x00000000000d7308 */ /* 0x0002620000000800 */
[----:B------:R-:W-:Y:S02]  /*4e90*/  IMAD.MOV.U32 R31, RZ, RZ, R15 ;  /* 0x000000ffff1f7224 */ /* 0x000fe400078e000f */
[--C-:B-1----:R-:W-:Y:S02]  /*4ea0*/  FFMA.FTZ R0, R205, c[0x0][0x2d0], -R2.reuse ;  /* 0x0000b400cd007a23 */ /* 0x102fe40000010802 */
[----:B------:R-:W-:-:S04]  /*4eb0*/  FFMA.FTZ R2, R208, c[0x0][0x2d0], -R2 ;  /* 0x0000b400d0027a23 */ /* 0x000fc80000010802 */
[----:B------:R1:W-:Y:S08]  /*4ec0*/  MUFU.EX2 R15, R2 ;  /* 0x00000002000f7308 */ /* 0x0003f00000000800 */
[----:B------:R2:W-:Y:S01]  /*4ed0*/  MUFU.EX2 R14, R0 ;  /* 0x00000000000e7308 */ /* 0x0005e20000000800 */
[----:B-1----:R-:W-:-:S07]  /*4ee0*/  @P2 IMAD.HI.U32 R2, R237, c[0x0][0x2c8], RZ ;  /* 0x0000b200ed022a27 */ /* 0x002fce00078e00ff */
[----:B------:R1:W1:Y:S01]  /*4ef0*/  MUFU.EX2 R18, R3 ;  /* 0x0000000300127308 */ /* 0x0002620000000800 */
[----:B--2---:R-:W-:Y:S01]  /*4f00*/  IMAD.MOV.U32 R0, RZ, RZ, R237 ;  /* 0x000000ffff007224 */ /* 0x004fe200078e00ed */
[----:B------:R-:W-:Y:S01]  /*4f10*/  @P2 SHF.R.U32.HI R0, RZ, c[0x0][0x2cc], R2 ;  /* 0x0000b300ff002a19 */ /* 0x000fe20000011602 */
[----:B------:R-:W-:-:S05]  /*4f20*/  IMAD.MOV.U32 R2, RZ, RZ, c[0x0][0x168] ;  /* 0x00005a00ff027624 */ /* 0x000fca00078e00ff */
[----:B------:R-:W-:-:S04]  /*4f30*/  IADD3 R0, R0, c[0x0][0x1d0], -R2 ;  /* 0x0000740000007a10 */ /* 0x000fc80007ffe802 */
[----:B------:R-:W-:Y:S01]  /*4f40*/  SHF.R.S32.HI R2, RZ, 0x1f, R0 ;  /* 0x0000001fff027819 */ /* 0x000fe20000011400 */
[----:B------:R-:W-:-:S03]  /*4f50*/  FADD.FTZ R8, R232, R229 ;  /* 0x000000e5e8087221 */ /* 0x000fc60000010000 */
[----:B------:R-:W-:Y:S01]  /*4f60*/  LEA.HI R23, R2, R0, RZ, 0x6 ;  /* 0x0000000002177211 */ /* 0x000fe200078f30ff */
[----:B------:R-:W-:Y:S02]  /*4f70*/  FADD.FTZ R0, R244, R241 ;  /* 0x000000f1f4007221 */ /* 0x000fe40000010000 */
[----:B-1----:R-:W-:Y:S01]  /*4f80*/  FADD.FTZ R3, R235, R31 ;  /* 0x0000001feb037221 */ /* 0x002fe20000010000 */
[----:B------:R-:W-:Y:S01]  /*4f90*/  F2FP.PACK_AB R92, R30, R28 ;  /* 0x0000001c1e5c723e */ /* 0x000fe200000000ff */
[----:B------:R-:W-:Y:S01]  /*4fa0*/  FADD.FTZ R2, R189, R188 ;  /* 0x000000bcbd027221 */ /* 0x000fe20000010000 */
[----:B---3--:R-:W-:Y:S01]  /*4fb0*/  F2FP.PACK_AB R93, R21, R24 ;  /* 0x00000018155d723e */ /* 0x008fe200000000ff */
[----:B------:R-:W-:Y:S01]  /*4fc0*/  FADD.FTZ R0, R242, R0 ;  /* 0x00000000f2007221 */ /* 0x000fe20000010000 */
[----:B------:R-:W-:Y:S01]  /*4fd0*/  F2FP.PACK_AB R94, R25, R29 ;  /* 0x0000001d195e723e */ /* 0x000fe200000000ff */
[----:B------:R-:W-:Y:S01]  /*4fe0*/  FADD.FTZ R11, R230, R8 ;  /* 0x00000008e60b7221 */ /* 0x000fe20000010000 */
[----:B------:R-:W-:-:S02]  /*4ff0*/  F2FP.PACK_AB R95, R20, R22 ;  /* 0x00000016145f723e */ /* 0x000fc400000000ff */
[----:B------:R-:W-:Y:S02]  /*5000*/  F2FP.PACK_AB R96, R16, R19 ;  /* 0x000000131060723e */ /* 0x000fe400000000ff */
[----:B------:R-:W-:Y:S02]  /*5010*/  F2FP.PACK_AB R97, R13, R12 ;  /* 0x0000000c0d61723e */ /* 0x000fe400000000ff */
[----:B------:R-:W-:Y:S02]  /*5020*/  F2FP.PACK_AB R98, R17, R18 ;  /* 0x000000121162723e */ /* 0x000fe400000000ff */
[----:B------:R-:W-:Y:S01]  /*5030*/  F2FP.PACK_AB R99, R15, R14 ;  /* 0x0000000e0f63723e */ /* 0x000fe200000000ff */
[----:B------:R-:W-:Y:S02]  /*5040*/  FADD.FTZ R10, R190, R3 ;  /* 0x00000003be0a7221 */ /* 0x000fe40000010000 */
[----:B------:R-:W-:Y:S02]  /*5050*/  FADD.FTZ R9, R191, R2 ;  /* 0x00000002bf097221 */ /* 0x000fe40000010000 */
[----:B------:R-:W-:-:S02]  /*5060*/  FADD.FTZ R8, R239, R0 ;  /* 0x00000000ef087221 */ /* 0x000fc40000010000 */
[----:B------:R-:W-:Y:S01]  /*5070*/  FADD.FTZ R3, R231, R11 ;  /* 0x0000000be7037221 */ /* 0x000fe20000010000 */
[----:B----4-:R-:W-:Y:S01]  /*5080*/  HMMA.16816.F32 R88, R92, R4, R184 ;  /* 0x000000045c58723c */ /* 0x010fe200000018b8 */
        /* <DEDUP_REMOVED lines=51> */
[----:B------:R-:W-:Y:S01]  /*53c0*/  FADD.FTZ R4, R22, R4 ;  /* 0x0000000416047221 */ /* 0x000fe20000010000 */
[----:B------:R-:W-:Y:S01]  /*53d0*/  HMMA.16816.F32 R132, R92, R136, R72 ;  /* 0x000000885c84723c */ /* 0x000fe20000001848 */
        /* <DEDUP_REMOVED lines=36> */
.L_x_2435:
[----:B------:R-:W2:Y:S01]  /*5620*/  LDL R232, [R1+0x1c] ;  /* 0x00001c0001e87983 */ /* 0x000ea20000100800 */
[----:B------:R-:W-:Y:S04]  /*5630*/  DEPBAR.LE SB0, 0x0 ;  /* 0x000080000000791a */ /* 0x000fe80000000000 */
[----:B------:R-:W3:Y:S01]  /*5640*/  LDL.64 R142, [R1+0x10] ;  /* 0x00001000018e7983 */ /* 0x000ee20000100a00 */
[----:B------:R-:W-:Y:S05]  /*5650*/  WARPSYNC 0xffffffff ;  /* 0xffffffff00007948 */ /* 0x000fea0003800000 */
[----:B------:R-:W4:Y:S04]  /*5660*/  LDL R47, [R1+0x18] ;  /* 0x00001800012f7983 */ /* 0x000f280000100800 */
[----:B------:R-:W5:Y:S04]  /*5670*/  LDL R252, [R1+0x34] ;  /* 0x0000340001fc7983 */ /* 0x000f680000100800 */
[----:B------:R-:W-:Y:S08]  /*5680*/  BAR.SYNC.DEFER_BLOCKING 0x0 ;  /* 0x0000000000007b1d */ /* 0x000ff00000010000 */
[----:B------:R-:W-:Y:S08]  /*5690*/  LDSM.16.M88.4 R64, [R215] ;  /* 0x00000000d740783b */ /* 0x000ff00000000200 */
[----:B-1----:R-:W1:Y:S08]  /*56a0*/  LDSM.16.M88.4 R16, [R212] ;  /* 0x00000000d410783b */ /* 0x002e700000000200 */
[----:B------:R-:W1:Y:S08]  /*56b0*/  LDSM.16.M88.4 R60, [R215+0x1000] ;  /* 0x00100000d73c783b */ /* 0x000e700000000200 */
[----:B------:R-:W1:Y:S08]  /*56c0*/  LDSM.16.M88.4 R32, [R212+0x400] ;  /* 0x00040000d420783b */ /* 0x000e700000000200 */
[----:B------:R-:W5:Y:S04]  /*56d0*/  LDL R231, [R1+0x30] ;  /* 0x0000300001e77983 */ /* 0x000f680000100800 */
[----:B------:R-:W2:Y:S08]  /*56e0*/  LDSM.16.M88.4 R48, [R212+0x800] ;  /* 0x00080000d430783b */ /* 0x000eb00000000200 */
[----:B------:R-:W5:Y:S01]  /*56f0*/  LDL R230, [R1+0x4] ;  /* 0x0000040001e67983 */ /* 0x000f620000100800 */
[-C--:B-1----:R-:W-:Y:S03]  /*5700*/  HMMA.16816.F32 R4, R64, R16.reuse, RZ ;  /* 0x000000104004723c */ /* 0x082fe600000018ff */
[----:B------:R-:W1:Y:S05]  /*5710*/  LDSM.16.M88.4 R176, [R212+0xc00] ;  /* 0x000c0000d4b0783b */ /* 0x000e6a0000000200 */
[C---:B------:R-:W-:Y:S03]  /*5720*/  HMMA.16816.F32 R8, R60.reuse, R16, RZ ;  /* 0x000000103c08723c */ /* 0x040fe600000018ff */
[----:B------:R-:W-:Y:S05]  /*5730*/  LDSM.16.M88.4 R180, [R216] ;  /* 0x00000000d8b4783b */ /* 0x000fea0000000200 */
[-C--:B------:R-:W-:Y:S03]  /*5740*/  HMMA.16816.F32 R12, R60, R18.reuse, RZ ;  /* 0x000000123c0c723c */ /* 0x080fe600000018ff */
[----:B------:R-:W1:Y:S05]  /*5750*/  LDSM.16.M88.4 R184, [R217] ;  /* 0x00000000d9b8783b */ /* 0x000e6a0000000200 */
[C---:B------:R-:W-:Y:S03]  /*5760*/  HMMA.16816.F32 R16, R64.reuse, R18, RZ ;  /* 0x000000124010723c */ /* 0x040fe600000018ff */
[----:B------:R-:W1:Y:S05]  /*5770*/  LDSM.16.M88.4 R188, [R216+0x1000] ;  /* 0x00100000d8bc783b */ /* 0x000e6a0000000200 */
[-C--:B------:R-:W-:Y:S03]  /*5780*/  HMMA.16816.F32 R20, R64, R32.reuse, RZ ;  /* 0x000000204014723c */ /* 0x080fe600000018ff */
[----:B------:R-:W1:Y:S05]  /*5790*/  LDSM.16.M88.4 R192, [R228] ;  /* 0x00000000e4c0783b */ /* 0x000e6a0000000200 */
[C---:B------:R-:W-:Y:S03]  /*57a0*/  HMMA.16816.F32 R24, R60.reuse, R32, RZ ;  /* 0x000000203c18723c */ /* 0x040fe600000018ff */
[----:B------:R-:W1:Y:S08]  /*57b0*/  LDSM.16.M88.4 R196, [R227] ;  /* 0x00000000e3c4783b */ /* 0x000e700000000200 */
[----:B------:R-:W1:Y:S08]  /*57c0*/  LDSM.16.M88.4 R200, [R226] ;  /* 0x00000000e2c8783b */ /* 0x000e700000000200 */
[----:B------:R-:W5:Y:S01]  /*57d0*/  LDL.64 R234, [R1+0x8] ;  /* 0x0000080001ea7983 */ /* 0x000f620000100a00 */
[----:B--2---:R-:W-:Y:S11]  /*57e0*/  ISETP.GT.AND P6, PT, R232, R229, PT ;  /* 0x000000e5e800720c */ /* 0x004ff60003fc4270 */
[----:B------:R-:W-:Y:S02]  /*57f0*/  @!UPT UIADD3 URZ, URZ, URZ, URZ ;  /* 0x0000003f3f3ff290 */ /* 0x000fe4000fffe03f */
[----:B------:R-:W-:Y:S01]  /*5800*/  @!P6 SHF.R.S32.HI R0, RZ, 0x1f, R229 ;  /* 0x0000001fff00e819 */ /* 0x000fe200000114e5 */
[C---:B------:R-:W-:Y:S01]  /*5810*/  @!P6 IMAD.WIDE.U32 R28, R229.reuse, c[0x0][0x208], RZ ;  /* 0x00008200e51cea25 */ /* 0x040fe200078e00ff */
[----:B------:R-:W-:Y:S03]  /*5820*/  @!P6 MOV R32, c[0x0][0x20c] ;  /* 0x000083000020ea02 */ /* 0x000fe60000000f00 */
[----:B------:R-:W-:Y:S02]  /*5830*/  @!P6 IMAD R0, R0, c[0x0][0x208], RZ ;  /* 0x000082000000ea24 */ /* 0x000fe400078e02ff */
[----:B------:R-:W-:Y:S02]  /*5840*/  @!P6 IMAD.MOV.U32 R3, RZ, RZ, c[0x0][0x208] ;  /* 0x00008200ff03e624 */ /* 0x000fe400078e00ff */
[----:B------:R-:W-:Y:S02]  /*5850*/  @!P6 IMAD R0, R229, c[0x0][0x20c], R0 ;  /* 0x00008300e500ea24 */ /* 0x000fe400078e0200 */
[C---:B------:R-:W-:Y:S02]  /*5860*/  @!P6 IMAD.SHL.U32 R2, R28.reuse, 0x40, RZ ;  /* 0x000000401c02e824 */ /* 0x040fe400078e00ff */
[----:B------:R-:W-:Y:S03]  /*5870*/  @!P6 IMAD.IADD R0, R29, 0x1, R0 ;  /* 0x000000011d00e824 */ /* 0x000fe600078e0200 */
[C---:B------:R-:W-:Y:S02]  /*5880*/  @!P6 LEA R44, P1, R3.reuse, R2, 0x5 ;  /* 0x00000002032ce211 */ /* 0x040fe400078228ff */
[----:B------:R-:W-:Y:S02]  /*5890*/  @!P6 SHF.L.U64.HI R0, R28, 0x6, R0 ;  /* 0x000000061c00e819 */ /* 0x000fe40000010200 */
[-C--:B------:R-:W-:Y:S01]  /*58a0*/  HMMA.16816.F32 R28, R60, R34.reuse, RZ ;  /* 0x000000223c1c723c */ /* 0x080fe200000018ff */
[----:B---3--:R-:W-:Y:S02]  /*58b0*/  @!P6 IADD3 R36, P0, R2, R142, RZ ;  /* 0x0000008e0224e210 */ /* 0x008fe40007f1e0ff */
[----:B------:R-:W-:Y:S02]  /*58c0*/  @!P6 LEA.HI.X R3, R3, R0, R32, 0x5, P1 ;  /* 0x000000000303e211 */ /* 0x000fe400008f2c20 */
[----:B------:R-:W-:Y:S01]  /*58d0*/  @!P6 IADD3 R43, P1, R142, 0x20, RZ ;  /* 0x000000208e2be810 */ /* 0x000fe20007f3e0ff */
[--C-:B----4-:R-:W-:Y:S01]  /*58e0*/  @!P6 IMAD.X R37, R0, 0x1, R47.reuse, P0 ;  /* 0x000000010025e824 */ /* 0x110fe200000e062f */
[----:B------:R-:W-:Y:S01]  /*58f0*/  @!P6 LEA R52, P0, R36, c[0x0][0x1f8], 0x1 ;  /* 0x00007e002434ea11 */ /* 0x000fe200078008ff */
[C---:B------:R-:W-:Y:S04]  /*5900*/  HMMA.16816.F32 R32, R64.reuse, R34, RZ ;  /* 0x000000224020723c */ /* 0x040fe800000018ff */
[----:B------:R-:W-:Y:S01]  /*5910*/  @!P6 IMAD.X R42, RZ, RZ, R47, P1 ;  /* 0x000000ffff2ae224 */ /* 0x000fe200008e062f */
[----:B------:R-:W-:Y:S02]  /*5920*/  @!P6 IADD3 R41, P1, R2, R43, RZ ;  /* 0x0000002b0229e210 */ /* 0x000fe40007f3e0ff */
[----:B------:R-:W-:Y:S02]  /*5930*/  @!P6 LEA.HI.X R53, R36, c[0x0][0x1fc], R37, 0x1, P0 ;  /* 0x00007f002435ea11 */ /* 0x000fe400000f0c25 */
[-C--:B------:R-:W-:Y:S03]  /*5940*/  HMMA.16816.F32 R36, R64, R48.reuse, RZ ;  /* 0x000000304024723c */ /* 0x080fe600000018ff */
[----:B------:R-:W-:Y:S01]  /*5950*/  @!P6 IADD3 R40, P0, R142, 0x40, RZ ;  /* 0x000000408e28e810 */ /* 0x000fe20007f1e0ff */
[----:B------:R-:W-:Y:S01]  /*5960*/  @!P6 IMAD.X R46, R0, 0x1, R42, P1 ;  /* 0x00000001002ee824 */ /* 0x000fe200008e062a */
[C---:B------:R-:W-:Y:S02]  /*5970*/  @!P6 LEA R56, P1, R41.reuse, c[0x0][0x1f8], 0x1 ;  /* 0x00007e002938ea11 */ /* 0x040fe400078208ff */
[----:B------:R-:W-:Y:S02]  /*5980*/  @!P6 IADD3.X R45, RZ, R47, RZ, P0, !PT ;  /* 0x0000002fff2de210 */ /* 0x000fe400007fe4ff */
[-C--:B------:R-:W-:Y:S03]  /*5990*/  @!P6 IADD3 R2, P0, R2, R40.reuse, RZ ;  /* 0x000000280202e210 */ /* 0x080fe60007f1e0ff */
[----:B------:R-:W-:Y:S02]  /*59a0*/  @!P6 LEA.HI.X R57, R41, c[0x0][0x1fc], R46, 0x1, P1 ;  /* 0x00007f002939ea11 */ /* 0x000fe400008f0c2e */
[----:B------:R-:W-:Y:S01]  /*59b0*/  @!P6 IADD3 R58, P1, R44, R43, RZ ;  /* 0x0000002b2c3ae210 */ /* 0x000fe20007f3e0ff */
[--C-:B------:R-:W-:Y:S01]  /*59c0*/  @!P6 IMAD.X R54, R0, 0x1, R45.reuse, P0 ;  /* 0x000000010036e824 */ /* 0x100fe200000e062d */
[C---:B------:R-:W-:Y:S03]  /*59d0*/  @!P6 IADD3 R141, P0, R44.reuse, R40, RZ ;  /* 0x000000282c8de210 */ /* 0x040fe60007f1e0ff */
[C---:B------:R-:W-:Y:S01]  /*59e0*/  @!P6 IMAD.X R59, R3.reuse, 0x1, R42, P1 ;  /* 0x00000001033be824 */ /* 0x040fe200008e062a */
[----:B------:R-:W-:Y:S01]  /*59f0*/  @!P6 IADD3 R0, P1, R44, R142, RZ ;  /* 0x0000008e2c00e210 */ /* 0x000fe20007f3e0ff */
[C---:B------:R-:W-:Y:S02]  /*5a00*/  HMMA.16816.F32 R40, R60.reuse, R48, RZ ;  /* 0x000000303c28723c */ /* 0x040fe400000018ff */
[C---:B------:R-:W-:Y:S01]  /*5a10*/  @!P6 IMAD.X R149, R3.reuse, 0x1, R45, P0 ;  /* 0x000000010395e824 */ /* 0x040fe200000e062d */
[----:B------:R-:W-:Y:S02]  /*5a20*/  @!P6 IADD3.X R3, R3, R47, RZ, P1, !PT ;  /* 0x0000002f0303e210 */ /* 0x000fe40000ffe4ff */
[----:B------:R-:W-:Y:S02]  /*5a30*/  @!P6 LEA R150, P1, R0, c[0x0][0x1f8], 0x1 ;  /* 0x00007e000096ea11 */ /* 0x000fe400078208ff */
[----:B------:R-:W-:Y:S01]  /*5a40*/  @!P6 LEA R144, P0, R2, c[0x0][0x1f8], 0x1 ;  /* 0x00007e000290ea11 */ /* 0x000fe200078008ff */
[-C--:B------:R-:W-:Y:S01]  /*5a50*/  HMMA.16816.F32 R44, R60, R50.reuse, RZ ;  /* 0x000000323c2c723c */ /* 0x080fe200000018ff */
[----:B------:R-:W-:Y:S03]  /*5a60*/  @!P6 LEA.HI.X R151, R0, c[0x0][0x1fc], R3, 0x1, P1 ;  /* 0x00007f000097ea11 */ /* 0x000fe600008f0c03 */
[----:B-----5:R-:W-:Y:S01]  /*5a70*/  @!P6 IMAD.SHL.U32 R0, R252, 0x2, RZ ;  /* 0x00000002fc00e824 */ /* 0x020fe200078e00ff */
[----:B------:R-:W-:Y:S02]  /*5a80*/  @!P6 LEA.HI.X R145, R2, c[0x0][0x1fc], R54, 0x1, P0 ;  /* 0x00007f000291ea11 */ /* 0x000fe400000f0c36 */
[C---:B------:R-:W-:Y:S01]  /*5a90*/  @!P6 LEA R142, P0, R58.reuse, c[0x0][0x1f8], 0x1 ;  /* 0x00007e003a8eea11 */ /* 0x040fe200078008ff */
[C---:B------:R-:W-:Y:S01]  /*5aa0*/  HMMA.16816.F32 R48, R64.reuse, R50, RZ ;  /* 0x000000324030723c */ /* 0x040fe200000018ff */
[----:B------:R-:W-:Y:S01]  /*5ab0*/  @!PT LDS RZ, [RZ] ;  /* 0x00000000fffff984 */ /* 0x000fe20000000800 */
[----:B------:R-:W-:Y:S01]  /*5ac0*/  @!PT LDS RZ, [RZ] ;  /* 0x00000000fffff984 */ /* 0x000fe20000000800 */
[----:B------:R-:W-:Y:S01]  /*5ad0*/  @!PT LDS RZ, [RZ] ;  /* 0x00000000fffff984 */ /* 0x000fe20000000800 */
[----:B------:R1:W-:Y:S03]  /*5ae0*/  @!P6 LDGSTS.E.BYPASS.LTC128B.128 [R0+0x100], [R52.64], !P5 ;  /* 0x001000003400efae */ /* 0x0003e6000e901d46 */
[----:B------:R-:W-:Y:S02]  /*5af0*/  @!P6 LEA.HI.X R143, R58, c[0x0][0x1fc], R59, 0x1, P0 ;  /* 0x00007f003a8fea11 */ /* 0x000fe400000f0c3b */
[C---:B------:R-:W-:Y:S03]  /*5b00*/  @!P6 LEA R2, P0, R141.reuse, c[0x0][0x1f8], 0x1 ;  /* 0x00007e008d02ea11 */ /* 0x040fe600078008ff */
[----:B------:R2:W-:Y:S03]  /*5b10*/  @!P6 LDGSTS.E.BYPASS.LTC128B.128 [R0+0x1100], [R56.64], !P4 ;  /* 0x011000003800efae */ /* 0x0005e6000e101d46 */
[----:B------:R-:W-:Y:S05]  /*5b20*/  @!P6 LEA.HI.X R3, R141, c[0x0][0x1fc], R149, 0x1, P0 ;  /* 0x00007f008d03ea11 */ /* 0x000fea00000f0c95 */
[----:B------:R3:W-:Y:S08]  /*5b30*/  @!P6 LDGSTS.E.BYPASS.LTC128B.128 [R0+0x2100], [R144.64], !P3 ;  /* 0x021000009000efae */ /* 0x0007f0000d901d46 */
[----:B------:R4:W-:Y:S01]  /*5b40*/  @!P6 LDGSTS.E.BYPASS.LTC128B.128 [R0+0x900], [R150.64], !P5 ;  /* 0x009000009600efae */ /* 0x0009e2000e901d46 */
[-C--:B-1----:R-:W-:Y:S07]  /*5b50*/  HMMA.16816.F32 R52, R64, R176.reuse, RZ ;  /* 0x000000b04034723c */ /* 0x082fee00000018ff */
[----:B------:R1:W-:Y:S01]  /*5b60*/  @!P6 LDGSTS.E.BYPASS.LTC128B.128 [R0+0x1900], [R142.64], !P4 ;  /* 0x019000008e00efae */ /* 0x0003e2000e101d46 */
[C---:B--2---:R-:W-:Y:S07]  /*5b70*/  HMMA.16816.F32 R56, R60.reuse, R176, RZ ;  /* 0x000000b03c38723c */ /* 0x044fee00000018ff */
[----:B------:R2:W-:Y:S01]  /*5b80*/  @!P6 LDGSTS.E.BYPASS.LTC128B.128 [R0+0x2900], [R2.64], !P3 ;  /* 0x029000000200efae */ /* 0x0005e2000d901d46 */
[----:B------:R-:W-:Y:S01]  /*5b90*/  ISETP.GT.AND P6, PT, R229, R232, PT ;  /* 0x000000e8e500720c */ /* 0x000fe20003fc4270 */
[-C--:B------:R-:W-:Y:S06]  /*5ba0*/  HMMA.16816.F32 R60, R60, R178.reuse, RZ ;  /* 0x000000b23c3c723c */ /* 0x080fec00000018ff */
[----:B------:R-:W-:Y:S02]  /*5bb0*/  LDSM.16.M88.4 R204, [R215+0x2000] ;  /* 0x00200000d7cc783b */ /* 0x000fe40000000200 */
[----:B------:R-:W-:Y:S04]  /*5bc0*/  HMMA.16816.F32 R64, R64, R178, RZ ;  /* 0x000000b24040723c */ /* 0x000fe800000018ff */
[----:B---3--:R-:W-:Y:S02]  /*5bd0*/  @P6 IMAD.MOV.U32 R144, RZ, RZ, c[0x0][0x1e4] ;  /* 0x00007900ff906624 */ /* 0x008fe400078e00ff */
[----:B------:R-:W0:Y:S02]  /*5be0*/  LDGDEPBAR ;  /* 0x00000000000079af */ /* 0x000e240000000000 */
[-C--:B------:R-:W-:Y:S01]  /*5bf0*/  HMMA.16816.F32 R4, R180, R184.reuse, R4 ;  /* 0x000000b8b404723c */ /* 0x080fe20000001804 */
[----:B-1----:R-:W-:Y:S05]  /*5c00*/  @P6 MOV R143, c[0x0][0x1e0] ;  /* 0x00007800008f6a02 */ /* 0x002fea0000000f00 */
[----:B------:R-:W1:Y:S01]  /*5c10*/  LDSM.16.M88.4 R208, [R212+0x1000] ;  /* 0x00100000d4d0783b */ /* 0x000e620000000200 */
[----:B------:R-:W-:Y:S01]  /*5c20*/  @P6 IADD3 R149, P1, R234, 0x20, RZ ;  /* 0x00000020ea956810 */ /* 0x000fe20007f3e0ff */
[----:B------:R-:W-:Y:S01]  /*5c30*/  @P2 IMAD.HI.U32 R142, R231, c[0x0][0x2c8], RZ ;  /* 0x0000b200e78e2a27 */ /* 0x000fe200078e00ff */
[C---:B------:R-:W-:Y:S04]  /*5c40*/  HMMA.16816.F32 R8, R188.reuse, R184, R8 ;  /* 0x000000b8bc08723c */ /* 0x040fe80000001808 */
[----:B------:R-:W-:Y:S01]  /*5c50*/  @P6 IMAD.X R145, RZ, RZ, R230, P1 ;  /* 0x000000ffff916224 */ /* 0x000fe200008e06e6 */
[----:B------:R-:W3:Y:S03]  /*5c60*/  LDSM.16.M88.4 R176, [R215+0x3000] ;  /* 0x00300000d7b0783b */ /* 0x000ee60000000200 */
        /* <DEDUP_REMOVED lines=12> */
[----:B------:R-:W-:Y:S07]  /*5d30*/  LDSM.16.M88.4 R196, [R225] ;  /* 0x00000000e1c4783b */ /* 0x000fee0000000200 */
[-C--:B------:R-:W-:Y:S08]  /*5d40*/  HMMA.16816.F32 R52, R180, R200.reuse, R52 ;  /* 0x000000c8b434723c */ /* 0x080ff00000001834 */
[C---:B------:R-:W-:Y:S08]  /*5d50*/  HMMA.16816.F32 R56, R188.reuse, R200, R56 ;  /* 0x000000c8bc38723c */ /* 0x040ff00000001838 */
[-C--:B------:R-:W-:Y:S01]  /*5d60*/  HMMA.16816.F32 R60, R188, R202.reuse, R60 ;  /* 0x000000cabc3c723c */ /* 0x080fe2000000183c */
[----:B------:R-:W2:Y:S07]  /*5d70*/  LDSM.16.M88.4 R188, [R212+0x1800] ;  /* 0x00180000d4bc783b */ /* 0x000eae0000000200 */
[----:B------:R-:W-:Y:S01]  /*5d80*/  HMMA.16816.F32 R64, R180, R202, R64 ;  /* 0x000000cab440723c */ /* 0x000fe20000001840 */
[----:B------:R-:W2:Y:S07]  /*5d90*/  LDSM.16.M88.4 R180, [R212+0x1c00] ;  /* 0x001c0000d4b4783b */ /* 0x000eae0000000200 */
[-C--:B-1----:R-:W-:Y:S01]  /*5da0*/  HMMA.16816.F32 R4, R204, R208.reuse, R4 ;  /* 0x000000d0cc04723c */ /* 0x082fe20000001804 */
[----:B------:R-:W1:Y:S07]  /*5db0*/  LDSM.16.M88.4 R200, [R216+0x3000] ;  /* 0x00300000d8c8783b */ /* 0x000e6e0000000200 */
[C---:B---3--:R-:W-:Y:S08]  /*5dc0*/  HMMA.16816.F32 R8, R176.reuse, R208, R8 ;  /* 0x000000d0b008723c */ /* 0x048ff00000001808 */
[-C--:B------:R-:W-:Y:S08]  /*5dd0*/  HMMA.16816.F32 R12, R176, R210.reuse, R12 ;  /* 0x000000d2b00c723c */ /* 0x080ff0000000180c */
[C---:B------:R-:W-:Y:S01]  /*5de0*/  HMMA.16816.F32 R16, R204.reuse, R210, R16 ;  /* 0x000000d2cc10723c */ /* 0x040fe20000001810 */
[----:B------:R-:W3:Y:S07]  /*5df0*/  LDSM.16.M88.4 R208, [R224] ;  /* 0x00000000e0d0783b */ /* 0x000eee0000000200 */
[-C--:B-----5:R-:W-:Y:S08]  /*5e00*/  HMMA.16816.F32 R20, R204, R184.reuse, R20 ;  /* 0x000000b8cc14723c */ /* 0x0a0ff00000001814 */
[C---:B------:R-:W-:Y:S08]  /*5e10*/  HMMA.16816.F32 R24, R176.reuse, R184, R24 ;  /* 0x000000b8b018723c */ /* 0x040ff00000001818 */
[-C--:B------:R-:W-:Y:S08]  /*5e20*/  HMMA.16816.F32 R28, R176, R186.reuse, R28 ;  /* 0x000000bab01c723c */ /* 0x080ff0000000181c */
[C---:B------:R-:W-:Y:S01]  /*5e30*/  HMMA.16816.F32 R32, R204.reuse, R186, R32 ;  /* 0x000000bacc20723c */ /* 0x040fe20000001820 */
[----:B------:R-:W5:Y:S07]  /*5e40*/  LDSM.16.M88.4 R184, [R223] ;  /* 0x00000000dfb8783b */ /* 0x000f6e0000000200 */
[-C--:B--2---:R-:W-:Y:S08]  /*5e50*/  HMMA.16816.F32 R36, R204, R188.reuse, R36 ;  /* 0x000000bccc24723c */ /* 0x084ff00000001824 */
[C---:B------:R-:W-:Y:S08]  /*5e60*/  HMMA.16816.F32 R40, R176.reuse, R188, R40 ;  /* 0x000000bcb028723c */ /* 0x040ff00000001828 */
[-C--:B------:R-:W-:Y:S08]  /*5e70*/  HMMA.16816.F32 R44, R176, R190.reuse, R44 ;  /* 0x000000beb02c723c */ /* 0x080ff0000000182c */
[C---:B------:R-:W-:Y:S01]  /*5e80*/  HMMA.16816.F32 R48, R204.reuse, R190, R48 ;  /* 0x000000becc30723c */ /* 0x040fe20000001830 */
[----:B------:R-:W-:Y:S07]  /*5e90*/  LDSM.16.M88.4 R188, [R212+0x2000] ;  /* 0x00200000d4bc783b */ /* 0x000fee0000000200 */
[-C--:B------:R-:W-:Y:S08]  /*5ea0*/  HMMA.16816.F32 R52, R204, R180.reuse, R52 ;  /* 0x000000b4cc34723c */ /* 0x080ff00000001834 */
[C---:B------:R-:W-:Y:S08]  /*5eb0*/  HMMA.16816.F32 R56, R176.reuse, R180, R56 ;  /* 0x000000b4b038723c */ /* 0x040ff00000001838 */
[-C--:B------:R-:W-:Y:S01]  /*5ec0*/  HMMA.16816.F32 R60, R176, R182.reuse, R60 ;  /* 0x000000b6b03c723c */ /* 0x080fe2000000183c */
[----:B------:R-:W2:Y:S07]  /*5ed0*/  LDSM.16.M88.4 R176, [R222] ;  /* 0x00000000deb0783b */ /* 0x000eae0000000200 */
[----:B------:R-:W-:Y:S01]  /*5ee0*/  HMMA.16816.F32 R64, R204, R182, R64 ;  /* 0x000000b6cc40723c */ /* 0x000fe20000001840 */
[----:B------:R-:W2:Y:S07]  /*5ef0*/  LDSM.16.M88.4 R180, [R215+0x4000] ;  /* 0x00400000d7b4783b */ /* 0x000eae0000000200 */
[-C--:B------:R-:W-:Y:S01]  /*5f00*/  HMMA.16816.F32 R4, R192, R196.reuse, R4 ;  /* 0x000000c4c004723c */ /* 0x080fe20000001804 */
[----:B------:R-:W-:Y:S07]  /*5f10*/  LDSM.16.M88.4 R204, [R212+0x2400] ;  /* 0x00240000d4cc783b */ /* 0x000fee0000000200 */
        /* <DEDUP_REMOVED lines=8> */
[----:B------:R-:W3:Y:S07]  /*5fa0*/  LDSM.16.M88.4 R208, [R212+0x2800] ;  /* 0x00280000d4d0783b */ /* 0x000eee0000000200 */
[-C--:B-----5:R-:W-:Y:S08]  /*5fb0*/  HMMA.16816.F32 R36, R192, R184.reuse, R36 ;  /* 0x000000b8c024723c */ /* 0x0a0ff00000001824 */
[C---:B------:R-:W-:Y:S08]  /*5fc0*/  HMMA.16816.F32 R40, R200.reuse, R184, R40 ;  /* 0x000000b8c828723c */ /* 0x040ff00000001828 */
[-C--:B------:R-:W-:Y:S08]  /*5fd0*/  HMMA.16816.F32 R44, R200, R186.reuse, R44 ;  /* 0x000000bac82c723c */ /* 0x080ff0000000182c */
[C---:B------:R-:W-:Y:S01]  /*5fe0*/  HMMA.16816.F32 R48, R192.reuse, R186, R48 ;  /* 0x000000bac030723c */ /* 0x040fe20000001830 */
[----:B------:R-:W5:Y:S07]  /*5ff0*/  LDSM.16.M88.4 R184, [R212+0x2c00] ;  /* 0x002c0000d4b8783b */ /* 0x000f6e0000000200 */
[-C--:B--2---:R-:W-:Y:S08]  /*6000*/  HMMA.16816.F32 R52, R192, R176.reuse, R52 ;  /* 0x000000b0c034723c */ /* 0x084ff00000001834 */
[C---:B------:R-:W-:Y:S08]  /*6010*/  HMMA.16816.F32 R56, R200.reuse, R176, R56 ;  /* 0x000000b0c838723c */ /* 0x040ff00000001838 */
[-C--:B------:R-:W-:Y:S01]  /*6020*/  HMMA.16816.F32 R60, R200, R178.reuse, R60 ;  /* 0x000000b2c83c723c */ /* 0x080fe2000000183c */
[----:B------:R-:W2:Y:S07]  /*6030*/  LDL R200, [R1+0x3c] ;  /* 0x00003c0001c87983 */ /* 0x000eae0000100800 */
[----:B------:R-:W-:Y:S01]  /*6040*/  HMMA.16816.F32 R64, R192, R178, R64 ;  /* 0x000000b2c040723c */ /* 0x000fe20000001840 */
[----:B------:R-:W-:Y:S07]  /*6050*/  LDSM.16.M88.4 R176, [R216+0x4000] ;  /* 0x00400000d8b0783b */ /* 0x000fee0000000200 */
[-C--:B------:R-:W-:Y:S01]  /*6060*/  HMMA.16816.F32 R4, R180, R188.reuse, R4 ;  /* 0x000000bcb404723c */ /* 0x080fe20000001804 */
[----:B------:R-:W-:Y:S07]  /*6070*/  LDSM.16.M88.4 R192, [R216+0x5000] ;  /* 0x00500000d8c0783b */ /* 0x000fee0000000200 */
[C---:B-1----:R-:W-:Y:S08]  /*6080*/  HMMA.16816.F32 R8, R196.reuse, R188, R8 ;  /* 0x000000bcc408723c */ /* 0x042ff00000001808 */
[-C--:B------:R-:W-:Y:S08]  /*6090*/  HMMA.16816.F32 R12, R196, R190.reuse, R12 ;  /* 0x000000bec40c723c */ /* 0x080ff0000000180c */
[C---:B------:R-:W-:Y:S01]  /*60a0*/  HMMA.16816.F32 R16, R180.reuse, R190, R16 ;  /* 0x000000beb410723c */ /* 0x040fe20000001810 */
[----:B------:R-:W1:Y:S07]  /*60b0*/  LDSM.16.M88.4 R188, [R221] ;  /* 0x00000000ddbc783b */ /* 0x000e6e0000000200 */
[-C--:B------:R-:W-:Y:S08]  /*60c0*/  HMMA.16816.F32 R20, R180, R204.reuse, R20 ;  /* 0x000000ccb414723c */ /* 0x080ff00000001814 */
[C---:B------:R-:W-:Y:S07]  /*60d0*/  HMMA.16816.F32 R24, R196.reuse, R204, R24 ;  /* 0x000000ccc418723c */ /* 0x040fee0000001818 */
[----:B------:R-:W-:Y:S01]  /*60e0*/  IADD3 R204, R229, -0x1, RZ ;  /* 0xffffffffe5cc7810 */ /* 0x000fe20007ffe0ff */
[-C--:B------:R-:W-:Y:S04]  /*60f0*/  HMMA.16816.F32 R28, R196, R206.reuse, R28 ;  /* 0x000000cec41c723c */ /* 0x080fe8000000181c */
[----:B------:R-:W-:Y:S01]  /*6100*/  @P6 IMAD.WIDE.U32 R2, R204, c[0x0][0x1e0], RZ ;  /* 0x00007800cc026a25 */ /* 0x000fe200078e00ff */
[----:B----4-:R-:W-:Y:S03]  /*6110*/  @P6 SHF.R.S32.HI R0, RZ, 0x1f, R204 ;  /* 0x0000001fff006819 */ /* 0x010fe600000114cc */
[C---:B------:R-:W-:Y:S04]  /*6120*/  HMMA.16816.F32 R32, R180.reuse, R206, R32 ;  /* 0x000000ceb420723c */ /* 0x040fe80000001820 */
[----:B------:R-:W-:Y:S04]  /*6130*/  @P6 IMAD R0, R0, c[0x0][0x1e0], RZ ;  /* 0x0000780000006a24 */ /* 0x000fe800078e02ff */
[-C--:B---3--:R-:W-:Y:S04]  /*6140*/  HMMA.16816.F32 R36, R180, R208.reuse, R36 ;  /* 0x000000d0b424723c */ /* 0x088fe80000001824 */
[----:B------:R-:W-:Y:S04]  /*6150*/  @P6 IMAD R0, R204, c[0x0][0x1e4], R0 ;  /* 0x00007900cc006a24 */ /* 0x000fe800078e0200 */
[C---:B------:R-:W-:Y:S04]  /*6160*/  HMMA.16816.F32 R40, R196.reuse, R208, R40 ;  /* 0x000000d0c428723c */ /* 0x040fe80000001828 */
[----:B------:R-:W-:Y:S02]  /*6170*/  @P6 IMAD.IADD R0, R3, 0x1, R0 ;  /* 0x0000000103006824 */ /* 0x000fe400078e0200 */
[C---:B------:R-:W-:Y:S02]  /*6180*/  @P6 IMAD.SHL.U32 R3, R2.reuse, 0x40, RZ ;  /* 0x0000004002036824 */ /* 0x040fe400078e00ff */
[-C--:B------:R-:W-:Y:S04]  /*6190*/  HMMA.16816.F32 R44, R196, R210.reuse, R44 ;  /* 0x000000d2c42c723c */ /* 0x080fe8000000182c */
[----:B------:R-:W-:Y:S01]  /*61a0*/  @P6 SHF.L.U64.HI R2, R2, 0x6, R0 ;  /* 0x0000000602026819 */ /* 0x000fe20000010200 */
[----:B------:R-:W-:Y:S01]  /*61b0*/  IMAD.MOV.U32 R0, RZ, RZ, R231 ;  /* 0x000000ffff007224 */ /* 0x000fe200078e00e7 */
[C---:B------:R-:W-:Y:S02]  /*61c0*/  @P6 LEA R141, P0, R143.reuse, R3, 0x5 ;  /* 0x000000038f8d6211 */ /* 0x040fe400078028ff */
[C---:B------:R-:W-:Y:S04]  /*61d0*/  HMMA.16816.F32 R48, R180.reuse, R210, R48 ;  /* 0x000000d2b430723c */ /* 0x040fe80000001830 */
[----:B------:R-:W-:Y:S02]  /*61e0*/  @P2 SHF.R.U32.HI R0, RZ, c[0x0][0x2cc], R142 ;  /* 0x0000b300ff002a19 */ /* 0x000fe4000001168e */
[----:B------:R-:W-:Y:S02]  /*61f0*/  @P6 LEA.HI.X R142, R143, R2, R144, 0x5, P0 ;  /* 0x000000028f8e6211 */ /* 0x000fe400000f2c90 */
[-C--:B-----5:R-:W-:Y:S04]  /*6200*/  HMMA.16816.F32 R52, R180, R184.reuse, R52 ;  /* 0x000000b8b434723c */ /* 0x0a0fe80000001834 */
[CC--:B------:R-:W-:Y:S02]  /*6210*/  @P6 IADD3 R144, P1, R3.reuse, R149.reuse, RZ ;  /* 0x0000009503906210 */ /* 0x0c0fe40007f3e0ff */
[----:B------:R-:W-:Y:S02]  /*6220*/  @P6 IADD3 R143, P0, R3, R234, RZ ;  /* 0x000000ea038f6210 */ /* 0x000fe40007f1e0ff */
[C---:B------:R-:W-:Y:S04]  /*6230*/  HMMA.16816.F32 R56, R196.reuse, R184, R56 ;  /* 0x000000b8c438723c */ /* 0x040fe80000001838 */
[----:B------:R-:W-:Y:S01]  /*6240*/  @P6 IMAD.X R151, R2, 0x1, R145, P1 ;  /* 0x0000000102976824 */ /* 0x000fe200008e0691 */
[----:B------:R-:W-:Y:S01]  /*6250*/  @P6 LEA R202, P1, R144, c[0x0][0x1c8], 0x1 ;  /* 0x0000720090ca6a11 */ /* 0x000fe200078208ff */
[----:B------:R-:W-:Y:S01]  /*6260*/  @P6 IMAD.X R150, R2, 0x1, R230, P0 ;  /* 0x0000000102966824 */ /* 0x000fe200000e06e6 */
[----:B------:R-:W-:Y:S01]  /*6270*/  MOV R184, 0xffffffc0 ;  /* 0xffffffc000b87802 */ /* 0x000fe20000000f00 */
[-C--:B------:R-:W-:Y:S01]  /*6280*/  HMMA.16816.F32 R60, R196, R186.reuse, R60 ;  /* 0x000000bac43c723c */ /* 0x080fe2000000183c */
[----:B------:R-:W-:Y:S03]  /*6290*/  SHFL.IDX PT, R196, R0, 0x2, 0x1c1f ;  /* 0x005c1f0000c47f89 */ /* 0x000fe600000e0000 */
[----:B------:R-:W-:Y:S02]  /*62a0*/  @P6 LEA.HI.X R203, R144, c[0x0][0x1cc], R151, 0x1, P1 ;  /* 0x0000730090cb6a11 */ /* 0x000fe400008f0c97 */
[C---:B------:R-:W-:Y:S02]  /*62b0*/  @P6 LEA R206, P0, R143.reuse, c[0x0][0x1c8], 0x1 ;  /* 0x000072008fce6a11 */ /* 0x040fe400078008ff */
[----:B------:R-:W-:Y:S01]  /*62c0*/  HMMA.16816.F32 R64, R180, R186, R64 ;  /* 0x000000bab440723c */ /* 0x000fe20000001840 */
[----:B------:R-:W3:Y:S03]  /*62d0*/  LDSM.16.M88.4 R180, [R220] ;  /* 0x00000000dcb4783b */ /* 0x000ee60000000200 */
[----:B------:R-:W-:Y:S01]  /*62e0*/  @P6 LEA.HI.X R207, R143, c[0x0][0x1cc], R150, 0x1, P0 ;  /* 0x000073008fcf6a11 */ /* 0x000fe200000f0c96 */
[----:B------:R-:W-:Y:S01]  /*62f0*/  IMAD R150, R229, R184, 0x1 ;  /* 0x00000001e5967424 */ /* 0x000fe200078e02b8 */
[----:B------:R-:W-:Y:S02]  /*6300*/  @P6 IADD3 R144, P0, R234, 0x40, RZ ;  /* 0x00000040ea906810 */ /* 0x000fe40007f1e0ff */
[-C--:B-1----:R-:W-:Y:S01]  /*6310*/  HMMA.16816.F32 R4, R176, R188.reuse, R4 ;  /* 0x000000bcb004723c */ /* 0x082fe20000001804 */
[----:B------:R-:W1:Y:S04]  /*6320*/  LDSM.16.M88.4 R184, [R219] ;  /* 0x00000000dbb8783b */ /* 0x000e680000000200 */
[--C-:B------:R-:W-:Y:S01]  /*6330*/  @P6 IMAD.X R143, RZ, RZ, R230.reuse, P0 ;  /* 0x000000ffff8f6224 */ /* 0x100fe200000e06e6 */
[-C--:B------:R-:W-:Y:S02]  /*6340*/  @P6 IADD3 R3, P0, R3, R144.reuse, RZ ;  /* 0x0000009003036210 */ /* 0x080fe40007f1e0ff */
[C---:B------:R-:W-:Y:S01]  /*6350*/  HMMA.16816.F32 R8, R192.reuse, R188, R8 ;  /* 0x000000bcc008723c */ /* 0x040fe20000001808 */
[----:B------:R-:W4:Y:S07]  /*6360*/  SHFL.IDX PT, R188, R0, RZ, 0x1c1f ;  /* 0x001c1fff00bc7589 */ /* 0x000f2e00000e0000 */
[-C--:B------:R-:W-:Y:S01]  /*6370*/  HMMA.16816.F32 R12, R192, R190.reuse, R12 ;  /* 0x000000bec00c723c */ /* 0x080fe2000000180c */
[----:B------:R-:W5:Y:S07]  /*6380*/  SHFL.IDX PT, R189, R0, 0x1, 0x1c1f ;  /* 0x003c1f0000bd7f89 */ /* 0x000f6e00000e0000 */
[C---:B------:R-:W-:Y:S01]  /*6390*/  HMMA.16816.F32 R16, R176.reuse, R190, R16 ;  /* 0x000000beb010723c */ /* 0x040fe20000001810 */
[----:B------:R1:W1:Y:S06]  /*63a0*/  SHFL.IDX PT, R151, R0, 0x3, 0x1c1f ;  /* 0x007c1f0000977f89 */ /* 0x00026c00000e0000 */
[C---:B------:R-:W-:Y:S01]  /*63b0*/  @P6 IADD3 R190, P1, R141.reuse, R149, RZ ;  /* 0x000000958dbe6210 */ /* 0x040fe20007f3e0ff */
[-C--:B---3--:R-:W-:Y:S04]  /*63c0*/  HMMA.16816.F32 R20, R176, R180.reuse, R20 ;  /* 0x000000b4b014723c */ /* 0x088fe80000001814 */
[----:B------:R-:W-:Y:S01]  /*63d0*/  @P6 IADD3.X R149, R2, R143, RZ, P0, !PT ;  /* 0x0000008f02956210 */ /* 0x000fe200007fe4ff */
[C---:B------:R-:W-:Y:S01]  /*63e0*/  @P6 IMAD.X R233, R142.reuse, 0x1, R145, P1 ;  /* 0x000000018ee96824 */ /* 0x040fe200008e0691 */
[C---:B------:R-:W-:Y:S02]  /*63f0*/  @P6 IADD3 R191, P0, R141.reuse, R144, RZ ;  /* 0x000000908dbf6210 */ /* 0x040fe40007f1e0ff */
[----:B------:R-:W-:Y:S01]  /*6400*/  @P6 IADD3 R2, P1, R141, R234, RZ ;  /* 0x000000ea8d026210 */ /* 0x000fe20007f3e0ff */
[C---:B------:R-:W-:Y:S04]  /*6410*/  HMMA.16816.F32 R24, R192.reuse, R180, R24 ;  /* 0x000000b4c018723c */ /* 0x040fe80000001818 */
[C---:B------:R-:W-:Y:S01]  /*6420*/  @P6 IMAD.X R234, R142.reuse, 0x1, R143, P0 ;  /* 0x000000018eea6824 */ /* 0x040fe200000e068f */
[C---:B------:R-:W-:Y:S01]  /*6430*/  @P6 LEA R198, P0, R3.reuse, c[0x0][0x1c8], 0x1 ;  /* 0x0000720003c66a11 */ /* 0x040fe200078008ff */
[----:B------:R-:W-:Y:S02]  /*6440*/  @P6 IMAD.X R142, R142, 0x1, R230, P1 ;  /* 0x000000018e8e6824 */ /* 0x000fe400008e06e6 */
[-C--:B------:R-:W-:Y:S04]  /*6450*/  HMMA.16816.F32 R28, R192, R182.reuse, R28 ;  /* 0x000000b6c01c723c */ /* 0x080fe8000000181c */
[----:B------:R-:W-:Y:S04]  /*6460*/  @P6 LEA.HI.X R199, R3, c[0x0][0x1cc], R149, 0x1, P0 ;  /* 0x0000730003c76a11 */ /* 0x000fe800000f0c95 */
[C---:B------:R-:W-:Y:S08]  /*6470*/  HMMA.16816.F32 R32, R176.reuse, R182, R32 ;  /* 0x000000b6b020723c */ /* 0x040ff00000001820 */
[-C--:B-1----:R-:W-:Y:S08]  /*6480*/  HMMA.16816.F32 R36, R176, R184.reuse, R36 ;  /* 0x000000b8b024723c */ /* 0x082ff00000001824 */
[C---:B------:R-:W-:Y:S08]  /*6490*/  HMMA.16816.F32 R40, R192.reuse, R184, R40 ;  /* 0x000000b8c028723c */ /* 0x040ff00000001828 */
[-C--:B------:R-:W-:Y:S08]  /*64a0*/  HMMA.16816.F32 R44, R192, R186.reuse, R44 ;  /* 0x000000bac02c723c */ /* 0x080ff0000000182c */
[C---:B------:R-:W-:Y:S04]  /*64b0*/  HMMA.16816.F32 R48, R176.reuse, R186, R48 ;  /* 0x000000bab030723c */ /* 0x040fe80000001830 */
[----:B--2---:R-:W-:Y:S02]  /*64c0*/  IADD3 R150, R150, c[0x0][0x1d0], -R200 ;  /* 0x0000740096967a10 */ /* 0x004fe40007ffe8c8 */
[----:B------:R-:W-:Y:S02]  /*64d0*/  @P6 LEA R200, P1, R2, c[0x0][0x1c8], 0x1 ;  /* 0x0000720002c86a11 */ /* 0x000fe400078208ff */
[----:B------:R-:W-:Y:S04]  /*64e0*/  IADD3 R0, R150, -c[0x0][0x168], RZ ;  /* 0x80005a0096007a10 */ /* 0x000fe80007ffe0ff */
[----:B------:R-:W-:Y:S02]  /*64f0*/  @P6 LEA.HI.X R201, R2, c[0x0][0x1cc], R142, 0x1, P1 ;  /* 0x0000730002c96a11 */ /* 0x000fe400008f0c8e */
[C---:B----4-:R-:W-:Y:S01]  /*6500*/  IADD3 R141, R0.reuse, R188, RZ ;  /* 0x000000bc008d7210 */ /* 0x050fe20007ffe0ff */
[C---:B-----5:R-:W-:Y:S02]  /*6510*/  IMAD.IADD R3, R0.reuse, 0x1, R189 ;  /* 0x0000000100037824 */ /* 0x060fe400078e02bd */
[C---:B------:R-:W-:Y:S01]  /*6520*/  IMAD.IADD R2, R0.reuse, 0x1, R196 ;  /* 0x0000000100027824 */ /* 0x040fe200078e02c4 */
[C---:B------:R-:W-:Y:S01]  /*6530*/  ISETP.GT.AND P1, PT, R141.reuse, RZ, PT ;  /* 0x000000ff8d00720c */ /* 0x040fe20003f24270 */
[----:B------:R-:W-:Y:S01]  /*6540*/  IMAD.IADD R0, R0, 0x1, R151 ;  /* 0x0000000100007824 */ /* 0x000fe200078e0297 */
[----:B------:R-:W-:Y:S02]  /*6550*/  ISETP.GT.AND P0, PT, R141, 0x1, PT ;  /* 0x000000018d00780c */ /* 0x000fe40003f04270 */
[----:B------:R-:W-:Y:S02]  /*6560*/  FSEL R149, R4, -INF , P1 ;  /* 0xff80000004957808 */ /* 0x000fe40000800000 */
[----:B------:R-:W-:Y:S02]  /*6570*/  FSEL R142, R5, -INF , P0 ;  /* 0xff800000058e7808 */ /* 0x000fe40000000000 */
[C---:B------:R-:W-:Y:S02]  /*6580*/  ISETP.GT.AND P1, PT, R3.reuse, RZ, PT ;  /* 0x000000ff0300720c */ /* 0x040fe40003f24270 */
[----:B------:R-:W-:Y:S02]  /*6590*/  ISETP.GT.AND P0, PT, R3, 0x1, PT ;  /* 0x000000010300780c */ /* 0x000fe40003f04270 */
[----:B------:R-:W-:Y:S02]  /*65a0*/  FSEL R181, R6, -INF , P1 ;  /* 0xff80000006b57808 */ /* 0x000fe40000800000 */
[----:B------:R-:W-:Y:S02]  /*65b0*/  FSEL R180, R7, -INF , P0 ;  /* 0xff80000007b47808 */ /* 0x000fe40000000000 */
[----:B------:R-:W1:Y:S01]  /*65c0*/  LDSM.16.M88.4 R4, [R218] ;  /* 0x00000000da04783b */ /* 0x000e620000000200 */
[C---:B------:R-:W-:Y:S01]  /*65d0*/  ISETP.GT.AND P1, PT, R2.reuse, RZ, PT ;  /* 0x000000ff0200720c */ /* 0x040fe20003f24270 */
[----:B------:R-:W-:Y:S06]  /*65e0*/  DEPBAR.LE SB0, 0x0 ;  /* 0x000080000000791a */ /* 0x000fec0000000000 */
[----:B------:R-:W-:Y:S01]  /*65f0*/  BAR.SYNC.DEFER_BLOCKING 0x0 ;  /* 0x0000000000007b1d */ /* 0x000fe20000010000 */
[----:B------:R-:W-:Y:S02]  /*6600*/  ISETP.GT.AND P0, PT, R2, 0x1, PT ;  /* 0x000000010200780c */ /* 0x000fe40003f04270 */
[----:B------:R-:W-:Y:S02]  /*6610*/  FSEL R182, R8, -INF , P1 ;  /* 0xff80000008b67808 */ /* 0x000fe40000800000 */
[----:B------:R-:W-:Y:S02]  /*6620*/  FSEL R9, R9, -INF , P0 ;  /* 0xff80000009097808 */ /* 0x000fe40000000000 */
[C---:B------:R-:W-:Y:S02]  /*6630*/  ISETP.GT.AND P1, PT, R0.reuse, RZ, PT ;  /* 0x000000ff0000720c */ /* 0x040fe40003f24270 */
[----:B------:R-:W-:Y:S02]  /*6640*/  ISETP.GT.AND P0, PT, R0, 0x1, PT ;  /* 0x000000010000780c */ /* 0x000fe40003f04270 */
[----:B------:R-:W-:Y:S02]  /*6650*/  FSEL R10, R10, -INF , P1 ;  /* 0xff8000000a0a7808 */ /* 0x000fe40000800000 */
[----:B------:R-:W-:Y:S02]  /*6660*/  FSEL R11, R11, -INF , P0 ;  /* 0xff8000000b0b7808 */ /* 0x000fe40000000000 */
[C---:B------:R-:W-:Y:S02]  /*6670*/  ISETP.GT.AND P1, PT, R2.reuse, 0x8, PT ;  /* 0x000000080200780c */ /* 0x040fe40003f24270 */
[----:B------:R-:W-:Y:S02]  /*6680*/  ISETP.GT.AND P0, PT, R2, 0x9, PT ;  /* 0x000000090200780c */ /* 0x000fe40003f04270 */
[----:B------:R-:W-:Y:S02]  /*6690*/  FSEL R12, R12, -INF , P1 ;  /* 0xff8000000c0c7808 */ /* 0x000fe40000800000 */
[----:B------:R-:W-:Y:S02]  /*66a0*/  FSEL R13, R13, -INF , P0 ;  /* 0xff8000000d0d7808 */ /* 0x000fe40000000000 */
[C---:B------:R-:W-:Y:S02]  /*66b0*/  ISETP.GT.AND P1, PT, R0.reuse, 0x8, PT ;  /* 0x000000080000780c */ /* 0x040fe40003f24270 */
[----:B------:R-:W-:Y:S02]  /*66c0*/  ISETP.GT.AND P0, PT, R0, 0x9, PT ;  /* 0x000000090000780c */ /* 0x000fe40003f04270 */
[----:B------:R-:W-:Y:S02]  /*66d0*/  FSEL R14, R14, -INF , P1 ;  /* 0xff8000000e0e7808 */ /* 0x000fe40000800000 */
[----:B------:R-:W-:Y:S02]  /*66e0*/  ISETP.GT.AND P1, PT, R141, 0x8, PT ;  /* 0x000000088d00780c */ /* 0x000fe40003f24270 */
[----:B------:R-:W-:Y:S01]  /*66f0*/  FSEL R15, R15, -INF , P0 ;  /* 0xff8000000f0f7808 */ /* 0x000fe20000000000 */
[-C--:B-1----:R-:W-:Y:S05]  /*6700*/  HMMA.16816.F32 R52, R176, R4.reuse, R52 ;  /* 0x00000004b034723c */ /* 0x082fea0000001834 */
[----:B------:R-:W-:Y:S02]  /*6710*/  ISETP.GT.AND P0, PT, R141, 0x9, PT ;  /* 0x000000098d00780c */ /* 0x000fe40003f04270 */
[----:B------:R-:W-:Y:S01]  /*6720*/  FSEL R16, R16, -INF , P1 ;  /* 0xff80000010107808 */ /* 0x000fe20000800000 */
[C---:B------:R-:W-:Y:S04]  /*6730*/  HMMA.16816.F32 R56, R192.reuse, R4, R56 ;  /* 0x00000004c038723c */ /* 0x040fe80000001838 */
[----:B------:R-:W-:Y:S02]  /*6740*/  FSEL R17, R17, -INF , P0 ;  /* 0xff80000011117808 */ /* 0x000fe40000000000 */
[C---:B------:R-:W-:Y:S02]  /*6750*/  ISETP.GT.AND P1, PT, R3.reuse, 0x8, PT ;  /* 0x000000080300780c */ /* 0x040fe40003f24270 */
[-C--:B------:R-:W-:Y:S03]  /*6760*/  HMMA.16816.F32 R60, R192, R6.reuse, R60 ;  /* 0x00000006c03c723c */ /* 0x080fe6000000183c */
[----:B------:R-:W-:Y:S02]  /*6770*/  ISETP.GT.AND P0, PT, R3, 0x9, PT ;  /* 0x000000090300780c */ /* 0x000fe40003f04270 */
[----:B------:R-:W-:Y:S02]  /*6780*/  FSEL R18, R18, -INF , P1 ;  /* 0xff80000012127808 */ /* 0x000fe40000800000 */
[----:B------:R-:W-:Y:S01]  /*6790*/  ISETP.GT.AND P1, PT, R141, 0x10, PT ;  /* 0x000000108d00780c */ /* 0x000fe20003f24270 */
[----:B------:R-:W-:Y:S04]  /*67a0*/  HMMA.16816.F32 R64, R176, R6, R64 ;  /* 0x00000006b040723c */ /* 0x000fe80000001840 */
[----:B------:R-:W-:Y:S02]  /*67b0*/  FSEL R19, R19, -INF , P0 ;  /* 0xff80000013137808 */ /* 0x000fe40000000000 */
[----:B------:R-:W-:Y:S02]  /*67c0*/  ISETP.GT.AND P0, PT, R141, 0x11, PT ;  /* 0x000000118d00780c */ /* 0x000fe40003f04270 */
[----:B------:R-:W-:Y:S02]  /*67d0*/  FSEL R189, R20, -INF , P1 ;  /* 0xff80000014bd7808 */ /* 0x000fe40000800000 */
[----:B------:R-:W-:Y:S02]  /*67e0*/  ISETP.GT.AND P1, PT, R3, 0x10, PT ;  /* 0x000000100300780c */ /* 0x000fe40003f24270 */
[----:B------:R-:W-:Y:S02]  /*67f0*/  FSEL R188, R21, -INF , P0 ;  /* 0xff80000015bc7808 */ /* 0x000fe40000000000 */
[----:B------:R-:W-:Y:S02]  /*6800*/  ISETP.GT.AND P0, PT, R3, 0x11, PT ;  /* 0x000000110300780c */ /* 0x000fe40003f04270 */
[----:B------:R-:W-:Y:S02]  /*6810*/  FSEL R196, R22, -INF , P1 ;  /* 0xff80000016c47808 */ /* 0x000fe40000800000 */
[----:B------:R-:W-:Y:S02]  /*6820*/  FSEL R197, R23, -INF , P0 ;  /* 0xff80000017c57808 */ /* 0x000fe40000000000 */
[----:B------:R-:W-:Y:S02]  /*6830*/  FMNMX.FTZ R4, R149, R140, !PT ;  /* 0x0000008c95047209 */ /* 0x000fe40007810000 */
[C---:B------:R-:W-:Y:S02]  /*6840*/  ISETP.GT.AND P1, PT, R2.reuse, 0x10, PT ;  /* 0x000000100200780c */ /* 0x040fe40003f24270 */
[----:B------:R-:W-:Y:S02]  /*6850*/  ISETP.GT.AND P0, PT, R2, 0x11, PT ;  /* 0x000000110200780c */ /* 0x000fe40003f04270 */
[----:B------:R-:W-:Y:S02]  /*6860*/  FSEL R208, R24, -INF , P1 ;  /* 0xff80000018d07808 */ /* 0x000fe40000800000 */
[----:B------:R-:W-:Y:S02]  /*6870*/  FSEL R205, R25, -INF , P0 ;  /* 0xff80000019cd7808 */ /* 0x000fe40000000000 */
[C---:B------:R-:W-:Y:S02]  /*6880*/  ISETP.GT.AND P1, PT, R0.reuse, 0x10, PT ;  /* 0x000000100000780c */ /* 0x040fe40003f24270 */
[----:B------:R-:W-:Y:S02]  /*6890*/  ISETP.GT.AND P0, PT, R0, 0x11, PT ;  /* 0x000000110000780c */ /* 0x000fe40003f04270 */
[----:B------:R-:W-:Y:S02]  /*68a0*/  FMNMX.FTZ R4, R142, R4, !PT ;  /* 0x000000048e047209 */ /* 0x000fe40007810000 */
[----:B------:R-:W-:Y:S02]  /*68b0*/  FSEL R211, R26, -INF , P1 ;  /* 0xff8000001ad37808 */ /* 0x000fe40000800000 */
[----:B------:R-:W-:Y:S02]  /*68c0*/  FSEL R230, R27, -INF , P0 ;  /* 0xff8000001be67808 */ /* 0x000fe40000000000 */
[C---:B------:R-:W-:Y:S02]  /*68d0*/  ISETP.GT.AND P1, PT, R2.reuse, 0x18, PT ;  /* 0x000000180200780c */ /* 0x040fe40003f24270 */
[----:B------:R-:W-:Y:S02]  /*68e0*/  ISETP.GT.AND P0, PT, R2, 0x19, PT ;  /* 0x000000190200780c */ /* 0x000fe40003f04270 */
[----:B------:R-:W-:Y:S02]  /*68f0*/  FMNMX.FTZ R4, R16, R4, !PT ;  /* 0x0000000410047209 */ /* 0x000fe40007810000 */
[----:B------:R-:W-:Y:S02]  /*6900*/  FSEL R209, R28, -INF , P1 ;  /* 0xff8000001cd17808 */ /* 0x000fe40000800000 */
[----:B------:R-:W-:Y:S02]  /*6910*/  FSEL R210, R29, -INF , P0 ;  /* 0xff8000001dd27808 */ /* 0x000fe40000000000 */
[----:B------:R-:W-:Y:S02]  /*6920*/  FMNMX.FTZ R4, R17, R4, !PT ;  /* 0x0000000411047209 */ /* 0x000fe40007810000 */
[C---:B------:R-:W-:Y:S02]  /*6930*/  ISETP.GT.AND P1, PT, R0.reuse, 0x18, PT ;  /* 0x000000180000780c */ /* 0x040fe40003f24270 */
[----:B------:R-:W-:Y:S02]  /*6940*/  ISETP.GT.AND P0, PT, R0, 0x19, PT ;  /* 0x000000190000780c */ /* 0x000fe40003f04270 */
[----:B------:R-:W-:Y:S02]  /*6950*/  FMNMX.FTZ R4, R189, R4, !PT ;  /* 0x00000004bd047209 */ /* 0x000fe40007810000 */
[----:B------:R-:W-:Y:S02]  /*6960*/  FSEL R231, R30, -INF , P1 ;  /* 0xff8000001ee77808 */ /* 0x000fe40000800000 */
[----:B------:R-:W-:Y:S02]  /*6970*/  ISETP.GT.AND P1, PT, R141, 0x18, PT ;  /* 0x000000188d00780c */ /* 0x000fe40003f24270 */
[----:B------:R-:W-:Y:S02]  /*6980*/  FSEL R232, R31, -INF , P0 ;  /* 0xff8000001fe87808 */ /* 0x000fe40000000000 */
[----:B------:R-:W-:Y:S02]  /*6990*/  ISETP.GT.AND P0, PT, R141, 0x19, PT ;  /* 0x000000198d00780c */ /* 0x000fe40003f04270 */
[----:B------:R-:W-:Y:S01]  /*69a0*/  FSEL R186, R32, -INF , P1 ;  /* 0xff80000020ba7808 */ /* 0x000fe20000800000 */
[----:B------:R-:W-:Y:S01]  /*69b0*/  IMAD.MOV.U32 R32, RZ, RZ, R252 ;  /* 0x000000ffff207224 */ /* 0x000fe200078e00fc */
        /* <DEDUP_REMOVED lines=16> */
[----:B------:R-:W-:Y:S02]  /*6ac0*/  ISETP.GT.AND P1, PT, R2, 0x20, PT ;  /* 0x000000200200780c */ /* 0x000fe40003f24270 */
[C---:B------:R-:W-:Y:S02]  /*6ad0*/  ISETP.GT.AND P0, PT, R141.reuse, 0x28, PT ;  /* 0x000000288d00780c */ /* 0x040fe40003f04270 */
[----:B------:R-:W-:Y:S02]  /*6ae0*/  FMNMX.FTZ R145, R194, R145, !PT ;  /* 0x00000091c2917209 */ /* 0x000fe40007810000 */
[----:B------:R-:W-:Y:S02]  /*6af0*/  FSEL R247, R40, -INF , P1 ;  /* 0xff80000028f77808 */ /* 0x000fe40000800000 */
[----:B------:R-:W-:Y:S02]  /*6b00*/  FSEL R195, R48, -INF , P0 ;  /* 0xff80000030c37808 */ /* 0x000fe40000000000 */
[----:B------:R-:W-:Y:S02]  /*6b10*/  ISETP.GT.AND P1, PT, R141, 0x29, PT ;  /* 0x000000298d00780c */ /* 0x000fe40003f24270 */
[----:B------:R-:W-:Y:S02]  /*6b20*/  FMNMX.FTZ R145, R235, R145, !PT ;  /* 0x00000091eb917209 */ /* 0x000fe40007810000 */
[----:B------:R-:W-:Y:S02]  /*6b30*/  ISETP.GT.AND P0, PT, R141, 0x30, PT ;  /* 0x000000308d00780c */ /* 0x000fe40003f04270 */
[----:B------:R-:W-:Y:S02]  /*6b40*/  FSEL R237, R49, -INF , P1 ;  /* 0xff80000031ed7808 */ /* 0x000fe40000800000 */
        /* <DEDUP_REMOVED lines=11> */
[----:B------:R-:W-:Y:S02]  /*6c00*/  FMNMX.FTZ R4, R180, R4, !PT ;  /* 0x00000004b4047209 */ /* 0x000fe40007810000 */
[----:B------:R-:W-:Y:S02]  /*6c10*/  FMNMX.FTZ R145, R26, R145, !PT ;  /* 0x000000911a917209 */ /* 0x000fe40007810000 */
[----:B------:R-:W-:Y:S02]  /*6c20*/  FSEL R245, R65, -INF , P1 ;  /* 0xff80000041f57808 */ /* 0x000fe40000800000 */
[----:B------:R-:W-:Y:S02]  /*6c30*/  FMNMX.FTZ R4, R18, R4, !PT ;  /* 0x0000000412047209 */ /* 0x000fe40007810000 */
[----:B------:R-:W-:Y:S02]  /*6c40*/  FMNMX.FTZ R145, R245, R145, !PT ;  /* 0x00000091f5917209 */ /* 0x000fe40007810000 */
[----:B------:R-:W-:Y:S02]  /*6c50*/  FMNMX.FTZ R4, R19, R4, !PT ;  /* 0x0000000413047209 */ /* 0x000fe40007810000 */
[----:B------:R-:W-:Y:S01]  /*6c60*/  ISETP.GT.AND P1, PT, R0, 0x20, PT ;  /* 0x000000200000780c */ /* 0x000fe20003f24270 */
[----:B------:R-:W1:Y:S01]  /*6c70*/  SHFL.BFLY PT, R6, R145, 0x2, 0x1f ;  /* 0x0c401f0091067f89 */ /* 0x000e6200000e0000 */
[----:B------:R-:W-:Y:S02]  /*6c80*/  FMNMX.FTZ R4, R196, R4, !PT ;  /* 0x00000004c4047209 */ /* 0x000fe40007810000 */
[----:B------:R-:W-:Y:S02]  /*6c90*/  FSEL R249, R42, -INF , P1 ;  /* 0xff8000002af97808 */ /* 0x000fe40000800000 */
[----:B------:R-:W-:Y:S02]  /*6ca0*/  FMNMX.FTZ R4, R197, R4, !PT ;  /* 0x00000004c5047209 */ /* 0x000fe40007810000 */
[----:B------:R-:W-:Y:S02]  /*6cb0*/  ISETP.GT.AND P1, PT, R3, 0x28, PT ;  /* 0x000000280300780c */ /* 0x000fe40003f24270 */
[----:B------:R-:W-:Y:S02]  /*6cc0*/  FMNMX.FTZ R4, R192, R4, !PT ;  /* 0x00000004c0047209 */ /* 0x000fe40007810000 */
[----:B------:R-:W-:Y:S02]  /*6cd0*/  FSEL R236, R50, -INF , P1 ;  /* 0xff80000032ec7808 */ /* 0x000fe40000800000 */
[----:B------:R-:W-:Y:S02]  /*6ce0*/  FMNMX.FTZ R4, R193, R4, !PT ;  /* 0x00000004c1047209 */ /* 0x000fe40007810000 */
[----:B------:R-:W-:Y:S02]  /*6cf0*/  ISETP.GT.AND P0, PT, R2, 0x21, PT ;  /* 0x000000210200780c */ /* 0x000fe40003f04270 */
[----:B------:R-:W-:Y:S02]  /*6d00*/  FMNMX.FTZ R4, R241, R4, !PT ;  /* 0x00000004f1047209 */ /* 0x000fe40007810000 */
[----:B------:R-:W-:Y:S02]  /*6d10*/  ISETP.GT.AND P1, PT, R3, 0x30, PT ;  /* 0x000000300300780c */ /* 0x000fe40003f24270 */
[----:B------:R-:W-:Y:S02]  /*6d20*/  FMNMX.FTZ R4, R242, R4, !PT ;  /* 0x00000004f2047209 */ /* 0x000fe40007810000 */
[----:B------:R-:W-:Y:S02]  /*6d30*/  FSEL R244, R41, -INF , P0 ;  /* 0xff80000029f47808 */ /* 0x000fe40000000000 */
[----:B-1----:R-:W-:Y:S02]  /*6d40*/  FMNMX.FTZ R145, R145, R6, !PT ;  /* 0x0000000691917209 */ /* 0x002fe40007810000 */
[----:B------:R-:W-:Y:S02]  /*6d50*/  FMNMX.FTZ R144, R236, R4, !PT ;  /* 0x00000004ec907209 */ /* 0x000fe40007810000 */
[----:B------:R-:W-:Y:S01]  /*6d60*/  ISETP.GT.AND P0, PT, R0, 0x21, PT ;  /* 0x000000210000780c */ /* 0x000fe20003f04270 */
[----:B------:R-:W1:Y:S01]  /*6d70*/  SHFL.BFLY PT, R4, R145, 0x1, 0x1f ;  /* 0x0c201f0091047f89 */ /* 0x000e6200000e0000 */
[----:B------:R-:W-:Y:S02]  /*6d80*/  FSEL R64, R54, -INF , P1 ;  /* 0xff80000036407808 */ /* 0x000fe40000800000 */
[----:B------:R-:W-:Y:S02]  /*6d90*/  ISETP.GT.AND P1, PT, R3, 0x38, PT ;  /* 0x000000380300780c */ /* 0x000fe40003f24270 */
        /* <DEDUP_REMOVED lines=10> */
[----:B------:R-:W-:Y:S02]  /*6e40*/  FMNMX.FTZ R3, R10, R148, !PT ;  /* 0x000000940a037209 */ /* 0x000fe40007810000 */
[----:B------:R-:W-:Y:S02]  /*6e50*/  FMNMX.FTZ R5, R182, R147, !PT ;  /* 0x00000093b6057209 */ /* 0x000fe40007810000 */
[----:B------:R-:W-:Y:S02]  /*6e60*/  FSEL R246, R46, -INF , P1 ;  /* 0xff8000002ef67808 */ /* 0x000fe40000800000 */
[----:B------:R-:W-:Y:S02]  /*6e70*/  ISETP.GT.AND P1, PT, R2, 0x30, PT ;  /* 0x000000300200780c */ /* 0x000fe40003f24270 */
[----:B------:R-:W-:Y:S02]  /*6e80*/  FMNMX.FTZ R3, R11, R3, !PT ;  /* 0x000000030b037209 */ /* 0x000fe40007810000 */
[----:B-1----:R-:W-:Y:S02]  /*6e90*/  FMNMX.FTZ R145, R145, R4, !PT ;  /* 0x0000000491917209 */ /* 0x002fe40007810000 */
[----:B------:R-:W-:Y:S02]  /*6ea0*/  FMNMX.FTZ R5, R9, R5, !PT ;  /* 0x0000000509057209 */ /* 0x000fe40007810000 */
[----:B------:R-:W-:Y:S01]  /*6eb0*/  FSEL R65, R56, -INF , P1 ;  /* 0xff80000038417808 */ /* 0x000fe20000800000 */
[----:B------:R-:W-:Y:S01]  /*6ec0*/  FMUL.FTZ R150, R145, c[0x0][0x2d0] ;  /* 0x0000b40091967a20 */ /* 0x000fe20000410000 */
[----:B------:R-:W-:Y:S02]  /*6ed0*/  ISETP.GT.AND P1, PT, R2, 0x38, PT ;  /* 0x000000380200780c */ /* 0x000fe40003f24270 */
[----:B------:R-:W-:Y:S02]  /*6ee0*/  FSEL R183, R67, -INF , P0 ;  /* 0xff80000043b77808 */ /* 0x000fe40000000000 */
[----:B------:R-:W-:Y:S02]  /*6ef0*/  FMNMX.FTZ R3, R14, R3, !PT ;  /* 0x000000030e037209 */ /* 0x000fe40007810000 */
[----:B------:R-:W-:Y:S02]  /*6f00*/  ISETP.GT.AND P0, PT, R2, 0x29, PT ;  /* 0x000000290200780c */ /* 0x000fe40003f04270 */
[----:B------:R-:W-:Y:S02]  /*6f10*/  FMNMX.FTZ R143, R12, R5, !PT ;  /* 0x000000050c8f7209 */ /* 0x000fe40007810000 */
[----:B------:R-:W-:Y:S02]  /*6f20*/  FSEL R27, R60, -INF , P1 ;  /* 0xff8000003c1b7808 */ /* 0x000fe40000800000 */
[----:B------:R-:W-:Y:S02]  /*6f30*/  FSETP.NEU.FTZ.AND P1, PT, R145, -INF , PT ;  /* 0xff8000009100780b */ /* 0x000fe40003f3d000 */
[----:B------:R-:W-:Y:S02]  /*6f40*/  FSEL R240, R45, -INF , P0 ;  /* 0xff8000002df07808 */ /* 0x000fe40000000000 */
[----:B------:R-:W-:Y:S02]  /*6f50*/  FMNMX.FTZ R3, R15, R3, !PT ;  /* 0x000000030f037209 */ /* 0x000fe40007810000 */
[----:B------:R-:W-:Y:S02]  /*6f60*/  ISETP.GT.AND P0, PT, R0, 0x29, PT ;  /* 0x000000290000780c */ /* 0x000fe40003f04270 */
[----:B------:R-:W-:Y:S02]  /*6f70*/  FMNMX.FTZ R143, R13, R143, !PT ;  /* 0x0000008f0d8f7209 */ /* 0x000fe40007810000 */
[----:B------:R-:W-:Y:S02]  /*6f80*/  FMNMX.FTZ R144, R238, R144, !PT ;  /* 0x00000090ee907209 */ /* 0x000fe40007810000 */
[----:B------:R-:W-:Y:S02]  /*6f90*/  FSEL R150, R150, RZ, P1 ;  /* 0x000000ff96967208 */ /* 0x000fe40000800000 */
[----:B------:R-:W-:Y:S02]  /*6fa0*/  FSEL R248, R47, -INF , P0 ;  /* 0xff8000002ff87808 */ /* 0x000fe40000000000 */
[----:B------:R-:W-:Y:S02]  /*6fb0*/  ISETP.GT.AND P0, PT, R2, 0x31, PT ;  /* 0x000000310200780c */ /* 0x000fe40003f04270 */
[----:B------:R-:W-:Y:S02]  /*6fc0*/  FMNMX.FTZ R3, R211, R3, !PT ;  /* 0x00000003d3037209 */ /* 0x000fe40007810000 */
[----:B------:R-:W-:Y:S02]  /*6fd0*/  FMNMX.FTZ R143, R208, R143, !PT ;  /* 0x0000008fd08f7209 */ /* 0x000fe40007810000 */
[----:B------:R-:W-:Y:S02]  /*6fe0*/  FMNMX.FTZ R144, R64, R144, !PT ;  /* 0x0000009040907209 */ /* 0x000fe40007810000 */
[----:B------:R-:W-:Y:S01]  /*6ff0*/  FSEL R250, R57, -INF , P0 ;  /* 0xff80000039fa7808 */ /* 0x000fe20000000000 */
[----:B------:R-:W-:Y:S01]  /*7000*/  IMAD.MOV.U32 R57, RZ, RZ, R55 ;  /* 0x000000ffff397224 */ /* 0x000fe200078e0037 */
[----:B------:R-:W-:Y:S01]  /*7010*/  ISETP.GT.AND P0, PT, R2, 0x39, PT ;  /* 0x000000390200780c */ /* 0x000fe20003f04270 */
[--C-:B------:R-:W-:Y:S01]  /*7020*/  FFMA.FTZ R2, R149, c[0x0][0x2d0], -R150.reuse ;  /* 0x0000b40095027a23 */ /* 0x100fe20000010896 */
[----:B------:R-:W-:Y:S02]  /*7030*/  FMNMX.FTZ R3, R230, R3, !PT ;  /* 0x00000003e6037209 */ /* 0x000fe40007810000 */
[----:B------:R-:W-:Y:S01]  /*7040*/  FMNMX.FTZ R143, R205, R143, !PT ;  /* 0x0000008fcd8f7209 */ /* 0x000fe20007810000 */
[----:B------:R1:W2:Y:S01]  /*7050*/  MUFU.EX2 R151, R2 ;  /* 0x0000000200977308 */ /* 0x0002a20000000800 */
        /* <DEDUP_REMOVED lines=9> */
[----:B------:R-:W3:Y:S01]  /*70f0*/  SHFL.BFLY PT, R5, R144, 0x2, 0x1f ;  /* 0x0c401f0090057f89 */ /* 0x000ee200000e0000 */
[----:B------:R-:W-:Y:S02]  /*7100*/  FMNMX.FTZ R3, R251, R3, !PT ;  /* 0x00000003fb037209 */ /* 0x000fe40007810000 */
[----:B------:R-:W-:Y:S02]  /*7110*/  FMNMX.FTZ R143, R244, R143, !PT ;  /* 0x0000008ff48f7209 */ /* 0x000fe40007810000 */
[----:B------:R-:W-:Y:S02]  /*7120*/  FSEL R56, R61, -INF , P0 ;  /* 0xff8000003d387808 */ /* 0x000fe40000000000 */
[----:B------:R-:W-:Y:S02]  /*7130*/  FMNMX.FTZ R3, R246, R3, !PT ;  /* 0x00000003f6037209 */ /* 0x000fe40007810000 */
[----:B------:R-:W-:Y:S02]  /*7140*/  ISETP.GT.AND P0, PT, R0, 0x30, PT ;  /* 0x000000300000780c */ /* 0x000fe40003f04270 */
[----:B------:R-:W-:Y:S02]  /*7150*/  FMNMX.FTZ R143, R239, R143, !PT ;  /* 0x0000008fef8f7209 */ /* 0x000fe40007810000 */
[----:B------:R-:W-:Y:S01]  /*7160*/  FSEL R24, R58, -INF , P0 ;  /* 0xff8000003a187808 */ /* 0x000fe20000000000 */
[----:B------:R-:W-:Y:S01]  /*7170*/  IMAD.MOV.U32 R58, RZ, RZ, R27 ;  /* 0x000000ffff3a7224 */ /* 0x000fe200078e001b */
[----:B------:R-:W-:Y:S02]  /*7180*/  FMNMX.FTZ R3, R248, R3, !PT ;  /* 0x00000003f8037209 */ /* 0x000fe40007810000 */
[----:B------:R-:W-:Y:S02]  /*7190*/  FMNMX.FTZ R143, R240, R143, !PT ;  /* 0x0000008ff08f7209 */ /* 0x000fe40007810000 */
[----:B-1----:R-:W-:Y:S01]  /*71a0*/  FMNMX.FTZ R2, R24, R3, !PT ;  /* 0x0000000318027209 */ /* 0x002fe20007810000 */
[--C-:B------:R-:W-:Y:S01]  /*71b0*/  FFMA.FTZ R3, R142, c[0x0][0x2d0], -R150.reuse ;  /* 0x0000b4008e037a23 */ /* 0x100fe20000010896 */
[----:B------:R-:W-:Y:S02]  /*71c0*/  FMNMX.FTZ R143, R65, R143, !PT ;  /* 0x0000008f418f7209 */ /* 0x000fe40007810000 */
[----:B------:R-:W-:Y:S01]  /*71d0*/  ISETP.GT.AND P0, PT, R0, 0x31, PT ;  /* 0x000000310000780c */ /* 0x000fe20003f04270 */
[----:B------:R1:W4:Y:S01]  /*71e0*/  MUFU.EX2 R67, R3 ;  /* 0x0000000300437308 */ /* 0x0003220000000800 */
[----:B------:R-:W-:Y:S02]  /*71f0*/  FMNMX.FTZ R143, R250, R143, !PT ;  /* 0x0000008ffa8f7209 */ /* 0x000fe40007810000 */
[----:B---3--:R-:W-:Y:S02]  /*7200*/  FMNMX.FTZ R144, R144, R5, !PT ;  /* 0x0000000590907209 */ /* 0x008fe40007810000 */
[----:B------:R-:W-:Y:S02]  /*7210*/  FMNMX.FTZ R143, R27, R143, !PT ;  /* 0x0000008f1b8f7209 */ /* 0x000fe40007810000 */
[----:B------:R-:W-:Y:S01]  /*7220*/  FSEL R59, R59, -INF , P0 ;  /* 0xff8000003b3b7808 */ /* 0x000fe20000000000 */
[----:B------:R-:W3:Y:S01]  /*7230*/  SHFL.BFLY PT, R5, R144, 0x1, 0x1f ;  /* 0x0c201f0090057f89 */ /* 0x000ee200000e0000 */
[----:B------:R-:W-:Y:S02]  /*7240*/  FMNMX.FTZ R143, R56, R143, !PT ;  /* 0x0000008f388f7209 */ /* 0x000fe40007810000 */
[----:B------:R-:W-:Y:S02]  /*7250*/  ISETP.GT.AND P0, PT, R0, 0x38, PT ;  /* 0x000000380000780c */ /* 0x000fe40003f04270 */
[----:B------:R-:W-:Y:S02]  /*7260*/  MOV R61, R48 ;  /* 0x00000030003d7202 */ /* 0x000fe40000000f00 */
[----:B------:R-:W-:Y:S01]  /*7270*/  FSEL R62, R62, -INF , P0 ;  /* 0xff8000003e3e7808 */ /* 0x000fe20000000000 */
[----:B------:R-:W5:Y:S01]  /*7280*/  SHFL.BFLY PT, R4, R143, 0x2, 0x1f ;  /* 0x0c401f008f047f89 */ /* 0x000f6200000e0000 */
[----:B------:R-:W-:Y:S02]  /*7290*/  ISETP.GT.AND P0, PT, R0, 0x39, PT ;  /* 0x000000390000780c */ /* 0x000fe40003f04270 */
[----:B------:R-:W-:Y:S01]  /*72a0*/  FMNMX.FTZ R0, R59, R2, !PT ;  /* 0x000000023b007209 */ /* 0x000fe20007810000 */
[----:B------:R-:W-:Y:S01]  /*72b0*/  FFMA.FTZ R2, R16, c[0x0][0x2d0], -R150 ;  /* 0x0000b40010027a23 */ /* 0x000fe20000010896 */
[----:B------:R-:W-:Y:S01]  /*72c0*/  FSEL R149, R63, -INF , P0 ;  /* 0xff8000003f957808 */ /* 0x000fe20000000000 */
[----:B------:R-:W-:Y:S01]  /*72d0*/  IMAD.MOV.U32 R63, RZ, RZ, R26 ;  /* 0x000000ffff3f7224 */ /* 0x000fe200078e001a */
[----:B------:R-:W-:Y:S01]  /*72e0*/  FMNMX.FTZ R0, R62, R0, !PT ;  /* 0x000000003e007209 */ /* 0x000fe20007810000 */
[----:B------:R2:W-:Y:S01]  /*72f0*/  MUFU.EX2 R22, R2 ;  /* 0x0000000200167308 */ /* 0x0005e20000000800 */
[----:B-1----:R-:W-:Y:S01]  /*7300*/  FFMA.FTZ R3, R17, c[0x0][0x2d0], -R150 ;  /* 0x0000b40011037a23 */ /* 0x002fe20000010896 */
[C---:B------:R-:W-:Y:S02]  /*7310*/  @P6 LEA R6, P0, R190.reuse, c[0x0][0x1c8], 0x1 ;  /* 0x00007200be066a11 */ /* 0x040fe400078008ff */
[----:B------:R-:W-:Y:S02]  /*7320*/  FMNMX.FTZ R0, R149, R0, !PT ;  /* 0x0000000095007209 */ /* 0x000fe40007810000 */
[----:B------:R-:W-:Y:S02]  /*7330*/  @P6 LEA.HI.X R7, R190, c[0x0][0x1cc], R233, 0x1, P0 ;  /* 0x00007300be076a11 */ /* 0x000fe400000f0ce9 */
[----:B---3--:R-:W-:Y:S02]  /*7340*/  FMNMX.FTZ R144, R144, R5, !PT ;  /* 0x0000000590907209 */ /* 0x008fe40007810000 */
[----:B------:R1:W-:Y:S01]  /*7350*/  MUFU.EX2 R21, R3 ;  /* 0x0000000300157308 */ /* 0x0003e20000000800 */
[----:B------:R-:W-:Y:S02]  /*7360*/  MOV R233, R25 ;  /* 0x0000001900e97202 */ /* 0x000fe40000000f00 */
[----:B-----5:R-:W-:Y:S02]  /*7370*/  FMNMX.FTZ R143, R143, R4, !PT ;  /* 0x000000048f8f7209 */ /* 0x020fe40007810000 */
[C---:B------:R-:W-:Y:S03]  /*7380*/  @P6 LEA R4, P0, R191.reuse, c[0x0][0x1c8], 0x1 ;  /* 0x00007200bf046a11 */ /* 0x040fe600078008ff */
[----:B------:R-:W3:Y:S01]  /*7390*/  SHFL.BFLY PT, R8, R143, 0x1, 0x1f ;  /* 0x0c201f008f087f89 */ /* 0x000ee200000e0000 */
[----:B------:R-:W-:Y:S01]  /*73a0*/  @P6 LEA.HI.X R5, R191, c[0x0][0x1cc], R234, 0x1, P0 ;  /* 0x00007300bf056a11 */ /* 0x000fe200000f0cea */
[----:B------:R-:W-:Y:S01]  /*73b0*/  IMAD.MOV.U32 R191, RZ, RZ, R24 ;  /* 0x000000ffffbf7224 */ /* 0x000fe200078e0018 */
[----:B--2---:R-:W-:Y:S01]  /*73c0*/  MOV R234, R151 ;  /* 0x0000009700ea7202 */ /* 0x004fe20000000f00 */
[C---:B------:R-:W-:Y:S01]  /*73d0*/  FMUL.FTZ R151, R144.reuse, c[0x0][0x2d0] ;  /* 0x0000b40090977a20 */ /* 0x040fe20000410000 */
[----:B------:R-:W-:Y:S02]  /*73e0*/  FSETP.NEU.FTZ.AND P0, PT, R144, -INF , PT ;  /* 0xff8000009000780b */ /* 0x000fe40003f1d000 */
[----:B----4-:R-:W-:Y:S01]  /*73f0*/  F2FP.PACK_AB R176, R67, R234 ;  /* 0x000000ea43b0723e */ /* 0x010fe200000000ff */
[----:B------:R-:W2:Y:S01]  /*7400*/  SHFL.BFLY PT, R2, R0, 0x2, 0x1f ;  /* 0x0c401f0000027f89 */ /* 0x000ea200000e0000 */
[----:B------:R-:W-:Y:S05]  /*7410*/  FSEL R151, R151, RZ, P0 ;  /* 0x000000ff97977208 */ /* 0x000fea0000000000 */
[--C-:B-1----:R-:W-:Y:S04]  /*7420*/  FFMA.FTZ R3, R181, c[0x0][0x2d0], -R151.reuse ;  /* 0x0000b400b5037a23 */ /* 0x102fe80000010897 */
[----:B------:R1:W4:Y:S01]  /*7430*/  MUFU.EX2 R31, R3 ;  /* 0x00000003001f7308 */ /* 0x0003220000000800 */
[----:B---3--:R-:W-:Y:S01]  /*7440*/  FMNMX.FTZ R143, R143, R8, !PT ;  /* 0x000000088f8f7209 */ /* 0x008fe20007810000 */
[--C-:B------:R-:W-:Y:S04]  /*7450*/  FFMA.FTZ R8, R19, c[0x0][0x2d0], -R151.reuse ;  /* 0x0000b40013087a23 */ /* 0x100fe80000010897 */
[----:B------:R-:W-:Y:S04]  /*7460*/  FMUL.FTZ R184, R143, c[0x0][0x2d0] ;  /* 0x0000b4008fb87a20 */ /* 0x000fe80000410000 */
[----:B------:R-:W-:Y:S01]  /*7470*/  MUFU.EX2 R23, R8 ;  /* 0x0000000800177308 */ /* 0x000fe20000000800 */
[----:B--2---:R-:W-:Y:S01]  /*7480*/  FMNMX.FTZ R0, R0, R2, !PT ;  /* 0x0000000200007209 */ /* 0x004fe20007810000 */
[--C-:B------:R-:W-:Y:S08]  /*7490*/  FFMA.FTZ R2, R18, c[0x0][0x2d0], -R151.reuse ;  /* 0x0000b40012027a23 */ /* 0x100ff00000010897 */
[----:B------:R2:W-:Y:S01]  /*74a0*/  MUFU.EX2 R190, R2 ;  /* 0x0000000200be7308 */ /* 0x0005e20000000800 */
[----:B-1----:R-:W-:Y:S09]  /*74b0*/  FFMA.FTZ R3, R180, c[0x0][0x2d0], -R151 ;  /* 0x0000b400b4037a23 */ /* 0x002ff20000010897 */
[----:B------:R1:W-:Y:S01]  /*74c0*/  MUFU.EX2 R60, R3 ;  /* 0x00000003003c7308 */ /* 0x0003e20000000800 */
[----:B--2---:R-:W2:Y:S01]  /*74d0*/  SHFL.BFLY PT, R2, R0, 0x1, 0x1f ;  /* 0x0c201f0000027f89 */ /* 0x004ea200000e0000 */
[----:B-1----:R-:W-:Y:S02]  /*74e0*/  FSEL R3, R145, RZ, P1 ;  /* 0x000000ff91037208 */ /* 0x002fe40000800000 */
[----:B------:R-:W-:Y:S04]  /*74f0*/  FSETP.NEU.FTZ.AND P1, PT, R143, -INF , PT ;  /* 0xff8000008f00780b */ /* 0x000fe80003f3d000 */
[----:B------:R-:W-:Y:S05]  /*7500*/  FSEL R184, R184, RZ, P1 ;  /* 0x000000ffb8b87208 */ /* 0x000fea0000800000 */
[--C-:B------:R-:W-:Y:S01]  /*7510*/  FFMA.FTZ R8, R182, c[0x0][0x2d0], -R184.reuse ;  /* 0x0000b400b6087a23 */ /* 0x100fe200000108b8 */
[----:B--2---:R-:W-:Y:S01]  /*7520*/  FMNMX.FTZ R142, R0, R2, !PT ;  /* 0x00000002008e7209 */ /* 0x004fe20007810000 */
[--C-:B------:R-:W-:Y:S01]  /*7530*/  FFMA.FTZ R0, R12, c[0x0][0x2d0], -R184.reuse ;  /* 0x0000b4000c007a23 */ /* 0x100fe200000108b8 */
[----:B------:R-:W-:Y:S01]  /*7540*/  FSEL R2, R144, RZ, P0 ;  /* 0x000000ff90027208 */ /* 0x000fe20000000000 */
[----:B------:R1:W2:Y:S01]  /*7550*/  MUFU.EX2 R30, R8 ;  /* 0x00000008001e7308 */ /* 0x0002a20000000800 */
[C---:B------:R-:W-:Y:S01]  /*7560*/  FSETP.NEU.FTZ.AND P0, PT, R142.reuse, -INF , PT ;  /* 0xff8000008e00780b */ /* 0x040fe20003f1d000 */
[----:B------:R-:W-:Y:S05]  /*7570*/  FMUL.FTZ R185, R142, c[0x0][0x2d0] ;  /* 0x0000b4008eb97a20 */ /* 0x000fea0000410000 */
[----:B------:R-:W-:Y:S03]  /*7580*/  FSEL R185, R185, RZ, P0 ;  /* 0x000000ffb9b97208 */ /* 0x000fe60000000000 */
[----:B------:R3:W-:Y:S01]  /*7590*/  MUFU.EX2 R252, R0 ;  /* 0x0000000000fc7308 */ /* 0x0007e20000000800 */
[--C-:B-1----:R-:W-:Y:S09]  /*75a0*/  FFMA.FTZ R8, R9, c[0x0][0x2d0], -R184.reuse ;  /* 0x0000b40009087a23 */ /* 0x102ff200000108b8 */
[----:B------:R1:W-:Y:S01]  /*75b0*/  MUFU.EX2 R29, R8 ;  /* 0x00000008001d7308 */ /* 0x0003e20000000800 */
[----:B---3--:R-:W-:Y:S09]  /*75c0*/  FFMA.FTZ R0, R13, c[0x0][0x2d0], -R184 ;  /* 0x0000b4000d007a23 */ /* 0x008ff200000108b8 */
[----:B------:R3:W-:Y:S01]  /*75d0*/  MUFU.EX2 R28, R0 ;  /* 0x00000000001c7308 */ /* 0x0007e20000000800 */
[--C-:B-1----:R-:W-:Y:S09]  /*75e0*/  FFMA.FTZ R8, R15, c[0x0][0x2d0], -R185.reuse ;  /* 0x0000b4000f087a23 */ /* 0x102ff200000108b9 */
[----:B------:R-:W1:Y:S01]  /*75f0*/  MUFU.EX2 R8, R8 ;  /* 0x0000000800087308 */ /* 0x000e620000000800 */
[--C-:B---3--:R-:W-:Y:S09]  /*7600*/  FFMA.FTZ R0, R10, c[0x0][0x2d0], -R185.reuse ;  /* 0x0000b4000a007a23 */ /* 0x108ff200000108b9 */
[----:B------:R3:W-:Y:S02]  /*7610*/  MUFU.EX2 R66, R0 ;  /* 0x0000000000427308 */ /* 0x0007e40000000800 */
[--C-:B---3--:R-:W-:Y:S08]  /*7620*/  FFMA.FTZ R0, R11, c[0x0][0x2d0], -R185.reuse ;  /* 0x0000b4000b007a23 */ /* 0x108ff000000108b9 */
[----:B------:R3:W-:Y:S02]  /*7630*/  MUFU.EX2 R20, R0 ;  /* 0x0000000000147308 */ /* 0x0007e40000000800 */
[----:B---3--:R-:W-:Y:S08]  /*7640*/  FFMA.FTZ R0, R14, c[0x0][0x2d0], -R185 ;  /* 0x0000b4000e007a23 */ /* 0x008ff000000108b9 */
[----:B------:R3:W-:Y:S02]  /*7650*/  MUFU.EX2 R16, R0 ;  /* 0x0000000000107308 */ /* 0x0007e40000000800 */
[----:B---3--:R-:W-:Y:S02]  /*7660*/  FADD.FTZ R0, -R3, R140 ;  /* 0x0000008c03007221 */ /* 0x008fe40000010100 */
[----:B------:R-:W-:Y:S02]  /*7670*/  @P6 IMAD.SHL.U32 R3, R32, 0x2, RZ ;  /* 0x0000000220036824 */ /* 0x000fe400078e00ff */
[----:B------:R-:W-:Y:S03]  /*7680*/  FMUL.FTZ R0, R0, c[0x0][0x2d0] ;  /* 0x0000b40000007a20 */ /* 0x000fe60000410000 */
[----:B------:R4:W-:Y:S01]  /*7690*/  @P6 LDGSTS.E.BYPASS.LTC128B.128 [R3+0x3100], [R206.64], !P5 ;  /* 0x03100000ce036fae */ /* 0x0009e2000e901d46 */
[----:B------:R3:W5:Y:S07]  /*76a0*/  MUFU.EX2 R141, R0 ;  /* 0x00000000008d7308 */ /* 0x00076e0000000800 */
[----:B------:R5:W-:Y:S08]  /*76b0*/  @P6 LDGSTS.E.BYPASS.LTC128B.128 [R3+0x4100], [R202.64], !P4 ;  /* 0x04100000ca036fae */ /* 0x000bf0000e101d46 */
[----:B------:R5:W-:Y:S08]  /*76c0*/  @P6 LDGSTS.E.BYPASS.LTC128B.128 [R3+0x5100], [R198.64], !P3 ;  /* 0x05100000c6036fae */ /* 0x000bf0000d901d46 */
[----:B------:R5:W-:Y:S01]  /*76d0*/  @P6 LDGSTS.E.BYPASS.LTC128B.128 [R3+0x3900], [R200.64], !P5 ;  /* 0x03900000c8036fae */ /* 0x000be2000e901d46 */
[----:B---3--:R-:W-:Y:S01]  /*76e0*/  FADD.FTZ R0, -R2, R146 ;  /* 0x0000009202007221 */ /* 0x008fe20000010100 */
[----:B------:R-:W-:Y:S01]  /*76f0*/  FSEL R2, R143, RZ, P1 ;  /* 0x000000ff8f027208 */ /* 0x000fe20000800000 */
[----:B----4-:R-:W-:Y:S01]  /*7700*/  IMAD.MOV.U32 R206, RZ, RZ, R31 ;  /* 0x000000ffffce7224 */ /* 0x010fe200078e001f */
[----:B--2---:R-:W-:Y:S01]  /*7710*/  MOV R207, R30 ;  /* 0x0000001e00cf7202 */ /* 0x004fe20000000f00 */
[----:B------:R-:W-:Y:S02]  /*7720*/  FMUL.FTZ R0, R0, c[0x0][0x2d0] ;  /* 0x0000b40000007a20 */ /* 0x000fe40000410000 */
[----:B-1----:R-:W-:Y:S01]  /*7730*/  IMAD.MOV.U32 R146, RZ, RZ, R8 ;  /* 0x000000ffff927224 */ /* 0x002fe200078e0008 */
[----:B------:R1:W-:Y:S01]  /*7740*/  @P6 LDGSTS.E.BYPASS.LTC128B.128 [R3+0x4900], [R6.64], !P4 ;  /* 0x0490000006036fae */ /* 0x0003e2000e101d46 */
[----:B------:R2:W1:Y:S01]  /*7750*/  MUFU.EX2 R140, R0 ;  /* 0x00000000008c7308 */ /* 0x0004620000000800 */
[----:B------:R-:W-:Y:S01]  /*7760*/  F2FP.PACK_AB R177, R60, R206 ;  /* 0x000000ce3cb1723e */ /* 0x000fe200000000ff */
[----:B-----5:R-:W-:Y:S02]  /*7770*/  IMAD.MOV.U32 R202, RZ, RZ, R23 ;  /* 0x000000ffffca7224 */ /* 0x020fe400078e0017 */
[----:B------:R-:W-:Y:S02]  /*7780*/  IMAD.MOV.U32 R203, RZ, RZ, R22 ;  /* 0x000000ffffcb7224 */ /* 0x000fe400078e0016 */
[C---:B------:R-:W-:Y:S01]  /*7790*/  FMUL.FTZ R17, R141.reuse, R165 ;  /* 0x000000a58d117220 */ /* 0x040fe20000410000 */
[----:B------:R3:W-:Y:S01]  /*77a0*/  @P6 LDGSTS.E.BYPASS.LTC128B.128 [R3+0x5900], [R4.64], !P3 ;  /* 0x0590000004036fae */ /* 0x0007e2000d901d46 */
[----:B------:R-:W-:Y:S01]  /*77b0*/  F2FP.PACK_AB R179, R202, R190 ;  /* 0x000000becab3723e */ /* 0x000fe200000000ff */
[C---:B------:R-:W-:Y:S01]  /*77c0*/  FMUL.FTZ R32, R141.reuse, R112 ;  /* 0x000000708d207220 */ /* 0x040fe20000410000 */
[----:B------:R-:W-:Y:S01]  /*77d0*/  MOV R198, R21 ;  /* 0x0000001500c67202 */ /* 0x000fe20000000f00 */
[----:B------:R-:W-:Y:S02]  /*77e0*/  IMAD.MOV.U32 R199, RZ, RZ, R183 ;  /* 0x000000ffffc77224 */ /* 0x000fe400078e00b7 */
[C---:B------:R-:W-:Y:S01]  /*77f0*/  FMUL.FTZ R33, R141.reuse, R113 ;  /* 0x000000718d217220 */ /* 0x040fe20000410000 */
[----:B------:R-:W-:Y:S01]  /*7800*/  F2FP.PACK_AB R178, R198, R203 ;  /* 0x000000cbc6b2723e */ /* 0x000fe200000000ff */
[----:B------:R-:W-:Y:S01]  /*7810*/  LDSM.16.MT88.4 R36, [R214] ;  /* 0x00000000d624783b */ /* 0x000fe20000004200 */
[C---:B------:R-:W-:Y:S02]  /*7820*/  FMUL.FTZ R48, R141.reuse, R128 ;  /* 0x000000808d307220 */ /* 0x040fe40000410000 */
[C---:B------:R-:W-:Y:S01]  /*7830*/  FMUL.FTZ R49, R141.reuse, R129 ;  /* 0x000000818d317220 */ /* 0x040fe20000410000 */
[----:B------:R-:W-:Y:S01]  /*7840*/  MOV R129, R65 ;  /* 0x0000004100817202 */ /* 0x000fe20000000f00 */
[----:B------:R-:W-:Y:S02]  /*7850*/  IMAD.MOV.U32 R165, RZ, RZ, R191 ;  /* 0x000000ffffa57224 */ /* 0x000fe400078e00bf */
[----:B------:R-:W-:Y:S01]  /*7860*/  IMAD.MOV.U32 R191, RZ, RZ, R56 ;  /* 0x000000ffffbf7224 */ /* 0x000fe200078e0038 */
[----:B------:R-:W-:Y:S01]  /*7870*/  LDSM.16.MT88.4 R52, [R213+0x1000] ;  /* 0x00100000d534783b */ /* 0x000fe20000004200 */
[----:B--2---:R-:W-:Y:S01]  /*7880*/  FADD.FTZ R0, -R2, R147 ;  /* 0x0000009302007221 */ /* 0x004fe20000010100 */
[----:B------:R-:W-:Y:S01]  /*7890*/  FSEL R2, R142, RZ, P0 ;  /* 0x000000ff8e027208 */ /* 0x000fe20000000000 */
[----:B------:R-:W-:Y:S02]  /*78a0*/  IMAD.MOV.U32 R147, RZ, RZ, R20 ;  /* 0x000000ffff937224 */ /* 0x000fe400078e0014 */
[----:B------:R-:W-:Y:S02]  /*78b0*/  FMUL.FTZ R0, R0, c[0x0][0x2d0] ;  /* 0x0000b40000007a20 */ /* 0x000fe40000410000 */
[C---:B-1----:R-:W-:Y:S01]  /*78c0*/  FMUL.FTZ R6, R140.reuse, R154 ;  /* 0x0000009a8c067220 */ /* 0x042fe20000410000 */
[----:B------:R-:W1:Y:S01]  /*78d0*/  LDSM.16.MT88.4 R20, [R213] ;  /* 0x00000000d514783b */ /* 0x000e620000004200 */
[----:B------:R-:W-:Y:S01]  /*78e0*/  FMUL.FTZ R7, R140, R155 ;  /* 0x0000009b8c077220 */ /* 0x000fe20000410000 */
[----:B------:R-:W-:Y:S01]  /*78f0*/  MOV R155, R16 ;  /* 0x00000010009b7202 */ /* 0x000fe20000000f00 */
[----:B---3--:R2:W3:Y:S01]  /*7900*/  MUFU.EX2 R3, R0 ;  /* 0x0000000000037308 */ /* 0x0084e20000000800 */
[----:B------:R-:W-:Y:S01]  /*7910*/  FMUL.FTZ R4, R141, R152 ;  /* 0x000000988d047220 */ /* 0x000fe20000410000 */
[----:B------:R-:W-:Y:S01]  /*7920*/  F2FP.PACK_AB R181, R147, R66 ;  /* 0x0000004293b5723e */ /* 0x000fe200000000ff */
[C---:B------:R-:W-:Y:S01]  /*7930*/  FMUL.FTZ R5, R141.reuse, R153 ;  /* 0x000000998d057220 */ /* 0x040fe20000410000 */
[----:B------:R-:W-:Y:S01]  /*7940*/  F2FP.PACK_AB R183, R146, R155 ;  /* 0x0000009b92b7723e */ /* 0x000fe200000000ff */
[----:B------:R-:W-:Y:S01]  /*7950*/  IMAD.MOV.U32 R154, RZ, RZ, R28 ;  /* 0x000000ffff9a7224 */ /* 0x000fe200078e001c */
[----:B------:R-:W0:Y:S01]  /*7960*/  LDGDEPBAR ;  /* 0x00000000000079af */ /* 0x000e220000000000 */
[C---:B------:R-:W-:Y:S02]  /*7970*/  FMUL.FTZ R34, R140.reuse, R114 ;  /* 0x000000728c227220 */ /* 0x040fe40000410000 */
[----:B------:R-:W-:Y:S01]  /*7980*/  FMUL.FTZ R35, R140, R115 ;  /* 0x000000738c237220 */ /* 0x000fe20000410000 */
[----:B------:R-:W-:Y:S01]  /*7990*/  F2FP.PACK_AB R182, R154, R252 ;  /* 0x000000fc9ab6723e */ /* 0x000fe200000000ff */
[----:B------:R-:W-:Y:S02]  /*79a0*/  IMAD.MOV.U32 R128, RZ, RZ, R66 ;  /* 0x000000ffff807224 */ /* 0x000fe400078e0042 */
[C---:B------:R-:W-:Y:S01]  /*79b0*/  FMUL.FTZ R65, R141.reuse, R137 ;  /* 0x000000898d417220 */ /* 0x040fe20000410000 */
[----:B------:R-:W-:Y:S01]  /*79c0*/  LDSM.16.MT88.4 R112, [R214+0x400] ;  /* 0x00040000d670783b */ /* 0x000fe20000004200 */
[----:B------:R-:W-:Y:S02]  /*79d0*/  FMUL.FTZ R66, R140, R138 ;  /* 0x0000008a8c427220 */ /* 0x000fe40000410000 */
[C---:B------:R-:W-:Y:S02]  /*79e0*/  FMUL.FTZ R16, R141.reuse, R164 ;  /* 0x000000a48d107220 */ /* 0x040fe40000410000 */
[----:B------:R-:W-:Y:S02]  /*79f0*/  IMAD.MOV.U32 R164, RZ, RZ, R206 ;  /* 0x000000ffffa47224 */ /* 0x000fe400078e00ce */
[C---:B------:R-:W-:Y:S02]  /*7a00*/  FMUL.FTZ R68, R141.reuse, R68 ;  /* 0x000000448d447220 */ /* 0x040fe40000410000 */
[----:B------:R-:W-:Y:S02]  /*7a10*/  FMUL.FTZ R69, R141, R69 ;  /* 0x000000458d457220 */ /* 0x000fe40000410000 */
[----:B--2---:R-:W-:Y:S02]  /*7a20*/  FADD.FTZ R0, -R2, R148 ;  /* 0x0000009402007221 */ /* 0x004fe40000010100 */
[--C-:B------:R-:W-:Y:S01]  /*7a30*/  FFMA.FTZ R2, R189, c[0x0][0x2d0], -R150.reuse ;  /* 0x0000b400bd027a23 */ /* 0x100fe20000010896 */
[----:B------:R-:W-:Y:S01]  /*7a40*/  MOV R189, R250 ;  /* 0x000000fa00bd7202 */ /* 0x000fe20000000f00 */
[----:B------:R-:W-:Y:S02]  /*7a50*/  FMUL.FTZ R0, R0, c[0x0][0x2d0] ;  /* 0x0000b40000007a20 */ /* 0x000fe40000410000 */
[----:B------:R-:W-:Y:S02]  /*7a60*/  IMAD.MOV.U32 R148, RZ, RZ, R29 ;  /* 0x000000ffff947224 */ /* 0x000fe400078e001d */
[C---:B---3--:R-:W-:Y:S02]  /*7a70*/  FMUL.FTZ R25, R3.reuse, R105 ;  /* 0x0000006903197220 */ /* 0x048fe40000410000 */
[----:B------:R-:W2:Y:S01]  /*7a80*/  MUFU.EX2 R0, R0 ;  /* 0x0000000000007308 */ /* 0x000ea20000000800 */
[----:B------:R-:W-:Y:S01]  /*7a90*/  F2FP.PACK_AB R180, R148, R207 ;  /* 0x000000cf94b4723e */ /* 0x000fe200000000ff */
[-C--:B-1----:R-:W-:Y:S03]  /*7aa0*/  HMMA.16816.F32 R4, R176, R20.reuse, R4 ;  /* 0x00000014b004723c */ /* 0x082fe60000001804 */
[C---:B------:R-:W-:Y:S02]  /*7ab0*/  FMUL.FTZ R8, R3.reuse, R156 ;  /* 0x0000009c03087220 */ /* 0x040fe40000410000 */
[C---:B------:R-:W-:Y:S02]  /*7ac0*/  FMUL.FTZ R9, R3.reuse, R157 ;  /* 0x0000009d03097220 */ /* 0x040fe40000410000 */
[C---:B------:R-:W-:Y:S02]  /*7ad0*/  FMUL.FTZ R24, R3.reuse, R104 ;  /* 0x0000006803187220 */ /* 0x040fe40000410000 */
[C---:B------:R-:W-:Y:S03]  /*7ae0*/  FMUL.FTZ R12, R3.reuse, R160 ;  /* 0x000000a0030c7220 */ /* 0x040fe60000410000 */
[C---:B------:R-:W-:Y:S01]  /*7af0*/  FMUL.FTZ R13, R3.reuse, R161 ;  /* 0x000000a1030d7220 */ /* 0x040fe20000410000 */
[----:B------:R-:W-:Y:S01]  /*7b00*/  MOV R161, R199 ;  /* 0x000000c700a17202 */ /* 0x000fe20000000f00 */
[C---:B------:R-:W-:Y:S02]  /*7b10*/  FMUL.FTZ R18, R140.reuse, R166 ;  /* 0x000000a68c127220 */ /* 0x040fe40000410000 */
[----:B------:R-:W-:Y:S02]  /*7b20*/  FMUL.FTZ R19, R140, R167 ;  /* 0x000000a78c137220 */ /* 0x000fe40000410000 */
[C---:B------:R-:W-:Y:S02]  /*7b30*/  FMUL.FTZ R28, R3.reuse, R108 ;  /* 0x0000006c031c7220 */ /* 0x040fe40000410000 */
[C---:B------:R-:W-:Y:S02]  /*7b40*/  FMUL.FTZ R29, R3.reuse, R109 ;  /* 0x0000006d031d7220 */ /* 0x040fe40000410000 */
[C---:B--2---:R-:W-:Y:S02]  /*7b50*/  FMUL.FTZ R10, R0.reuse, R158 ;  /* 0x0000009e000a7220 */ /* 0x044fe40000410000 */
[----:B------:R1:W-:Y:S01]  /*7b60*/  MUFU.EX2 R158, R2 ;  /* 0x00000002009e7308 */ /* 0x0003e20000000800 */
[C---:B------:R-:W-:Y:S02]  /*7b70*/  FMUL.FTZ R11, R0.reuse, R159 ;  /* 0x0000009f000b7220 */ /* 0x040fe40000410000 */
[C---:B------:R-:W-:Y:S02]  /*7b80*/  FMUL.FTZ R26, R0.reuse, R106 ;  /* 0x0000006a001a7220 */ /* 0x040fe40000410000 */
[C---:B------:R-:W-:Y:S02]  /*7b90*/  FMUL.FTZ R27, R0.reuse, R107 ;  /* 0x0000006b001b7220 */ /* 0x040fe40000410000 */
[----:B------:R-:W-:Y:S01]  /*7ba0*/  FMUL.FTZ R41, R3, R121 ;  /* 0x0000007903297220 */ /* 0x000fe20000410000 */
[C---:B------:R-:W-:Y:S04]  /*7bb0*/  HMMA.16816.F32 R8, R180.reuse, R20, R8 ;  /* 0x00000014b408723c */ /* 0x040fe80000001808 */
[C---:B------:R-:W-:Y:S02]  /*7bc0*/  FMUL.FTZ R14, R0.reuse, R162 ;  /* 0x000000a2000e7220 */ /* 0x040fe40000410000 */
[----:B------:R-:W-:Y:S01]  /*7bd0*/  FMUL.FTZ R15, R0, R163 ;  /* 0x000000a3000f7220 */ /* 0x000fe20000410000 */
[----:B------:R-:W-:Y:S01]  /*7be0*/  MOV R163, R207 ;  /* 0x000000cf00a37202 */ /* 0x000fe20000000f00 */
[C---:B------:R-:W-:Y:S04]  /*7bf0*/  FMUL.FTZ R20, R141.reuse, R100 ;  /* 0x000000648d147220 */ /* 0x040fe80000410000 */
[----:B------:R-:W-:Y:S01]  /*7c00*/  FMUL.FTZ R21, R141, R101 ;  /* 0x000000658d157220 */ /* 0x000fe20000410000 */
[-C--:B------:R-:W-:Y:S03]  /*7c10*/  HMMA.16816.F32 R12, R180, R22.reuse, R12 ;  /* 0x00000016b40c723c */ /* 0x080fe6000000180c */
[--C-:B-1----:R-:W-:Y:S02]  /*7c20*/  FFMA.FTZ R2, R188, c[0x0][0x2d0], -R150.reuse ;  /* 0x0000b400bc027a23 */ /* 0x102fe40000010896 */
[C---:B------:R-:W-:Y:S02]  /*7c30*/  FMUL.FTZ R42, R0.reuse, R122 ;  /* 0x0000007a002a7220 */ /* 0x040fe40000410000 */
[----:B------:R1:W2:Y:S01]  /*7c40*/  MUFU.EX2 R46, R2 ;  /* 0x00000002002e7308 */ /* 0x0002a20000000800 */
[C---:B------:R-:W-:Y:S04]  /*7c50*/  HMMA.16816.F32 R16, R176.reuse, R22, R16 ;  /* 0x00000016b010723c */ /* 0x040fe80000001810 */
[C---:B------:R-:W-:Y:S02]  /*7c60*/  FMUL.FTZ R30, R0.reuse, R110 ;  /* 0x0000006e001e7220 */ /* 0x040fe40000410000 */
[----:B------:R-:W-:Y:S02]  /*7c70*/  FMUL.FTZ R31, R0, R111 ;  /* 0x0000006f001f7220 */ /* 0x000fe40000410000 */
[C---:B------:R-:W-:Y:S04]  /*7c80*/  FMUL.FTZ R22, R140.reuse, R102 ;  /* 0x000000668c167220 */ /* 0x040fe80000410000 */
[----:B------:R-:W-:Y:S02]  /*7c90*/  FMUL.FTZ R23, R140, R103 ;  /* 0x000000678c177220 */ /* 0x000fe40000410000 */
[----:B------:R-:W3:Y:S01]  /*7ca0*/  LDSM.16.MT88.4 R100, [R214+0x1000] ;  /* 0x00100000d664783b */ /* 0x000ee20000004200 */
[----:B------:R-:W-:Y:S02]  /*7cb0*/  FMUL.FTZ R43, R0, R123 ;  /* 0x0000007b002b7220 */ /* 0x000fe40000410000 */
[C---:B------:R-:W-:Y:S02]  /*7cc0*/  FMUL.FTZ R45, R3.reuse, R125 ;  /* 0x0000007d032d7220 */ /* 0x040fe40000410000 */
[-C--:B------:R-:W-:Y:S03]  /*7cd0*/  HMMA.16816.F32 R20, R176, R36.reuse, R20 ;  /* 0x00000024b014723c */ /* 0x080fe60000001814 */
[C---:B------:R-:W-:Y:S02]  /*7ce0*/  FMUL.FTZ R40, R3.reuse, R120 ;  /* 0x0000007803287220 */ /* 0x040fe40000410000 */
[----:B-1----:R-:W-:Y:S01]  /*7cf0*/  FFMA.FTZ R2, R186, c[0x0][0x2d0], -R150 ;  /* 0x0000b400ba027a23 */ /* 0x002fe20000010896 */
[----:B------:R-:W-:Y:S01]  /*7d00*/  MOV R186, R59 ;  /* 0x0000003b00ba7202 */ /* 0x000fe20000000f00 */
[C---:B------:R-:W-:Y:S01]  /*7d10*/  FMUL.FTZ R44, R3.reuse, R124 ;  /* 0x0000007c032c7220 */ /* 0x040fe20000410000 */
[C---:B------:R-:W-:Y:S01]  /*7d20*/  HMMA.16816.F32 R24, R180.reuse, R36, R24 ;  /* 0x00000024b418723c */ /* 0x040fe20000001818 */
[----:B------:R1:W-:Y:S03]  /*7d30*/  MUFU.EX2 R152, R2 ;  /* 0x0000000200987308 */ /* 0x0003e60000000800 */
[C---:B------:R-:W-:Y:S02]  /*7d40*/  FMUL.FTZ R47, R0.reuse, R127 ;  /* 0x0000007f002f7220 */ /* 0x040fe40000410000 */
[----:B------:R-:W-:Y:S02]  /*7d50*/  FMUL.FTZ R56, R3, R132 ;  /* 0x0000008403387220 */ /* 0x000fe40000410000 */
[-C--:B------:R-:W-:Y:S04]  /*7d60*/  HMMA.16816.F32 R28, R180, R38.reuse, R28 ;  /* 0x00000026b41c723c */ /* 0x080fe8000000181c */
[C---:B------:R-:W-:Y:S02]  /*7d70*/  FMUL.FTZ R36, R141.reuse, R116 ;  /* 0x000000748d247220 */ /* 0x040fe40000410000 */
[----:B------:R-:W-:Y:S02]  /*7d80*/  FMUL.FTZ R37, R141, R117 ;  /* 0x000000758d257220 */ /* 0x000fe40000410000 */
[C---:B------:R-:W-:Y:S04]  /*7d90*/  HMMA.16816.F32 R32, R176.reuse, R38, R32 ;  /* 0x00000026b020723c */ /* 0x040fe80000001820 */
[----:B--2---:R-:W-:Y:S02]  /*7da0*/  IMAD.MOV.U32 R125, RZ, RZ, R46 ;  /* 0x000000ffff7d7224 */ /* 0x004fe400078e002e */
[----:B------:R-:W-:Y:S02]  /*7db0*/  FMUL.FTZ R46, R0, R126 ;  /* 0x0000007e002e7220 */ /* 0x000fe40000410000 */
[C---:B------:R-:W-:Y:S04]  /*7dc0*/  FMUL.FTZ R38, R140.reuse, R118 ;  /* 0x000000768c267220 */ /* 0x040fe80000410000 */
[----:B-1----:R-:W-:Y:S02]  /*7dd0*/  FFMA.FTZ R2, R187, c[0x0][0x2d0], -R150 ;  /* 0x0000b400bb027a23 */ /* 0x002fe40000010896 */
[----:B------:R-:W-:Y:S02]  /*7de0*/  FMUL.FTZ R39, R140, R119 ;  /* 0x000000778c277220 */ /* 0x000fe40000410000 */
[----:B------:R1:W2:Y:S01]  /*7df0*/  MUFU.EX2 R104, R2 ;  /* 0x0000000200687308 */ /* 0x0002a20000000800 */
[----:B------:R-:W-:Y:S01]  /*7e00*/  LDSM.16.MT88.4 R116, [R213+0x1400] ;  /* 0x00140000d574783b */ /* 0x000fe20000004200 */
[----:B------:R-:W-:Y:S02]  /*7e10*/  IMAD.MOV.U32 R166, RZ, RZ, R58 ;  /* 0x000000ffffa67224 */ /* 0x000fe400078e003a */
[----:B------:R-:W-:Y:S01]  /*7e20*/  IMAD.MOV.U32 R167, RZ, RZ, R57 ;  /* 0x000000ffffa77224 */ /* 0x000fe200078e0039 */
[-C--:B------:R-:W-:Y:S03]  /*7e30*/  HMMA.16816.F32 R36, R176, R52.reuse, R36 ;  /* 0x00000034b024723c */ /* 0x080fe60000001824 */
[----:B------:R-:W-:Y:S01]  /*7e40*/  FMUL.FTZ R57, R3, R133 ;  /* 0x0000008503397220 */ /* 0x000fe20000410000 */
[----:B------:R-:W-:Y:S01]  /*7e50*/  MOV R133, R61 ;  /* 0x0000003d00857202 */ /* 0x000fe20000000f00 */
[C---:B------:R-:W-:Y:S02]  /*7e60*/  FMUL.FTZ R58, R0.reuse, R134 ;  /* 0x00000086003a7220 */ /* 0x040fe40000410000 */
[----:B------:R-:W-:Y:S01]  /*7e70*/  IMAD.MOV.U32 R134, RZ, RZ, R128 ;  /* 0x000000ffff867224 */ /* 0x000fe200078e0080 */
[C---:B------:R-:W-:Y:S04]  /*7e80*/  HMMA.16816.F32 R40, R180.reuse, R52, R40 ;  /* 0x00000034b428723c */ /* 0x040fe80000001828 */
[----:B------:R-:W-:Y:S02]  /*7e90*/  FMUL.FTZ R59, R0, R135 ;  /* 0x00000087003b7220 */ /* 0x000fe40000410000 */
[----:B------:R-:W-:Y:S02]  /*7ea0*/  IMAD.MOV.U32 R135, RZ, RZ, R164 ;  /* 0x000000ffff877224 */ /* 0x000fe400078e00a4 */
[-C--:B------:R-:W-:Y:S04]  /*7eb0*/  HMMA.16816.F32 R44, R180, R54.reuse, R44 ;  /* 0x00000036b42c723c */ /* 0x080fe8000000182c */
[----:B-1----:R-:W-:Y:S01]  /*7ec0*/  FFMA.FTZ R2, R196, c[0x0][0x2d0], -R151 ;  /* 0x0000b400c4027a23 */ /* 0x002fe20000010897 */
[----:B------:R-:W-:Y:S01]  /*7ed0*/  MOV R196, R63 ;  /* 0x0000003f00c47202 */ /* 0x000fe20000000f00 */
[C---:B------:R-:W-:Y:S02]  /*7ee0*/  FMUL.FTZ R53, R141.reuse, R169 ;  /* 0x000000a98d357220 */ /* 0x040fe40000410000 */
[----:B------:R1:W-:Y:S01]  /*7ef0*/  MUFU.EX2 R159, R2 ;  /* 0x00000002009f7308 */ /* 0x0003e20000000800 */
[C---:B------:R-:W-:Y:S03]  /*7f00*/  FMUL.FTZ R50, R140.reuse, R130 ;  /* 0x000000828c327220 */ /* 0x040fe60000410000 */
[C---:B------:R-:W-:Y:S02]  /*7f10*/  FMUL.FTZ R51, R140.reuse, R131 ;  /* 0x000000838c337220 */ /* 0x040fe40000410000 */
[----:B------:R-:W-:Y:S02]  /*7f20*/  IMAD.MOV.U32 R130, RZ, RZ, R233 ;  /* 0x000000ffff827224 */ /* 0x000fe400078e00e9 */
[----:B------:R-:W-:Y:S02]  /*7f30*/  FMUL.FTZ R52, R141, R168 ;  /* 0x000000a88d347220 */ /* 0x000fe40000410000 */
[----:B------:R-:W-:Y:S01]  /*7f40*/  IMAD.MOV.U32 R188, RZ, RZ, R60 ;  /* 0x000000ffffbc7224 */ /* 0x000fe200078e003c */
[C---:B------:R-:W-:Y:S04]  /*7f50*/  HMMA.16816.F32 R48, R176.reuse, R54, R48 ;  /* 0x00000036b030723c */ /* 0x040fe80000001830 */
[----:B------:R-:W-:Y:S02]  /*7f60*/  IMAD.MOV.U32 R156, RZ, RZ, R252 ;  /* 0x000000ffff9c7224 */ /* 0x000fe400078e00fc */
[----:B------:R-:W-:Y:S02]  /*7f70*/  IMAD.MOV.U32 R132, RZ, RZ, R243 ;  /* 0x000000ffff847224 */ /* 0x000fe400078e00f3 */
[C---:B------:R-:W-:Y:S04]  /*7f80*/  FMUL.FTZ R55, R140.reuse, R171 ;  /* 0x000000ab8c377220 */ /* 0x040fe80000410000 */
[----:B------:R-:W-:Y:S02]  /*7f90*/  IMAD.MOV.U32 R162, RZ, RZ, R234 ;  /* 0x000000ffffa27224 */ /* 0x000fe400078e00ea */
[----:B-1----:R-:W-:Y:S02]  /*7fa0*/  FFMA.FTZ R2, R197, c[0x0][0x2d0], -R151 ;  /* 0x0000b400c5027a23 */ /* 0x002fe40000010897 */
[----:B------:R-:W-:Y:S02]  /*7fb0*/  IMAD.MOV.U32 R197, RZ, RZ, R245 ;  /* 0x000000ffffc57224 */ /* 0x000fe400078e00f5 */
[----:B------:R1:W4:Y:S01]  /*7fc0*/  MUFU.EX2 R126, R2 ;  /* 0x00000002007e7308 */ /* 0x0003220000000800 */
[----:B------:R-:W-:Y:S02]  /*7fd0*/  FMUL.FTZ R54, R140, R170 ;  /* 0x000000aa8c367220 */ /* 0x000fe40000410000 */
[----:B--2---:R-:W-:Y:S02]  /*7fe0*/  IMAD.MOV.U32 R170, RZ, RZ, R104 ;  /* 0x000000ffffaa7224 */ /* 0x004fe400078e0068 */
[----:B------:R-:W2:Y:S01]  /*7ff0*/  LDSM.16.MT88.4 R104, [R213+0x2000] ;  /* 0x00200000d568783b */ /* 0x000ea20000004200 */
[C---:B------:R-:W-:Y:S01]  /*8000*/  FMUL.FTZ R60, R3.reuse, R172 ;  /* 0x000000ac033c7220 */ /* 0x040fe20000410000 */
[----:B------:R-:W-:Y:S01]  /*8010*/  MOV R172, R162 ;  /* 0x000000a200ac7202 */ /* 0x000fe20000000f00 */
[-C--:B---3--:R-:W-:Y:S03]  /*8020*/  HMMA.16816.F32 R52, R176, R100.reuse, R52 ;  /* 0x00000064b034723c */ /* 0x088fe60000001834 */
[----:B------:R-:W-:Y:S02]  /*8030*/  FMUL.FTZ R61, R3, R173 ;  /* 0x000000ad033d7220 */ /* 0x000fe40000410000 */
[C---:B------:R-:W-:Y:S02]  /*8040*/  FMUL.FTZ R63, R0.reuse, R175 ;  /* 0x000000af003f7220 */ /* 0x040fe40000410000 */
[----:B------:R-:W-:Y:S01]  /*8050*/  IMAD.MOV.U32 R187, RZ, RZ, R67 ;  /* 0x000000ffffbb7224 */ /* 0x000fe200078e0043 */
[C---:B------:R-:W-:Y:S04]  /*8060*/  HMMA.16816.F32 R56, R180.reuse, R100, R56 ;  /* 0x00000064b438723c */ /* 0x040fe80000001838 */
[----:B------:R-:W-:Y:S02]  /*8070*/  IMAD.MOV.U32 R157, RZ, RZ, R62 ;  /* 0x000000ffff9d7224 */ /* 0x000fe400078e003e */
[----:B------:R-:W-:Y:S02]  /*8080*/  FMUL.FTZ R62, R0, R174 ;  /* 0x000000ae003e7220 */ /* 0x000fe40000410000 */
[--C-:B-1----:R-:W-:Y:S04]  /*8090*/  FFMA.FTZ R2, R192, c[0x0][0x2d0], -R151.reuse ;  /* 0x0000b400c0027a23 */ /* 0x102fe80000010897 */
[----:B------:R1:W3:Y:S01]  /*80a0*/  MUFU.EX2 R169, R2 ;  /* 0x0000000200a97308 */ /* 0x0002e20000000800 */
[-C--:B------:R-:W-:Y:S03]  /*80b0*/  HMMA.16816.F32 R60, R180, R102.reuse, R60 ;  /* 0x00000066b43c723c */ /* 0x080fe6000000183c */
[C---:B------:R-:W-:Y:S02]  /*80c0*/  FMUL.FTZ R67, R140.reuse, R139 ;  /* 0x0000008b8c437220 */ /* 0x040fe40000410000 */
[----:B------:R-:W-:Y:S02]  /*80d0*/  IMAD.MOV.U32 R131, RZ, RZ, R64 ;  /* 0x000000ffff837224 */ /* 0x000fe400078e0040 */
[----:B------:R-:W-:Y:S02]  /*80e0*/  FMUL.FTZ R64, R141, R136 ;  /* 0x000000888d407220 */ /* 0x000fe40000410000 */
[----:B------:R-:W-:Y:S03]  /*80f0*/  LDSM.16.MT88.4 R136, [R214+0x1c00] ;  /* 0x001c0000d688783b */ /* 0x000fe60000004200 */
[C---:B------:R-:W-:Y:S02]  /*8100*/  FMUL.FTZ R70, R140.reuse, R70 ;  /* 0x000000468c467220 */ /* 0x040fe40000410000 */
[C---:B------:R-:W-:Y:S03]  /*8110*/  HMMA.16816.F32 R64, R176.reuse, R102, R64 ;  /* 0x00000066b040723c */ /* 0x040fe60000001840 */
[----:B------:R-:W5:Y:S01]  /*8120*/  LDSM.16.MT88.4 R100, [R214+0x2000] ;  /* 0x00200000d664783b */ /* 0x000f620000004200 */
[----:B------:R-:W-:Y:S02]  /*8130*/  FMUL.FTZ R71, R140, R71 ;  /* 0x000000478c477220 */ /* 0x000fe40000410000 */
[C---:B------:R-:W-:Y:S02]  /*8140*/  FMUL.FTZ R72, R3.reuse, R72 ;  /* 0x0000004803487220 */ /* 0x040fe40000410000 */
[----:B------:R-:W-:Y:S03]  /*8150*/  FMUL.FTZ R73, R3, R73 ;  /* 0x0000004903497220 */ /* 0x000fe60000410000 */
[-C--:B--2---:R-:W-:Y:S03]  /*8160*/  HMMA.16816.F32 R68, R176, R104.reuse, R68 ;  /* 0x00000068b044723c */ /* 0x084fe60000001844 */
[--C-:B-1----:R-:W-:Y:S02]  /*8170*/  FFMA.FTZ R2, R193, c[0x0][0x2d0], -R151.reuse ;  /* 0x0000b400c1027a23 */ /* 0x102fe40000010897 */
[C---:B------:R-:W-:Y:S02]  /*8180*/  FMUL.FTZ R74, R0.reuse, R74 ;  /* 0x0000004a004a7220 */ /* 0x040fe40000410000 */
[----:B------:R1:W-:Y:S01]  /*8190*/  MUFU.EX2 R171, R2 ;  /* 0x0000000200ab7308 */ /* 0x0003e20000000800 */
[C---:B------:R-:W-:Y:S04]  /*81a0*/  FMUL.FTZ R75, R0.reuse, R75 ;  /* 0x0000004b004b7220 */ /* 0x040fe80000410000 */
[C---:B------:R-:W-:Y:S02]  /*81b0*/  FMUL.FTZ R76, R3.reuse, R76 ;  /* 0x0000004c034c7220 */ /* 0x040fe40000410000 */
[----:B------:R-:W-:Y:S01]  /*81c0*/  FMUL.FTZ R77, R3, R77 ;  /* 0x0000004d034d7220 */ /* 0x000fe20000410000 */
[C---:B------:R-:W-:Y:S04]  /*81d0*/  HMMA.16816.F32 R72, R180.reuse, R104, R72 ;  /* 0x00000068b448723c */ /* 0x040fe80000001848 */
[C---:B------:R-:W-:Y:S02]  /*81e0*/  FMUL.FTZ R78, R0.reuse, R78 ;  /* 0x0000004e004e7220 */ /* 0x040fe40000410000 */
[----:B------:R-:W-:Y:S02]  /*81f0*/  FMUL.FTZ R79, R0, R79 ;  /* 0x0000004f004f7220 */ /* 0x000fe40000410000 */
[C---:B------:R-:W-:Y:S04]  /*8200*/  FMUL.FTZ R80, R141.reuse, R80 ;  /* 0x000000508d507220 */ /* 0x040fe80000410000 */
[----:B------:R-:W-:Y:S01]  /*8210*/  FMUL.FTZ R81, R141, R81 ;  /* 0x000000518d517220 */ /* 0x000fe20000410000 */
[-C--:B------:R-:W-:Y:S03]  /*8220*/  HMMA.16816.F32 R76, R180, R106.reuse, R76 ;  /* 0x0000006ab44c723c */ /* 0x080fe6000000184c */
[--C-:B-1----:R-:W-:Y:S02]  /*8230*/  FFMA.FTZ R2, R208, c[0x0][0x2d0], -R184.reuse ;  /* 0x0000b400d0027a23 */ /* 0x102fe400000108b8 */
[C---:B------:R-:W-:Y:S02]  /*8240*/  FMUL.FTZ R82, R140.reuse, R82 ;  /* 0x000000528c527220 */ /* 0x040fe40000410000 */
[----:B------:R1:W-:Y:S01]  /*8250*/  MUFU.EX2 R124, R2 ;  /* 0x00000002007c7308 */ /* 0x0003e20000000800 */
[C---:B------:R-:W-:Y:S04]  /*8260*/  FMUL.FTZ R83, R140.reuse, R83 ;  /* 0x000000538c537220 */ /* 0x040fe80000410000 */
[C---:B------:R-:W-:Y:S02]  /*8270*/  FMUL.FTZ R88, R3.reuse, R88 ;  /* 0x0000005803587220 */ /* 0x040fe40000410000 */
[----:B------:R-:W-:Y:S01]  /*8280*/  FMUL.FTZ R89, R3, R89 ;  /* 0x0000005903597220 */ /* 0x000fe20000410000 */
[C---:B------:R-:W-:Y:S01]  /*8290*/  HMMA.16816.F32 R80, R176.reuse, R106, R80 ;  /* 0x0000006ab050723c */ /* 0x040fe20000001850 */
[----:B------:R-:W2:Y:S03]  /*82a0*/  LDSM.16.MT88.4 R104, [R213+0x400] ;  /* 0x00040000d568783b */ /* 0x000ea60000004200 */
[C---:B------:R-:W-:Y:S02]  /*82b0*/  FMUL.FTZ R84, R141.reuse, R84 ;  /* 0x000000548d547220 */ /* 0x040fe40000410000 */
[----:B------:R-:W-:Y:S02]  /*82c0*/  FMUL.FTZ R85, R141, R85 ;  /* 0x000000558d557220 */ /* 0x000fe40000410000 */
[C---:B------:R-:W-:Y:S04]  /*82d0*/  FMUL.FTZ R86, R140.reuse, R86 ;  /* 0x000000568c567220 */ /* 0x040fe80000410000 */
[----:B------:R-:W-:Y:S02]  /*82e0*/  FMUL.FTZ R87, R140, R87 ;  /* 0x000000578c577220 */ /* 0x000fe40000410000 */
[C---:B------:R-:W-:Y:S02]  /*82f0*/  FMUL.FTZ R90, R0.reuse, R90 ;  /* 0x0000005a005a7220 */ /* 0x040fe40000410000 */
[----:B-1----:R-:W-:Y:S02]  /*8300*/  FFMA.FTZ R2, R205, c[0x0][0x2d0], -R184 ;  /* 0x0000b400cd027a23 */ /* 0x002fe400000108b8 */
[C---:B------:R-:W-:Y:S01]  /*8310*/  FMUL.FTZ R91, R0.reuse, R91 ;  /* 0x0000005b005b7220 */ /* 0x040fe20000410000 */
[-C--:B-----5:R-:W-:Y:S01]  /*8320*/  HMMA.16816.F32 R84, R176, R100.reuse, R84 ;  /* 0x00000064b054723c */ /* 0x0a0fe20000001854 */
[----:B------:R-:W1:Y:S02]  /*8330*/  MUFU.EX2 R127, R2 ;  /* 0x00000002007f7308 */ /* 0x000e640000000800 */
[C---:B------:R-:W-:Y:S02]  /*8340*/  FMUL.FTZ R92, R3.reuse, R92 ;  /* 0x0000005c035c7220 */ /* 0x040fe40000410000 */
[----:B------:R-:W-:Y:S02]  /*8350*/  FMUL.FTZ R93, R3, R93 ;  /* 0x0000005d035d7220 */ /* 0x000fe40000410000 */
[C---:B------:R-:W-:Y:S01]  /*8360*/  FMUL.FTZ R94, R0.reuse, R94 ;  /* 0x0000005e005e7220 */ /* 0x040fe20000410000 */
[C---:B------:R-:W-:Y:S04]  /*8370*/  HMMA.16816.F32 R88, R180.reuse, R100, R88 ;  /* 0x00000064b458723c */ /* 0x040fe80000001858 */
[----:B------:R-:W-:Y:S02]  /*8380*/  FMUL.FTZ R95, R0, R95 ;  /* 0x0000005f005f7220 */ /* 0x000fe40000410000 */
[----:B------:R-:W-:Y:S01]  /*8390*/  FFMA.FTZ R120, R241, c[0x0][0x2d0], -R151 ;  /* 0x0000b400f1787a23 */ /* 0x000fe20000010897 */
[----:B------:R-:W-:Y:S01]  /*83a0*/  F2FP.PACK_AB R100, R125, R158 ;  /* 0x0000009e7d64723e */ /* 0x000fe200000000ff */
[----:B------:R-:W-:Y:S01]  /*83b0*/  IMAD.MOV.U32 R153, RZ, RZ, R198 ;  /* 0x000000ffff997224 */ /* 0x000fe200078e00c6 */
[----:B----4-:R-:W-:Y:S02]  /*83c0*/  F2FP.PACK_AB R101, R126, R159 ;  /* 0x0000009f7e65723e */ /* 0x010fe400000000ff */
[-C--:B------:R-:W-:Y:S01]  /*83d0*/  HMMA.16816.F32 R92, R180, R102.reuse, R92 ;  /* 0x00000066b45c723c */ /* 0x080fe2000000185c */
[----:B------:R-:W-:Y:S02]  /*83e0*/  LDSM.16.MT88.4 R180, [R213+0x2c00] ;  /* 0x002c0000d5b4783b */ /* 0x000fe40000004200 */
[C---:B------:R-:W-:Y:S01]  /*83f0*/  FMUL.FTZ R96, R141.reuse, R96 ;  /* 0x000000608d607220 */ /* 0x040fe20000410000 */
[----:B---3--:R-:W-:Y:S01]  /*8400*/  MOV R241, R169 ;  /* 0x000000a900f17202 */ /* 0x008fe20000000f00 */
[----:B------:R-:W-:Y:S01]  /*8410*/  FMUL.FTZ R97, R141, R97 ;  /* 0x000000618d617220 */ /* 0x000fe20000410000 */
[----:B-1----:R-:W-:Y:S01]  /*8420*/  F2FP.PACK_AB R108, R127, R124 ;  /* 0x0000007c7f6c723e */ /* 0x002fe200000000ff */
[----:B------:R-:W-:Y:S02]  /*8430*/  FFMA.FTZ R2, R209, c[0x0][0x2d0], -R184 ;  /* 0x0000b400d1027a23 */ /* 0x000fe400000108b8 */
[C---:B------:R-:W-:Y:S02]  /*8440*/  FMUL.FTZ R98, R140.reuse, R98 ;  /* 0x000000628c627220 */ /* 0x040fe40000410000 */
[----:B------:R1:W-:Y:S01]  /*8450*/  MUFU.EX2 R252, R2 ;  /* 0x0000000200fc7308 */ /* 0x0003e20000000800 */
[----:B------:R-:W-:Y:S02]  /*8460*/  FMUL.FTZ R99, R140, R99 ;  /* 0x000000638c637220 */ /* 0x000fe40000410000 */
[----:B------:R-:W-:Y:S02]  /*8470*/  IMAD.MOV.U32 R168, RZ, RZ, R152 ;  /* 0x000000ffffa87224 */ /* 0x000fe400078e0098 */
[----:B------:R-:W-:Y:S02]  /*8480*/  IMAD.MOV.U32 R152, RZ, RZ, R202 ;  /* 0x000000ffff987224 */ /* 0x000fe400078e00ca */
[----:B------:R-:W-:Y:S01]  /*8490*/  IMAD.MOV.U32 R162, RZ, RZ, R147 ;  /* 0x000000ffffa27224 */ /* 0x000fe200078e0093 */
[----:B------:R-:W-:Y:S04]  /*84a0*/  HMMA.16816.F32 R96, R176, R102, R96 ;  /* 0x00000066b060723c */ /* 0x000fe80000001860 */
[----:B------:R-:W-:Y:S03]  /*84b0*/  IMAD.MOV.U32 R160, RZ, RZ, R203 ;  /* 0x000000ffffa07224 */ /* 0x000fe600078e00cb */
[----:B------:R-:W-:Y:S02]  /*84c0*/  F2FP.PACK_AB R102, R170, R168 ;  /* 0x000000a8aa66723e */ /* 0x000fe400000000ff */
[----:B------:R-:W-:Y:S07]  /*84d0*/  F2FP.PACK_AB R103, R171, R169 ;  /* 0x000000a9ab67723e */ /* 0x000fee00000000ff */
[-C--:B--2---:R-:W-:Y:S05]  /*84e0*/  HMMA.16816.F32 R4, R100, R104.reuse, R4 ;  /* 0x000000686404723c */ /* 0x084fea0000001804 */
[--C-:B-1----:R-:W-:Y:S02]  /*84f0*/  FFMA.FTZ R2, R210, c[0x0][0x2d0], -R184.reuse ;  /* 0x0000b400d2027a23 */ /* 0x102fe400000108b8 */
[----:B------:R1:W-:Y:S10]  /*8500*/  MUFU.EX2 R210, R120 ;  /* 0x0000007800d27308 */ /* 0x0003f40000000800 */
[----:B------:R2:W3:Y:S01]  /*8510*/  MUFU.EX2 R250, R2 ;  /* 0x0000000200fa7308 */ /* 0x0004e20000000800 */
[----:B-1----:R-:W-:Y:S02]  /*8520*/  FFMA.FTZ R120, R247, c[0x0][0x2d0], -R184 ;  /* 0x0000b400f7787a23 */ /* 0x002fe400000108b8 */
[----:B------:R-:W-:Y:S07]  /*8530*/  IMAD.MOV.U32 R247, RZ, RZ, R125 ;  /* 0x000000fffff77224 */ /* 0x000fee00078e007d */
[----:B------:R1:W-:Y:S01]  /*8540*/  MUFU.EX2 R206, R120 ;  /* 0x0000007800ce7308 */ /* 0x0003e20000000800 */
[--C-:B--2---:R-:W-:Y:S01]  /*8550*/  FFMA.FTZ R2, R211, c[0x0][0x2d0], -R185.reuse ;  /* 0x0000b400d3027a23 */ /* 0x104fe200000108b9 */
[----:B---3--:R-:W-:Y:S08]  /*8560*/  F2FP.PACK_AB R110, R250, R252 ;  /* 0x000000fcfa6e723e */ /* 0x008ff000000000ff */
[----:B------:R2:W-:Y:S01]  /*8570*/  MUFU.EX2 R245, R2 ;  /* 0x0000000200f57308 */ /* 0x0005e20000000800 */
[----:B-1----:R-:W-:Y:S01]  /*8580*/  LDSM.16.MT88.4 R120, [R214+0x800] ;  /* 0x00080000d678783b */ /* 0x002fe20000004200 */
[--C-:B--2---:R-:W-:Y:S08]  /*8590*/  FFMA.FTZ R2, R230, c[0x0][0x2d0], -R185.reuse ;  /* 0x0000b400e6027a23 */ /* 0x104ff000000108b9 */
        /* <DEDUP_REMOVED lines=13> */
[--C-:B-1----:R-:W-:Y:S02]  /*8670*/  FFMA.FTZ R2, R235, c[0x0][0x2d0], -R150.reuse ;  /* 0x0000b400eb027a23 */ /* 0x102fe40000010896 */
[----:B------:R-:W-:Y:S02]  /*8680*/  IMAD.MOV.U32 R235, RZ, RZ, R171 ;  /* 0x000000ffffeb7224 */ /* 0x000fe400078e00ab */
        /* <DEDUP_REMOVED lines=13> */
[----:B-1----:R-:W-:Y:S02]  /*8760*/  FFMA.FTZ R2, R237, c[0x0][0x2d0], -R150 ;  /* 0x0000b400ed027a23 */ /* 0x002fe40000010896 */
[----:B------:R-:W-:Y:S02]  /*8770*/  IMAD.MOV.U32 R237, RZ, RZ, R170 ;  /* 0x000000ffffed7224 */ /* 0x000fe400078e00aa */
[-C--:B--2---:R-:W-:Y:S01]  /*8780*/  HMMA.16816.F32 R52, R100, R104.reuse, R52 ;  /* 0x000000686434723c */ /* 0x084fe20000001834 */
[----:B------:R1:W2:Y:S07]  /*8790*/  MUFU.EX2 R230, R2 ;  /* 0x0000000200e67308 */ /* 0x0002ae0000000800 */
[C---:B------:R-:W-:Y:S08]  /*87a0*/  HMMA.16816.F32 R56, R108.reuse, R104, R56 ;  /* 0x000000686c38723c */ /* 0x040ff00000001838 */
[-C--:B------:R-:W-:Y:S08]  /*87b0*/  HMMA.16816.F32 R60, R108, R106.reuse, R60 ;  /* 0x0000006a6c3c723c */ /* 0x080ff0000000183c */
[C---:B------:R-:W-:Y:S01]  /*87c0*/  HMMA.16816.F32 R64, R100.reuse, R106, R64 ;  /* 0x0000006a6440723c */ /* 0x040fe20000001840 */
[----:B------:R-:W2:Y:S03]  /*87d0*/  LDSM.16.MT88.4 R104, [R213+0x800] ;  /* 0x00080000d568783b */ /* 0x000ea60000004200 */
[--C-:B-1----:R-:W-:Y:S02]  /*87e0*/  FFMA.FTZ R2, R242, c[0x0][0x2d0], -R151.reuse ;  /* 0x0000b400f2027a23 */ /* 0x102fe40000010897 */
[----:B------:R-:W-:Y:S02]  /*87f0*/  IMAD.MOV.U32 R242, RZ, RZ, R168 ;  /* 0x000000fffff27224 */ /* 0x000fe400078e00a8 */
[-C--:B----4-:R-:W-:Y:S01]  /*8800*/  HMMA.16816.F32 R68, R100, R112.reuse, R68 ;  /* 0x000000706444723c */ /* 0x090fe20000001844 */
[----:B------:R1:W4:Y:S07]  /*8810*/  MUFU.EX2 R208, R2 ;  /* 0x0000000200d07308 */ /* 0x00032e0000000800 */
[C---:B------:R-:W-:Y:S08]  /*8820*/  HMMA.16816.F32 R72, R108.reuse, R112, R72 ;  /* 0x000000706c48723c */ /* 0x040ff00000001848 */
[-C--:B------:R-:W-:Y:S08]  /*8830*/  HMMA.16816.F32 R76, R108, R114.reuse, R76 ;  /* 0x000000726c4c723c */ /* 0x080ff0000000184c */
[C---:B------:R-:W-:Y:S01]  /*8840*/  HMMA.16816.F32 R80, R100.reuse, R114, R80 ;  /* 0x000000726450723c */ /* 0x040fe20000001850 */
[----:B------:R-:W2:Y:S03]  /*8850*/  LDSM.16.MT88.4 R112, [R213+0x1800] ;  /* 0x00180000d570783b */ /* 0x000ea60000004200 */
[----:B-1----:R-:W-:Y:S02]  /*8860*/  FFMA.FTZ R2, R236, c[0x0][0x2d0], -R151 ;  /* 0x0000b400ec027a23 */ /* 0x002fe40000010897 */
[----:B------:R-:W-:Y:S02]  /*8870*/  IMAD.MOV.U32 R236, RZ, RZ, R127 ;  /* 0x000000ffffec7224 */ /* 0x000fe400078e007f */
[-C--:B-----5:R-:W-:Y:S01]  /*8880*/  HMMA.16816.F32 R84, R100, R116.reuse, R84 ;  /* 0x000000746454723c */ /* 0x0a0fe20000001854 */
[----:B------:R1:W-:Y:S07]  /*8890*/  MUFU.EX2 R209, R2 ;  /* 0x0000000200d17308 */ /* 0x0003ee0000000800 */
[C---:B------:R-:W-:Y:S08]  /*88a0*/  HMMA.16816.F32 R88, R108.reuse, R116, R88 ;  /* 0x000000746c58723c */ /* 0x040ff00000001858 */
[-C--:B------:R-:W-:Y:S08]  /*88b0*/  HMMA.16816.F32 R92, R108, R118.reuse, R92 ;  /* 0x000000766c5c723c */ /* 0x080ff0000000185c */
[----:B------:R-:W-:Y:S01]  /*88c0*/  HMMA.16816.F32 R96, R100, R118, R96 ;  /* 0x000000766460723c */ /* 0x000fe20000001860 */
[----:B------:R-:W-:Y:S03]  /*88d0*/  LDSM.16.MT88.4 R116, [R213+0x2800] ;  /* 0x00280000d574783b */ /* 0x000fe60000004200 */
[----:B-1----:R-:W-:Y:S01]  /*88e0*/  FFMA.FTZ R2, R238, c[0x0][0x2d0], -R151 ;  /* 0x0000b400ee027a23 */ /* 0x002fe20000010897 */
[----:B------:R-:W-:Y:S02]  /*88f0*/  MOV R238, R126 ;  /* 0x0000007e00ee7202 */ /* 0x000fe40000000f00 */
[----:B---3--:R-:W-:Y:S01]  /*8900*/  F2FP.PACK_AB R100, R231, R211 ;  /* 0x000000d3e764723e */ /* 0x008fe200000000ff */
[----:B------:R1:W3:Y:S01]  /*8910*/  MUFU.EX2 R207, R2 ;  /* 0x0000000200cf7308 */ /* 0x0002e20000000800 */
[----:B--2---:R-:W-:Y:S03]  /*8920*/  F2FP.PACK_AB R102, R230, R232 ;  /* 0x000000e8e666723e */ /* 0x004fe600000000ff */
[----:B----4-:R-:W-:Y:S01]  /*8930*/  F2FP.PACK_AB R101, R208, R210 ;  /* 0x000000d2d065723e */ /* 0x010fe200000000ff */
[----:B-1----:R-:W-:Y:S01]  /*8940*/  FFMA.FTZ R2, R244, c[0x0][0x2d0], -R184 ;  /* 0x0000b400f4027a23 */ /* 0x002fe200000108b8 */
[----:B---3--:R-:W-:Y:S01]  /*8950*/  F2FP.PACK_AB R103, R207, R209 ;  /* 0x000000d1cf67723e */ /* 0x008fe200000000ff */
[----:B------:R-:W-:Y:S03]  /*8960*/  IMAD.MOV.U32 R244, RZ, RZ, R124 ;  /* 0x000000fffff47224 */ /* 0x000fe600078e007c */
[----:B------:R1:W2:Y:S03]  /*8970*/  MUFU.EX2 R203, R2 ;  /* 0x0000000200cb7308 */ /* 0x0002a60000000800 */
[-C--:B------:R-:W-:Y:S03]  /*8980*/  HMMA.16816.F32 R4, R100, R104.reuse, R4 ;  /* 0x000000686404723c */ /* 0x080fe60000001804 */
[--C-:B-1----:R-:W-:Y:S01]  /*8990*/  FFMA.FTZ R2, R239, c[0x0][0x2d0], -R184.reuse ;  /* 0x0000b400ef027a23 */ /* 0x102fe200000108b8 */
[----:B--2---:R-:W-:Y:S02]  /*89a0*/  F2FP.PACK_AB R108, R203, R206 ;  /* 0x000000cecb6c723e */ /* 0x004fe400000000ff */
[----:B------:R-:W-:Y:S01]  /*89b0*/  MOV R239, R159 ;  /* 0x0000009f00ef7202 */ /* 0x000fe20000000f00 */
[----:B------:R1:W-:Y:S02]  /*89c0*/  MUFU.EX2 R205, R2 ;  /* 0x0000000200cd7308 */ /* 0x0003e40000000800 */
[----:B-1----:R-:W-:Y:S03]  /*89d0*/  FFMA.FTZ R2, R240, c[0x0][0x2d0], -R184 ;  /* 0x0000b400f0027a23 */ /* 0x002fe600000108b8 */
[----:B------:R-:W-:Y:S05]  /*89e0*/  IMAD.MOV.U32 R240, RZ, RZ, R158 ;  /* 0x000000fffff07224 */ /* 0x000fea00078e009e */
[----:B------:R1:W2:Y:S02]  /*89f0*/  MUFU.EX2 R202, R2 ;  /* 0x0000000200ca7308 */ /* 0x0002a40000000800 */
[--C-:B-1----:R-:W-:Y:S01]  /*8a00*/  FFMA.FTZ R2, R249, c[0x0][0x2d0], -R185.reuse ;  /* 0x0000b400f9027a23 */ /* 0x102fe200000108b9 */
[----:B--2---:R-:W-:Y:S07]  /*8a10*/  F2FP.PACK_AB R110, R202, R205 ;  /* 0x000000cdca6e723e */ /* 0x004fee00000000ff */
[----:B------:R1:W-:Y:S02]  /*8a20*/  MUFU.EX2 R201, R2 ;  /* 0x0000000200c97308 */ /* 0x0003e40000000800 */
[--C-:B-1----:R-:W-:Y:S02]  /*8a30*/  FFMA.FTZ R2, R251, c[0x0][0x2d0], -R185.reuse ;  /* 0x0000b400fb027a23 */ /* 0x102fe400000108b9 */
[----:B------:R-:W-:Y:S06]  /*8a40*/  IMAD.MOV.U32 R251, RZ, RZ, R154 ;  /* 0x000000fffffb7224 */ /* 0x000fec00078e009a */
[----:B------:R1:W2:Y:S02]  /*8a50*/  MUFU.EX2 R199, R2 ;  /* 0x0000000200c77308 */ /* 0x0002a40000000800 */
[--C-:B-1----:R-:W-:Y:S01]  /*8a60*/  FFMA.FTZ R2, R246, c[0x0][0x2d0], -R185.reuse ;  /* 0x0000b400f6027a23 */ /* 0x102fe200000108b9 */
[----:B--2---:R-:W-:Y:S01]  /*8a70*/  F2FP.PACK_AB R109, R199, R201 ;  /* 0x000000c9c76d723e */ /* 0x004fe200000000ff */
[----:B------:R-:W-:Y:S06]  /*8a80*/  IMAD.MOV.U32 R246, RZ, RZ, R152 ;  /* 0x000000fffff67224 */ /* 0x000fec00078e0098 */
[----:B------:R1:W-:Y:S02]  /*8a90*/  MUFU.EX2 R200, R2 ;  /* 0x0000000200c87308 */ /* 0x0003e40000000800 */
[----:B-1----:R-:W-:Y:S01]  /*8aa0*/  FFMA.FTZ R2, R248, c[0x0][0x2d0], -R185 ;  /* 0x0000b400f8027a23 */ /* 0x002fe200000108b9 */
[----:B------:R-:W-:Y:S07]  /*8ab0*/  MOV R248, R153 ;  /* 0x0000009900f87202 */ /* 0x000fee0000000f00 */
[----:B------:R-:W1:Y:S02]  /*8ac0*/  MUFU.EX2 R198, R2 ;  /* 0x0000000200c67308 */ /* 0x000e640000000800 */
[----:B-1----:R-:W-:Y:S01]  /*8ad0*/  F2FP.PACK_AB R111, R198, R200 ;  /* 0x000000c8c66f723e */ /* 0x002fe200000000ff */
[--C-:B------:R-:W-:Y:S01]  /*8ae0*/  FFMA.FTZ R2, R132, c[0x0][0x2d0], -R150.reuse ;  /* 0x0000b40084027a23 */ /* 0x100fe20000010896 */
[----:B------:R-:W-:Y:S06]  /*8af0*/  MOV R132, R197 ;  /* 0x000000c500847202 */ /* 0x000fec0000000f00 */
        /* <DEDUP_REMOVED lines=8> */
[C---:B------:R-:W-:Y:S01]  /*8b80*/  HMMA.16816.F32 R24, R108.reuse, R120, R24 ;  /* 0x000000786c18723c */ /* 0x040fe20000001818 */
[----:B------:R-:W3:Y:S07]  /*8b90*/  LDL R120, [R1+0x38] ;  /* 0x0000380001787983 */ /* 0x000eee0000100800 */
[-C--:B------:R-:W-:Y:S08]  /*8ba0*/  HMMA.16816.F32 R28, R108, R122.reuse, R28 ;  /* 0x0000007a6c1c723c */ /* 0x080ff0000000181c */
[C---:B------:R-:W-:Y:S04]  /*8bb0*/  HMMA.16816.F32 R32, R100.reuse, R122, R32 ;  /* 0x0000007a6420723c */ /* 0x040fe80000001820 */
[--C-:B-1----:R-:W-:Y:S02]  /*8bc0*/  FFMA.FTZ R2, R196, c[0x0][0x2d0], -R150.reuse ;  /* 0x0000b400c4027a23 */ /* 0x102fe40000010896 */
[----:B------:R-:W-:Y:S02]  /*8bd0*/  FFMA.FTZ R150, R132, c[0x0][0x2d0], -R150 ;  /* 0x0000b40084967a23 */ /* 0x000fe40000010896 */
[-C--:B------:R-:W-:Y:S01]  /*8be0*/  HMMA.16816.F32 R36, R100, R112.reuse, R36 ;  /* 0x000000706424723c */ /* 0x080fe20000001824 */
[----:B------:R1:W-:Y:S07]  /*8bf0*/  MUFU.EX2 R196, R2 ;  /* 0x0000000200c47308 */ /* 0x0003ee0000000800 */
[C---:B------:R-:W-:Y:S03]  /*8c00*/  HMMA.16816.F32 R40, R108.reuse, R112, R40 ;  /* 0x000000706c28723c */ /* 0x040fe60000001828 */
[----:B------:R-:W4:Y:S05]  /*8c10*/  MUFU.EX2 R194, R150 ;  /* 0x0000009600c27308 */ /* 0x000f2a0000000800 */
[-C--:B------:R-:W-:Y:S08]  /*8c20*/  HMMA.16816.F32 R44, R108, R114.reuse, R44 ;  /* 0x000000726c2c723c */ /* 0x080ff0000000182c */
[C---:B------:R-:W-:Y:S01]  /*8c30*/  HMMA.16816.F32 R48, R100.reuse, R114, R48 ;  /* 0x000000726430723c */ /* 0x040fe20000001830 */
[----:B------:R-:W5:Y:S03]  /*8c40*/  LDSM.16.MT88.4 R112, [R214+0x2800] ;  /* 0x00280000d670783b */ /* 0x000f660000004200 */
[--C-:B-1----:R-:W-:Y:S01]  /*8c50*/  FFMA.FTZ R2, R131, c[0x0][0x2d0], -R151.reuse ;  /* 0x0000b40083027a23 */ /* 0x102fe20000010897 */
[----:B------:R-:W-:Y:S03]  /*8c60*/  MOV R131, R186 ;  /* 0x000000ba00837202 */ /* 0x000fe60000000f00 */
[-C--:B--2---:R-:W-:Y:S01]  /*8c70*/  HMMA.16816.F32 R52, R100, R104.reuse, R52 ;  /* 0x000000686434723c */ /* 0x084fe20000001834 */
[----:B------:R1:W-:Y:S03]  /*8c80*/  MUFU.EX2 R193, R2 ;  /* 0x0000000200c17308 */ /* 0x0003e60000000800 */
[----:B----4-:R-:W-:Y:S04]  /*8c90*/  F2FP.PACK_AB R150, R194, R196 ;  /* 0x000000c4c296723e */ /* 0x010fe800000000ff */
[C---:B------:R-:W-:Y:S08]  /*8ca0*/  HMMA.16816.F32 R56, R108.reuse, R104, R56 ;  /* 0x000000686c38723c */ /* 0x040ff00000001838 */
[-C--:B------:R-:W-:Y:S08]  /*8cb0*/  HMMA.16816.F32 R60, R108, R106.reuse, R60 ;  /* 0x0000006a6c3c723c */ /* 0x080ff0000000183c */
[C---:B------:R-:W-:Y:S01]  /*8cc0*/  HMMA.16816.F32 R64, R100.reuse, R106, R64 ;  /* 0x0000006a6440723c */ /* 0x040fe20000001840 */
[----:B------:R-:W2:Y:S03]  /*8cd0*/  LDL.LU R107, [R1+0x20] ;  /* 0x00002000016b7983 */ /* 0x000ea60000300800 */
[----:B-1----:R-:W-:Y:S01]  /*8ce0*/  FFMA.FTZ R2, R167, c[0x0][0x2d0], -R151 ;  /* 0x0000b400a7027a23 */ /* 0x002fe20000010897 */
[----:B------:R-:W4:Y:S01]  /*8cf0*/  LDL.LU R106, [R1+0x24] ;  /* 0x00002400016a7983 */ /* 0x000f220000300800 */
[----:B------:R-:W-:Y:S02]  /*8d00*/  IMAD.MOV.U32 R167, RZ, RZ, R166 ;  /* 0x000000ffffa77224 */ /* 0x000fe400078e00a6 */
[-C--:B------:R-:W-:Y:S01]  /*8d10*/  HMMA.16816.F32 R68, R100, R116.reuse, R68 ;  /* 0x000000746444723c */ /* 0x080fe20000001844 */
[----:B------:R-:W4:Y:S03]  /*8d20*/  LDL.LU R105, [R1+0x28] ;  /* 0x0000280001697983 */ /* 0x000f260000300800 */
[----:B------:R-:W-:Y:S01]  /*8d30*/  IMAD.MOV.U32 R166, RZ, RZ, R191 ;  /* 0x000000ffffa67224 */ /* 0x000fe200078e00bf */
[----:B------:R-:W4:Y:S01]  /*8d40*/  LDL.LU R104, [R1+0x2c] ;  /* 0x00002c0001687983 */ /* 0x000f220000300800 */
[----:B------:R1:W-:Y:S02]  /*8d50*/  MUFU.EX2 R191, R2 ;  /* 0x0000000200bf7308 */ /* 0x0003e40000000800 */
[C---:B------:R-:W-:Y:S08]  /*8d60*/  HMMA.16816.F32 R72, R108.reuse, R116, R72 ;  /* 0x000000746c48723c */ /* 0x040ff00000001848 */
[-C--:B------:R-:W-:Y:S08]  /*8d70*/  HMMA.16816.F32 R76, R108, R118.reuse, R76 ;  /* 0x000000766c4c723c */ /* 0x080ff0000000184c */
[C---:B------:R-:W-:Y:S01]  /*8d80*/  HMMA.16816.F32 R80, R100.reuse, R118, R80 ;  /* 0x000000766450723c */ /* 0x040fe20000001850 */
[----:B------:R-:W-:Y:S03]  /*8d90*/  LDSM.16.MT88.4 R116, [R214+0xc00] ;  /* 0x000c0000d674783b */ /* 0x000fe60000004200 */
[--C-:B-1----:R-:W-:Y:S04]  /*8da0*/  FFMA.FTZ R2, R130, c[0x0][0x2d0], -R151.reuse ;  /* 0x0000b40082027a23 */ /* 0x102fe80000010897 */
[-C--:B-----5:R-:W-:Y:S01]  /*8db0*/  HMMA.16816.F32 R84, R100, R112.reuse, R84 ;  /* 0x000000706454723c */ /* 0x0a0fe20000001854 */
[----:B------:R1:W-:Y:S03]  /*8dc0*/  MUFU.EX2 R192, R2 ;  /* 0x0000000200c07308 */ /* 0x0003e60000000800 */
[----:B------:R-:W-:Y:S02]  /*8dd0*/  IMAD.MOV.U32 R130, RZ, RZ, R188 ;  /* 0x000000ffff827224 */ /* 0x000fe400078e00bc */
[----:B------:R-:W-:Y:S01]  /*8de0*/  FFMA.FTZ R151, R161, c[0x0][0x2d0], -R151 ;  /* 0x0000b400a1977a23 */ /* 0x000fe20000010897 */
[----:B------:R-:W-:Y:S01]  /*8df0*/  MOV R161, R160 ;  /* 0x000000a000a17202 */ /* 0x000fe20000000f00 */
[C---:B------:R-:W-:Y:S04]  /*8e00*/  HMMA.16816.F32 R88, R108.reuse, R112, R88 ;  /* 0x000000706c58723c */ /* 0x040fe80000001858 */
[----:B------:R-:W-:Y:S02]  /*8e10*/  IMAD.MOV.U32 R160, RZ, RZ, R190 ;  /* 0x000000ffffa07224 */ /* 0x000fe400078e00be */
[----:B------:R-:W5:Y:S01]  /*8e20*/  MUFU.EX2 R190, R151 ;  /* 0x0000009700be7308 */ /* 0x000f620000000800 */
[----:B------:R-:W-:Y:S01]  /*8e30*/  IMAD.MOV.U32 R132, RZ, RZ, R130 ;  /* 0x000000ffff847224 */ /* 0x000fe200078e0082 */
[-C--:B------:R-:W-:Y:S08]  /*8e40*/  HMMA.16816.F32 R92, R108, R114.reuse, R92 ;  /* 0x000000726c5c723c */ /* 0x080ff0000000185c */
[----:B------:R-:W-:Y:S04]  /*8e50*/  HMMA.16816.F32 R96, R100, R114, R96 ;  /* 0x000000726460723c */ /* 0x000fe80000001860 */
[--C-:B-1----:R-:W-:Y:S02]  /*8e60*/  FFMA.FTZ R2, R129, c[0x0][0x2d0], -R184.reuse ;  /* 0x0000b40081027a23 */ /* 0x102fe400000108b8 */
[----:B------:R-:W-:Y:S02]  /*8e70*/  IMAD.MOV.U32 R129, RZ, RZ, R187 ;  /* 0x000000ffff817224 */ /* 0x000fe400078e00bb */
[----:B------:R1:W-:Y:S04]  /*8e80*/  MUFU.EX2 R188, R2 ;  /* 0x0000000200bc7308 */ /* 0x0003e80000000800 */
[----:B------:R-:W-:Y:S02]  /*8e90*/  MOV R133, R129 ;  /* 0x0000008100857202 */ /* 0x000fe40000000f00 */
[----:B-----5:R-:W-:Y:S01]  /*8ea0*/  F2FP.PACK_AB R151, R190, R192 ;  /* 0x000000c0be97723e */ /* 0x020fe200000000ff */
[--C-:B-1----:R-:W-:Y:S04]  /*8eb0*/  FFMA.FTZ R2, R189, c[0x0][0x2d0], -R184.reuse ;  /* 0x0000b400bd027a23 */ /* 0x102fe800000108b8 */
[----:B------:R1:W5:Y:S02]  /*8ec0*/  MUFU.EX2 R189, R2 ;  /* 0x0000000200bd7308 */ /* 0x0003640000000800 */
[--C-:B-1----:R-:W-:Y:S01]  /*8ed0*/  FFMA.FTZ R2, R167, c[0x0][0x2d0], -R184.reuse ;  /* 0x0000b400a7027a23 */ /* 0x102fe200000108b8 */
[----:B-----5:R-:W-:Y:S01]  /*8ee0*/  F2FP.PACK_AB R176, R189, R188 ;  /* 0x000000bcbdb0723e */ /* 0x020fe200000000ff */
[----:B------:R-:W-:Y:S06]  /*8ef0*/  FFMA.FTZ R184, R166, c[0x0][0x2d0], -R184 ;  /* 0x0000b400a6b87a23 */ /* 0x000fec00000108b8 */
[----:B------:R1:W-:Y:S10]  /*8f00*/  MUFU.EX2 R187, R2 ;  /* 0x0000000200bb7308 */ /* 0x0003f40000000800 */
[----:B------:R-:W5:Y:S01]  /*8f10*/  MUFU.EX2 R186, R184 ;  /* 0x000000b800ba7308 */ /* 0x000f620000000800 */
[--C-:B-1----:R-:W-:Y:S02]  /*8f20*/  FFMA.FTZ R2, R165, c[0x0][0x2d0], -R185.reuse ;  /* 0x0000b400a5027a23 */ /* 0x102fe400000108b9 */
[----:B------:R-:W1:Y:S07]  /*8f30*/  LDSM.16.MT88.4 R164, [R213+0xc00] ;  /* 0x000c0000d5a4783b */ /* 0x000e6e0000004200 */
[----:B------:R1:W-:Y:S01]  /*8f40*/  MUFU.EX2 R147, R2 ;  /* 0x0000000200937308 */ /* 0x0003e20000000800 */
[----:B-----5:R-:W-:Y:S01]  /*8f50*/  F2FP.PACK_AB R178, R186, R187 ;  /* 0x000000bbbab2723e */ /* 0x020fe200000000ff */
[--C-:B-1----:R-:W-:Y:S02]  /*8f60*/  FFMA.FTZ R2, R131, c[0x0][0x2d0], -R185.reuse ;  /* 0x0000b40083027a23 */ /* 0x102fe400000108b9 */
[----:B------:R-:W1:Y:S06]  /*8f70*/  LDSM.16.MT88.4 R128, [R213+0x1c00] ;  /* 0x001c0000d580783b */ /* 0x000e6c0000004200 */
[----:B------:R5:W5:Y:S02]  /*8f80*/  MUFU.EX2 R184, R2 ;  /* 0x0000000200b87308 */ /* 0x000b640000000800 */
[--C-:B-----5:R-:W-:Y:S01]  /*8f90*/  FFMA.FTZ R2, R157, c[0x0][0x2d0], -R185.reuse ;  /* 0x0000b4009d027a23 */ /* 0x120fe200000108b9 */
[----:B------:R-:W-:Y:S01]  /*8fa0*/  F2FP.PACK_AB R177, R184, R147 ;  /* 0x00000093b8b1723e */ /* 0x000fe200000000ff */
[----:B------:R-:W-:Y:S06]  /*8fb0*/  IMAD.MOV.U32 R157, RZ, RZ, R146 ;  /* 0x000000ffff9d7224 */ /* 0x000fec00078e0092 */
[----:B------:R-:W-:Y:S01]  /*8fc0*/  MUFU.EX2 R146, R2 ;  /* 0x0000000200927308 */ /* 0x000fe20000000800 */
[----:B------:R-:W-:Y:S01]  /*8fd0*/  FFMA.FTZ R185, R149, c[0x0][0x2d0], -R185 ;  /* 0x0000b40095b97a23 */ /* 0x000fe200000108b9 */
[----:B------:R-:W-:Y:S01]  /*8fe0*/  F2FP.PACK_AB R149, R191, R193 ;  /* 0x000000c1bf95723e */ /* 0x000fe200000000ff */
[----:B------:R-:W-:Y:S01]  /*8ff0*/  IMAD.MOV.U32 R249, RZ, RZ, R157 ;  /* 0x000000fffff97224 */ /* 0x000fe200078e009d */
[----:B---3--:R-:W-:Y:S06]  /*9000*/  ISETP.GT.AND P0, PT, R229, R120, PT ;  /* 0x00000078e500720c */ /* 0x008fec0003f04270 */
[----:B------:R-:W3:Y:S01]  /*9010*/  MUFU.EX2 R185, R185 ;  /* 0x000000b900b97308 */ /* 0x000ee20000000800 */
[----:B------:R-:W-:Y:S01]  /*9020*/  IMAD.MOV.U32 R229, RZ, RZ, R155 ;  /* 0x000000ffffe57224 */ /* 0x000fe200078e009b */
[----:B---3--:R-:W-:Y:S01]  /*9030*/  F2FP.PACK_AB R179, R185, R146 ;  /* 0x00000092b9b3723e */ /* 0x008fe200000000ff */
[----:B--2---:R-:W-:Y:S02]  /*9040*/  FFMA.FTZ R141, R141, R107, R172 ;  /* 0x0000006b8d8d7223 */ /* 0x004fe400000100ac */
[----:B----4-:R-:W-:Y:S02]  /*9050*/  FFMA.FTZ R140, R140, R106, R135 ;  /* 0x0000006a8c8c7223 */ /* 0x010fe40000010087 */
[----:B------:R-:W-:Y:S01]  /*9060*/  FFMA.FTZ R2, R3, R105, R163 ;  /* 0x0000006903027223 */ /* 0x000fe200000100a3 */
[----:B------:R-:W-:Y:S01]  /*9070*/  MOV R163, R148 ;  /* 0x0000009400a37202 */ /* 0x000fe20000000f00 */
[----:B------:R-:W-:Y:S01]  /*9080*/  FADD.FTZ R3, R133, R141 ;  /* 0x0000008d85037221 */ /* 0x000fe20000010000 */
[----:B------:R-:W-:Y:S01]  /*9090*/  F2FP.PACK_AB R148, R195, R197 ;  /* 0x000000c5c394723e */ /* 0x000fe200000000ff */
[----:B------:R-:W-:Y:S01]  /*90a0*/  FFMA.FTZ R0, R0, R104, R134 ;  /* 0x0000006800007223 */ /* 0x000fe20000010086 */
[----:B------:R-:W-:Y:S01]  /*90b0*/  MOV R141, R156 ;  /* 0x0000009c008d7202 */ /* 0x000fe20000000f00 */
[----:B------:R-:W-:Y:S04]  /*90c0*/  FADD.FTZ R140, R132, R140 ;  /* 0x0000008c848c7221 */ /* 0x000fe80000010000 */
[-C--:B------:R-:W-:Y:S01]  /*90d0*/  HMMA.16816.F32 R152, R148, R164.reuse, R4 ;  /* 0x000000a49498723c */ /* 0x080fe20000001804 */
[----:B------:R-:W2:Y:S07]  /*90e0*/  LDSM.16.MT88.4 R4, [R214+0x2c00] ;  /* 0x002c0000d604783b */ /* 0x000eae0000004200 */
[C---:B------:R-:W-:Y:S07]  /*90f0*/  HMMA.16816.F32 R156, R176.reuse, R164, R8 ;  /* 0x000000a4b09c723c */ /* 0x040fee0000001808 */
[----:B------:R-:W-:Y:S01]  /*9100*/  IMAD.MOV.U32 R10, RZ, RZ, R161 ;  /* 0x000000ffff0a7224 */ /* 0x000fe200078e00a1 */
[----:B------:R-:W-:Y:S01]  /*9110*/  MOV R9, R162 ;  /* 0x000000a200097202 */ /* 0x000fe20000000f00 */
[----:B------:R-:W-:Y:S03]  /*9120*/  IMAD.MOV.U32 R8, RZ, RZ, R163 ;  /* 0x000000ffff087224 */ /* 0x000fe600078e00a3 */
[----:B------:R-:W-:Y:S02]  /*9130*/  IMAD.MOV.U32 R11, RZ, RZ, R160 ;  /* 0x000000ffff0b7224 */ /* 0x000fe400078e00a0 */
[-C--:B------:R-:W-:Y:S03]  /*9140*/  HMMA.16816.F32 R160, R176, R166.reuse, R12 ;  /* 0x000000a6b0a0723c */ /* 0x080fe6000000180c */
[----:B------:R-:W-:Y:S02]  /*9150*/  FADD.FTZ R2, R8, R2 ;  /* 0x0000000208027221 */ /* 0x000fe40000010000 */
[----:B------:R-:W-:Y:S02]  /*9160*/  FADD.FTZ R0, R9, R0 ;  /* 0x0000000009007221 */ /* 0x000fe40000010000 */
[----:B------:R-:W-:Y:S01]  /*9170*/  FADD.FTZ R3, R10, R3 ;  /* 0x000000030a037221 */ /* 0x000fe20000010000 */
[C---:B------:R-:W-:Y:S04]  /*9180*/  HMMA.16816.F32 R164, R148.reuse, R166, R16 ;  /* 0x000000a694a4723c */ /* 0x040fe80000001810 */
[----:B------:R-:W-:Y:S02]  /*9190*/  FADD.FTZ R3, R248, R3 ;  /* 0x00000003f8037221 */ /* 0x000fe40000010000 */
[----:B------:R-:W-:Y:S01]  /*91a0*/  FADD.FTZ R9, R11, R140 ;  /* 0x0000008c0b097221 */ /* 0x000fe20000010000 */
[----:B------:R-:W-:Y:S01]  /*91b0*/  MOV R140, R145 ;  /* 0x00000091008c7202 */ /* 0x000fe20000000f00 */
[-C--:B------:R-:W-:Y:S04]  /*91c0*/  HMMA.16816.F32 R100, R148, R116.reuse, R20 ;  /* 0x000000749464723c */ /* 0x080fe80000001814 */
[----:B------:R-:W-:Y:S02]  /*91d0*/  FADD.FTZ R10, R240, R3 ;  /* 0x00000003f00a7221 */ /* 0x000fe40000010000 */
[----:B------:R-:W-:Y:S02]  /*91e0*/  FADD.FTZ R8, R141, R2 ;  /* 0x000000028d087221 */ /* 0x000fe40000010000 */
        /* <DEDUP_REMOVED lines=50> */
[----:B------:R-:W-:Y:S02]  /*9510*/  FADD.FTZ R3, R147, R3 ;  /* 0x0000000393037221 */ /* 0x000fe40000010000 */
[----:B------:R-:W-:Y:S02]  /*9520*/  IMAD.MOV.U32 R147, RZ, RZ, R143 ;  /* 0x000000ffff937224 */ /* 0x000fe400078e008f */
[----:B------:R-:W-:Y:S01]  /*9530*/  FADD.FTZ R3, R184, R3 ;  /* 0x00000003b8037221 */ /* 0x000fe20000010000 */
        /* <DEDUP_REMOVED lines=21> */
[----:B------:R-:W-:Y:S02]  /*9690*/  IMAD.MOV.U32 R148, RZ, RZ, R142 ;  /* 0x000000ffff947224 */ /* 0x000fe400078e008e */
[----:B------:R-:W-:Y:S01]  /*96a0*/  IMAD.MOV.U32 R146, RZ, RZ, R144 ;  /* 0x000000ffff927224 */ /* 0x000fe200078e0090 */
[----:B------:R1:W-:Y:S04]  /*96b0*/  STL [R1+0x28], R2 ;  /* 0x0000280201007387 */ /* 0x0003e80000100800 */
[----:B------:R1:W-:Y:S01]  /*96c0*/  STL [R1+0x2c], R0 ;  /* 0x00002c0001007387 */ /* 0x0003e20000100800 */
[----:B------:R-:W-:-:S05]  /*96d0*/  @P0 BRA `(.L_x_2435) ;  /* 0xffffbf4000000947 */ /* 0x000fca000383ffff */
.L_x_2434:
[----:B-1----:R-:W2:Y:S02]  /*96e0*/  LDL R0, [R1+0x1c] ;  /* 0x00001c0001007983 */ /* 0x002ea40000100800 */
[----:B--2---:R-:W-:-:S13]  /*96f0*/  ISETP.GE.AND P0, PT, R204, R0, PT ;  /* 0x00000000cc00720c */ /* 0x004fda0003f06270 */
[----:B------:R-:W-:Y:S05]  /*9700*/  @!P0 BRA `(.L_x_2436) ;  /* 0x000031a000008947 */ /* 0x000fea0003800000 */
[----:B------:R-:W-:Y:S01]  /*9710*/  IMAD.MOV.U32 R2, RZ, RZ, R144 ;  /* 0x000000ffff027224 */ /* 0x000fe200078e0090 */
[----:B------:R-:W-:Y:S01]  /*9720*/  MOV R146, R142 ;  /* 0x0000008e00927202 */ /* 0x000fe20000000f00 */
[----:B------:R-:W-:Y:S01]  /*9730*/  IMAD.MOV.U32 R0, RZ, RZ, R145 ;  /* 0x000000ffff007224 */ /* 0x000fe200078e0091 */
[----:B------:R-:W-:Y:S02]  /*9740*/  MOV R3, R143 ;  /* 0x0000008f00037202 */ /* 0x000fe40000000f00 */
.L_x_2437:
[----:B------:R-:W2:Y:S01]  /*9750*/  LDL.64 R208, [R1+0x10] ;  /* 0x0000100001d07983 */ /* 0x000ea20000100a00 */
[----:B------:R-:W-:Y:S04]  /*9760*/  DEPBAR.LE SB0, 0x0 ;  /* 0x000080000000791a */ /* 0x000fe80000000000 */
[----:B------:R-:W-:Y:S01]  /*9770*/  WARPSYNC 0xffffffff ;  /* 0xffffffff00007948 */ /* 0x000fe20003800000 */
[----:B------:R-:W3:Y:S01]  /*9780*/  LDL R206, [R1+0x18] ;  /* 0x0000180001ce7983 */ /* 0x000ee20000100800 */
[----:B------:R-:W-:Y:S01]  /*9790*/  SHF.R.S32.HI R40, RZ, 0x1f, R204 ;  /* 0x0000001fff287819 */ /* 0x000fe200000114cc */
[----:B------:R-:W-:Y:S01]  /*97a0*/  IMAD.WIDE.U32 R144, R204, c[0x0][0x208], RZ ;  /* 0x00008200cc907a25 */ /* 0x000fe200078e00ff */
[----:B------:R-:W-:Y:S01]  /*97b0*/  MOV R147, c[0x0][0x208] ;  /* 0x0000820000937a02 */ /* 0x000fe20000000f00 */
[----:B------:R-:W4:Y:S01]  /*97c0*/  LDL R184, [R1+0x34] ;  /* 0x0000340001b87983 */ /* 0x000f220000100800 */
[----:B------:R-:W-:Y:S01]  /*97d0*/  MOV R180, c[0x0][0x20c] ;  /* 0x0000830000b47a02 */ /* 0x000fe20000000f00 */
[----:B------:R-:W-:Y:S01]  /*97e0*/  IMAD R44, R40, c[0x0][0x208], RZ ;  /* 0x00008200282c7a24 */ /* 0x000fe200078e02ff */
[----:B------:R-:W-:Y:S01]  /*97f0*/  SHF.L.U32 R196, R144, 0x6, RZ ;  /* 0x0000000690c47819 */ /* 0x000fe200000006ff */
[----:B------:R-:W-:Y:S02]  /*9800*/  BAR.SYNC.DEFER_BLOCKING 0x0 ;  /* 0x0000000000007b1d */ /* 0x000fe40000010000 */
[----:B------:R-:W-:Y:S06]  /*9810*/  IMAD R44, R204, c[0x0][0x20c], R44 ;  /* 0x00008300cc2c7a24 */ /* 0x000fec00078e022c */
        /* <DEDUP_REMOVED lines=21> */
[----:B------:R-:W-:Y:S02]  /*9970*/  IADD3 R48, R145, R44, RZ ;  /* 0x0000002c91307210 */ /* 0x000fe40007ffe0ff */
[-C--:B------:R-:W-:Y:S03]  /*9980*/  HMMA.16816.F32 R44, R60, R50.reuse, RZ ;  /* 0x000000323c2c723c */ /* 0x080fe600000018ff */
[----:B------:R-:W-:Y:S05]  /*9990*/  SHF.L.U64.HI R144, R144, 0x6, R48 ;  /* 0x0000000690907819 */ /* 0x000fea0000010230 */
        /* <DEDUP_REMOVED lines=19> */
[----:B------:R-:W-:Y:S01]  /*9ad0*/  IADD3.X R140, RZ, R206, RZ, P1, !PT ;  /* 0x000000ceff8c7210 */ /* 0x000fe20000ffe4ff */
[-C--:B------:R-:W-:Y:S01]  /*9ae0*/  HMMA.16816.F32 R60, R60, R142.reuse, RZ ;  /* 0x0000008e3c3c723c */ /* 0x080fe200000018ff */
[----:B------:R-:W-:Y:S03]  /*9af0*/  IADD3 R141, P1, R145, R200, RZ ;  /* 0x000000c8918d7210 */ /* 0x000fe60007f3e0ff */
[----:B------:R-:W-:Y:S02]  /*9b00*/  IADD3 R196, P0, R196, R197, RZ ;  /* 0x000000c5c4c47210 */ /* 0x000fe40007f1e0ff */
[----:B------:R-:W-:Y:S01]  /*9b10*/  @!PT LDS RZ, [RZ] ;  /* 0x00000000fffff984 */ /* 0x000fe20000000800 */
[----:B------:R-:W-:Y:S01]  /*9b20*/  @!PT LDS RZ, [RZ] ;  /* 0x00000000fffff984 */ /* 0x000fe20000000800 */
[----:B------:R-:W-:Y:S01]  /*9b30*/  @!PT LDS RZ, [RZ] ;  /* 0x00000000fffff984 */ /* 0x000fe20000000800 */
[----:B------:R4:W-:Y:S01]  /*9b40*/  LDGSTS.E.BYPASS.LTC128B.128 [R205+0x100], [R198.64], !P5 ;  /* 0x00100000c6cd7fae */ /* 0x0009e2000e901d46 */
[----:B------:R-:W-:Y:S01]  /*9b50*/  IADD3.X R201, R147, R201, RZ, P1, !PT ;  /* 0x000000c993c97210 */ /* 0x000fe20000ffe4ff */
[----:B------:R-:W-:Y:S04]  /*9b60*/  HMMA.16816.F32 R64, R64, R142, RZ ;  /* 0x0000008e4040723c */ /* 0x000fe800000018ff */
[----:B------:R-:W-:Y:S02]  /*9b70*/  IADD3.X R144, R144, R140, RZ, P0, !PT ;  /* 0x0000008c90907210 */ /* 0x000fe400007fe4ff */
[----:B------:R3:W-:Y:S01]  /*9b80*/  LDGSTS.E.BYPASS.LTC128B.128 [R205+0x1100], [R202.64], !P4 ;  /* 0x01100000cacd7fae */ /* 0x0007e2000e101d46 */
[C---:B------:R-:W-:Y:S01]  /*9b90*/  IADD3 R197, P0, R145.reuse, R197, RZ ;  /* 0x000000c591c57210 */ /* 0x040fe20007f1e0ff */
[-C--:B-1----:R-:W-:Y:S05]  /*9ba0*/  HMMA.16816.F32 R4, R148, R176.reuse, R4 ;  /* 0x000000b09404723c */ /* 0x082fea0000001804 */
[----:B------:R-:W-:Y:S02]  /*9bb0*/  IADD3 R145, P6, R145, R208, RZ ;  /* 0x000000d091917210 */ /* 0x000fe40007fde0ff */
[----:B------:R-:W5:Y:S01]  /*9bc0*/  LDL.64 R208, [R1+0x8] ;  /* 0x0000080001d07983 */ /* 0x000f620000100a00 */
[C---:B--2---:R-:W-:Y:S08]  /*9bd0*/  HMMA.16816.F32 R8, R180.reuse, R176, R8 ;  /* 0x000000b0b408723c */ /* 0x044ff00000001808 */
[-C--:B------:R-:W-:Y:S04]  /*9be0*/  HMMA.16816.F32 R12, R180, R178.reuse, R12 ;  /* 0x000000b2b40c723c */ /* 0x080fe8000000180c */
[C---:B----4-:R-:W-:Y:S04]  /*9bf0*/  LEA R198, P2, R196.reuse, c[0x0][0x1f8], 0x1 ;  /* 0x00007e00c4c67a11 */ /* 0x050fe800078408ff */
[C---:B------:R-:W-:Y:S04]  /*9c00*/  HMMA.16816.F32 R16, R148.reuse, R178, R16 ;  /* 0x000000b29410723c */ /* 0x040fe80000001810 */
[----:B------:R-:W-:Y:S02]  /*9c10*/  LEA.HI.X R199, R196, c[0x0][0x1fc], R144, 0x1, P2 ;  /* 0x00007f00c4c77a11 */ /* 0x000fe400010f0c90 */
[----:B------:R-:W-:Y:S02]  /*9c20*/  IADD3.X R196, R147, R140, RZ, P0, !PT ;  /* 0x0000008c93c47210 */ /* 0x000fe400007fe4ff */
[-C--:B---3--:R-:W-:Y:S01]  /*9c30*/  HMMA.16816.F32 R20, R148, R184.reuse, R20 ;  /* 0x000000b89414723c */ /* 0x088fe20000001814 */
[----:B------:R1:W-:Y:S03]  /*9c40*/  LDGSTS.E.BYPASS.LTC128B.128 [R205+0x2100], [R198.64], !P3 ;  /* 0x02100000c6cd7fae */ /* 0x0003e6000d901d46 */
[----:B------:R-:W-:Y:S02]  /*9c50*/  LEA R142, P2, R145, c[0x0][0x1f8], 0x1 ;  /* 0x00007e00918e7a11 */ /* 0x000fe400078408ff */
[----:B------:R-:W-:Y:S02]  /*9c60*/  IADD3.X R147, R147, R206, RZ, P6, !PT ;  /* 0x000000ce93937210 */ /* 0x000fe400037fe4ff */
[C---:B------:R-:W-:Y:S01]  /*9c70*/  HMMA.16816.F32 R24, R180.reuse, R184, R24 ;  /* 0x000000b8b418723c */ /* 0x040fe20000001818 */
[----:B------:R-:W2:Y:S03]  /*9c80*/  LDL R206, [R1+0x4] ;  /* 0x0000040001ce7983 */ /* 0x000ea60000100800 */
[----:B------:R-:W-:Y:S01]  /*9c90*/  LEA.HI.X R143, R145, c[0x0][0x1fc], R147, 0x1, P2 ;  /* 0x00007f00918f7a11 */ /* 0x000fe200010f0c93 */
[----:B------:R-:W3:Y:S01]  /*9ca0*/  LDL.LU R243, [R1+0x20] ;  /* 0x0000200001f37983 */ /* 0x000ee20000300800 */
        /* <DEDUP_REMOVED lines=15> */
[----:B------:R-:W0:Y:S07]  /*9da0*/  LDGDEPBAR ;  /* 0x00000000000079af */ /* 0x000e2e0000000000 */
[C---:B------:R-:W-:Y:S01]  /*9db0*/  HMMA.16816.F32 R48, R148.reuse, R190, R48 ;  /* 0x000000be9430723c */ /* 0x040fe20000001830 */
[----:B------:R-:W-:Y:S07]  /*9dc0*/  LDSM.16.M88.4 R200, [R215+0x3000] ;  /* 0x00300000d7c8783b */ /* 0x000fee0000000200 */
[-C--:B------:R-:W-:Y:S01]  /*9dd0*/  HMMA.16816.F32 R52, R148, R192.reuse, R52 ;  /* 0x000000c09434723c */ /* 0x080fe20000001834 */
[----:B----4-:R-:W1:Y:S07]  /*9de0*/  LDSM.16.M88.4 R140, [R215+0x2000] ;  /* 0x00200000d78c783b */ /* 0x010e6e0000000200 */
[C---:B------:R-:W-:Y:S01]  /*9df0*/  HMMA.16816.F32 R56, R180.reuse, R192, R56 ;  /* 0x000000c0b438723c */ /* 0x040fe20000001838 */
[----:B------:R-:W4:Y:S04]  /*9e00*/  LDL.LU R242, [R1+0x24] ;  /* 0x0000240001f27983 */ /* 0x000f280000300800 */
[----:B------:R-:W1:Y:S03]  /*9e10*/  LDSM.16.M88.4 R176, [R212+0x1400] ;  /* 0x00140000d4b0783b */ /* 0x000e660000000200 */
[-C--:B------:R-:W-:Y:S05]  /*9e20*/  HMMA.16816.F32 R60, R180, R194.reuse, R60 ;  /* 0x000000c2b43c723c */ /* 0x080fea000000183c */
[----:B------:R-:W2:Y:S03]  /*9e30*/  LDL.LU R241, [R1+0x28] ;  /* 0x0000280001f17983 */ /* 0x000ea60000300800 */
[----:B------:R-:W-:Y:S01]  /*9e40*/  HMMA.16816.F32 R64, R148, R194, R64 ;  /* 0x000000c29440723c */ /* 0x000fe20000001840 */
[----:B------:R-:W1:Y:S08]  /*9e50*/  LDSM.16.M88.4 R184, [R212+0x1800] ;  /* 0x00180000d4b8783b */ /* 0x000e700000000200 */
[----:B------:R-:W2:Y:S04]  /*9e60*/  LDL.LU R240, [R1+0x2c] ;  /* 0x00002c0001f07983 */ /* 0x000ea80000300800 */
[----:B------:R-:W1:Y:S02]  /*9e70*/  LDSM.16.M88.4 R148, [R212+0x1c00] ;  /* 0x001c0000d494783b */ /* 0x000e640000000200 */
[-C--:B-1----:R-:W-:Y:S06]  /*9e80*/  HMMA.16816.F32 R4, R140, R196.reuse, R4 ;  /* 0x000000c48c04723c */ /* 0x082fec0000001804 */
[----:B------:R-:W-:Y:S02]  /*9e90*/  LDSM.16.M88.4 R180, [R216+0x2000] ;  /* 0x00200000d8b4783b */ /* 0x000fe40000000200 */
[C---:B------:R-:W-:Y:S06]  /*9ea0*/  HMMA.16816.F32 R8, R200.reuse, R196, R8 ;  /* 0x000000c4c808723c */ /* 0x040fec0000001808 */
[----:B------:R-:W1:Y:S02]  /*9eb0*/  LDSM.16.M88.4 R188, [R225] ;  /* 0x00000000e1bc783b */ /* 0x000e640000000200 */
[-C--:B------:R-:W-:Y:S06]  /*9ec0*/  HMMA.16816.F32 R12, R200, R198.reuse, R12 ;  /* 0x000000c6c80c723c */ /* 0x080fec000000180c */
[----:B------:R-:W1:Y:S02]  /*9ed0*/  LDSM.16.M88.4 R192, [R216+0x3000] ;  /* 0x00300000d8c0783b */ /* 0x000e640000000200 */
[C---:B------:R-:W-:Y:S06]  /*9ee0*/  HMMA.16816.F32 R16, R140.reuse, R198, R16 ;  /* 0x000000c68c10723c */ /* 0x040fec0000001810 */
[----:B------:R-:W-:Y:S02]  /*9ef0*/  LDSM.16.M88.4 R196, [R222] ;  /* 0x00000000dec4783b */ /* 0x000fe40000000200 */
        /* <DEDUP_REMOVED lines=9> */
[----:B------:R-:W5:Y:S07]  /*9f90*/  LDSM.16.M88.4 R184, [R223] ;  /* 0x00000000dfb8783b */ /* 0x000f6e0000000200 */
[-C--:B------:R-:W-:Y:S08]  /*9fa0*/  HMMA.16816.F32 R52, R140, R148.reuse, R52 ;  /* 0x000000948c34723c */ /* 0x080ff00000001834 */
[C---:B------:R-:W-:Y:S08]  /*9fb0*/  HMMA.16816.F32 R56, R200.reuse, R148, R56 ;  /* 0x00000094c838723c */ /* 0x040ff00000001838 */
[-C--:B------:R-:W-:Y:S01]  /*9fc0*/  HMMA.16816.F32 R60, R200, R150.reuse, R60 ;  /* 0x00000096c83c723c */ /* 0x080fe2000000183c */
[----:B------:R-:W-:Y:S07]  /*9fd0*/  LDSM.16.M88.4 R200, [R215+0x5000] ;  /* 0x00500000d7c8783b */ /* 0x000fee0000000200 */
[----:B------:R-:W-:Y:S01]  /*9fe0*/  HMMA.16816.F32 R64, R140, R150, R64 ;  /* 0x000000968c40723c */ /* 0x000fe20000001840 */
[----:B------:R-:W-:Y:S07]  /*9ff0*/  LDSM.16.M88.4 R140, [R215+0x4000] ;  /* 0x00400000d78c783b */ /* 0x000fee0000000200 */
[-C--:B-1----:R-:W-:Y:S01]  /*a000*/  HMMA.16816.F32 R4, R180, R188.reuse, R4 ;  /* 0x000000bcb404723c */ /* 0x082fe20000001804 */
[----:B------:R-:W1:Y:S07]  /*a010*/  LDSM.16.M88.4 R148, [R212+0x2000] ;  /* 0x00200000d494783b */ /* 0x000e6e0000000200 */
        /* <DEDUP_REMOVED lines=8> */
[----:B------:R-:W1:Y:S07]  /*a0a0*/  LDSM.16.M88.4 R176, [R212+0x2800] ;  /* 0x00280000d4b0783b */ /* 0x000e6e0000000200 */
[-C--:B-----5:R-:W-:Y:S08]  /*a0b0*/  HMMA.16816.F32 R36, R180, R184.reuse, R36 ;  /* 0x000000b8b424723c */ /* 0x0a0ff00000001824 */
[C---:B------:R-:W-:Y:S08]  /*a0c0*/  HMMA.16816.F32 R40, R192.reuse, R184, R40 ;  /* 0x000000b8c028723c */ /* 0x040ff00000001828 */
[-C--:B------:R-:W-:Y:S08]  /*a0d0*/  HMMA.16816.F32 R44, R192, R186.reuse, R44 ;  /* 0x000000bac02c723c */ /* 0x080ff0000000182c */
[C---:B------:R-:W-:Y:S01]  /*a0e0*/  HMMA.16816.F32 R48, R180.reuse, R186, R48 ;  /* 0x000000bab430723c */ /* 0x040fe20000001830 */
[----:B------:R-:W-:Y:S07]  /*a0f0*/  LDSM.16.M88.4 R184, [R221] ;  /* 0x00000000ddb8783b */ /* 0x000fee0000000200 */
[-C--:B------:R-:W-:Y:S08]  /*a100*/  HMMA.16816.F32 R52, R180, R196.reuse, R52 ;  /* 0x000000c4b434723c */ /* 0x080ff00000001834 */
[C---:B------:R-:W-:Y:S08]  /*a110*/  HMMA.16816.F32 R56, R192.reuse, R196, R56 ;  /* 0x000000c4c038723c */ /* 0x040ff00000001838 */
[-C--:B------:R-:W-:Y:S01]  /*a120*/  HMMA.16816.F32 R60, R192, R198.reuse, R60 ;  /* 0x000000c6c03c723c */ /* 0x080fe2000000183c */
[----:B------:R-:W-:Y:S07]  /*a130*/  LDSM.16.M88.4 R192, [R220] ;  /* 0x00000000dcc0783b */ /* 0x000fee0000000200 */
        /* <DEDUP_REMOVED lines=24> */
[----:B------:R-:W-:Y:S01]  /*a2c0*/  @P0 IADD3 R150, P2, R208, 0x40, RZ ;  /* 0x00000040d0960810 */ /* 0x000fe20007f5e0ff */
[-C--:B------:R-:W-:Y:S05]  /*a2d0*/  HMMA.16816.F32 R4, R180, R184.reuse, R4 ;  /* 0x000000b8b404723c */ /* 0x080fea0000001804 */
[----:B--2---:R-:W-:Y:S03]  /*a2e0*/  @P0 IADD3.X R151, RZ, R206, RZ, P2, !PT ;  /* 0x000000ceff970210 */ /* 0x004fe600017fe4ff */
[C---:B-----5:R-:W-:Y:S08]  /*a2f0*/  HMMA.16816.F32 R8, R188.reuse, R184, R8 ;  /* 0x000000b8bc08723c */ /* 0x060ff00000001808 */
        /* <DEDUP_REMOVED lines=78> */
[----:B------:R-:W5:Y:S01]  /*a7e0*/  SHFL.BFLY PT, R147, R141, 0x2, 0x1f ;  /* 0x0c401f008d937f89 */ /* 0x000f6200000e0000 */
[----:B-1----:R-:W-:Y:S02]  /*a7f0*/  FMNMX.FTZ R145, R145, R148, !PT ;  /* 0x0000009491917209 */ /* 0x002fe40007810000 */
[----:B------:R-:W-:Y:S03]  /*a800*/  @P0 IADD3 R148, P1, R208, 0x20, RZ ;  /* 0x00000020d0940810 */ /* 0x000fe60007f3e0ff */
[C---:B------:R-:W-:Y:S01]  /*a810*/  FADD.FTZ R0, -R145.reuse, R0 ;  /* 0x0000000091007221 */ /* 0x040fe20000010100 */
[----:B------:R-:W-:Y:S01]  /*a820*/  @P0 IADD3.X R149, RZ, R206, RZ, P1, !PT ;  /* 0x000000ceff950210 */ /* 0x000fe20000ffe4ff */
[----:B------:R-:W-:Y:S01]  /*a830*/  FMUL.FTZ R184, R145, c[0x0][0x2d0] ;  /* 0x0000b40091b87a20 */ /* 0x000fe20000410000 */
[----:B--2---:R-:W-:Y:S01]  /*a840*/  FMNMX.FTZ R144, R140, R144, !PT ;  /* 0x000000908c907209 */ /* 0x004fe20007810000 */
[----:B------:R-:W-:Y:S01]  /*a850*/  FMUL.FTZ R0, R0, c[0x0][0x2d0] ;  /* 0x0000b40000007a20 */ /* 0x000fe20000410000 */
[----:B------:R-:W-:Y:S01]  /*a860*/  FMNMX.FTZ R140, R46, R142, !PT ;  /* 0x0000008e2e8c7209 */ /* 0x000fe20007810000 */
[--C-:B------:R-:W-:Y:S02]  /*a870*/  FFMA.FTZ R4, R4, c[0x0][0x2d0], -R184.reuse ;  /* 0x0000b40004047a23 */ /* 0x100fe400000108b8 */
[----:B------:R-:W-:Y:S01]  /*a880*/  FMUL.FTZ R185, R144, c[0x0][0x2d0] ;  /* 0x0000b40090b97a20 */ /* 0x000fe20000410000 */
[----:B------:R-:W-:Y:S01]  /*a890*/  FMNMX.FTZ R142, R47, R140, !PT ;  /* 0x0000008c2f8e7209 */ /* 0x000fe20007810000 */
[----:B------:R1:W-:Y:S01]  /*a8a0*/  MUFU.EX2 R232, R4 ;  /* 0x0000000400e87308 */ /* 0x0003e20000000800 */
[----:B-----5:R-:W-:Y:S01]  /*a8b0*/  FMNMX.FTZ R141, R141, R147, !PT ;  /* 0x000000938d8d7209 */ /* 0x020fe20007810000 */
[--C-:B------:R-:W-:Y:S01]  /*a8c0*/  FFMA.FTZ R6, R6, c[0x0][0x2d0], -R185.reuse ;  /* 0x0000b40006067a23 */ /* 0x100fe200000108b9 */
[----:B------:R-:W-:Y:S01]  /*a8d0*/  FMNMX.FTZ R142, R58, R142, !PT ;  /* 0x0000008e3a8e7209 */ /* 0x000fe20007810000 */
[--C-:B------:R-:W-:Y:S02]  /*a8e0*/  FFMA.FTZ R5, R5, c[0x0][0x2d0], -R184.reuse ;  /* 0x0000b40005057a23 */ /* 0x100fe400000108b8 */
[----:B------:R-:W2:Y:S01]  /*a8f0*/  SHFL.BFLY PT, R143, R141, 0x1, 0x1f ;  /* 0x0c201f008d8f7f89 */ /* 0x000ea200000e0000 */
[--C-:B------:R-:W-:Y:S02]  /*a900*/  FFMA.FTZ R7, R7, c[0x0][0x2d0], -R185.reuse ;  /* 0x0000b40007077a23 */ /* 0x100fe400000108b9 */
[--C-:B------:R-:W-:Y:S01]  /*a910*/  FFMA.FTZ R19, R19, c[0x0][0x2d0], -R185.reuse ;  /* 0x0000b40013137a23 */ /* 0x100fe200000108b9 */
[----:B------:R5:W3:Y:S01]  /*a920*/  MUFU.EX2 R140, R0 ;  /* 0x00000000008c7308 */ /* 0x000ae20000000800 */
[--C-:B------:R-:W-:Y:S02]  /*a930*/  FFMA.FTZ R17, R17, c[0x0][0x2d0], -R184.reuse ;  /* 0x0000b40011117a23 */ /* 0x100fe400000108b8 */
[--C-:B------:R-:W-:Y:S02]  /*a940*/  FFMA.FTZ R18, R18, c[0x0][0x2d0], -R185.reuse ;  /* 0x0000b40012127a23 */ /* 0x100fe400000108b9 */
[--C-:B------:R-:W-:Y:S02]  /*a950*/  FFMA.FTZ R16, R16, c[0x0][0x2d0], -R184.reuse ;  /* 0x0000b40010107a23 */ /* 0x100fe400000108b8 */
[--C-:B------:R-:W-:Y:S02]  /*a960*/  FFMA.FTZ R32, R32, c[0x0][0x2d0], -R184.reuse ;  /* 0x0000b40020207a23 */ /* 0x100fe400000108b8 */
[--C-:B------:R-:W-:Y:S01]  /*a970*/  FFMA.FTZ R36, R36, c[0x0][0x2d0], -R184.reuse ;  /* 0x0000b40024247a23 */ /* 0x100fe200000108b8 */
[----:B------:R3:W-:Y:S01]  /*a980*/  MUFU.EX2 R233, R6 ;  /* 0x0000000600e97308 */ /* 0x0007e20000000800 */
[----:B------:R-:W-:Y:S02]  /*a990*/  FFMA.FTZ R37, R37, c[0x0][0x2d0], -R184 ;  /* 0x0000b40025257a23 */ /* 0x000fe400000108b8 */
[--C-:B------:R-:W-:Y:S01]  /*a9a0*/  FFMA.FTZ R38, R38, c[0x0][0x2d0], -R185.reuse ;  /* 0x0000b40026267a23 */ /* 0x100fe200000108b9 */
[----:B-1----:R-:W-:Y:S01]  /*a9b0*/  @P0 SHF.R.S32.HI R4, RZ, 0x1f, R204 ;  /* 0x0000001fff040819 */ /* 0x002fe200000114cc */
[--C-:B------:R-:W-:Y:S02]  /*a9c0*/  FFMA.FTZ R39, R39, c[0x0][0x2d0], -R185.reuse ;  /* 0x0000b40027277a23 */ /* 0x100fe400000108b9 */
[--C-:B------:R-:W-:Y:S02]  /*a9d0*/  FFMA.FTZ R48, R48, c[0x0][0x2d0], -R184.reuse ;  /* 0x0000b40030307a23 */ /* 0x100fe400000108b8 */
[----:B------:R-:W-:Y:S01]  /*a9e0*/  FFMA.FTZ R49, R49, c[0x0][0x2d0], -R184 ;  /* 0x0000b40031317a23 */ /* 0x000fe200000108b8 */
[----:B--2---:R-:W-:Y:S01]  /*a9f0*/  FMNMX.FTZ R143, R141, R143, !PT ;  /* 0x0000008f8d8f7209 */ /* 0x004fe20007810000 */
[----:B------:R1:W-:Y:S01]  /*aa00*/  MUFU.EX2 R237, R5 ;  /* 0x0000000500ed7308 */ /* 0x0003e20000000800 */
[--C-:B------:R-:W-:Y:S02]  /*aa10*/  FFMA.FTZ R50, R50, c[0x0][0x2d0], -R185.reuse ;  /* 0x0000b40032327a23 */ /* 0x100fe400000108b9 */
[----:B-----5:R-:W-:Y:S02]  /*aa20*/  FADD.FTZ R0, -R144, R2 ;  /* 0x0000000290007221 */ /* 0x020fe40000010100 */
[----:B------:R-:W-:Y:S02]  /*aa30*/  FMUL.FTZ R186, R143, c[0x0][0x2d0] ;  /* 0x0000b4008fba7a20 */ /* 0x000fe40000410000 */
[----:B------:R-:W-:Y:S01]  /*aa40*/  FMUL.FTZ R2, R0, c[0x0][0x2d0] ;  /* 0x0000b40000027a20 */ /* 0x000fe20000410000 */
[----:B------:R-:W-:Y:S01]  /*aa50*/  FMNMX.FTZ R0, R59, R142, !PT ;  /* 0x0000008e3b007209 */ /* 0x000fe20007810000 */
[--C-:B------:R-:W-:Y:S01]  /*aa60*/  FFMA.FTZ R8, R8, c[0x0][0x2d0], -R186.reuse ;  /* 0x0000b40008087a23 */ /* 0x100fe200000108ba */
[----:B------:R2:W-:Y:S01]  /*aa70*/  MUFU.EX2 R236, R7 ;  /* 0x0000000700ec7308 */ /* 0x0005e20000000800 */
[--C-:B------:R-:W-:Y:S01]  /*aa80*/  FFMA.FTZ R9, R9, c[0x0][0x2d0], -R186.reuse ;  /* 0x0000b40009097a23 */ /* 0x100fe200000108ba */
[----:B------:R-:W-:Y:S01]  /*aa90*/  FMNMX.FTZ R0, R62, R0, !PT ;  /* 0x000000003e007209 */ /* 0x000fe20007810000 */
[----:B---3--:R-:W-:Y:S02]  /*aaa0*/  @P0 IMAD R6, R4, c[0x0][0x1e0], RZ ;  /* 0x0000780004060a24 */ /* 0x008fe400078e02ff */
[----:B------:R-:W-:Y:S01]  /*aab0*/  FFMA.FTZ R12, R12, c[0x0][0x2d0], -R186 ;  /* 0x0000b4000c0c7a23 */ /* 0x000fe200000108ba */
[----:B------:R-:W-:Y:S01]  /*aac0*/  FMNMX.FTZ R0, R63, R0, !PT ;  /* 0x000000003f007209 */ /* 0x000fe20007810000 */
[----:B------:R-:W-:Y:S02]  /*aad0*/  @P0 IMAD R6, R204, c[0x0][0x1e4], R6 ;  /* 0x00007900cc060a24 */ /* 0x000fe400078e0206 */
[--C-:B------:R-:W-:Y:S01]  /*aae0*/  FFMA.FTZ R13, R13, c[0x0][0x2d0], -R186.reuse ;  /* 0x0000b4000d0d7a23 */ /* 0x100fe200000108ba */
[----:B------:R3:W5:Y:S01]  /*aaf0*/  MUFU.EX2 R141, R2 ;  /* 0x00000002008d7308 */ /* 0x0007620000000800 */
[C---:B------:R-:W-:Y:S02]  /*ab00*/  FMUL.FTZ R100, R140.reuse, R100 ;  /* 0x000000648c647220 */ /* 0x040fe40000410000 */
[----:B------:R-:W-:Y:S02]  /*ab10*/  FMUL.FTZ R101, R140, R101 ;  /* 0x000000658c657220 */ /* 0x000fe40000410000 */
[----:B-1----:R-:W-:Y:S04]  /*ab20*/  @P0 IMAD.WIDE.U32 R4, R204, c[0x0][0x1e0], RZ ;  /* 0x00007800cc040a25 */ /* 0x002fe800078e00ff */
[C---:B------:R-:W-:Y:S01]  /*ab30*/  FMUL.FTZ R112, R140.reuse, R112 ;  /* 0x000000708c707220 */ /* 0x040fe20000410000 */
[----:B------:R-:W-:Y:S01]  /*ab40*/  MUFU.EX2 R234, R19 ;  /* 0x0000001300ea7308 */ /* 0x000fe20000000800 */
[----:B------:R-:W-:Y:S01]  /*ab50*/  @P0 IADD3 R6, R5, R6, RZ ;  /* 0x0000000605060210 */ /* 0x000fe20007ffe0ff */
[----:B------:R-:W-:Y:S01]  /*ab60*/  FMUL.FTZ R113, R140, R113 ;  /* 0x000000718c717220 */ /* 0x000fe20000410000 */
[----:B------:R-:W-:Y:S01]  /*ab70*/  @P0 SHF.L.U32 R5, R4, 0x6, RZ ;  /* 0x0000000604050819 */ /* 0x000fe200000006ff */
[----:B------:R-:W-:Y:S01]  /*ab80*/  FFMA.FTZ R51, R51, c[0x0][0x2d0], -R185 ;  /* 0x0000b40033337a23 */ /* 0x000fe200000108b9 */
[----:B--2---:R-:W-:Y:S01]  /*ab90*/  @P0 MOV R7, c[0x0][0x1e0] ;  /* 0x0000780000070a02 */ /* 0x004fe20000000f00 */
[----:B------:R-:W-:Y:S01]  /*aba0*/  FFMA.FTZ R40, R40, c[0x0][0x2d0], -R186 ;  /* 0x0000b40028287a23 */ /* 0x000fe200000108ba */
[----:B------:R-:W-:Y:S01]  /*abb0*/  @P0 SHF.L.U64.HI R4, R4, 0x6, R6 ;  /* 0x0000000604040819 */ /* 0x000fe20000010206 */
[--C-:B------:R-:W-:Y:S01]  /*abc0*/  FFMA.FTZ R41, R41, c[0x0][0x2d0], -R186.reuse ;  /* 0x0000b40029297a23 */ /* 0x100fe200000108ba */
[----:B------:R-:W-:Y:S01]  /*abd0*/  @P0 LEA R6, P6, R7, R5, 0x5 ;  /* 0x0000000507060211 */ /* 0x000fe200078c28ff */
[----:B------:R1:W-:Y:S01]  /*abe0*/  MUFU.EX2 R239, R17 ;  /* 0x0000001100ef7308 */ /* 0x0003e20000000800 */
[--C-:B------:R-:W-:Y:S02]  /*abf0*/  FFMA.FTZ R44, R44, c[0x0][0x2d0], -R186.reuse ;  /* 0x0000b4002c2c7a23 */ /* 0x100fe400000108ba */
[----:B------:R-:W-:Y:S02]  /*ac00*/  FFMA.FTZ R45, R45, c[0x0][0x2d0], -R186 ;  /* 0x0000b4002d2d7a23 */ /* 0x000fe400000108ba */
[----:B---3--:R-:W-:Y:S02]  /*ac10*/  FADD.FTZ R2, -R143, R3 ;  /* 0x000000038f027221 */ /* 0x008fe40000010100 */
[C---:B-----5:R-:W-:Y:S02]  /*ac20*/  FMUL.FTZ R102, R141.reuse, R102 ;  /* 0x000000668d667220 */ /* 0x060fe40000410000 */
[----:B------:R-:W-:Y:S01]  /*ac30*/  FMUL.FTZ R2, R2, c[0x0][0x2d0] ;  /* 0x0000b40002027a20 */ /* 0x000fe20000410000 */
        /* <DEDUP_REMOVED lines=8> */
[----:B------:R-:W-:Y:S01]  /*acc0*/  FMUL.FTZ R119, R141, R119 ;  /* 0x000000778d777220 */ /* 0x000fe20000410000 */
[----:B-1----:R-:W-:Y:S01]  /*acd0*/  @P0 IADD3 R17, P2, R5, R148, RZ ;  /* 0x0000009405110210 */ /* 0x002fe20007f5e0ff */
[C---:B------:R-:W-:Y:S02]  /*ace0*/  FMUL.FTZ R128, R140.reuse, R128 ;  /* 0x000000808c807220 */ /* 0x040fe40000410000 */
[----:B------:R-:W-:Y:S01]  /*acf0*/  FMUL.FTZ R129, R140, R129 ;  /* 0x000000818c817220 */ /* 0x000fe20000410000 */
[----:B------:R-:W-:Y:S01]  /*ad00*/  @P0 IADD3.X R176, R4, R149, RZ, P2, !PT ;  /* 0x0000009504b00210 */ /* 0x000fe200017fe4ff */
[C---:B------:R-:W-:Y:S01]  /*ad10*/  FMUL.FTZ R130, R141.reuse, R130 ;  /* 0x000000828d827220 */ /* 0x040fe20000410000 */
[----:B------:R-:W1:Y:S01]  /*ad20*/  MUFU.EX2 R238, R16 ;  /* 0x0000001000ee7308 */ /* 0x000e620000000800 */
[----:B------:R-:W-:Y:S02]  /*ad30*/  FMUL.FTZ R131, R141, R131 ;  /* 0x000000838d837220 */ /* 0x000fe40000410000 */
[C---:B------:R-:W-:Y:S01]  /*ad40*/  FMUL.FTZ R136, R140.reuse, R136 ;  /* 0x000000888c887220 */ /* 0x040fe20000410000 */
[----:B--2---:R-:W-:Y:S01]  /*ad50*/  @P0 LEA R18, P2, R17, c[0x0][0x1c8], 0x1 ;  /* 0x0000720011120a11 */ /* 0x004fe200078408ff */
[C---:B------:R-:W-:Y:S02]  /*ad60*/  FMUL.FTZ R137, R140.reuse, R137 ;  /* 0x000000898c897220 */ /* 0x040fe40000410000 */
[C---:B------:R-:W-:Y:S02]  /*ad70*/  FMUL.FTZ R138, R141.reuse, R138 ;  /* 0x0000008a8d8a7220 */ /* 0x040fe40000410000 */
[----:B------:R-:W-:Y:S01]  /*ad80*/  FMUL.FTZ R139, R141, R139 ;  /* 0x0000008b8d8b7220 */ /* 0x000fe20000410000 */
[----:B------:R-:W-:Y:S01]  /*ad90*/  MUFU.EX2 R231, R8 ;  /* 0x0000000800e77308 */ /* 0x000fe20000000800 */
[C---:B------:R-:W-:Y:S02]  /*ada0*/  FMUL.FTZ R68, R140.reuse, R68 ;  /* 0x000000448c447220 */ /* 0x040fe40000410000 */
[----:B------:R-:W-:Y:S01]  /*adb0*/  FMUL.FTZ R69, R140, R69 ;  /* 0x000000458c457220 */ /* 0x000fe20000410000 */
[----:B---3--:R-:W2:Y:S01]  /*adc0*/  SHFL.BFLY PT, R2, R0, 0x2, 0x1f ;  /* 0x0c401f0000027f89 */ /* 0x008ea200000e0000 */
[C---:B-----5:R-:W-:Y:S02]  /*add0*/  FMUL.FTZ R104, R3.reuse, R104 ;  /* 0x0000006803687220 */ /* 0x060fe40000410000 */
        /* <DEDUP_REMOVED lines=12> */
[----:B------:R-:W-:Y:S01]  /*aea0*/  FMUL.FTZ R71, R141, R71 ;  /* 0x000000478d477220 */ /* 0x000fe20000410000 */
[----:B--2---:R-:W-:Y:S01]  /*aeb0*/  FMNMX.FTZ R0, R0, R2, !PT ;  /* 0x0000000200007209 */ /* 0x004fe20007810000 */
[C---:B------:R-:W-:Y:S01]  /*aec0*/  FMUL.FTZ R72, R3.reuse, R72 ;  /* 0x0000004803487220 */ /* 0x040fe20000410000 */
[----:B------:R2:W-:Y:S01]  /*aed0*/  MUFU.EX2 R211, R13 ;  /* 0x0000000d00d37308 */ /* 0x0005e20000000800 */
[C---:B------:R-:W-:Y:S02]  /*aee0*/  FMUL.FTZ R73, R3.reuse, R73 ;  /* 0x0000004903497220 */ /* 0x040fe40000410000 */
[----:B------:R-:W5:Y:S01]  /*aef0*/  SHFL.BFLY PT, R2, R0, 0x1, 0x1f ;  /* 0x0c201f0000027f89 */ /* 0x000f6200000e0000 */
[C---:B------:R-:W-:Y:S02]  /*af00*/  FMUL.FTZ R76, R3.reuse, R76 ;  /* 0x0000004c034c7220 */ /* 0x040fe40000410000 */
[----:B------:R-:W-:Y:S02]  /*af10*/  FMUL.FTZ R77, R3, R77 ;  /* 0x0000004d034d7220 */ /* 0x000fe40000410000 */
[C---:B------:R-:W-:Y:S02]  /*af20*/  FMUL.FTZ R80, R140.reuse, R80 ;  /* 0x000000508c507220 */ /* 0x040fe40000410000 */
[----:B------:R-:W-:Y:S01]  /*af30*/  MUFU.EX2 R197, R36 ;  /* 0x0000002400c57308 */ /* 0x000fe20000000800 */
[C---:B------:R-:W-:Y:S02]  /*af40*/  FMUL.FTZ R81, R140.reuse, R81 ;  /* 0x000000518c517220 */ /* 0x040fe40000410000 */
[----:B------:R-:W-:Y:S02]  /*af50*/  FMUL.FTZ R82, R141, R82 ;  /* 0x000000528d527220 */ /* 0x000fe40000410000 */
[----:B---3--:R-:W-:Y:S02]  /*af60*/  FMUL.FTZ R12, R3, R160 ;  /* 0x000000a0030c7220 */ /* 0x008fe40000410000 */
[C---:B------:R-:W-:Y:S02]  /*af70*/  FMUL.FTZ R83, R141.reuse, R83 ;  /* 0x000000538d537220 */ /* 0x040fe40000410000 */
[C---:B------:R-:W-:Y:S01]  /*af80*/  FMUL.FTZ R84, R140.reuse, R84 ;  /* 0x000000548c547220 */ /* 0x040fe20000410000 */
[----:B------:R-:W-:Y:S01]  /*af90*/  MUFU.EX2 R196, R37 ;  /* 0x0000002500c47308 */ /* 0x000fe20000000800 */
[----:B------:R-:W-:Y:S02]  /*afa0*/  FMUL.FTZ R85, R140, R85 ;  /* 0x000000558c557220 */ /* 0x000fe40000410000 */
[----:B------:R-:W-:Y:S02]  /*afb0*/  FMUL.FTZ R86, R141, R86 ;  /* 0x000000568d567220 */ /* 0x000fe40000410000 */
[----:B--2---:R-:W-:Y:S01]  /*afc0*/  FMUL.FTZ R13, R3, R161 ;  /* 0x000000a1030d7220 */ /* 0x004fe20000410000 */
[----:B-----5:R-:W-:Y:S01]  /*afd0*/  FMNMX.FTZ R142, R0, R2, !PT ;  /* 0x00000002008e7209 */ /* 0x020fe20007810000 */
[----:B------:R-:W-:Y:S01]  /*afe0*/  FMUL.FTZ R87, R141, R87 ;  /* 0x000000578d577220 */ /* 0x000fe20000410000 */
[----:B------:R-:W-:Y:S02]  /*aff0*/  @P0 MOV R2, c[0x0][0x1e4] ;  /* 0x0000790000020a02 */ /* 0x000fe40000000f00 */
[----:B------:R-:W-:Y:S01]  /*b000*/  MUFU.EX2 R195, R38 ;  /* 0x0000002600c37308 */ /* 0x000fe20000000800 */
[----:B------:R-:W-:Y:S01]  /*b010*/  FMUL.FTZ R88, R3, R88 ;  /* 0x0000005803587220 */ /* 0x000fe20000410000 */
[----:B------:R-:W-:Y:S01]  /*b020*/  @P0 LEA.HI.X R2, R7, R4, R2, 0x5, P6 ;  /* 0x0000000407020211 */ /* 0x000fe200030f2c02 */
[----:B------:R-:W-:Y:S01]  /*b030*/  FADD.FTZ R0, -R142, R146 ;  /* 0x000000928e007221 */ /* 0x000fe20000010100 */
[----:B------:R-:W-:Y:S01]  /*b040*/  @P0 IADD3 R7, P6, R5, R208, RZ ;  /* 0x000000d005070210 */ /* 0x000fe20007fde0ff */
[----:B------:R-:W-:Y:S01]  /*b050*/  FMUL.FTZ R89, R3, R89 ;  /* 0x0000005903597220 */ /* 0x000fe20000410000 */
[----:B------:R-:W-:Y:S01]  /*b060*/  @P0 IADD3 R5, P1, R5, R150, RZ ;  /* 0x0000009605050210 */ /* 0x000fe20007f3e0ff */
[----:B------:R-:W-:Y:S01]  /*b070*/  FMUL.FTZ R0, R0, c[0x0][0x2d0] ;  /* 0x0000b40000007a20 */ /* 0x000fe20000410000 */
[C---:B------:R-:W-:Y:S02]  /*b080*/  @P0 IADD3.X R19, R4.reuse, R206, RZ, P6, !PT ;  /* 0x000000ce04130210 */ /* 0x040fe400037fe4ff */
[----:B------:R-:W-:Y:S01]  /*b090*/  MUFU.EX2 R194, R39 ;  /* 0x0000002700c27308 */ /* 0x000fe20000000800 */
[----:B------:R-:W-:Y:S01]  /*b0a0*/  @P0 LEA R146, P6, R7, c[0x0][0x1c8], 0x1 ;  /* 0x0000720007920a11 */ /* 0x000fe200078c08ff */
[C---:B------:R-:W-:Y:S01]  /*b0b0*/  FMUL.FTZ R92, R3.reuse, R92 ;  /* 0x0000005c035c7220 */ /* 0x040fe20000410000 */
[----:B------:R-:W-:Y:S01]  /*b0c0*/  @P0 IADD3.X R4, R4, R151, RZ, P1, !PT ;  /* 0x0000009704040210 */ /* 0x000fe20000ffe4ff */
[----:B------:R-:W-:Y:S01]  /*b0d0*/  FMUL.FTZ R93, R3, R93 ;  /* 0x0000005d035d7220 */ /* 0x000fe20000410000 */
[----:B------:R-:W-:Y:S01]  /*b0e0*/  @P0 LEA.HI.X R147, R7, c[0x0][0x1cc], R19, 0x1, P6 ;  /* 0x0000730007930a11 */ /* 0x000fe200030f0c13 */
[C---:B------:R-:W-:Y:S01]  /*b0f0*/  FMUL.FTZ R96, R140.reuse, R96 ;  /* 0x000000608c607220 */ /* 0x040fe20000410000 */
[----:B------:R-:W-:Y:S01]  /*b100*/  @P0 LEA.HI.X R19, R17, c[0x0][0x1cc], R176, 0x1, P2 ;  /* 0x0000730011130a11 */ /* 0x000fe200010f0cb0 */
[----:B------:R-:W-:Y:S01]  /*b110*/  FMUL.FTZ R97, R140, R97 ;  /* 0x000000618c617220 */ /* 0x000fe20000410000 */
[C---:B------:R-:W-:Y:S01]  /*b120*/  @P0 LEA R16, P1, R5.reuse, c[0x0][0x1c8], 0x1 ;  /* 0x0000720005100a11 */ /* 0x040fe200078208ff */
[----:B------:R2:W-:Y:S01]  /*b130*/  @P0 LDGSTS.E.BYPASS.LTC128B.128 [R205+0x3100], [R146.64], !P5 ;  /* 0x0310000092cd0fae */ /* 0x0005e2000e901d46 */
[C---:B------:R-:W-:Y:S01]  /*b140*/  @P0 IADD3 R148, P6, R6.reuse, R148, RZ ;  /* 0x0000009406940210 */ /* 0x040fe20007fde0ff */
[----:B------:R-:W3:Y:S01]  /*b150*/  MUFU.EX2 R0, R0 ;  /* 0x0000000000007308 */ /* 0x000ee20000000800 */
[----:B------:R-:W-:Y:S01]  /*b160*/  @P0 LEA.HI.X R17, R5, c[0x0][0x1cc], R4, 0x1, P1 ;  /* 0x0000730005110a11 */ /* 0x000fe200008f0c04 */
[C---:B------:R-:W-:Y:S01]  /*b170*/  FMUL.FTZ R98, R141.reuse, R98 ;  /* 0x000000628d627220 */ /* 0x040fe20000410000 */
[C---:B------:R-:W-:Y:S01]  /*b180*/  @P0 IADD3 R7, P2, R6.reuse, R208, RZ ;  /* 0x000000d006070210 */ /* 0x040fe20007f5e0ff */
[----:B------:R-:W-:Y:S01]  /*b190*/  FMUL.FTZ R99, R141, R99 ;  /* 0x000000638d637220 */ /* 0x000fe20000410000 */
[----:B------:R-:W-:Y:S01]  /*b1a0*/  @P0 IADD3 R5, P1, R6, R150, RZ ;  /* 0x0000009606050210 */ /* 0x000fe20007f3e0ff */
[----:B------:R5:W-:Y:S01]  /*b1b0*/  @P0 LDGSTS.E.BYPASS.LTC128B.128 [R205+0x4100], [R18.64], !P4 ;  /* 0x0410000012cd0fae */ /* 0x000be2000e101d46 */
[----:B------:R-:W-:Y:S01]  /*b1c0*/  @P0 IADD3.X R149, R2, R149, RZ, P6, !PT ;  /* 0x0000009502950210 */ /* 0x000fe200037fe4ff */
[--C-:B------:R-:W-:Y:S01]  /*b1d0*/  FFMA.FTZ R20, R20, c[0x0][0x2d0], -R184.reuse ;  /* 0x0000b40014147a23 */ /* 0x100fe200000108b8 */
[----:B------:R-:W-:Y:S01]  /*b1e0*/  @P0 LEA R8, P6, R7, c[0x0][0x1c8], 0x1 ;  /* 0x0000720007080a11 */ /* 0x000fe200078c08ff */
[----:B------:R-:W-:Y:S01]  /*b1f0*/  MUFU.EX2 R208, R32 ;  /* 0x0000002000d07308 */ /* 0x000fe20000000800 */
[C---:B------:R-:W-:Y:S01]  /*b200*/  @P0 IADD3.X R151, R2.reuse, R151, RZ, P1, !PT ;  /* 0x0000009702970210 */ /* 0x040fe20000ffe4ff */
[----:B------:R-:W-:Y:S01]  /*b210*/  FFMA.FTZ R21, R21, c[0x0][0x2d0], -R184 ;  /* 0x0000b40015157a23 */ /* 0x000fe200000108b8 */
[----:B------:R-:W-:Y:S01]  /*b220*/  @P0 IADD3.X R2, R2, R206, RZ, P2, !PT ;  /* 0x000000ce02020210 */ /* 0x000fe200017fe4ff */
[----:B------:R2:W-:Y:S01]  /*b230*/  @P0 LDGSTS.E.BYPASS.LTC128B.128 [R205+0x5100], [R16.64], !P3 ;  /* 0x0510000010cd0fae */ /* 0x0005e2000d901d46 */
[----:B------:R-:W-:Y:S01]  /*b240*/  @P0 LEA R6, P2, R148, c[0x0][0x1c8], 0x1 ;  /* 0x0000720094060a11 */ /* 0x000fe200078408ff */
[----:B------:R-:W-:Y:S01]  /*b250*/  FFMA.FTZ R22, R22, c[0x0][0x2d0], -R185 ;  /* 0x0000b40016167a23 */ /* 0x000fe200000108b9 */
[----:B------:R-:W-:Y:S01]  /*b260*/  @P0 LEA.HI.X R9, R7, c[0x0][0x1cc], R2, 0x1, P6 ;  /* 0x0000730007090a11 */ /* 0x000fe200030f0c02 */
[----:B------:R-:W-:Y:S01]  /*b270*/  FMUL.FTZ R2, R142, c[0x0][0x2d0] ;  /* 0x0000b4008e027a20 */ /* 0x000fe20000410000 */
[----:B------:R-:W-:Y:S01]  /*b280*/  @P0 LEA.HI.X R7, R148, c[0x0][0x1cc], R149, 0x1, P2 ;  /* 0x0000730094070a11 */ /* 0x000fe200010f0c95 */
[----:B------:R-:W-:Y:S01]  /*b290*/  MUFU.EX2 R193, R48 ;  /* 0x0000003000c17308 */ /* 0x000fe20000000800 */
[----:B------:R-:W-:Y:S01]  /*b2a0*/  @P0 LEA R4, P1, R5, c[0x0][0x1c8], 0x1 ;  /* 0x0000720005040a11 */ /* 0x000fe200078208ff */
[----:B------:R4:W-:Y:S01]  /*b2b0*/  @P0 LDGSTS.E.BYPASS.LTC128B.128 [R205+0x3900], [R8.64], !P5 ;  /* 0x0390000008cd0fae */ /* 0x0009e2000e901d46 */
[--C-:B------:R-:W-:Y:S01]  /*b2c0*/  FFMA.FTZ R10, R10, c[0x0][0x2d0], -R2.reuse ;  /* 0x0000b4000a0a7a23 */ /* 0x100fe20000010802 */
[----:B------:R-:W-:Y:S01]  /*b2d0*/  F2FP.PACK_AB R148, R237, R232 ;  /* 0x000000e8ed94723e */ /* 0x000fe200000000ff */
[--C-:B------:R-:W-:Y:S01]  /*b2e0*/  FFMA.FTZ R11, R11, c[0x0][0x2d0], -R2.reuse ;  /* 0x0000b4000b0b7a23 */ /* 0x100fe20000010802 */
[----:B------:R-:W-:Y:S01]  /*b2f0*/  @P0 LEA.HI.X R5, R5, c[0x0][0x1cc], R151, 0x1, P1 ;  /* 0x0000730005050a11 */ /* 0x000fe200008f0c97 */
[--C-:B------:R-:W-:Y:S01]  /*b300*/  FFMA.FTZ R14, R14, c[0x0][0x2d0], -R2.reuse ;  /* 0x0000b4000e0e7a23 */ /* 0x100fe20000010802 */
[----:B-1----:R-:W-:Y:S01]  /*b310*/  F2FP.PACK_AB R150, R239, R238 ;  /* 0x000000eeef96723e */ /* 0x002fe200000000ff */
[--C-:B------:R-:W-:Y:S01]  /*b320*/  FFMA.FTZ R15, R15, c[0x0][0x2d0], -R2.reuse ;  /* 0x0000b4000f0f7a23 */ /* 0x100fe20000010802 */
[----:B------:R1:W-:Y:S01]  /*b330*/  @P0 LDGSTS.E.BYPASS.LTC128B.128 [R205+0x4900], [R6.64], !P4 ;  /* 0x0490000006cd0fae */ /* 0x0003e2000e101d46 */
[----:B------:R1:W-:Y:S01]  /*b340*/  MUFU.EX2 R187, R10 ;  /* 0x0000000a00bb7308 */ /* 0x0003e20000000800 */
[----:B------:R-:W-:Y:S01]  /*b350*/  F2FP.PACK_AB R149, R236, R233 ;  /* 0x000000e9ec95723e */ /* 0x000fe200000000ff */
[C---:B-----5:R-:W-:Y:S01]  /*b360*/  FMUL.FTZ R18, R141.reuse, R166 ;  /* 0x000000a68d127220 */ /* 0x060fe20000410000 */
[----:B------:R-:W-:Y:S01]  /*b370*/  F2FP.PACK_AB R151, R234, R235 ;  /* 0x000000ebea97723e */ /* 0x000fe200000000ff */
[----:B------:R-:W-:Y:S02]  /*b380*/  FMUL.FTZ R19, R141, R167 ;  /* 0x000000a78d137220 */ /* 0x000fe40000410000 */
[C---:B---3--:R-:W-:Y:S01]  /*b390*/  FMUL.FTZ R106, R0.reuse, R106 ;  /* 0x0000006a006a7220 */ /* 0x048fe20000410000 */
[----:B------:R3:W-:Y:S01]  /*b3a0*/  @P0 LDGSTS.E.BYPASS.LTC128B.128 [R205+0x5900], [R4.64], !P3 ;  /* 0x0590000004cd0fae */ /* 0x0007e2000d901d46 */
[----:B------:R-:W-:Y:S02]  /*b3b0*/  FMUL.FTZ R107, R0, R107 ;  /* 0x0000006b006b7220 */ /* 0x000fe40000410000 */
[----:B------:R-:W5:Y:S01]  /*b3c0*/  MUFU.EX2 R188, R11 ;  /* 0x0000000b00bc7308 */ /* 0x000f620000000800 */
[C---:B--2---:R-:W-:Y:S02]  /*b3d0*/  FMUL.FTZ R16, R140.reuse, R164 ;  /* 0x000000a48c107220 */ /* 0x044fe40000410000 */
[----:B------:R-:W-:Y:S02]  /*b3e0*/  FMUL.FTZ R17, R140, R165 ;  /* 0x000000a58c117220 */ /* 0x000fe40000410000 */
[----:B------:R-:W2:Y:S01]  /*b3f0*/  LDSM.16.MT88.4 R176, [R213] ;  /* 0x00000000d5b0783b */ /* 0x000ea20000004200 */
[C---:B------:R-:W-:Y:S02]  /*b400*/  FMUL.FTZ R110, R0.reuse, R110 ;  /* 0x0000006e006e7220 */ /* 0x040fe40000410000 */
[C---:B----4-:R-:W-:Y:S02]  /*b410*/  FMUL.FTZ R8, R3.reuse, R156 ;  /* 0x0000009c03087220 */ /* 0x050fe40000410000 */
[----:B------:R4:W-:Y:S01]  /*b420*/  MUFU.EX2 R189, R14 ;  /* 0x0000000e00bd7308 */ /* 0x0009e20000000800 */
[----:B------:R-:W-:Y:S02]  /*b430*/  FMUL.FTZ R9, R3, R157 ;  /* 0x0000009d03097220 */ /* 0x000fe40000410000 */
[----:B------:R-:W2:Y:S01]  /*b440*/  LDSM.16.MT88.4 R180, [R214] ;  /* 0x00000000d6b4783b */ /* 0x000ea20000004200 */
[C---:B-1----:R-:W-:Y:S02]  /*b450*/  FMUL.FTZ R10, R0.reuse, R158 ;  /* 0x0000009e000a7220 */ /* 0x042fe40000410000 */
[----:B------:R-:W-:Y:S01]  /*b460*/  FMUL.FTZ R6, R141, R154 ;  /* 0x0000009a8d067220 */ /* 0x000fe20000410000 */
[----:B------:R-:W-:Y:S01]  /*b470*/  F2FP.PACK_AB R154, R211, R229 ;  /* 0x000000e5d39a723e */ /* 0x000fe200000000ff */
[----:B------:R-:W-:Y:S02]  /*b480*/  FMUL.FTZ R7, R141, R155 ;  /* 0x0000009b8d077220 */ /* 0x000fe40000410000 */
[----:B------:R-:W1:Y:S01]  /*b490*/  MUFU.EX2 R190, R15 ;  /* 0x0000000f00be7308 */ /* 0x000e620000000800 */
[----:B------:R-:W-:Y:S01]  /*b4a0*/  FMUL.FTZ R111, R0, R111 ;  /* 0x0000006f006f7220 */ /* 0x000fe20000410000 */
[----:B------:R-:W-:Y:S01]  /*b4b0*/  LDSM.16.MT88.4 R164, [R214+0x400] ;  /* 0x00040000d6a4783b */ /* 0x000fe20000004200 */
[--C-:B------:R-:W-:Y:S02]  /*b4c0*/  FFMA.FTZ R42, R42, c[0x0][0x2d0], -R2.reuse ;  /* 0x0000b4002a2a7a23 */ /* 0x100fe40000010802 */
[----:B---3--:R-:W-:Y:S01]  /*b4d0*/  FMUL.FTZ R4, R140, R152 ;  /* 0x000000988c047220 */ /* 0x008fe20000410000 */
[----:B------:R-:W-:Y:S01]  /*b4e0*/  F2FP.PACK_AB R152, R230, R231 ;  /* 0x000000e7e698723e */ /* 0x000fe200000000ff */
[----:B------:R-:W-:Y:S01]  /*b4f0*/  FMUL.FTZ R5, R140, R153 ;  /* 0x000000998c057220 */ /* 0x000fe20000410000 */
[----:B-----5:R-:W-:Y:S01]  /*b500*/  F2FP.PACK_AB R153, R188, R187 ;  /* 0x000000bbbc99723e */ /* 0x020fe200000000ff */
[C---:B------:R-:W-:Y:S01]  /*b510*/  FMUL.FTZ R11, R0.reuse, R159 ;  /* 0x0000009f000b7220 */ /* 0x040fe20000410000 */
[----:B------:R-:W-:Y:S01]  /*b520*/  LDSM.16.MT88.4 R36, [R213+0x2400] ;  /* 0x00240000d524783b */ /* 0x000fe20000004200 */
[----:B------:R-:W-:Y:S01]  /*b530*/  MUFU.EX2 R192, R49 ;  /* 0x0000003100c07308 */ /* 0x000fe20000000800 */
[--C-:B------:R-:W-:Y:S02]  /*b540*/  FFMA.FTZ R43, R43, c[0x0][0x2d0], -R2.reuse ;  /* 0x0000b4002b2b7a23 */ /* 0x100fe40000010802 */
[----:B----4-:R-:W-:Y:S02]  /*b550*/  FMUL.FTZ R14, R0, R162 ;  /* 0x000000a2000e7220 */ /* 0x010fe40000410000 */
[--C-:B------:R-:W-:Y:S02]  /*b560*/  FFMA.FTZ R46, R46, c[0x0][0x2d0], -R2.reuse ;  /* 0x0000b4002e2e7a23 */ /* 0x100fe40000010802 */
[----:B------:R-:W3:Y:S01]  /*b570*/  LDSM.16.MT88.4 R156, [R213+0x1000] ;  /* 0x00100000d59c783b */ /* 0x000ee20000004200 */
[----:B------:R-:W-:Y:S02]  /*b580*/  FFMA.FTZ R47, R47, c[0x0][0x2d0], -R2 ;  /* 0x0000b4002f2f7a23 */ /* 0x000fe40000010802 */
[----:B------:R-:W-:Y:S01]  /*b590*/  MUFU.EX2 R191, R51 ;  /* 0x0000003300bf7308 */ /* 0x000fe20000000800 */
[----:B------:R-:W-:Y:S01]  /*b5a0*/  FMUL.FTZ R122, R0, R122 ;  /* 0x0000007a007a7220 */ /* 0x000fe20000410000 */
[----:B-1----:R-:W-:Y:S01]  /*b5b0*/  F2FP.PACK_AB R155, R190, R189 ;  /* 0x000000bdbe9b723e */ /* 0x002fe200000000ff */
[-C--:B--2---:R-:W-:Y:S02]  /*b5c0*/  HMMA.16816.F32 R4, R148, R176.reuse, R4 ;  /* 0x000000b09404723c */ /* 0x084fe40000001804 */
[----:B------:R-:W0:Y:S03]  /*b5d0*/  LDGDEPBAR ;  /* 0x00000000000079af */ /* 0x000e260000000000 */
[C---:B------:R-:W-:Y:S02]  /*b5e0*/  FMUL.FTZ R15, R0.reuse, R163 ;  /* 0x000000a3000f7220 */ /* 0x040fe40000410000 */
[----:B------:R-:W-:Y:S01]  /*b5f0*/  MUFU.EX2 R147, R46 ;  /* 0x0000002e00937308 */ /* 0x000fe20000000800 */
[C---:B------:R-:W-:Y:S01]  /*b600*/  FMUL.FTZ R123, R0.reuse, R123 ;  /* 0x0000007b007b7220 */ /* 0x040fe20000410000 */
[C---:B------:R-:W-:Y:S01]  /*b610*/  HMMA.16816.F32 R8, R152.reuse, R176, R8 ;  /* 0x000000b09808723c */ /* 0x040fe20000001808 */
[----:B------:R-:W1:Y:S03]  /*b620*/  LDSM.16.MT88.4 R160, [R214+0x1000] ;  /* 0x00100000d6a0783b */ /* 0x000e660000004200 */
[C---:B------:R-:W-:Y:S02]  /*b630*/  FMUL.FTZ R126, R0.reuse, R126 ;  /* 0x0000007e007e7220 */ /* 0x040fe40000410000 */
[C---:B------:R-:W-:Y:S02]  /*b640*/  FMUL.FTZ R127, R0.reuse, R127 ;  /* 0x0000007f007f7220 */ /* 0x040fe40000410000 */
[-C--:B------:R-:W-:Y:S01]  /*b650*/  HMMA.16816.F32 R12, R152, R178.reuse, R12 ;  /* 0x000000b2980c723c */ /* 0x080fe2000000180c */
[----:B------:R2:W-:Y:S03]  /*b660*/  MUFU.EX2 R210, R20 ;  /* 0x0000001400d27308 */ /* 0x0005e60000000800 */
[C---:B------:R-:W-:Y:S02]  /*b670*/  FMUL.FTZ R134, R0.reuse, R134 ;  /* 0x0000008600867220 */ /* 0x040fe40000410000 */
[C---:B------:R-:W-:Y:S02]  /*b680*/  FMUL.FTZ R135, R0.reuse, R135 ;  /* 0x0000008700877220 */ /* 0x040fe40000410000 */
[C---:B------:R-:W-:Y:S03]  /*b690*/  HMMA.16816.F32 R16, R148.reuse, R178, R16 ;  /* 0x000000b29410723c */ /* 0x040fe60000001810 */
[----:B------:R4:W5:Y:S01]  /*b6a0*/  MUFU.EX2 R209, R21 ;  /* 0x0000001500d17308 */ /* 0x0009620000000800 */
[--C-:B------:R-:W-:Y:S02]  /*b6b0*/  FFMA.FTZ R146, R35, c[0x0][0x2d0], -R185.reuse ;  /* 0x0000b40023927a23 */ /* 0x100fe400000108b9 */
[C---:B------:R-:W-:Y:S02]  /*b6c0*/  FMUL.FTZ R35, R0.reuse, R175 ;  /* 0x000000af00237220 */ /* 0x040fe40000410000 */
[-C--:B------:R-:W-:Y:S04]  /*b6d0*/  HMMA.16816.F32 R100, R148, R180.reuse, R100 ;  /* 0x000000b49464723c */ /* 0x080fe80000001864 */
[C---:B------:R-:W-:Y:S01]  /*b6e0*/  FMUL.FTZ R74, R0.reuse, R74 ;  /* 0x0000004a004a7220 */ /* 0x040fe20000410000 */
[----:B------:R-:W-:Y:S01]  /*b6f0*/  MUFU.EX2 R202, R146 ;  /* 0x0000009200ca7308 */ /* 0x000fe20000000800 */
[----:B------:R-:W-:Y:S02]  /*b700*/  FMUL.FTZ R75, R0, R75 ;  /* 0x0000004b004b7220 */ /* 0x000fe40000410000 */
[C---:B------:R-:W-:Y:S04]  /*b710*/  HMMA.16816.F32 R104, R152.reuse, R180, R104 ;  /* 0x000000b49868723c */ /* 0x040fe80000001868 */
[----:B--2---:R-:W-:Y:S02]  /*b720*/  FMUL.FTZ R20, R140, R168 ;  /* 0x000000a88c147220 */ /* 0x004fe40000410000 */
[----:B------:R-:W-:Y:S01]  /*b730*/  FMUL.FTZ R78, R0, R78 ;  /* 0x0000004e004e7220 */ /* 0x000fe20000410000 */
[----:B------:R-:W-:Y:S01]  /*b740*/  MUFU.EX2 R181, R40 ;  /* 0x0000002800b57308 */ /* 0x000fe20000000800 */
[-C--:B------:R-:W-:Y:S04]  /*b750*/  HMMA.16816.F32 R108, R152, R182.reuse, R108 ;  /* 0x000000b6986c723c */ /* 0x080fe8000000186c */
[----:B----4-:R-:W-:Y:S02]  /*b760*/  FMUL.FTZ R21, R140, R169 ;  /* 0x000000a98c157220 */ /* 0x010fe40000410000 */
[C---:B------:R-:W-:Y:S02]  /*b770*/  FMUL.FTZ R79, R0.reuse, R79 ;  /* 0x0000004f004f7220 */ /* 0x040fe40000410000 */
[C---:B------:R-:W-:Y:S01]  /*b780*/  HMMA.16816.F32 R112, R148.reuse, R182, R112 ;  /* 0x000000b69470723c */ /* 0x040fe20000001870 */
[----:B------:R2:W-:Y:S03]  /*b790*/  MUFU.EX2 R183, R50 ;  /* 0x0000003200b77308 */ /* 0x0005e60000000800 */
[C---:B------:R-:W-:Y:S02]  /*b7a0*/  FMUL.FTZ R90, R0.reuse, R90 ;  /* 0x0000005a005a7220 */ /* 0x040fe40000410000 */
[C---:B------:R-:W-:Y:S02]  /*b7b0*/  FMUL.FTZ R91, R0.reuse, R91 ;  /* 0x0000005b005b7220 */ /* 0x040fe40000410000 */
[-C--:B---3--:R-:W-:Y:S03]  /*b7c0*/  HMMA.16816.F32 R116, R148, R156.reuse, R116 ;  /* 0x0000009c9474723c */ /* 0x088fe60000001874 */
[----:B------:R3:W-:Y:S01]  /*b7d0*/  MUFU.EX2 R206, R22 ;  /* 0x0000001600ce7308 */ /* 0x0007e20000000800 */
[C---:B------:R-:W-:Y:S02]  /*b7e0*/  FMUL.FTZ R94, R0.reuse, R94 ;  /* 0x0000005e005e7220 */ /* 0x040fe40000410000 */
[----:B------:R-:W-:Y:S02]  /*b7f0*/  FMUL.FTZ R95, R0, R95 ;  /* 0x0000005f005f7220 */ /* 0x000fe40000410000 */
[C---:B------:R-:W-:Y:S04]  /*b800*/  HMMA.16816.F32 R120, R152.reuse, R156, R120 ;  /* 0x0000009c9878723c */ /* 0x040fe80000001878 */
[----:B------:R-:W-:Y:S01]  /*b810*/  FFMA.FTZ R33, R33, c[0x0][0x2d0], -R184 ;  /* 0x0000b40021217a23 */ /* 0x000fe200000108b8 */
[----:B------:R-:W-:Y:S01]  /*b820*/  MUFU.EX2 R182, R41 ;  /* 0x0000002900b67308 */ /* 0x000fe20000000800 */
[--C-:B------:R-:W-:Y:S02]  /*b830*/  FFMA.FTZ R32, R23, c[0x0][0x2d0], -R185.reuse ;  /* 0x0000b40017207a23 */ /* 0x100fe400000108b9 */
[-C--:B------:R-:W-:Y:S01]  /*b840*/  HMMA.16816.F32 R124, R152, R158.reuse, R124 ;  /* 0x0000009e987c723c */ /* 0x080fe2000000187c */
[----:B--2---:R-:W-:Y:S03]  /*b850*/  LDSM.16.MT88.4 R48, [R214+0x2400] ;  /* 0x00240000d630783b */ /* 0x004fe60000004200 */
[--C-:B------:R-:W-:Y:S02]  /*b860*/  FFMA.FTZ R34, R34, c[0x0][0x2d0], -R185.reuse ;  /* 0x0000b40022227a23 */ /* 0x100fe400000108b9 */
[C---:B------:R-:W-:Y:S01]  /*b870*/  FMUL.FTZ R23, R141.reuse, R171 ;  /* 0x000000ab8d177220 */ /* 0x040fe20000410000 */
[----:B------:R2:W-:Y:S01]  /*b880*/  MUFU.EX2 R207, R33 ;  /* 0x0000002100cf7308 */ /* 0x0005e20000000800 */
[C---:B------:R-:W-:Y:S01]  /*b890*/  HMMA.16816.F32 R128, R148.reuse, R158, R128 ;  /* 0x0000009e9480723c */ /* 0x040fe20000001880 */
[----:B------:R-:W4:Y:S03]  /*b8a0*/  LDSM.16.MT88.4 R156, [R213+0x2000] ;  /* 0x00200000d59c783b */ /* 0x000f260000004200 */
[----:B---3--:R-:W-:Y:S02]  /*b8b0*/  FMUL.FTZ R22, R141, R170 ;  /* 0x000000aa8d167220 */ /* 0x008fe40000410000 */
[--C-:B------:R-:W-:Y:S02]  /*b8c0*/  FFMA.FTZ R24, R24, c[0x0][0x2d0], -R186.reuse ;  /* 0x0000b40018187a23 */ /* 0x100fe400000108ba */
[----:B------:R-:W-:Y:S01]  /*b8d0*/  FFMA.FTZ R25, R25, c[0x0][0x2d0], -R186 ;  /* 0x0000b40019197a23 */ /* 0x000fe200000108ba */
[----:B------:R3:W3:Y:S02]  /*b8e0*/  MUFU.EX2 R205, R32 ;  /* 0x0000002000cd7308 */ /* 0x0006e40000000800 */
[-C--:B-1----:R-:W-:Y:S03]  /*b8f0*/  HMMA.16816.F32 R20, R148, R160.reuse, R20 ;  /* 0x000000a09414723c */ /* 0x082fe60000001814 */
[--C-:B------:R-:W-:Y:S02]  /*b900*/  FFMA.FTZ R26, R26, c[0x0][0x2d0], -R2.reuse ;  /* 0x0000b4001a1a7a23 */ /* 0x100fe40000010802 */
[----:B------:R-:W-:Y:S02]  /*b910*/  FFMA.FTZ R27, R27, c[0x0][0x2d0], -R2 ;  /* 0x0000b4001b1b7a23 */ /* 0x000fe40000010802 */
[--C-:B------:R-:W-:Y:S01]  /*b920*/  FFMA.FTZ R28, R28, c[0x0][0x2d0], -R186.reuse ;  /* 0x0000b4001c1c7a23 */ /* 0x100fe200000108ba */
[C---:B------:R-:W-:Y:S01]  /*b930*/  HMMA.16816.F32 R132, R152.reuse, R160, R132 ;  /* 0x000000a09884723c */ /* 0x040fe20000001884 */
[----:B------:R1:W1:Y:S03]  /*b940*/  MUFU.EX2 R203, R34 ;  /* 0x0000002200cb7308 */ /* 0x0002660000000800 */
[----:B--2---:R-:W-:Y:S02]  /*b950*/  FMUL.FTZ R33, R3, R173 ;  /* 0x000000ad03217220 */ /* 0x004fe40000410000 */
[----:B------:R-:W-:Y:S02]  /*b960*/  FFMA.FTZ R29, R29, c[0x0][0x2d0], -R186 ;  /* 0x0000b4001d1d7a23 */ /* 0x000fe400000108ba */
[--C-:B------:R-:W-:Y:S03]  /*b970*/  FFMA.FTZ R30, R30, c[0x0][0x2d0], -R2.reuse ;  /* 0x0000b4001e1e7a23 */ /* 0x100fe60000010802 */
[----:B------:R5:W-:Y:S01]  /*b980*/  MUFU.EX2 R201, R24 ;  /* 0x0000001800c97308 */ /* 0x000be20000000800 */
[----:B------:R-:W-:Y:S02]  /*b990*/  FFMA.FTZ R31, R31, c[0x0][0x2d0], -R2 ;  /* 0x0000b4001f1f7a23 */ /* 0x000fe40000010802 */
[----:B---3--:R-:W-:Y:S02]  /*b9a0*/  FMUL.FTZ R32, R3, R172 ;  /* 0x000000ac03207220 */ /* 0x008fe40000410000 */
[--C-:B------:R-:W-:Y:S02]  /*b9b0*/  FFMA.FTZ R65, R65, c[0x0][0x2d0], -R184.reuse ;  /* 0x0000b40041417a23 */ /* 0x100fe400000108b8 */
[--C-:B------:R-:W-:Y:S02]  /*b9c0*/  FFMA.FTZ R67, R67, c[0x0][0x2d0], -R185.reuse ;  /* 0x0000b40043437a23 */ /* 0x100fe400000108b9 */
[----:B------:R-:W-:Y:S01]  /*b9d0*/  FFMA.FTZ R52, R52, c[0x0][0x2d0], -R184 ;  /* 0x0000b40034347a23 */ /* 0x000fe200000108b8 */
[----:B------:R2:W3:Y:S01]  /*b9e0*/  MUFU.EX2 R200, R25 ;  /* 0x0000001900c87308 */ /* 0x0004e20000000800 */
[----:B------:R-:W-:Y:S02]  /*b9f0*/  FFMA.FTZ R61, R61, c[0x0][0x2d0], -R186 ;  /* 0x0000b4003d3d7a23 */ /* 0x000fe400000108ba */
[--C-:B------:R-:W-:Y:S02]  /*ba00*/  FFMA.FTZ R53, R53, c[0x0][0x2d0], -R184.reuse ;  /* 0x0000b40035357a23 */ /* 0x100fe400000108b8 */
[----:B-1----:R-:W-:Y:S02]  /*ba10*/  FMUL.FTZ R34, R0, R174 ;  /* 0x000000ae00227220 */ /* 0x002fe40000410000 */
[--C-:B------:R-:W-:Y:S02]  /*ba20*/  FFMA.FTZ R54, R54, c[0x0][0x2d0], -R185.reuse ;  /* 0x0000b40036367a23 */ /* 0x100fe400000108b9 */
[--C-:B------:R-:W-:Y:S01]  /*ba30*/  FFMA.FTZ R55, R55, c[0x0][0x2d0], -R185.reuse ;  /* 0x0000b40037377a23 */ /* 0x100fe200000108b9 */
[----:B------:R-:W-:Y:S01]  /*ba40*/  MUFU.EX2 R180, R45 ;  /* 0x0000002d00b47308 */ /* 0x000fe20000000800 */
[----:B------:R-:W-:Y:S01]  /*ba50*/  FFMA.FTZ R64, R64, c[0x0][0x2d0], -R184 ;  /* 0x0000b40040407a23 */ /* 0x000fe200000108b8 */
[-C--:B------:R-:W-:Y:S03]  /*ba60*/  HMMA.16816.F32 R32, R152, R162.reuse, R32 ;  /* 0x000000a29820723c */ /* 0x080fe60000001820 */
[----:B-----5:R-:W-:Y:S01]  /*ba70*/  F2FP.PACK_AB R24, R209, R210 ;  /* 0x000000d2d118723e */ /* 0x020fe200000000ff */
[----:B------:R-:W-:Y:S02]  /*ba80*/  FFMA.FTZ R66, R66, c[0x0][0x2d0], -R185 ;  /* 0x0000b40042427a23 */ /* 0x000fe400000108b9 */
[----:B------:R-:W-:Y:S02]  /*ba90*/  FFMA.FTZ R57, R57, c[0x0][0x2d0], -R186 ;  /* 0x0000b40039397a23 */ /* 0x000fe400000108ba */
[C---:B------:R-:W-:Y:S01]  /*baa0*/  HMMA.16816.F32 R136, R148.reuse, R162, R136 ;  /* 0x000000a29488723c */ /* 0x040fe20000001888 */
[----:B------:R-:W1:Y:S01]  /*bab0*/  LDSM.16.MT88.4 R160, [R214+0x2000] ;  /* 0x00200000d6a0783b */ /* 0x000e620000004200 */
[----:B------:R-:W-:Y:S02]  /*bac0*/  MUFU.EX2 R146, R47 ;  /* 0x0000002f00927308 */ /* 0x000fe40000000800 */
[----:B--2---:R-:W-:Y:S01]  /*bad0*/  F2FP.PACK_AB R25, R205, R206 ;  /* 0x000000cecd19723e */ /* 0x004fe200000000ff */
[--C-:B------:R-:W-:Y:S02]  /*bae0*/  FFMA.FTZ R58, R58, c[0x0][0x2d0], -R2.reuse ;  /* 0x0000b4003a3a7a23 */ /* 0x100fe40000010802 */
[----:B------:R-:W-:Y:S01]  /*baf0*/  FFMA.FTZ R59, R59, c[0x0][0x2d0], -R2 ;  /* 0x0000b4003b3b7a23 */ /* 0x000fe20000010802 */
[-C--:B----4-:R-:W-:Y:S04]  /*bb00*/  HMMA.16816.F32 R68, R148, R156.reuse, R68 ;  /* 0x0000009c9444723c */ /* 0x090fe80000001844 */
[----:B------:R-:W-:Y:S01]  /*bb10*/  MUFU.EX2 R65, R65 ;  /* 0x0000004100417308 */ /* 0x000fe20000000800 */
[----:B------:R-:W-:Y:S02]  /*bb20*/  FFMA.FTZ R60, R60, c[0x0][0x2d0], -R186 ;  /* 0x0000b4003c3c7a23 */ /* 0x000fe400000108ba */
[--C-:B------:R-:W-:Y:S01]  /*bb30*/  FFMA.FTZ R62, R62, c[0x0][0x2d0], -R2.reuse ;  /* 0x0000b4003e3e7a23 */ /* 0x100fe20000010802 */
[C---:B------:R-:W-:Y:S04]  /*bb40*/  HMMA.16816.F32 R72, R152.reuse, R156, R72 ;  /* 0x0000009c9848723c */ /* 0x040fe80000001848 */
[----:B------:R-:W-:Y:S02]  /*bb50*/  FFMA.FTZ R2, R63, c[0x0][0x2d0], -R2 ;  /* 0x0000b4003f027a23 */ /* 0x000fe40000010802 */
[----:B------:R-:W-:Y:S01]  /*bb60*/  MUFU.EX2 R67, R67 ;  /* 0x0000004300437308 */ /* 0x000fe20000000800 */
[----:B------:R-:W-:Y:S01]  /*bb70*/  FFMA.FTZ R56, R56, c[0x0][0x2d0], -R186 ;  /* 0x0000b40038387a23 */ /* 0x000fe200000108ba */
[-C--:B------:R-:W-:Y:S04]  /*bb80*/  HMMA.16816.F32 R76, R152, R158.reuse, R76 ;  /* 0x0000009e984c723c */ /* 0x080fe8000000184c */
[----:B------:R-:W-:Y:S02]  /*bb90*/  FFMA.FTZ R3, R3, R241, R231 ;  /* 0x000000f103037223 */ /* 0x000fe400000100e7 */
[----:B------:R-:W-:Y:S02]  /*bba0*/  FFMA.FTZ R140, R140, R243, R232 ;  /* 0x000000f38c8c7223 */ /* 0x000fe400000100e8 */
[C---:B------:R-:W-:Y:S01]  /*bbb0*/  HMMA.16816.F32 R80, R148.reuse, R158, R80 ;  /* 0x0000009e9450723c */ /* 0x040fe20000001850 */
[----:B------:R-:W2:Y:S01]  /*bbc0*/  LDSM.16.MT88.4 R156, [R213+0x400] ;  /* 0x00040000d59c783b */ /* 0x000ea20000004200 */
[----:B------:R-:W-:Y:S02]  /*bbd0*/  MUFU.EX2 R61, R61 ;  /* 0x0000003d003d7308 */ /* 0x000fe40000000800 */
[----:B------:R-:W-:Y:S02]  /*bbe0*/  FADD.FTZ R3, R230, R3 ;  /* 0x00000003e6037221 */ /* 0x000fe40000010000 */
[----:B------:R-:W-:Y:S02]  /*bbf0*/  FFMA.FTZ R141, R141, R242, R233 ;  /* 0x000000f28d8d7223 */ /* 0x000fe400000100e9 */
[----:B------:R-:W-:Y:S01]  /*bc00*/  FADD.FTZ R3, R229, R3 ;  /* 0x00000003e5037221 */ /* 0x000fe20000010000 */
[-C--:B-1----:R-:W-:Y:S03]  /*bc10*/  HMMA.16816.F32 R84, R148, R160.reuse, R84 ;  /* 0x000000a09454723c */ /* 0x082fe60000001854 */
[----:B------:R1:W-:Y:S05]  /*bc20*/  MUFU.EX2 R179, R26 ;  /* 0x0000001a00b37308 */ /* 0x0003ea0000000800 */
[C---:B------:R-:W-:Y:S05]  /*bc30*/  HMMA.16816.F32 R88, R152.reuse, R160, R88 ;  /* 0x000000a09858723c */ /* 0x040fea0000001858 */
[----:B------:R4:W5:Y:S03]  /*bc40*/  MUFU.EX2 R178, R27 ;  /* 0x0000001b00b27308 */ /* 0x0009660000000800 */
[-C--:B------:R-:W-:Y:S01]  /*bc50*/  HMMA.16816.F32 R92, R152, R162.reuse, R92 ;  /* 0x000000a2985c723c */ /* 0x080fe2000000185c */
[----:B------:R-:W-:Y:S06]  /*bc60*/  LDSM.16.MT88.4 R152, [R214+0x1400] ;  /* 0x00140000d698783b */ /* 0x000fec0000004200 */
[----:B------:R3:W-:Y:S01]  /*bc70*/  MUFU.EX2 R199, R28 ;  /* 0x0000001c00c77308 */ /* 0x0007e20000000800 */
[----:B------:R-:W-:Y:S01]  /*bc80*/  HMMA.16816.F32 R96, R148, R162, R96 ;  /* 0x000000a29460723c */ /* 0x000fe20000001860 */
[----:B------:R-:W5:Y:S03]  /*bc90*/  LDSM.16.MT88.4 R148, [R213+0x1400] ;  /* 0x00140000d594783b */ /* 0x000f660000004200 */
[----:B-1----:R-:W-:Y:S05]  /*bca0*/  F2FP.PACK_AB R26, R207, R208 ;  /* 0x000000d0cf1a723e */ /* 0x002fea00000000ff */
[----:B------:R5:W1:Y:S03]  /*bcb0*/  MUFU.EX2 R198, R29 ;  /* 0x0000001d00c67308 */ /* 0x000a660000000800 */
[----:B----4-:R-:W-:Y:S07]  /*bcc0*/  F2FP.PACK_AB R27, R202, R203 ;  /* 0x000000cbca1b723e */ /* 0x010fee00000000ff */
[----:B------:R1:W-:Y:S01]  /*bcd0*/  MUFU.EX2 R177, R30 ;  /* 0x0000001e00b17308 */ /* 0x0003e20000000800 */
[-C--:B--2---:R-:W-:Y:S05]  /*bce0*/  HMMA.16816.F32 R4, R24, R156.reuse, R4 ;  /* 0x0000009c1804723c */ /* 0x084fea0000001804 */
[----:B---3--:R-:W-:Y:S04]  /*bcf0*/  F2FP.PACK_AB R28, R200, R201 ;  /* 0x000000c9c81c723e */ /* 0x008fe800000000ff */
[----:B------:R-:W2:Y:S03]  /*bd00*/  MUFU.EX2 R176, R31 ;  /* 0x0000001f00b07308 */ /* 0x000ea60000000800 */
[----:B-----5:R-:W-:Y:S07]  /*bd10*/  F2FP.PACK_AB R29, R178, R179 ;  /* 0x000000b3b21d723e */ /* 0x020fee00000000ff */
[----:B------:R-:W-:Y:S01]  /*bd20*/  MUFU.EX2 R53, R53 ;  /* 0x0000003500357308 */ /* 0x000fe20000000800 */
[----:B-1----:R-:W-:Y:S09]  /*bd30*/  F2FP.PACK_AB R30, R198, R199 ;  /* 0x000000c7c61e723e */ /* 0x002ff200000000ff */
[----:B------:R-:W-:Y:S01]  /*bd40*/  MUFU.EX2 R54, R54 ;  /* 0x0000003600367308 */ /* 0x000fe20000000800 */
[----:B--2---:R-:W-:Y:S09]  /*bd50*/  F2FP.PACK_AB R31, R176, R177 ;  /* 0x000000b1b01f723e */ /* 0x004ff200000000ff */
[----:B------:R-:W-:Y:S01]  /*bd60*/  MUFU.EX2 R55, R55 ;  /* 0x0000003700377308 */ /* 0x000fe20000000800 */
[C---:B------:R-:W-:Y:S08]  /*bd70*/  HMMA.16816.F32 R8, R28.reuse, R156, R8 ;  /* 0x0000009c1c08723c */ /* 0x040ff00000001808 */
[-C--:B------:R-:W-:Y:S01]  /*bd80*/  HMMA.16816.F32 R12, R28, R158.reuse, R12 ;  /* 0x0000009e1c0c723c */ /* 0x080fe2000000180c */
[----:B------:R-:W-:Y:S07]  /*bd90*/  MUFU.EX2 R64, R64 ;  /* 0x0000004000407308 */ /* 0x000fee0000000800 */
[C---:B------:R-:W-:Y:S03]  /*bda0*/  HMMA.16816.F32 R16, R24.reuse, R158, R16 ;  /* 0x0000009e1810723c */ /* 0x040fe60000001810 */
[----:B------:R-:W-:Y:S05]  /*bdb0*/  MUFU.EX2 R66, R66 ;  /* 0x0000004200427308 */ /* 0x000fea0000000800 */
[-C--:B------:R-:W-:Y:S05]  /*bdc0*/  HMMA.16816.F32 R100, R24, R164.reuse, R100 ;  /* 0x000000a41864723c */ /* 0x080fea0000001864 */
[----:B------:R-:W-:Y:S03]  /*bdd0*/  MUFU.EX2 R57, R57 ;  /* 0x0000003900397308 */ /* 0x000fe60000000800 */
[C---:B------:R-:W-:Y:S07]  /*bde0*/  HMMA.16816.F32 R104, R28.reuse, R164, R104 ;  /* 0x000000a41c68723c */ /* 0x040fee0000001868 */
[----:B------:R-:W-:Y:S01]  /*bdf0*/  MUFU.EX2 R60, R60 ;  /* 0x0000003c003c7308 */ /* 0x000fe20000000800 */
[-C--:B------:R-:W-:Y:S08]  /*be00*/  HMMA.16816.F32 R108, R28, R166.reuse, R108 ;  /* 0x000000a61c6c723c */ /* 0x080ff0000000186c */
[C---:B------:R-:W-:Y:S01]  /*be10*/  HMMA.16816.F32 R112, R24.reuse, R166, R112 ;  /* 0x000000a61870723c */ /* 0x040fe20000001870 */
[----:B------:R-:W-:Y:S01]  /*be20*/  LDSM.16.MT88.4 R164, [R213+0xc00] ;  /* 0x000c0000d5a4783b */ /* 0x000fe20000004200 */
[----:B------:R-:W-:Y:S06]  /*be30*/  MUFU.EX2 R62, R62 ;  /* 0x0000003e003e7308 */ /* 0x000fec0000000800 */
[-C--:B------:R-:W-:Y:S04]  /*be40*/  HMMA.16816.F32 R116, R24, R148.reuse, R116 ;  /* 0x000000941874723c */ /* 0x080fe80000001874 */
[----:B------:R-:W-:Y:S04]  /*be50*/  MUFU.EX2 R56, R56 ;  /* 0x0000003800387308 */ /* 0x000fe80000000800 */
[C---:B------:R-:W-:Y:S06]  /*be60*/  HMMA.16816.F32 R120, R28.reuse, R148, R120 ;  /* 0x000000941c78723c */ /* 0x040fec0000001878 */
[----:B------:R-:W-:Y:S02]  /*be70*/  MUFU.EX2 R148, R42 ;  /* 0x0000002a00947308 */ /* 0x000fe40000000800 */
[-C--:B------:R-:W-:Y:S08]  /*be80*/  HMMA.16816.F32 R124, R28, R150.reuse, R124 ;  /* 0x000000961c7c723c */ /* 0x080ff0000000187c */
[C---:B------:R-:W-:Y:S01]  /*be90*/  HMMA.16816.F32 R128, R24.reuse, R150, R128 ;  /* 0x000000961880723c */ /* 0x040fe20000001880 */
[----:B------:R1:W2:Y:S07]  /*bea0*/  MUFU.EX2 R149, R43 ;  /* 0x0000002b00957308 */ /* 0x0002ae0000000800 */
[-C--:B------:R-:W-:Y:S03]  /*beb0*/  HMMA.16816.F32 R20, R24, R152.reuse, R20 ;  /* 0x000000981814723c */ /* 0x080fe60000001814 */
[----:B------:R3:W4:Y:S05]  /*bec0*/  MUFU.EX2 R151, R44 ;  /* 0x0000002c00977308 */ /* 0x00072a0000000800 */
[C---:B------:R-:W-:Y:S05]  /*bed0*/  HMMA.16816.F32 R132, R28.reuse, R152, R132 ;  /* 0x000000981c84723c */ /* 0x040fea0000001884 */
[----:B------:R-:W-:Y:S03]  /*bee0*/  MUFU.EX2 R150, R52 ;  /* 0x0000003400967308 */ /* 0x000fe60000000800 */
[-C--:B------:R-:W-:Y:S01]  /*bef0*/  HMMA.16816.F32 R32, R28, R154.reuse, R32 ;  /* 0x0000009a1c20723c */ /* 0x080fe20000001820 */
[----:B-1----:R-:W1:Y:S06]  /*bf00*/  LDSM.16.MT88.4 R40, [R213+0x800] ;  /* 0x00080000d528783b */ /* 0x002e6c0000004200 */
[----:B------:R5:W-:Y:S01]  /*bf10*/  MUFU.EX2 R52, R2 ;  /* 0x0000000200347308 */ /* 0x000be20000000800 */
[C---:B------:R-:W-:Y:S01]  /*bf20*/  HMMA.16816.F32 R136, R24.reuse, R154, R136 ;  /* 0x0000009a1888723c */ /* 0x040fe20000001888 */
[----:B---3--:R-:W-:Y:S07]  /*bf30*/  LDSM.16.MT88.4 R44, [R213+0x1800] ;  /* 0x00180000d52c783b */ /* 0x008fee0000004200 */
[-C--:B------:R-:W-:Y:S01]  /*bf40*/  HMMA.16816.F32 R68, R24, R36.reuse, R68 ;  /* 0x000000241844723c */ /* 0x080fe20000001844 */
[----:B------:R-:W-:Y:S07]  /*bf50*/  MUFU.EX2 R58, R58 ;  /* 0x0000003a003a7308 */ /* 0x000fee0000000800 */
[C---:B------:R-:W-:Y:S03]  /*bf60*/  HMMA.16816.F32 R72, R28.reuse, R36, R72 ;  /* 0x000000241c48723c */ /* 0x040fe60000001848 */
[----:B------:R-:W3:Y:S01]  /*bf70*/  MUFU.EX2 R59, R59 ;  /* 0x0000003b003b7308 */ /* 0x000ee20000000800 */
[----:B-----5:R-:W-:Y:S04]  /*bf80*/  FFMA.FTZ R2, R0, R240, R187 ;  /* 0x000000f000027223 */ /* 0x020fe800000100bb */
[-C--:B------:R-:W-:Y:S04]  /*bf90*/  HMMA.16816.F32 R76, R28, R38.reuse, R76 ;  /* 0x000000261c4c723c */ /* 0x080fe8000000184c */
[----:B------:R-:W-:Y:S02]  /*bfa0*/  FADD.FTZ R2, R188, R2 ;  /* 0x00000002bc027221 */ /* 0x000fe40000010000 */
[----:B------:R-:W-:Y:S02]  /*bfb0*/  FADD.FTZ R0, R237, R140 ;  /* 0x0000008ced007221 */ /* 0x000fe40000010000 */
[C---:B------:R-:W-:Y:S01]  /*bfc0*/  HMMA.16816.F32 R80, R24.reuse, R38, R80 ;  /* 0x000000261850723c */ /* 0x040fe20000001850 */
[----:B------:R-:W5:Y:S03]  /*bfd0*/  LDSM.16.MT88.4 R36, [R214+0x800] ;  /* 0x00080000d624783b */ /* 0x000f660000004200 */
[----:B------:R-:W-:Y:S02]  /*bfe0*/  FADD.FTZ R2, R189, R2 ;  /* 0x00000002bd027221 */ /* 0x000fe40000010000 */
[----:B------:R-:W-:Y:S02]  /*bff0*/  FADD.FTZ R0, R238, R0 ;  /* 0x00000000ee007221 */ /* 0x000fe40000010000 */
[-C--:B------:R-:W-:Y:S04]  /*c000*/  HMMA.16816.F32 R84, R24, R48.reuse, R84 ;  /* 0x000000301854723c */ /* 0x080fe80000001854 */
[----:B------:R-:W-:Y:S04]  /*c010*/  FADD.FTZ R0, R239, R0 ;  /* 0x00000000ef007221 */ /* 0x000fe80000010000 */
[C---:B------:R-:W-:Y:S08]  /*c020*/  HMMA.16816.F32 R88, R28.reuse, R48, R88 ;  /* 0x000000301c58723c */ /* 0x040ff00000001858 */
[-C--:B------:R-:W-:Y:S07]  /*c030*/  HMMA.16816.F32 R92, R28, R50.reuse, R92 ;  /* 0x000000321c5c723c */ /* 0x080fee000000185c */
[----:B------:R-:W-:Y:S01]  /*c040*/  F2FP.PACK_AB R28, R182, R181 ;  /* 0x000000b5b61c723e */ /* 0x000fe200000000ff */
[----:B------:R-:W-:Y:S01]  /*c050*/  HMMA.16816.F32 R96, R24, R50, R96 ;  /* 0x000000321860723c */ /* 0x000fe20000001860 */
[----:B------:R-:W-:Y:S03]  /*c060*/  LDSM.16.MT88.4 R48, [R214+0x1c00] ;  /* 0x001c0000d630783b */ /* 0x000fe60000004200 */
[----:B--2---:R-:W-:Y:S02]  /*c070*/  F2FP.PACK_AB R29, R149, R148 ;  /* 0x00000094951d723e */ /* 0x004fe400000000ff */
[----:B----4-:R-:W-:Y:S02]  /*c080*/  F2FP.PACK_AB R30, R180, R151 ;  /* 0x00000097b41e723e */ /* 0x010fe400000000ff */
[----:B------:R-:W-:Y:S04]  /*c090*/  F2FP.PACK_AB R24, R196, R197 ;  /* 0x000000c5c418723e */ /* 0x000fe800000000ff */
[----:B------:R-:W-:Y:S02]  /*c0a0*/  F2FP.PACK_AB R25, R194, R195 ;  /* 0x000000c3c219723e */ /* 0x000fe400000000ff */
[----:B------:R-:W-:Y:S02]  /*c0b0*/  F2FP.PACK_AB R26, R192, R193 ;  /* 0x000000c1c01a723e */ /* 0x000fe400000000ff */
[----:B------:R-:W-:Y:S02]  /*c0c0*/  F2FP.PACK_AB R27, R191, R183 ;  /* 0x000000b7bf1b723e */ /* 0x000fe400000000ff */
[----:B------:R-:W-:Y:S05]  /*c0d0*/  F2FP.PACK_AB R31, R146, R147 ;  /* 0x00000093921f723e */ /* 0x000fea00000000ff */
[-C--:B-1----:R-:W-:Y:S08]  /*c0e0*/  HMMA.16816.F32 R4, R24, R40.reuse, R4 ;  /* 0x000000281804723c */ /* 0x082ff00000001804 */
[C---:B------:R-:W-:Y:S08]  /*c0f0*/  HMMA.16816.F32 R8, R28.reuse, R40, R8 ;  /* 0x000000281c08723c */ /* 0x040ff00000001808 */
[-C--:B------:R-:W-:Y:S08]  /*c100*/  HMMA.16816.F32 R12, R28, R42.reuse, R12 ;  /* 0x0000002a1c0c723c */ /* 0x080ff0000000180c */
[C---:B------:R-:W-:Y:S01]  /*c110*/  HMMA.16816.F32 R16, R24.reuse, R42, R16 ;  /* 0x0000002a1810723c */ /* 0x040fe20000001810 */
[----:B------:R-:W1:Y:S07]  /*c120*/  LDSM.16.MT88.4 R40, [R214+0x1800] ;  /* 0x00180000d628783b */ /* 0x000e6e0000004200 */
[-C--:B-----5:R-:W-:Y:S08]  /*c130*/  HMMA.16816.F32 R100, R24, R36.reuse, R100 ;  /* 0x000000241864723c */ /* 0x0a0ff00000001864 */
        /* <DEDUP_REMOVED lines=19> */
[-C--:B----4-:R-:W-:Y:S08]  /*c270*/  HMMA.16816.F32 R84, R24, R44.reuse, R84 ;  /* 0x0000002c1854723c */ /* 0x090ff00000001854 */
[C---:B------:R-:W-:Y:S08]  /*c280*/  HMMA.16816.F32 R88, R28.reuse, R44, R88 ;  /* 0x0000002c1c58723c */ /* 0x040ff00000001858 */
[-C--:B------:R-:W-:Y:S07]  /*c290*/  HMMA.16816.F32 R92, R28, R46.reuse, R92 ;  /* 0x0000002e1c5c723c */ /* 0x080fee000000185c */
[----:B------:R-:W-:Y:S01]  /*c2a0*/  F2FP.PACK_AB R28, R57, R56 ;  /* 0x00000038391c723e */ /* 0x000fe200000000ff */
[----:B------:R-:W-:Y:S01]  /*c2b0*/  HMMA.16816.F32 R96, R24, R46, R96 ;  /* 0x0000002e1860723c */ /* 0x000fe20000001860 */
[----:B------:R-:W2:Y:S03]  /*c2c0*/  LDSM.16.MT88.4 R44, [R213+0x2c00] ;  /* 0x002c0000d52c783b */ /* 0x000ea60000004200 */
[----:B---3--:R-:W-:Y:S02]  /*c2d0*/  F2FP.PACK_AB R29, R59, R58 ;  /* 0x0000003a3b1d723e */ /* 0x008fe400000000ff */
[----:B------:R-:W-:Y:S02]  /*c2e0*/  F2FP.PACK_AB R30, R61, R60 ;  /* 0x0000003c3d1e723e */ /* 0x000fe400000000ff */
[----:B------:R-:W-:Y:S04]  /*c2f0*/  F2FP.PACK_AB R24, R53, R150 ;  /* 0x000000963518723e */ /* 0x000fe800000000ff */
[----:B------:R-:W-:Y:S02]  /*c300*/  F2FP.PACK_AB R25, R55, R54 ;  /* 0x000000363719723e */ /* 0x000fe400000000ff */
[----:B------:R-:W-:Y:S02]  /*c310*/  F2FP.PACK_AB R26, R65, R64 ;  /* 0x00000040411a723e */ /* 0x000fe400000000ff */
[----:B------:R-:W-:Y:S02]  /*c320*/  F2FP.PACK_AB R27, R67, R66 ;  /* 0x00000042431b723e */ /* 0x000fe400000000ff */
[----:B------:R-:W-:Y:S05]  /*c330*/  F2FP.PACK_AB R31, R52, R62 ;  /* 0x0000003e341f723e */ /* 0x000fea00000000ff */
[-C--:B------:R-:W-:Y:S01]  /*c340*/  HMMA.16816.F32 R152, R24, R164.reuse, R4 ;  /* 0x000000a41898723c */ /* 0x080fe20000001804 */
[----:B------:R-:W3:Y:S07]  /*c350*/  LDSM.16.MT88.4 R4, [R214+0x2c00] ;  /* 0x002c0000d604783b */ /* 0x000eee0000004200 */
        /* <DEDUP_REMOVED lines=12> */
[----:B------:R-:W-:Y:S04]  /*c420*/  FADD.FTZ R11, R235, R11 ;  /* 0x0000000beb0b7221 */ /* 0x000fe80000010000 */
[-C--:B------:R-:W-:Y:S04]  /*c430*/  HMMA.16816.F32 R108, R28, R38.reuse, R108 ;  /* 0x000000261c6c723c */ /* 0x080fe8000000186c */
[----:B------:R-:W-:Y:S04]  /*c440*/  FADD.FTZ R11, R234, R11 ;  /* 0x0000000bea0b7221 */ /* 0x000fe80000010000 */
        /* <DEDUP_REMOVED lines=36> */
[C---:B------:R-:W-:Y:S08]  /*c690*/  HMMA.16816.F32 R80, R24.reuse, R46, R80 ;  /* 0x0000002e1850723c */ /* 0x040ff00000001850 */
[-C--:B---3--:R-:W-:Y:S08]  /*c6a0*/  HMMA.16816.F32 R84, R24, R4.reuse, R84 ;  /* 0x000000041854723c */ /* 0x088ff00000001854 */
[C---:B------:R-:W-:Y:S07]  /*c6b0*/  HMMA.16816.F32 R88, R28.reuse, R4, R88 ;  /* 0x000000041c58723c */ /* 0x040fee0000001858 */
[----:B------:R-:W-:Y:S01]  /*c6c0*/  FADD.FTZ R5, R151, R3 ;  /* 0x0000000397057221 */ /* 0x000fe20000010000 */
[-C--:B------:R-:W-:Y:S04]  /*c6d0*/  HMMA.16816.F32 R92, R28, R6.reuse, R92 ;  /* 0x000000061c5c723c */ /* 0x080fe8000000185c */
[----:B------:R-:W-:Y:S02]  /*c6e0*/  FADD.FTZ R4, R147, R2 ;  /* 0x0000000293047221 */ /* 0x000fe40000010000 */
[----:B------:R-:W-:Y:S02]  /*c6f0*/  FADD.FTZ R3, R191, R9 ;  /* 0x00000009bf037221 */ /* 0x000fe40000010000 */
[----:B------:R-:W-:Y:S01]  /*c700*/  FADD.FTZ R2, R180, R5 ;  /* 0x00000005b4027221 */ /* 0x000fe20000010000 */
[----:B------:R-:W-:Y:S04]  /*c710*/  HMMA.16816.F32 R96, R24, R6, R96 ;  /* 0x000000061860723c */ /* 0x000fe80000001860 */
[----:B------:R-:W-:Y:S01]  /*c720*/  FADD.FTZ R0, R146, R4 ;  /* 0x0000000492007221 */ /* 0x000fe20000010000 */
[----:B------:R-:W-:Y:S01]  /*c730*/  MOV R146, R142 ;  /* 0x0000008e00927202 */ /* 0x000fe20000000f00 */
        /* <DEDUP_REMOVED lines=14> */
[----:B------:R-:W-:Y:S03]  /*c820*/  FADD.FTZ R0, R62, R6 ;  /* 0x000000063e007221 */ /* 0x000fe60000010000 */
[----:B------:R1:W-:Y:S01]  /*c830*/  STL [R1+0x24], R3 ;  /* 0x0000240301007387 */ /* 0x0003e20000100800 */
[----:B------:R-:W-:Y:S03]  /*c840*/  FADD.FTZ R0, R52, R0 ;  /* 0x0000000034007221 */ /* 0x000fe60000010000 */
[----:B------:R2:W-:Y:S04]  /*c850*/  STL [R1+0x28], R2 ;  /* 0x0000280201007387 */ /* 0x0005e80000100800 */
[----:B------:R3:W-:Y:S01]  /*c860*/  STL [R1+0x2c], R0 ;  /* 0x00002c0001007387 */ /* 0x0007e20000100800 */
[----:B-1----:R-:W-:Y:S02]  /*c870*/  MOV R3, R143 ;  /* 0x0000008f00037202 */ /* 0x002fe40000000f00 */
[----:B--2---:R-:W-:Y:S02]  /*c880*/  MOV R2, R144 ;  /* 0x0000009000027202 */ /* 0x004fe40000000f00 */
[----:B---3--:R-:W-:Y:S01]  /*c890*/  MOV R0, R145 ;  /* 0x0000009100007202 */ /* 0x008fe20000000f00 */
[----:B------:R-:W-:-:S05]  /*c8a0*/  @P0 BRA `(.L_x_2437) ;  /* 0xffffcea000000947 */ /* 0x000fca000383ffff */
.L_x_2436:
[----:B------:R-:W-:Y:S02]  /*c8b0*/  MOV R10, 0x1f ;  /* 0x0000001f000a7802 */ /* 0x000fe40000000f00 */
[----:B------:R-:W-:Y:S01]  /*c8c0*/  MOV R9, 0xffffffff ;  /* 0xffffffff00097802 */ /* 0x000fe20000000f00 */
[----:B------:R-:W-:Y:S05]  /*c8d0*/  BRA.DIV ~URZ, `(.L_x_2438) ;  /* 0x000028a27f007947 */ /* 0x000fea000b800000 */
[----:B------:R-:W2:Y:S04]  /*c8e0*/  LDL R0, [R1+0x20] ;  /* 0x0000200001007983 */ /* 0x000ea80000100800 */
[----:B--2---:R1:W2:Y:S02]  /*c8f0*/  SHFL.BFLY PT, R5, R0, 0x2, 0x1f ;  /* 0x0c401f0000057f89 */ /* 0x0042a400000e0000 */
.L_x_2462:
        /* <DEDUP_REMOVED lines=19> */
.L_x_2463:
        /* <DEDUP_REMOVED lines=134> */
.L_x_2419:
        /* <DEDUP_REMOVED lines=19> */
.L_x_2441:
[----:B--2---:R-:W-:Y:S05]  /*d3c0*/  BSYNC B0 ;  /* 0x0000000000007941 */ /* 0x004fea0003800000 */
.L_x_2440:
        /* <DEDUP_REMOVED lines=14> */
[----:B-1----:R-:W-:Y:S05]  /*d4b0*/  CALL.REL.NOINC `($__internal_43_$__cuda_sm70_shflsync_idx_p) ;  /* 0x0000203000007944 */ /* 0x002fea0003c00000 */
.L_x_2444:
        /* <DEDUP_REMOVED lines=179> */
.L_x_2446:
[----:B-1----:R-:W-:Y:S05]  /*dff0*/  BSYNC B0 ;  /* 0x0000000000007941 */ /* 0x002fea0003800000 */
.L_x_2445:
        /* <DEDUP_REMOVED lines=52> */
.L_x_2448:
[----:B------:R-:W-:Y:S05]  /*e340*/  BSYNC B0 ;  /* 0x0000000000007941 */ /* 0x000fea0003800000 */
.L_x_2447:
        /* <DEDUP_REMOVED lines=52> */
.L_x_2450:
[----:B------:R-:W-:Y:S05]  /*e690*/  BSYNC B0 ;  /* 0x0000000000007941 */ /* 0x000fea0003800000 */
.L_x_2449:
        /* <DEDUP_REMOVED lines=53> */
.L_x_2443:
        /* <DEDUP_REMOVED lines=44> */
.L_x_2451:
[----:B------:R-:W-:Y:S05]  /*ecb0*/  BSYNC B1 ;  /* 0x0000000000017941 */ /* 0x000fea0003800000 */
.L_x_2442:
        /* <DEDUP_REMOVED lines=10> */
.L_x_2464:
[----:B-1----:R-:W1:Y:S01]  /*ed60*/  S2R R2, SR_TID.X ;  /* 0x0000000000027919 */ /* 0x002e620000002100 */
[----:B------:R-:W-:Y:S03]  /*ed70*/  WARPSYNC 0xffffffff ;  /* 0xffffffff00007948 */ /* 0x000fe60003800000 */
[----:B------:R-:W-:Y:S06]  /*ed80*/  BAR.SYNC.DEFER_BLOCKING 0x4, 0x80 ;  /* 0x0102000000007b1d */ /* 0x000fec0000010000 */
[----:B---3--:R3:W-:Y:S01]  /*ed90*/  STL [R1+0x58], R0 ;  /* 0x0000580001007387 */ /* 0x0087e20000100800 */
[----:B-1----:R-:W-:-:S13]  /*eda0*/  LOP3.LUT P0, RZ, R2, 0x7f, RZ, 0xc0, !PT ;  /* 0x0000007f02ff7812 */ /* 0x002fda000780c0ff */
[----:B------:R3:W-:Y:S04]  /*edb0*/  @!P0 STS [0xc100], R36 ;  /* 0x00c10024ff008388 */ /* 0x0007e80000000800 */
[----:B------:R-:W-:Y:S06]  /*edc0*/  BAR.ARV 0x5, 0x80 ;  /* 0x0142000000007b1d */ /* 0x000fec0000002000 */
.L_x_2452:
[----:B--23--:R-:W2:Y:S02]  /*edd0*/  LDL R0, [R1+0x58] ;  /* 0x0000580001007983 */ /* 0x00cea40000100800 */
[----:B--2---:R-:W-:-:S13]  /*ede0*/  ISETP.GE.AND P0, PT, R0, c[0x0][0x538], PT ;  /* 0x00014e0000007a0c */ /* 0x004fda0003f06270 */
[----:B-1--4-:R-:W-:Y:S01]  /*edf0*/  @P0 CALL.REL.NOINC `(.L_x_2454) ;  /* 0x0000001000000944 */ /* 0x012fe20003c00000 */
[----:B------:R-:W-:Y:S05]  /*ee00*/  BRA `(.L_x_2455) ;  /* 0xffff1a2000007947 */ /* 0x000fea000383ffff */
.L_x_2454:
[----:B------:R-:W-:Y:S05]  /*ee10*/  EXIT ;  /* 0x000000000000794d */ /* 0x000fea0003800000 */
.L_x_2420:
[----:B------:R-:W-:Y:S01]  /*ee20*/  IMAD.MOV.U32 R7, RZ, RZ, R14 ;  /* 0x000000ffff077224 */ /* 0x000fe200078e000e */
[----:B------:R-:W-:Y:S01]  /*ee30*/  MOV R6, RZ ;  /* 0x000000ff00067202 */ /* 0x000fe20000000f00 */
[----:B-1----:R-:W-:Y:S01]  /*ee40*/  IMAD.MOV.U32 R3, RZ, RZ, 0x1c1f ;  /* 0x00001c1fff037424 */ /* 0x002fe200078e00ff */
[----:B------:R-:W-:Y:S02]  /*ee50*/  MOV R2, 0xee70 ;  /* 0x0000ee7000027802 */ /* 0x000fe40000000f00 */
[----:B------:R-:W-:Y:S05]  /*ee60*/  CALL.REL.NOINC `($__internal_43_$__cuda_sm70_shflsync_idx_p) ;  /* 0x0000068000007944 */ /* 0x000fea0003c00000 */
[----:B------:R-:W-:Y:S01]  /*ee70*/  MOV R5, R6 ;  /* 0x0000000600057202 */ /* 0x000fe20000000f00 */
[----:B------:R-:W-:Y:S05]  /*ee80*/  BRA `(.L_x_2456) ;  /* 0xffff29b000007947 */ /* 0x000fea000383ffff */
.L_x_2421:
[----:B------:R-:W-:Y:S01]  /*ee90*/  IMAD.MOV.U32 R7, RZ, RZ, R16 ;  /* 0x000000ffff077224 */ /* 0x000fe200078e0010 */
[----:B------:R-:W-:Y:S01]  /*eea0*/  MOV R6, RZ ;  /* 0x000000ff00067202 */ /* 0x000fe20000000f00 */
[----:B-1----:R-:W-:Y:S01]  /*eeb0*/  IMAD.MOV.U32 R3, RZ, RZ, 0x1c1f ;  /* 0x00001c1fff037424 */ /* 0x002fe200078e00ff */
[----:B------:R-:W-:Y:S02]  /*eec0*/  MOV R2, 0xeee0 ;  /* 0x0000eee000027802 */ /* 0x000fe40000000f00 */
[----:B--23--:R-:W-:Y:S05]  /*eed0*/  CALL.REL.NOINC `($__internal_43_$__cuda_sm70_shflsync_idx_p) ;  /* 0x0000061000007944 */ /* 0x00cfea0003c00000 */
[----:B------:R-:W-:Y:S01]  /*eee0*/  MOV R2, R6 ;  /* 0x0000000600027202 */ /* 0x000fe20000000f00 */
[----:B------:R-:W-:Y:S05]  /*eef0*/  BRA `(.L_x_2457) ;  /* 0xffff296000007947 */ /* 0x000fea000383ffff */
.L_x_2424:
[----:B--2---:R-:W-:Y:S01]  /*ef00*/  IMAD.MOV.U32 R7, RZ, RZ, R14 ;  /* 0x000000ffff077224 */ /* 0x004fe200078e000e */
[----:B------:R-:W-:Y:S01]  /*ef10*/  MOV R6, 0x1 ;  /* 0x0000000100067802 */ /* 0x000fe20000000f00 */
[----:B------:R-:W-:Y:S01]  /*ef20*/  IMAD.MOV.U32 R3, RZ, RZ, 0x1c1f ;  /* 0x00001c1fff037424 */ /* 0x000fe200078e00ff */
[----:B----4-:R-:W-:-:S02]  /*ef30*/  MOV R2, 0xef50 ;  /* 0x0000ef5000027802 */ /* 0x010fc40000000f00 */
[----:B-1-3--:R-:W-:Y:S05]  /*ef40*/  CALL.REL.NOINC `($__internal_43_$__cuda_sm70_shflsync_idx_p) ;  /* 0x000005a000007944 */ /* 0x00afea0003c00000 */
[----:B------:R-:W-:Y:S01]  /*ef50*/  IMAD.MOV.U32 R5, RZ, RZ, R6 ;  /* 0x000000ffff057224 */ /* 0x000fe200078e0006 */
[----:B------:R-:W-:Y:S01]  /*ef60*/  MOV R6, 0x1 ;  /* 0x0000000100067802 */ /* 0x000fe20000000f00 */
[----:B------:R-:W-:Y:S01]  /*ef70*/  IMAD.MOV.U32 R7, RZ, RZ, R16 ;  /* 0x000000ffff077224 */ /* 0x000fe200078e0010 */
[----:B------:R-:W-:-:S02]  /*ef80*/  MOV R3, 0x1c1f ;  /* 0x00001c1f00037802 */ /* 0x000fc40000000f00 */
[----:B------:R-:W-:Y:S02]  /*ef90*/  MOV R2, 0xefb0 ;  /* 0x0000efb000027802 */ /* 0x000fe40000000f00 */
[----:B------:R-:W-:Y:S05]  /*efa0*/  CALL.REL.NOINC `($__internal_43_$__cuda_sm70_shflsync_idx_p) ;  /* 0x0000054000007944 */ /* 0x000fea0003c00000 */
[----:B------:R-:W-:Y:S01]  /*efb0*/  MOV R2, R6 ;  /* 0x0000000600027202 */ /* 0x000fe20000000f00 */
[----:B------:R-:W-:Y:S05]  /*efc0*/  BRA `(.L_x_2458) ;  /* 0xffff2a6000007947 */ /* 0x000fea000383ffff */
.L_x_2427:
[----:B-1----:R-:W-:Y:S01]  /*efd0*/  IMAD.MOV.U32 R7, RZ, RZ, R14 ;  /* 0x000000ffff077224 */ /* 0x002fe200078e000e */
[----:B------:R-:W-:Y:S01]  /*efe0*/  MOV R6, 0x2 ;  /* 0x0000000200067802 */ /* 0x000fe20000000f00 */
[----:B------:R-:W-:Y:S01]  /*eff0*/  IMAD.MOV.U32 R3, RZ, RZ, 0x1c1f ;  /* 0x00001c1fff037424 */ /* 0x000fe200078e00ff */
[----:B--2---:R-:W-:Y:S02]  /*f000*/  MOV R2, 0xf020 ;  /* 0x0000f02000027802 */ /* 0x004fe40000000f00 */
[----:B---3--:R-:W-:Y:S05]  /*f010*/  CALL.REL.NOINC `($__internal_43_$__cuda_sm70_shflsync_idx_p) ;  /* 0x000004d000007944 */ /* 0x008fea0003c00000 */
[----:B------:R-:W-:Y:S01]  /*f020*/  MOV R5, R6 ;  /* 0x0000000600057202 */ /* 0x000fe20000000f00 */
[----:B------:R-:W-:Y:S05]  /*f030*/  BRA `(.L_x_2459) ;  /* 0xffff2ba000007947 */ /* 0x000fea000383ffff */
.L_x_2428:
[----:B------:R-:W-:Y:S01]  /*f040*/  IMAD.MOV.U32 R7, RZ, RZ, R16 ;  /* 0x000000ffff077224 */ /* 0x000fe200078e0010 */
[----:B------:R-:W-:Y:S01]  /*f050*/  MOV R6, 0x2 ;  /* 0x0000000200067802 */ /* 0x000fe20000000f00 */
[----:B------:R-:W-:Y:S01]  /*f060*/  IMAD.MOV.U32 R3, RZ, RZ, 0x1c1f ;  /* 0x00001c1fff037424 */ /* 0x000fe200078e00ff */
[----:B--2---:R-:W-:Y:S02]  /*f070*/  MOV R2, 0xf090 ;  /* 0x0000f09000027802 */ /* 0x004fe40000000f00 */
[----:B-1-34-:R-:W-:Y:S05]  /*f080*/  CALL.REL.NOINC `($__internal_43_$__cuda_sm70_shflsync_idx_p) ;  /* 0x0000046000007944 */ /* 0x01afea0003c00000 */
[----:B------:R-:W-:Y:S01]  /*f090*/  MOV R2, R6 ;  /* 0x0000000600027202 */ /* 0x000fe20000000f00 */
[----:B------:R-:W-:Y:S05]  /*f0a0*/  BRA `(.L_x_2460) ;  /* 0xffff2b5000007947 */ /* 0x000fea000383ffff */
.L_x_2431:
[----:B-1----:R-:W-:Y:S01]  /*f0b0*/  IMAD.MOV.U32 R7, RZ, RZ, R14 ;  /* 0x000000ffff077224 */ /* 0x002fe200078e000e */
[----:B------:R-:W-:Y:S01]  /*f0c0*/  MOV R6, 0x3 ;  /* 0x0000000300067802 */ /* 0x000fe20000000f00 */
[----:B------:R-:W-:Y:S01]  /*f0d0*/  IMAD.MOV.U32 R3, RZ, RZ, 0x1c1f ;  /* 0x00001c1fff037424 */ /* 0x000fe200078e00ff */
[----:B------:R-:W-:-:S02]  /*f0e0*/  MOV R2, 0xf100 ;  /* 0x0000f10000027802 */ /* 0x000fc40000000f00 */
[----:B--234-:R-:W-:Y:S05]  /*f0f0*/  CALL.REL.NOINC `($__internal_43_$__cuda_sm70_shflsync_idx_p) ;  /* 0x000003f000007944 */ /* 0x01cfea0003c00000 */
        /* <DEDUP_REMOVED lines=8> */
.L_x_2438:
[----:B------:R1:W5:Y:S01]  /*f180*/  LDL R0, [R1+0x20] ;  /* 0x0000200001007983 */ /* 0x0003620000100800 */
[----:B------:R-:W-:Y:S02]  /*f190*/  MOV R3, 0x2 ;  /* 0x0000000200037802 */ /* 0x000fe40000000f00 */
[----:B------:R-:W-:Y:S02]  /*f1a0*/  MOV R2, 0xf1c0 ;  /* 0x0000f1c000027802 */ /* 0x000fe40000000f00 */
[----:B-1---5:R-:W-:Y:S05]  /*f1b0*/  CALL.REL.NOINC `($__internal_42_$__cuda_sm70_shflsync_bfly_p) ;  /* 0x000002f000007944 */ /* 0x022fea0003c00000 */
[----:B------:R-:W-:Y:S01]  /*f1c0*/  MOV R5, R8 ;  /* 0x0000000800057202 */ /* 0x000fe20000000f00 */
[----:B------:R-:W-:Y:S05]  /*f1d0*/  BRA `(.L_x_2462) ;  /* 0xffffd72000007947 */ /* 0x000fea000383ffff */
.L_x_2439:
[----:B------:R-:W-:Y:S01]  /*f1e0*/  IMAD.MOV.U32 R0, RZ, RZ, R5 ;  /* 0x000000ffff007224 */ /* 0x000fe200078e0005 */
[----:B------:R-:W-:Y:S02]  /*f1f0*/  MOV R3, 0x1 ;  /* 0x0000000100037802 */ /* 0x000fe40000000f00 */
[----:B------:R-:W-:Y:S02]  /*f200*/  MOV R2, 0xf220 ;  /* 0x0000f22000027802 */ /* 0x000fe40000000f00 */
[----:B------:R-:W-:Y:S05]  /*f210*/  CALL.REL.NOINC `($__internal_42_$__cuda_sm70_shflsync_bfly_p) ;  /* 0x0000029000007944 */ /* 0x000fea0003c00000 */
[----:B------:R1:W5:Y:S01]  /*f220*/  LDL R0, [R1+0x24] ;  /* 0x0000240001007983 */ /* 0x0003620000100800 */
[----:B------:R-:W-:Y:S01]  /*f230*/  FADD.FTZ R5, R5, R8 ;  /* 0x0000000805057221 */ /* 0x000fe20000010000 */
[----:B------:R-:W-:-:S02]  /*f240*/  MOV R3, 0x2 ;  /* 0x0000000200037802 */ /* 0x000fc40000000f00 */
[----:B------:R-:W-:Y:S02]  /*f250*/  MOV R2, 0xf270 ;  /* 0x0000f27000027802 */ /* 0x000fe40000000f00 */
[----:B-1---5:R-:W-:Y:S05]  /*f260*/  CALL.REL.NOINC `($__internal_42_$__cuda_sm70_shflsync_bfly_p) ;  /* 0x0000024000007944 */ /* 0x022fea0003c00000 */
[----:B------:R-:W2:Y:S01]  /*f270*/  LDL.LU R0, [R1+0x24] ;  /* 0x0000240001007983 */ /* 0x000ea20000300800 */
[----:B------:R-:W-:Y:S02]  /*f280*/  MOV R3, 0x1 ;  /* 0x0000000100037802 */ /* 0x000fe40000000f00 */
[----:B------:R-:W-:Y:S01]  /*f290*/  MOV R2, 0xf2d0 ;  /* 0x0000f2d000027802 */ /* 0x000fe20000000f00 */
[----:B--2---:R-:W-:-:S05]  /*f2a0*/  FADD.FTZ R4, R0, R8 ;  /* 0x0000000800047221 */ /* 0x004fca0000010000 */
[----:B------:R-:W-:Y:S02]  /*f2b0*/  MOV R0, R4 ;  /* 0x0000000400007202 */ /* 0x000fe40000000f00 */
[----:B------:R-:W-:Y:S05]  /*f2c0*/  CALL.REL.NOINC `($__internal_42_$__cuda_sm70_shflsync_bfly_p) ;  /* 0x000001e000007944 */ /* 0x000fea0003c00000 */
[----:B------:R1:W5:Y:S01]  /*f2d0*/  LDL R0, [R1+0x28] ;  /* 0x0000280001007983 */ /* 0x0003620000100800 */
[----:B------:R-:W-:Y:S01]  /*f2e0*/  FADD.FTZ R4, R4, R8 ;  /* 0x0000000804047221 */ /* 0x000fe20000010000 */
[----:B------:R-:W-:Y:S02]  /*f2f0*/  MOV R3, 0x2 ;  /* 0x0000000200037802 */ /* 0x000fe40000000f00 */
        /* <DEDUP_REMOVED lines=19> */
[----:B------:R-:W-:Y:S05]  /*f430*/  BRA `(.L_x_2463) ;  /* 0xffffd5f000007947 */ /* 0x000fea000383ffff */
.L_x_2453:
[----:B-1----:R-:W-:Y:S01]  /*f440*/  IMAD.MOV.U32 R7, RZ, RZ, R36 ;  /* 0x000000ffff077224 */ /* 0x002fe200078e0024 */
[----:B------:R-:W-:Y:S01]  /*f450*/  MOV R6, RZ ;  /* 0x000000ff00067202 */ /* 0x000fe20000000f00 */
[----:B------:R-:W-:Y:S01]  /*f460*/  IMAD.MOV.U32 R3, RZ, RZ, 0x1f ;  /* 0x0000001fff037424 */ /* 0x000fe200078e00ff */
[----:B------:R-:W-:Y:S02]  /*f470*/  MOV R2, 0xf490 ;  /* 0x0000f49000027802 */ /* 0x000fe40000000f00 */
[----:B--2-4-:R-:W-:Y:S05]  /*f480*/  CALL.REL.NOINC `($__internal_43_$__cuda_sm70_shflsync_idx_p) ;  /* 0x0000006000007944 */ /* 0x014fea0003c00000 */
[----:B------:R-:W-:Y:S01]  /*f490*/  MOV R0, R6 ;  /* 0x0000000600007202 */ /* 0x000fe20000000f00 */
[----:B------:R-:W-:Y:S05]  /*f4a0*/  BRA `(.L_x_2464) ;  /* 0xfffff8b000007947 */ /* 0x000fea000383ffff */
        .weak           $__internal_42_$__cuda_sm70_shflsync_bfly_p
        .type           $__internal_42_$__cuda_sm70_shflsync_bfly_p,@function
        .size           $__internal_42_$__cuda_sm70_shflsync_bfly_p,($__internal_43_$__cuda_sm70_shflsync_idx_p - $__internal_42_$__cuda_sm70_shflsync_bfly_p)
$__internal_42_$__cuda_sm70_shflsync_bfly_p:
[----:B------:R-:W-:Y:S04]  /*f4b0*/  WARPSYNC R9 ;  /* 0x0000000900007348 */ /* 0x000fe80003800000 */
[----:B------:R1:W2:Y:S02]  /*f4c0*/  SHFL.BFLY PT, R8, R0, R3, R10 ;  /* 0x0c00000300087389 */ /* 0x0002a400000e000a */
[----:B-1----:R-:W-:-:S04]  /*f4d0*/  MOV R3, 0x0 ;  /* 0x0000000000037802 */ /* 0x002fc80000000f00 */
[----:B--2---:R-:W-:Y:S05]  /*f4e0*/  RET.REL.NODEC R2 `(_ZN7cutlass13device_kernelIN5flash19enable_sm80_to_sm89INS1_16FlashAttnFwdSm80INS1_25CollectiveMainloopFwdSm80ILi4ELi1ELb0EN4cute5tupleIJNS5_1CILi128EEENS7_ILi64EEENS7_ILi96EEEEEELi96ENS_6half_tEfNS_4arch4Sm80ELb1ELb0ELb0ELb0ELb0ELb0ELb1ELb1EEENS1_21CollectiveEpilogueFwdINS6_IJS8_SA_S9_EEENS6_IJNS7_ILi1EEESI_SI_EEESC_SE_Li128ELb0ELb1ELb1ELb0EEENS1_30DynamicPersistentTileSchedulerILi128ELi128ELb1ELb1ELb0EEEEEEEEEvNT_6ParamsE) ;  /* 0xffff0b1002007950 */ /* 0x004fea0003c3ffff */
        .weak           $__internal_43_$__cuda_sm70_shflsync_idx_p
        .type           $__internal_43_$__cuda_sm70_shflsync_idx_p,@function
        .size           $__internal_43_$__cuda_sm70_shflsync_idx_p,(.L_x_2905 - $__internal_43_$__cuda_sm70_shflsync_idx_p)
$__internal_43_$__cuda_sm70_shflsync_idx_p:
[----:B------:R-:W-:-:S04]  /*f4f0*/  MOV R8, 0xffffffff ;  /* 0xffffffff00087802 */ /* 0x000fc80000000f00 */
[----:B------:R-:W-:Y:S04]  /*f500*/  WARPSYNC R8 ;  /* 0x0000000800007348 */ /* 0x000fe80003800000 */
[----:B------:R1:W2:Y:S02]  /*f510*/  SHFL.IDX PT, R6, R7, R6, R3 ;  /* 0x0000000607067389 */ /* 0x0002a400000e0003 */
[----:B-1----:R-:W-:-:S04]  /*f520*/  MOV R3, 0x0 ;  /* 0x0000000000037802 */ /* 0x002fc80000000f00 */
[----:B--2---:R-:W-:Y:S05]  /*f530*/  RET.REL.NODEC R2 `(_ZN7cutlass13device_kernelIN5flash19enable_sm80_to_sm89INS1_16FlashAttnFwdSm80INS1_25CollectiveMainloopFwdSm80ILi4ELi1ELb0EN4cute5tupleIJNS5_1CILi128EEENS7_ILi64EEENS7_ILi96EEEEEELi96ENS_6half_tEfNS_4arch4Sm80ELb1ELb0ELb0ELb0ELb0ELb0ELb1ELb1EEENS1_21CollectiveEpilogueFwdINS6_IJS8_SA_S9_EEENS6_IJNS7_ILi1EEESI_SI_EEESC_SE_Li128ELb0ELb1ELb1ELb0EEENS1_30DynamicPersistentTileSchedulerILi128ELi128ELb1ELb1ELb0EEEEEEEEEvNT_6ParamsE) ;  /* 0xffff0ac002007950 */ /* 0x004fea0003c3ffff */
.L_x_2465:
        /* <DEDUP_REMOVED lines=12> */
.L_x_2905:


//--------------------- .text._ZN7cutlass13device_kernelIN5flash19enable_sm80_to_sm89INS1_16FlashAttnFwdSm80INS1_25CollectiveMainloopFwdSm80ILi4ELi1ELb0EN4cute5tupleIJNS5_1CILi128EEENS7_ILi48EEENS7_ILi96EEEEEELi96ENS_6half_tEfNS_4arch4Sm80ELb1ELb0ELb0ELb1ELb0ELb0ELb1ELb1EEENS1_21CollectiveEpilogueFwdINS6_IJS8_SA_S9_EEENS6_IJNS7_ILi1EEESI_SI_EEESC_SE_Li128ELb1ELb1ELb1ELb0EEENS1_36VarlenDynamicPersistentTileSchedulerILi128ELi48ELi128ELi128ELb1ELb1ELb0ELb1ELb1ELb1EEEEEEEEEvNT_6ParamsE --------------------------
	.section	.text._ZN7cutlass13device_kernelIN5flash19enable_sm80_to_sm89INS1_16FlashAttnFwdSm80INS1_25CollectiveMainloopFwdSm80ILi4ELi1ELb0EN4cute5tupleIJNS5_1CILi128EEENS7_ILi48EEENS7_ILi96EEEEEELi96ENS_6half_tEfNS_4arch4Sm80ELb1ELb0ELb0ELb1ELb0ELb0ELb1ELb1EEENS1_21CollectiveEpilogueFwdINS6_IJS8_SA_S9_EEENS6_IJNS7_ILi1EEESI_SI_EEESC_SE_Li128ELb1ELb1ELb1ELb0EEENS1_36VarlenDynamicPersistentTileSchedulerILi128ELi48ELi128ELi128ELb1ELb1ELb0ELb1ELb1ELb1EEEEEEEEEvNT_6ParamsE,"ax",@progbits
	.sectioninfo	@"SHI_REGISTERS=255"
	.align	128
.text._ZN7cutlass13device_kernelIN5flash19enable_sm80_to_sm89INS1_16FlashAttnFwdSm80INS1_25CollectiveMainloopFwdSm80ILi4ELi1ELb0EN4cute5tupleIJNS5_1CILi128EEENS7_ILi48EEENS7_ILi96EEEEEELi96ENS_6half_tEfNS_4arch4Sm80ELb1ELb0ELb0ELb1ELb0ELb0ELb1ELb1EEENS1_21CollectiveEpilogueFwdINS6_IJS8_SA_S9_EEENS6_IJNS7_ILi1EEESI_SI_EEESC_SE_Li128ELb1ELb1ELb1ELb0EEENS1_36VarlenDynamicPersistentTileSchedulerILi128ELi48ELi128ELi128ELb1ELb1ELb0ELb1ELb1ELb1EEEEEEEEEvNT_6ParamsE:
        .type           _ZN7cutlass13device_kernelIN5flash19enable_sm80_to_sm89INS1_16FlashAttnFwdSm80INS1_25CollectiveMainloopFwdSm80ILi4ELi1ELb0EN4cute5tupleIJNS5_1CILi128EEENS7_ILi48EEENS7_ILi96EEEEEELi96ENS_6half_tEfNS_4arch4Sm80ELb1ELb0ELb0ELb1ELb0ELb0ELb1ELb1EEENS1_21CollectiveEpilogueFwdINS6_IJS8_SA_S9_EEENS6_IJNS7_ILi1EEESI_SI_EEESC_SE_Li128ELb1ELb1ELb1ELb0EEENS1_36VarlenDynamicPersistentTileSchedulerILi128ELi48ELi128ELi128ELb1ELb1ELb0ELb1ELb1ELb1EEEEEEEEEvNT_6ParamsE,@function
        .size           _ZN7cutlass13device_kernelIN5flash19enable_sm80_to_sm89INS1_16FlashAttnFwdSm80INS1_25CollectiveMainloopFwdSm80ILi4ELi1ELb0EN4cute5tupleIJNS5_1CILi128EEENS7_ILi48EEENS7_ILi96EEEEEELi96ENS_6half_tEfNS_4arch4Sm80ELb1ELb0ELb0ELb1ELb0ELb0ELb1ELb1EEENS1_21CollectiveEpilogueFwdINS6_IJS8_SA_S9_EEENS6_IJNS7_ILi1EEESI_SI_EEESC_SE_Li128ELb1ELb1ELb1ELb0EEENS1_36VarlenDynamicPersistentTileSchedulerILi128ELi48ELi128ELi128ELb1ELb1ELb0ELb1ELb1ELb1EEEEEEEEEvNT_6ParamsE,(.L_x_2908 - _ZN7cutlass13device_kernelIN5flash19enable_sm80_to_sm89INS1_16FlashAttnFwdSm80INS1_25CollectiveMainloopFwdSm80ILi4ELi1ELb0EN4cute5tupleIJNS5_1CILi128EEENS7_ILi48EEENS7_ILi96EEEEEELi96ENS_6half_tEfNS_4arch4Sm80ELb1ELb0ELb0ELb1ELb0ELb0ELb1ELb1EEENS1_21CollectiveEpilogueFwdINS6_IJS8_SA_S9_EEENS6_IJNS7_ILi1EEESI_SI_EEESC_SE_Li128ELb1ELb1ELb1ELb0EEENS1_36VarlenDynamicPersistentTileSchedulerILi128ELi48ELi128ELi128ELb1ELb1ELb0ELb1ELb1ELb1EEEEEEEEEvNT_6ParamsE)
        .other          _ZN7cutlass13device_kernelIN5flash19enable_sm80_to_sm89INS1_16FlashAttnFwdSm80INS1_25CollectiveMainloopFwdSm80ILi4ELi1ELb0EN4cute5tupleIJNS5_1CILi128EEENS7_ILi48EEENS7_ILi96EEEEEELi96ENS_6half_tEfNS_4arch4Sm80ELb1ELb0ELb0ELb1ELb0ELb0ELb1ELb1EEENS1_21CollectiveEpilogueFwdINS6_IJS8_SA_S9_EEENS6_IJNS7_ILi1EEESI_SI_EEESC_SE_Li128ELb1ELb1ELb1ELb0EEENS1_36VarlenDynamicPersistentTileSchedulerILi128ELi48ELi128ELi128ELb1ELb1ELb0ELb1ELb1ELb1EEEEEEEEEvNT_6ParamsE,@"STO_CUDA_ENTRY STV_DEFAULT"
_ZN7cutlass13device_kernelIN5flash19enable_sm80_to_sm89INS1_16FlashAttnFwdSm80INS1_25CollectiveMainloopFwdSm80ILi4ELi1ELb0EN4cute5tupleIJNS5_1CILi128EEENS7_ILi48EEENS7_ILi96EEEEEELi96ENS_6half_tEfNS_4arch4Sm80ELb1ELb0ELb0ELb1ELb0ELb0ELb1ELb1EEENS1_21CollectiveEpilogueFwdINS6_IJS8_SA_S9_EEENS6_IJNS7_ILi1EEESI_SI_EEESC_SE_Li128ELb1ELb1ELb1ELb0EEENS1_36VarlenDynamicPersistentTileSchedulerILi128ELi48ELi128ELi128ELb1ELb1ELb0ELb1ELb1ELb1EEEEEEEEEvNT_6ParamsE:
        /* <DEDUP_REMOVED lines=54> */
.L_x_2471:
        /* <DEDUP_REMOVED lines=16> */
.L_x_2581:
        /* <DEDUP_REMOVED lines=16> */
.L_x_2582:
[----:B--2---:R-:W-:-:S05]  /*0560*/  IMAD R0, R0, c[0x0][0x538], RZ ;  /* 0x00014e0000007a24 */ /* 0x004fca00078e02ff */
[----:B------:R-:W-:-:S04]  /*0570*/  IADD3 R6, R0, R6, RZ ;  /* 0x0000000600067210 */ /* 0x000fc80007ffe0ff */
[----:B------:R-:W-:-:S13]  /*0580*/  ISETP.GT.AND P0, PT, R6, UR4, PT ;  /* 0x0000000406007c0c */ /* 0x000fda000bf04270 */
[----:B-1----:R-:W-:Y:S05]  /*0590*/  @!P0 BRA `(.L_x_2471) ;  /* 0xfffffdc000008947 */ /* 0x002fea000383ffff */
.L_x_2467:
[----:B------:R-:W-:-:S05]  /*05a0*/  IADD3 R11, -R0, R6, RZ ;  /* 0x00000006000b7210 */ /* 0x000fca0007ffe1ff */
[----:B------:R-:W-:-:S05]  /*05b0*/  IMAD R0, R4, c[0x0][0x538], R11 ;  /* 0x00014e0004007a24 */ /* 0x000fca00078e020b */
[----:B------:R-:W-:Y:S01]  /*05c0*/  ISETP.GT.AND P0, PT, R0, UR4, PT ;  /* 0x0000000400007c0c */ /* 0x000fe2000bf04270 */
[----:B------:R-:W-:-:S12]  /*05d0*/  BRA.DIV ~URZ, `(.L_x_2472) ;  /* 0x00010c527f007947 */ /* 0x000fd8000b800000 */
[----:B------:R-:W-:-:S04]  /*05e0*/  VOTE.ANY R10, PT, !P0 ;  /* 0x00000000000a7806 */ /* 0x000fc800040e0100 */
.L_x_2583:
[----:B------:R-:W1:Y:S02]  /*05f0*/  POPC R6, R10 ;  /* 0x0000000a00067309 */ /* 0x000e640000000000 */
[----:B-1----:R-:W-:-:S05]  /*0600*/  IADD3 R0, R6, R7, RZ ;  /* 0x0000000706007210 */ /* 0x002fca0007ffe0ff */
[----:B------:R1:W-:Y:S01]  /*0610*/  STL [R1+0xc], R0 ;  /* 0x00000c0001007387 */ /* 0x0003e20000100800 */
[----:B------:R-:W-:Y:S05]  /*0620*/  BRA.DIV ~URZ, `(.L_x_2473) ;  /* 0x00010c527f007947 */ /* 0x000fea000b800000 */
[----:B------:R2:W3:Y:S01]  /*0630*/  SHFL.IDX PT, R12, R9, R6, 0x1f ;  /* 0x00001f06090c7589 */ /* 0x0004e200000e0000 */
[----:B------:R-:W-:-:S03]  /*0640*/  MOV R7, RZ ;  /* 0x000000ff00077202 */ /* 0x000fc60000000f00 */
[----:B------:R2:W4:Y:S04]  /*0650*/  SHFL.IDX PT, R9, R8, R6, 0x1f ;  /* 0x00001f0608097589 */ /* 0x00052800000e0000 */
.L_x_2584:
[----:B------:R-:W-:Y:S01]  /*0660*/  ISETP.NE.AND P0, PT, R10, RZ, PT ;  /* 0x000000ff0a00720c */ /* 0x000fe20003f05270 */
[----:B------:R-:W-:-:S12]  /*0670*/  BSSY B0, `(.L_x_2474) ;  /* 0x0000005000007945 */ /* 0x000fd80003800000 */
[----:B------:R-:W-:Y:S05]  /*0680*/  @!P0 BRA `(.L_x_2475) ;  /* 0x0000003000008947 */ /* 0x000fea0003800000 */
[----:B------:R-:W-:Y:S01]  /*0690*/  IADD3 R3, R6, -0x1, RZ ;  /* 0xffffffff06037810 */ /* 0x000fe20007ffe0ff */
[----:B------:R-:W-:Y:S05]  /*06a0*/  BRA.DIV ~URZ, `(.L_x_2476) ;  /* 0x00010cb27f007947 */ /* 0x000fea000b800000 */
[----:B------:R1:W2:Y:S02]  /*06b0*/  SHFL.IDX PT, R7, R4, R3, 0x1f ;  /* 0x00001f0304077589 */ /* 0x0002a400000e0000 */
.L_x_2475:
[----:B------:R-:W-:Y:S05]  /*06c0*/  BSYNC B0 ;  /* 0x0000000000007941 */ /* 0x000fea0003800000 */
.L_x_2474:
        /* <DEDUP_REMOVED lines=69> */
.L_x_2478:
        /* <DEDUP_REMOVED lines=70> */
.L_x_2479:
[----:B------:R-:W-:Y:S05]  /*0f80*/  BSYNC B0 ;  /* 0x0000000000007941 */ /* 0x000fea0003800000 */
.L_x_2477:
[----:B------:R-:W-:-:S04]  /*0f90*/  LOP3.LUT R0, RZ, R0, RZ, 0x33, !PT ;  /* 0x00000000ff007212 */ /* 0x000fc800078e33ff */
[----:B------:R-:W-:-:S05]  /*0fa0*/  IADD3 R0, R0, R12, RZ ;  /* 0x0000000c00007210 */ /* 0x000fca0007ffe0ff */
[----:B------:R2:W-:Y:S01]  /*0fb0*/  STL [R1+0x4], R0 ;  /* 0x0000040001007387 */ /* 0x0005e20000100800 */
[----:B------:R-:W-:Y:S05]  /*0fc0*/  BRA `(.L_x_2480) ;  /* 0x0000006000007947 */ /* 0x000fea0003800000 */
.L_x_2468:
[----:B------:R-:W-:Y:S01]  /*0fd0*/  MOV R0, UR4 ;  /* 0x0000000400007c02 */ /* 0x000fe20008000f00 */
[----:B------:R-:W-:Y:S04]  /*0fe0*/  STL [R1+0x4], RZ ;  /* 0x000004ff01007387 */ /* 0x000fe80000100800 */
[----:B------:R1:W-:Y:S04]  /*0ff0*/  STL [R1], R0 ;  /* 0x0000000001007387 */ /* 0x0003e80000100800 */
[----:B------:R2:W-:Y:S01]  /*1000*/  STL [R1+0x8], RZ ;  /* 0x000008ff01007387 */ /* 0x0005e20000100800 */
[----:B-1----:R-:W-:-:S05]  /*1010*/  MOV R0, c[0x0][0x53c] ;  /* 0x00014f0000007a02 */ /* 0x002fca0000000f00 */
[----:B------:R2:W-:Y:S02]  /*1020*/  STL [R1+0xc], R0 ;  /* 0x00000c0001007387 */ /* 0x0005e40000100800 */
.L_x_2480:
        /* <DEDUP_REMOVED lines=8> */
.L_x_2466:
        /* <DEDUP_REMOVED lines=120> */
[----:B------:R1:W-:Y:S01]  /*1830*/  STL [R1+0x18], R5 ;  /* 0x0000180501007387 */ /* 0x0003e20000100800 */
[C---:B------:R-:W-:Y:S01]  /*1840*/  IADD3 R15, R4.reuse, 0x18, RZ ;  /* 0x00000018040f7810 */ /* 0x040fe20007ffe0ff */
[----:B------:R-:W-:Y:S01]  /*1850*/  IMAD.MOV.U32 R6, RZ, RZ, 0x20 ;  /* 0x00000020ff067424 */ /* 0x000fe200078e00ff */
[C---:B------:R-:W-:Y:S01]  /*1860*/  IADD3 R13, R4.reuse, 0x28, RZ ;  /* 0x00000028040d7810 */ /* 0x040fe20007ffe0ff */
[----:B------:R-:W-:Y:S01]  /*1870*/  STL.64 [R1+0x10], R20 ;  /* 0x0000101401007387 */ /* 0x000fe20000100a00 */
[----:B------:R-:W-:-:S02]  /*1880*/  IADD3 R12, R4, 0x30, RZ ;  /* 0x00000030040c7810 */ /* 0x000fc40007ffe0ff */
[C---:B------:R-:W-:Y:S01]  /*1890*/  IADD3 R11, R4.reuse, 0x38, RZ ;  /* 0x00000038040b7810 */ /* 0x040fe20007ffe0ff */
[----:B------:R2:W-:Y:S01]  /*18a0*/  STL [R1+0x70], R7 ;  /* 0x0000700701007387 */ /* 0x0005e20000100800 */
[C---:B------:R-:W-:Y:S02]  /*18b0*/  IADD3 R10, R4.reuse, 0x40, RZ ;  /* 0x00000040040a7810 */ /* 0x040fe40007ffe0ff */
[----:B------:R-:W-:Y:S01]  /*18c0*/  IADD3 R9, R4, 0x48, RZ ;  /* 0x0000004804097810 */ /* 0x000fe20007ffe0ff */
[----:B------:R3:W-:Y:S01]  /*18d0*/  STL [R1+0x6c], R8 ;  /* 0x00006c0801007387 */ /* 0x0007e20000100800 */
[----:B------:R-:W-:Y:S02]  /*18e0*/  LEA R184, R0, 0x3c80, 0x1 ;  /* 0x00003c8000b87811 */ /* 0x000fe400078e08ff */
[----:B------:R-:W-:Y:S01]  /*18f0*/  SHF.R.S32.HI R0, RZ, 0x1f, R10 ;  /* 0x0000001fff007819 */ /* 0x000fe2000001140a */
[----:B------:R-:W-:Y:S01]  /*1900*/  STL [R1+0x1c], R4 ;  /* 0x00001c0401007387 */ /* 0x000fe20000100800 */
[----:B------:R-:W-:-:S02]  /*1910*/  IADD3 R189, R184, 0x20, RZ ;  /* 0x00000020b8bd7810 */ /* 0x000fc40007ffe0ff */
[----:B------:R-:W-:Y:S02]  /*1920*/  LEA R187, R2, 0x6080, 0x1 ;  /* 0x0000608002bb7811 */ /* 0x000fe400078e08ff */
[----:B------:R-:W-:Y:S02]  /*1930*/  LEA R185, R3, 0x1880, 0x1 ;  /* 0x0000188003b97811 */ /* 0x000fe400078e08ff */
[----:B------:R-:W-:Y:S02]  /*1940*/  @P2 IADD3 R189, R184, -0x20, RZ ;  /* 0xffffffe0b8bd2810 */ /* 0x000fe40007ffe0ff */
[----:B-1----:R-:W-:Y:S02]  /*1950*/  SEL R5, R6, 0xffffffe0, !P0 ;  /* 0xffffffe006057807 */ /* 0x002fe40004000000 */
[C---:B------:R-:W-:Y:S02]  /*1960*/  IADD3 R197, R189.reuse, 0x400, RZ ;  /* 0x00000400bdc57810 */ /* 0x040fe40007ffe0ff */
[----:B------:R-:W-:-:S02]  /*1970*/  IADD3 R196, R189, 0x800, RZ ;  /* 0x00000800bdc47810 */ /* 0x000fc40007ffe0ff */
[----:B------:R-:W-:Y:S01]  /*1980*/  IADD3 R195, R189, 0xc00, RZ ;  /* 0x00000c00bdc37810 */ /* 0x000fe20007ffe0ff */
[----:B--2---:R-:W-:Y:S01]  /*1990*/  IMAD.IADD R7, R19, 0x1, R14 ;  /* 0x0000000113077824 */ /* 0x004fe200078e020e */
[C---:B------:R-:W-:Y:S02]  /*19a0*/  IADD3 R19, R4.reuse, 0x8, RZ ;  /* 0x0000000804137810 */ /* 0x040fe40007ffe0ff */
[C---:B------:R-:W-:Y:S02]  /*19b0*/  IADD3 R14, R4.reuse, 0x20, RZ ;  /* 0x00000020040e7810 */ /* 0x040fe40007ffe0ff */
[----:B------:R1:W-:Y:S01]  /*19c0*/  STL [R1+0xac], R7 ;  /* 0x0000ac0701007387 */ /* 0x0003e20000100800 */
[----:B---3--:R-:W-:Y:S02]  /*19d0*/  IADD3 R8, R4, 0x50, RZ ;  /* 0x0000005004087810 */ /* 0x008fe40007ffe0ff */
[C---:B------:R-:W-:Y:S02]  /*19e0*/  IADD3 R194, R189.reuse, 0x1000, RZ ;  /* 0x00001000bdc27810 */ /* 0x040fe40007ffe0ff */
[----:B------:R-:W-:-:S02]  /*19f0*/  IADD3 R193, R189, 0x1400, RZ ;  /* 0x00001400bdc17810 */ /* 0x000fc40007ffe0ff */
[C---:B------:R-:W-:Y:S02]  /*1a00*/  IADD3 R192, R189.reuse, 0x1800, RZ ;  /* 0x00001800bdc07810 */ /* 0x040fe40007ffe0ff */
[C---:B------:R-:W-:Y:S02]  /*1a10*/  IADD3 R191, R189.reuse, 0x1c00, RZ ;  /* 0x00001c00bdbf7810 */ /* 0x040fe40007ffe0ff */
[----:B------:R-:W-:Y:S02]  /*1a20*/  IADD3 R190, R189, 0x2000, RZ ;  /* 0x00002000bdbe7810 */ /* 0x000fe40007ffe0ff */
        /* <DEDUP_REMOVED lines=42> */
.L_x_2580:
        /* <DEDUP_REMOVED lines=21> */
[----:B------:R-:W-:Y:S02]  /*1e20*/  ISETP.NE.AND.EX P0, PT, RZ, c[0x0][0x354], PT, P0 ;  /* 0x0000d500ff007a0c */ /* 0x000fe40003f05300 */
[C---:B------:R-:W-:Y:S02]  /*1e30*/  @P5 LEA R6, P2, R19.reuse, c[0x0][0x360], 0x2 ;  /* 0x0000d80013065a11 */ /* 0x040fe400078410ff */
[C-C-:B------:R-:W-:Y:S02]  /*1e40*/  LEA.HI.X R5, R19.reuse, c[0x0][0x34c], R74.reuse, 0x2, P4 ;  /* 0x0000d30013057a11 */ /* 0x140fe400020f144a */
[----:B------:R-:W-:-:S03]  /*1e50*/  @P5 LEA.HI.X R7, R19, c[0x0][0x364], R74, 0x2, P2 ;  /* 0x0000d90013075a11 */ /* 0x000fc600010f144a */
[----:B------:R1:W5:Y:S04]  /*1e60*/  @P1 LDG.E R11, [R4.64] ;  /* 0x00000006040b1981 */ /* 0x000368000c1e1900 */
[----:B------:R1:W5:Y:S01]  /*1e70*/  @P5 LDG.E R250, [R6.64] ;  /* 0x0000000606fa5981 */ /* 0x000362000c1e1900 */
[----:B--2---:R-:W-:-:S04]  /*1e80*/  LEA R2, P3, R19, c[0x0][0x350], 0x2 ;  /* 0x0000d40013027a11 */ /* 0x004fc800078610ff */
[----:B------:R-:W-:-:S05]  /*1e90*/  LEA.HI.X R3, R19, c[0x0][0x354], R74, 0x2, P3 ;  /* 0x0000d50013037a11 */ /* 0x000fca00018f144a */
[----:B------:R1:W5:Y:S01]  /*1ea0*/  @P0 LDG.E R9, [R2.64] ;  /* 0x0000000602090981 */ /* 0x000362000c1e1900 */
[----:B---3--:R-:W-:-:S05]  /*1eb0*/  LOP3.LUT R75, R10, 0xffff, RZ, 0xc0, !PT ;  /* 0x0000ffff0a4b7812 */ /* 0x008fca00078ec0ff */
[----:B------:R1:W-:Y:S01]  /*1ec0*/  STL [R1+0x24], R75 ;  /* 0x0000244b01007387 */ /* 0x0003e20000100800 */
[----:B------:R-:W-:Y:S01]  /*1ed0*/  YIELD ;  /* 0x0000000000007946 */ /* 0x000fe20003800000 */
[----:B------:R-:W-:Y:S05]  /*1ee0*/  @P5 BRA `(.L_x_2481) ;  /* 0x0000005000005947 */ /* 0x000fea0003800000 */
[----:B-----5:R-:W-:Y:S01]  /*1ef0*/  MOV R250, c[0x0][0x168] ;  /* 0x00005a0000fa7a02 */ /* 0x020fe20000000f00 */
[----:B------:R-:W-:Y:S05]  /*1f00*/  @!P1 BRA `(.L_x_2481) ;  /* 0x0000003000009947 */ /* 0x000fea0003800000 */
[----:B-1----:R-:W2:Y:S04]  /*1f10*/  LDG.E R6, [R4.64] ;  /* 0x0000000604067981 */ /* 0x002ea8000c1e1900 */
[----:B------:R-:W2:Y:S02]  /*1f20*/  LDG.E R0, [R4.64+0x4] ;  /* 0x0000040604007981 */ /* 0x000ea4000c1e1900 */
[----:B--2---:R-:W-:Y:S02]  /*1f30*/  IADD3 R250, -R6, R0, RZ ;  /* 0x0000000006fa7210 */ /* 0x004fe40007ffe1ff */
.L_x_2481:
[----:B------:R-:W-:-:S04]  /*1f40*/  ISETP.NE.U32.AND P2, PT, RZ, c[0x0][0x368], PT ;  /* 0x0000da00ff007a0c */ /* 0x000fc80003f45070 */
[----:B------:R-:W-:-:S13]  /*1f50*/  ISETP.NE.AND.EX P2, PT, RZ, c[0x0][0x36c], PT, P2 ;  /* 0x0000db00ff007a0c */ /* 0x000fda0003f45320 */
[----:B------:R-:W-:Y:S05]  /*1f60*/  @!P2 BRA `(.L_x_2482) ;  /* 0x000000400000a947 */ /* 0x000fea0003800000 */
[----:B-1----:R-:W-:-:S04]  /*1f70*/  LEA R2, P2, R19, c[0x0][0x368], 0x2 ;  /* 0x0000da0013027a11 */ /* 0x002fc800078410ff */
[----:B------:R-:W-:-:S05]  /*1f80*/  LEA.HI.X R3, R19, c[0x0][0x36c], R74, 0x2, P2 ;  /* 0x0000db0013037a11 */ /* 0x000fca00010f144a */
[----:B------:R1:W5:Y:S01]  /*1f90*/  LDG.E R0, [R2.64] ;  /* 0x0000000602007981 */ /* 0x000362000c1e1900 */
[----:B------:R-:W-:Y:S05]  /*1fa0*/  BRA `(.L_x_2483) ;  /* 0x0000005000007947 */ /* 0x000fea0003800000 */
.L_x_2482:
[----:B------:R-:W-:Y:S01]  /*1fb0*/  MOV R0, c[0x0][0x1d0] ;  /* 0x0000740000007a02 */ /* 0x000fe20000000f00 */
[----:B------:R-:W-:Y:S05]  /*1fc0*/  @!P0 BRA `(.L_x_2483) ;  /* 0x0000003000008947 */ /* 0x000fea0003800000 */
[----:B-1----:R-:W2:Y:S04]  /*1fd0*/  LDG.E R4, [R2.64] ;  /* 0x0000000602047981 */ /* 0x002ea8000c1e1900 */
[----:B------:R-:W2:Y:S02]  /*1fe0*/  LDG.E R0, [R2.64+0x4] ;  /* 0x0000040602007981 */ /* 0x000ea4000c1e1900 */
[----:B--2---:R-:W-:Y:S02]  /*1ff0*/  IADD3 R0, -R4, R0, RZ ;  /* 0x0000000004007210 */ /* 0x004fe40007ffe1ff */
.L_x_2483:
[----:B-1----:R-:W2:Y:S01]  /*2000*/  LDL.LU R3, [R1+0x4] ;  /* 0x0000040001037983 */ /* 0x002ea20000300800 */
[----:B------:R-:W-:Y:S01]  /*2010*/  IMAD.MOV.U32 R2, RZ, RZ, c[0x0][0x2c4] ;  /* 0x0000b100ff027624 */ /* 0x000fe200078e00ff */
[----:B------:R-:W-:Y:S01]  /*2020*/  BSSY B0, `(.L_x_2484) ;  /* 0x000003d000007945 */ /* 0x000fe20003800000 */
[----:B-----5:R-:W-:-:S02]  /*2030*/  IMAD.IADD R251, R0, 0x1, -R8 ;  /* 0x0000000100fb7824 */ /* 0x020fc400078e0a08 */
[----:B------:R-:W-:Y:S01]  /*2040*/  IMAD.IADD R12, R9, 0x1, R8 ;  /* 0x00000001090c7824 */ /* 0x000fe200078e0208 */
[----:B------:R-:W-:Y:S01]  /*2050*/  ISETP.NE.AND P3, PT, R2, 0x1, PT ;  /* 0x000000010200780c */ /* 0x000fe20003f65270 */
[----:B--2---:R-:W-:-:S05]  /*2060*/  IMAD.SHL.U32 R16, R3, 0x80, RZ ;  /* 0x0000008003107824 */ /* 0x004fca00078e00ff */
[----:B------:R-:W-:Y:S01]  /*2070*/  IADD3 R2, R16, 0x7f, RZ ;  /* 0x0000007f10027810 */ /* 0x000fe20007ffe0ff */
[----:B------:R1:W-:Y:S06]  /*2080*/  STL [R1+0x4], R16 ;  /* 0x0000041001007387 */ /* 0x0003ec0000100800 */
[----:B------:R-:W-:-:S04]  /*2090*/  @P3 IMAD.HI.U32 R3, R2, c[0x0][0x2c8], RZ ;  /* 0x0000b20002033a27 */ /* 0x000fc800078e00ff */
[----:B------:R-:W-:Y:S01]  /*20a0*/  IMAD.MOV.U32 R0, RZ, RZ, R2 ;  /* 0x000000ffff007224 */ /* 0x000fe200078e0002 */
[C---:B------:R-:W-:Y:S02]  /*20b0*/  IADD3 R2, R251.reuse, 0x30, -R250 ;  /* 0x00000030fb027810 */ /* 0x040fe40007ffe8fa */
[----:B------:R-:W-:Y:S02]  /*20c0*/  @P3 SHF.R.U32.HI R0, RZ, c[0x0][0x2cc], R3 ;  /* 0x0000b300ff003a19 */ /* 0x000fe40000011603 */
[----:B------:R-:W-:-:S03]  /*20d0*/  IADD3 R3, R251, 0x2f, RZ ;  /* 0x0000002ffb037810 */ /* 0x000fc60007ffe0ff */
[----:B------:R-:W-:Y:S02]  /*20e0*/  IMAD.IADD R0, R2, 0x1, R0 ;  /* 0x0000000102007824 */ /* 0x000fe400078e0200 */
[----:B------:R-:W-:-:S04]  /*20f0*/  IMAD.HI R2, R3, 0x2aaaaaab, RZ ;  /* 0x2aaaaaab03027827 */ /* 0x000fc800078e02ff */
[----:B------:R-:W-:Y:S01]  /*2100*/  IMAD.HI R0, R0, 0x2aaaaaab, RZ ;  /* 0x2aaaaaab00007827 */ /* 0x000fe200078e02ff */
[----:B------:R-:W-:-:S04]  /*2110*/  SHF.R.U32.HI R4, RZ, 0x1f, R2 ;  /* 0x0000001fff047819 */ /* 0x000fc80000011602 */
        /* <DEDUP_REMOVED lines=45> */
.L_x_2485:
[----:B------:R-:W-:Y:S05]  /*23f0*/  BSYNC B0 ;  /* 0x0000000000007941 */ /* 0x000fea0003800000 */
.L_x_2484:
        /* <DEDUP_REMOVED lines=58> */
[----:B------:R-:W3:Y:S01]  /*27a0*/  LDL.LU R18, [R1+0x28] ;  /* 0x0000280001127983 */ /* 0x000ee20000300800 */
[----:B------:R-:W-:-:S03]  /*27b0*/  ISETP.NE.AND.EX P2, PT, RZ, c[0x0][0x344], PT, P2 ;  /* 0x0000d100ff007a0c */ /* 0x000fc60003f45320 */
[----:B------:R-:W4:Y:S04]  /*27c0*/  LDL R17, [R1+0x18] ;  /* 0x0000180001117983 */ /* 0x000f280000100800 */
[----:B-1----:R-:W1:Y:S06]  /*27d0*/  S2R R5, SR_TID.X ;  /* 0x0000000000057919 */ /* 0x002e6c0000002100 */
[----:B------:R-:W-:-:S05]  /*27e0*/  @P2 IMAD.WIDE R2, R19, R13, c[0x0][0x340] ;  /* 0x0000d00013022625 */ /* 0x000fca00078e020d */
[----:B------:R5:W3:Y:S01]  /*27f0*/  @P2 LDG.E R15, [R2.64] ;  /* 0x00000006020f2981 */ /* 0x000ae2000c1e1900 */
[----:B------:R-:W-:-:S05]  /*2800*/  SHF.R.S32.HI R0, RZ, 0x1f, R11 ;  /* 0x0000001fff007819 */ /* 0x000fca000001140b */
[----:B------:R-:W-:-:S04]  /*2810*/  IMAD R0, R0, c[0x0][0x178], RZ ;  /* 0x00005e0000007a24 */ /* 0x000fc800078e02ff */
[----:B------:R-:W-:Y:S01]  /*2820*/  IMAD R0, R11, c[0x0][0x17c], R0 ;  /* 0x00005f000b007a24 */ /* 0x000fe200078e0200 */
[----:B-1----:R-:W-:-:S04]  /*2830*/  SHF.R.S32.HI R4, RZ, 0x1f, R5 ;  /* 0x0000001fff047819 */ /* 0x002fc80000011405 */
[----:B------:R-:W-:-:S04]  /*2840*/  LEA.HI R4, R4, R5, RZ, 0x2 ;  /* 0x0000000504047211 */ /* 0x000fc800078f10ff */
[----:B------:R-:W-:Y:S01]  /*2850*/  LOP3.LUT R4, R4, 0xfffffffc, RZ, 0xc0, !PT ;  /* 0xfffffffc04047812 */ /* 0x000fe200078ec0ff */
[----:B-----5:R-:W-:-:S04]  /*2860*/  IMAD.WIDE.U32 R2, R11, c[0x0][0x178], RZ ;  /* 0x00005e000b027a25 */ /* 0x020fc800078e00ff */
        /* <DEDUP_REMOVED lines=25> */
[----:B------:R-:W-:Y:S02]  /*2a00*/  ISETP.GE.AND P5, PT, R252, c[0x0][0x1d4], PT ;  /* 0x00007500fc007a0c */ /* 0x000fe40003fa6270 */
[----:B------:R-:W-:Y:S01]  /*2a10*/  IADD3 R56, R207, -0x1, RZ ;  /* 0xffffffffcf387810 */ /* 0x000fe20007ffe0ff */
[----:B--2---:R-:W-:-:S04]  /*2a20*/  IMAD.WIDE.U32 R6, R2, c[0x0][0x1e0], R20 ;  /* 0x0000780002067a25 */ /* 0x004fc800078e0014 */
[----:B------:R-:W-:-:S04]  /*2a30*/  IMAD.WIDE.U32 R8, R2, c[0x0][0x208], R20 ;  /* 0x0000820002087a25 */ /* 0x000fc800078e0014 */
[----:B------:R-:W-:Y:S02]  /*2a40*/  IMAD.MOV.U32 R2, RZ, RZ, R4 ;  /* 0x000000ffff027224 */ /* 0x000fe400078e0004 */
[C---:B------:R-:W-:Y:S02]  /*2a50*/  IMAD R4, R0.reuse, c[0x0][0x1b4], R5 ;  /* 0x00006d0000047a24 */ /* 0x040fe400078e0205 */
[----:B------:R-:W-:-:S04]  /*2a60*/  IMAD.WIDE.U32 R2, R0, c[0x0][0x1b0], R2 ;  /* 0x00006c0000027a25 */ /* 0x000fc800078e0002 */
[----:B------:R-:W-:Y:S01]  /*2a70*/  IMAD R0, R11, c[0x0][0x2c4], R10 ;  /* 0x0000b1000b007a24 */ /* 0x000fe200078e020a */
[----:B------:R-:W-:Y:S01]  /*2a80*/  IADD3 R3, R3, R4, RZ ;  /* 0x0000000403037210 */ /* 0x000fe20007ffe0ff */
[----:B------:R-:W-:-:S03]  /*2a90*/  IMAD.MOV.U32 R4, RZ, RZ, R8 ;  /* 0x000000ffff047224 */ /* 0x000fc600078e0008 */
[----:B------:R-:W-:Y:S02]  /*2aa0*/  SHF.R.S32.HI R10, RZ, 0x1f, R0 ;  /* 0x0000001fff0a7819 */ /* 0x000fe40000011400 */
        /* <DEDUP_REMOVED lines=13> */
[----:B---3--:R-:W-:Y:S02]  /*2b80*/  @P2 SHF.R.S32.HI R0, RZ, 0x1f, R15 ;  /* 0x0000001fff002819 */ /* 0x008fe4000001140f */
[----:B------:R-:W-:Y:S01]  /*2b90*/  LEA.HI.X R11, R6, c[0x0][0x164], R7, 0x1, P1 ;  /* 0x00005900060b7a11 */ /* 0x000fe200008f0c07 */
[----:B------:R-:W-:Y:S01]  /*2ba0*/  @!P2 IMAD.MOV.U32 R0, RZ, RZ, R74 ;  /* 0x000000ffff00a224 */ /* 0x000fe200078e004a */
[----:B------:R-:W-:Y:S02]  /*2bb0*/  ISETP.GE.AND P1, PT, R20, c[0x0][0x198], PT ;  /* 0x0000660014007a0c */ /* 0x000fe40003f26270 */
[----:B------:R-:W-:Y:S02]  /*2bc0*/  @!P2 MOV R15, R19 ;  /* 0x00000013000fa202 */ /* 0x000fe40000000f00 */
[----:B------:R-:W-:-:S02]  /*2bd0*/  SEL R6, R0, RZ, !P0 ;  /* 0x000000ff00067207 */ /* 0x000fc40004000000 */
[----:B------:R-:W-:Y:S02]  /*2be0*/  SEL R0, R15, RZ, !P0 ;  /* 0x000000ff0f007207 */ /* 0x000fe40004000000 */
[----:B------:R-:W-:Y:S02]  /*2bf0*/  ISETP.GE.AND P0, PT, R252, c[0x0][0x198], PT ;  /* 0x00006600fc007a0c */ /* 0x000fe40003f06270 */
[----:B------:R-:W-:Y:S01]  /*2c00*/  LOP3.LUT R18, R18, 0xfffffffd, RZ, 0xc0, !PT ;  /* 0xfffffffd12127812 */ /* 0x000fe200078ec0ff */
[----:B------:R-:W-:-:S03]  /*2c10*/  IMAD.WIDE.U32 R2, R75, c[0x0][0x210], R4 ;  /* 0x000084004b027a25 */ /* 0x000fc600078e0004 */
[----:B------:R-:W-:Y:S01]  /*2c20*/  @P1 LOP3.LUT R18, R18, 0x2, RZ, 0xfc, !PT ;  /* 0x0000000212121812 */ /* 0x000fe200078efcff */
[C---:B------:R-:W-:Y:S01]  /*2c30*/  IMAD R5, R75.reuse, c[0x0][0x1ec], R9 ;  /* 0x00007b004b057a24 */ /* 0x040fe200078e0209 */
[----:B------:R-:W-:Y:S01]  /*2c40*/  MOV R4, R8 ;  /* 0x0000000800047202 */ /* 0x000fe20000000f00 */
[----:B------:R-:W-:Y:S01]  /*2c50*/  IMAD R8, R6, c[0x0][0x1f0], RZ ;  /* 0x00007c0006087a24 */ /* 0x000fe200078e02ff */
[----:B------:R-:W-:Y:S01]  /*2c60*/  LOP3.LUT R18, R18, 0xfffffffe, RZ, 0xc0, !PT ;  /* 0xfffffffe12127812 */ /* 0x000fe200078ec0ff */
[----:B------:R-:W-:Y:S01]  /*2c70*/  IMAD R3, R75, c[0x0][0x214], R3 ;  /* 0x000085004b037a24 */ /* 0x000fe200078e0203 */
[----:B----4-:R-:W-:Y:S01]  /*2c80*/  ISETP.GE.AND P4, PT, R17, c[0x0][0x1d4], PT ;  /* 0x0000750011007a0c */ /* 0x010fe20003f86270 */
[----:B------:R-:W-:Y:S01]  /*2c90*/  IMAD R7, R6, c[0x0][0x218], RZ ;  /* 0x0000860006077a24 */ /* 0x000fe200078e02ff */
[----:B------:R-:W-:Y:S01]  /*2ca0*/  @P0 LOP3.LUT R18, R18, 0x1, RZ, 0xfc, !PT ;  /* 0x0000000112120812 */ /* 0x000fe200078efcff */
[C---:B------:R-:W-:Y:S01]  /*2cb0*/  IMAD R8, R0.reuse, c[0x0][0x1f4], R8 ;  /* 0x00007d0000087a24 */ /* 0x040fe200078e0208 */
[----:B------:R-:W-:Y:S01]  /*2cc0*/  SEL R6, RZ, 0x4, P4 ;  /* 0x00000004ff067807 */ /* 0x000fe20002000000 */
[----:B------:R-:W-:-:S04]  /*2cd0*/  IMAD.WIDE.U32 R238, R0, c[0x0][0x1f0], R4 ;  /* 0x00007c0000ee7a25 */ /* 0x000fc800078e0004 */
[C---:B------:R-:W-:Y:S02]  /*2ce0*/  IMAD R7, R0.reuse, c[0x0][0x21c], R7 ;  /* 0x0000870000077a24 */ /* 0x040fe400078e0207 */
[----:B------:R-:W-:Y:S01]  /*2cf0*/  IMAD.WIDE.U32 R236, R0, c[0x0][0x218], R2 ;  /* 0x0000860000ec7a25 */ /* 0x000fe200078e0002 */
[----:B------:R1:W-:Y:S01]  /*2d00*/  STL [R1+0x28], R18 ;  /* 0x0000281201007387 */ /* 0x0003e20000100800 */
[----:B------:R-:W-:Y:S02]  /*2d10*/  ISETP.GE.AND P2, PT, R17, c[0x0][0x198], PT ;  /* 0x0000660011007a0c */ /* 0x000fe40003f46270 */
[----:B------:R-:W-:Y:S01]  /*2d20*/  IMAD.IADD R9, R247, 0x1, R16 ;  /* 0x00000001f7097824 */ /* 0x000fe200078e0210 */
[----:B------:R-:W-:Y:S01]  /*2d30*/  IADD3 R240, R239, R8, RZ ;  /* 0x00000008eff07210 */ /* 0x000fe20007ffe0ff */
[----:B------:R-:W-:Y:S01]  /*2d40*/  IMAD.IADD R235, R237, 0x1, R7 ;  /* 0x00000001edeb7824 */ /* 0x000fe200078e0207 */
[----:B-1----:R-:W-:Y:S01]  /*2d50*/  LOP3.LUT R18, R13, R6, RZ, 0xfc, !PT ;  /* 0x000000060d127212 */ /* 0x002fe200078efcff */
[----:B------:R-:W-:Y:S05]  /*2d60*/  BRA.DIV ~URZ, `(.L_x_2487) ;  /* 0x0000e6527f007947 */ /* 0x000fea000b800000 */
[----:B------:R1:W2:Y:S02]  /*2d70*/  SHFL.IDX PT, R8, R11, RZ, 0x1c1f ;  /* 0x001c1fff0b087589 */ /* 0x0002a400000e0000 */
.L_x_2585:
[----:B------:R-:W-:Y:S05]  /*2d80*/  BRA.DIV ~URZ, `(.L_x_2488) ;  /* 0x0000e6a27f007947 */ /* 0x000fea000b800000 */
[----:B------:R3:W4:Y:S02]  /*2d90*/  SHFL.IDX PT, R0, R12, RZ, 0x1c1f ;  /* 0x001c1fff0c007589 */ /* 0x00072400000e0000 */
.L_x_2586:
        /* <DEDUP_REMOVED lines=12> */
[----:B------:R-:W-:-:S04]  /*2e60*/  LEA R4, P0, R252, R0, 0x1 ;  /* 0x00000000fc047211 */ /* 0x000fc800078008ff */
[----:B---3--:R-:W-:Y:S02]  /*2e70*/  LEA.HI.X R5, R252, R8, R2, 0x1, P0 ;  /* 0x00000008fc057211 */ /* 0x008fe400000f0c02 */
[----:B----4-:R-:W-:-:S04]  /*2e80*/  LEA R2, P0, R15, R0, 0x1 ;  /* 0x000000000f027211 */ /* 0x010fc800078008ff */
[----:B--2---:R-:W-:Y:S02]  /*2e90*/  LEA.HI.X R3, R15, R8, R16, 0x1, P0 ;  /* 0x000000080f037211 */ /* 0x004fe400000f0c10 */
        /* <DEDUP_REMOVED lines=9> */
.L_x_2490:
[----:B------:R-:W-:Y:S05]  /*2f30*/  BSYNC B0 ;  /* 0x0000000000007941 */ /* 0x000fea0003800000 */
.L_x_2489:
[----:B------:R-:W-:Y:S05]  /*2f40*/  BRA.DIV ~URZ, `(.L_x_2491) ;  /* 0x0000e5427f007947 */ /* 0x000fea000b800000 */
[----:B--2---:R2:W1:Y:S04]  /*2f50*/  SHFL.IDX PT, R8, R11, 0x1, 0x1c1f ;  /* 0x003c1f000b087f89 */ /* 0x00446800000e0000 */
[----:B----4-:R2:W4:Y:S02]  /*2f60*/  SHFL.IDX PT, R0, R12, 0x1, 0x1c1f ;  /* 0x003c1f000c007f89 */ /* 0x01052400000e0000 */
.L_x_2587:
        /* <DEDUP_REMOVED lines=12> */
[----:B------:R-:W-:-:S04]  /*3030*/  LEA R4, P0, R252, R0, 0x1 ;  /* 0x00000000fc047211 */ /* 0x000fc800078008ff */
[----:B--2---:R-:W-:Y:S02]  /*3040*/  LEA.HI.X R5, R252, R8, R3, 0x1, P0 ;  /* 0x00000008fc057211 */ /* 0x004fe400000f0c03 */
[----:B---3--:R-:W-:-:S04]  /*3050*/  LEA R2, P0, R15, R0, 0x1 ;  /* 0x000000000f027211 */ /* 0x008fc800078008ff */
[----:B----4-:R-:W-:Y:S02]  /*3060*/  LEA.HI.X R3, R15, R8, R16, 0x1, P0 ;  /* 0x000000080f037211 */ /* 0x010fe400000f0c10 */
        /* <DEDUP_REMOVED lines=9> */
.L_x_2493:
[----:B------:R-:W-:Y:S05]  /*3100*/  BSYNC B0 ;  /* 0x0000000000007941 */ /* 0x000fea0003800000 */
.L_x_2492:
[----:B------:R-:W-:Y:S05]  /*3110*/  BRA.DIV ~URZ, `(.L_x_2494) ;  /* 0x0000e4327f007947 */ /* 0x000fea000b800000 */
[----:B-1----:R1:W2:Y:S02]  /*3120*/  SHFL.IDX PT, R8, R11, 0x2, 0x1c1f ;  /* 0x005c1f000b087f89 */ /* 0x0022a400000e0000 */
.L_x_2588:
[----:B------:R-:W-:Y:S05]  /*3130*/  BRA.DIV ~URZ, `(.L_x_2495) ;  /* 0x0000e4827f007947 */ /* 0x000fea000b800000 */
[----:B----4-:R4:W1:Y:S02]  /*3140*/  SHFL.IDX PT, R0, R12, 0x2, 0x1c1f ;  /* 0x005c1f000c007f89 */ /* 0x01086400000e0000 */
.L_x_2589:
        /* <DEDUP_REMOVED lines=25> */
.L_x_2497:
[----:B------:R-:W-:Y:S05]  /*32e0*/  BSYNC B0 ;  /* 0x0000000000007941 */ /* 0x000fea0003800000 */
.L_x_2496:
[----:B------:R-:W-:Y:S05]  /*32f0*/  BRA.DIV ~URZ, `(.L_x_2498) ;  /* 0x0000e3227f007947 */ /* 0x000fea000b800000 */
[----:B-1----:R1:W3:Y:S04]  /*3300*/  SHFL.IDX PT, R6, R11, 0x3, 0x1c1f ;  /* 0x007c1f000b067f89 */ /* 0x0022e800000e0000 */
[----:B------:R1:W4:Y:S02]  /*3310*/  SHFL.IDX PT, R0, R12, 0x3, 0x1c1f ;  /* 0x007c1f000c007f89 */ /* 0x00032400000e0000 */
.L_x_2590:
[----:B------:R-:W5:Y:S04]  /*3320*/  LDL.64 R14, [R1+0x10] ;  /* 0x00001000010e7983 */ /* 0x000f680000100a00 */
[----:B----4-:R-:W4:Y:S04]  /*3330*/  LDL R13, [R1+0x70] ;  /* 0x00007000010d7983 */ /* 0x010f280000100800 */
[----:B--2---:R-:W2:Y:S04]  /*3340*/  LDL R8, [R1+0x28] ;  /* 0x0000280001087983 */ /* 0x004ea80000100800 */
[----:B---3--:R-:W3:Y:S04]  /*3350*/  LDL R7, [R1+0x78] ;  /* 0x0000780001077983 */ /* 0x008ee80000100800 */
[----:B-1----:R-:W3:Y:S04]  /*3360*/  LDL R11, [R1+0x18] ;  /* 0x00001800010b7983 */ /* 0x002ee80000100800 */
[----:B------:R-:W3:Y:S01]  /*3370*/  LDL R12, [R1+0x6c] ;  /* 0x00006c00010c7983 */ /* 0x000ee20000100800 */
[----:B------:R-:W-:-:S04]  /*3380*/  IADD3 R2, R9, 0x60, RZ ;  /* 0x0000006009027810 */ /* 0x000fc80007ffe0ff */
[----:B------:R-:W-:Y:S01]  /*3390*/  ISETP.GE.AND P1, PT, R2, R10, PT ;  /* 0x0000000a0200720c */ /* 0x000fe20003f26270 */
[----:B------:R-:W-:-:S04]  /*33a0*/  IMAD.MOV.U32 R9, RZ, RZ, 0x30 ;  /* 0x00000030ff097424 */ /* 0x000fc800078e00ff */
[----:B------:R-:W-:Y:S01]  /*33b0*/  IMAD R9, R207, -0x30, R9 ;  /* 0xffffffd0cf097824 */ /* 0x000fe200078e0209 */
[----:B------:R-:W-:-:S03]  /*33c0*/  P2R R48, PR, RZ, 0x8 ;  /* 0x00000008ff307803 */ /* 0x000fc60000000000 */
[----:B------:R-:W-:Y:S02]  /*33d0*/  IMAD.IADD R57, R251, 0x1, R9 ;  /* 0x00000001fb397824 */ /* 0x000fe400078e0209 */
[----:B------:R-:W-:Y:S02]  /*33e0*/  IMAD.MOV.U32 R58, RZ, RZ, R238 ;  /* 0x000000ffff3a7224 */ /* 0x000fe400078e00ee */
[----:B------:R-:W-:Y:S02]  /*33f0*/  IMAD.MOV.U32 R59, RZ, RZ, R240 ;  /* 0x000000ffff3b7224 */ /* 0x000fe400078e00f0 */
[----:B------:R-:W-:Y:S01]  /*3400*/  IMAD.MOV.U32 R10, RZ, RZ, 0x20 ;  /* 0x00000020ff0a7424 */ /* 0x000fe200078e00ff */
[----:B------:R-:W-:Y:S02]  /*3410*/  P2R R19, PR, RZ, 0x40 ;  /* 0x00000040ff137803 */ /* 0x000fe40000000000 */
[----:B-----5:R-:W-:-:S04]  /*3420*/  @!P1 LEA R4, P0, R14, R0, 0x1 ;  /* 0x000000000e049211 */ /* 0x020fc800078008ff */
[----:B------:R-:W-:Y:S02]  /*3430*/  @!P1 LEA.HI.X R5, R14, R6, R15, 0x1, P0 ;  /* 0x000000060e059211 */ /* 0x000fe400000f0c0f */
[----:B------:R-:W-:-:S04]  /*3440*/  @!P1 LEA R2, P0, R252, R0, 0x1 ;  /* 0x00000000fc029211 */ /* 0x000fc800078008ff */
[----:B----4-:R-:W-:Y:S02]  /*3450*/  @!P1 LEA.HI.X R3, R252, R6, R13, 0x1, P0 ;  /* 0x00000006fc039211 */ /* 0x010fe400000f0c0d */
[C---:B--2---:R-:W-:Y:S01]  /*3460*/  LOP3.LUT P0, RZ, R8.reuse, 0x2, RZ, 0xc0, !PT ;  /* 0x0000000208ff7812 */ /* 0x044fe2000780c0ff */
[----:B---3--:R-:W-:Y:S01]  /*3470*/  IMAD.SHL.U32 R198, R7, 0x2, RZ ;  /* 0x0000000207c67824 */ /* 0x008fe200078e00ff */
[----:B------:R-:W-:Y:S02]  /*3480*/  LOP3.LUT P3, RZ, R8, 0x1, RZ, 0xc0, !PT ;  /* 0x0000000108ff7812 */ /* 0x000fe4000786c0ff */
[----:B------:R-:W-:-:S09]  /*3490*/  SHF.R.S32.HI R8, RZ, 0x1f, R56 ;  /* 0x0000001fff087819 */ /* 0x000fd20000011438 */
        /* <DEDUP_REMOVED lines=9> */
[----:B------:R-:W-:-:S03]  /*3530*/  @!P1 LEA.HI.X R5, R11, R6, R12, 0x1, P0 ;  /* 0x000000060b059211 */ /* 0x000fc600000f0c0c */
[----:B------:R-:W-:Y:S02]  /*3540*/  IMAD.IADD R0, R0, 0x1, -R247 ;  /* 0x0000000100007824 */ /* 0x000fe400078e0af7 */
[----:B--2---:R-:W-:Y:S01]  /*3550*/  IMAD.WIDE.U32 R2, R56, c[0x0][0x1e0], RZ ;  /* 0x0000780038027a25 */ /* 0x004fe200078e00ff */
[----:B------:R1:W-:Y:S02]  /*3560*/  @!P1 LDGSTS.E.BYPASS.LTC128B.128 [R198+0xb880], [R4.64], !P2 ;  /* 0x0b88000004c69fae */ /* 0x0003e4000d101d46 */
[C---:B------:R-:W-:Y:S01]  /*3570*/  ISETP.GE.AND P0, PT, R0.reuse, 0x1, PT ;  /* 0x000000010000780c */ /* 0x040fe20003f06270 */
[----:B------:R-:W-:Y:S01]  /*3580*/  IMAD.IADD R7, R3, 0x1, R7 ;  /* 0x0000000103077824 */ /* 0x000fe200078e0207 */
[----:B------:R-:W0:Y:S01]  /*3590*/  LDGDEPBAR ;  /* 0x00000000000079af */ /* 0x000e220000000000 */
[----:B------:R-:W-:Y:S03]  /*35a0*/  WARPSYNC 0xffffffff ;  /* 0xffffffff00007948 */ /* 0x000fe60003800000 */
[----:B------:R-:W-:Y:S01]  /*35b0*/  BAR.SYNC.DEFER_BLOCKING 0x0 ;  /* 0x0000000000007b1d */ /* 0x000fe20000010000 */
[----:B------:R-:W-:Y:S01]  /*35c0*/  ISETP.GE.AND P1, PT, R0, 0x21, PT ;  /* 0x000000210000780c */ /* 0x000fe20003f26270 */
[----:B------:R-:W-:-:S04]  /*35d0*/  IMAD.WIDE.U32 R2, R2, 0x30, R58 ;  /* 0x0000003002027825 */ /* 0x000fc800078e003a */
[----:B------:R-:W-:Y:S02]  /*35e0*/  IMAD R0, R7, 0x30, RZ ;  /* 0x0000003007007824 */ /* 0x000fe400078e02ff */
[----:B------:R-:W-:-:S04]  /*35f0*/  IMAD.WIDE.U32 R6, R10, c[0x0][0x1e0], RZ ;  /* 0x000078000a067a25 */ /* 0x000fc800078e00ff */
[----:B------:R-:W-:Y:S02]  /*3600*/  IMAD.IADD R0, R3, 0x1, R0 ;  /* 0x0000000103007824 */ /* 0x000fe400078e0200 */
        /* <DEDUP_REMOVED lines=18> */
[----:B------:R-:W-:Y:S01]  /*3730*/  IMAD R8, R8, c[0x0][0x208], RZ ;  /* 0x0000820008087a24 */ /* 0x000fe200078e02ff */
[----:B-1----:R-:W-:Y:S01]  /*3740*/  ISETP.GT.AND P0, PT, R11, 0x3f, PT ;  /* 0x0000003f0b00780c */ /* 0x002fe20003f04270 */
[----:B------:R-:W-:-:S04]  /*3750*/  IMAD.WIDE.U32 R6, R56, c[0x0][0x208], RZ ;  /* 0x0000820038067a25 */ /* 0x000fc800078e00ff */
[----:B------:R-:W-:-:S04]  /*3760*/  IMAD R0, R56, c[0x0][0x20c], R8 ;  /* 0x0000830038007a24 */ /* 0x000fc800078e0208 */
[----:B------:R-:W-:-:S04]  /*3770*/  IMAD.IADD R0, R7, 0x1, R0 ;  /* 0x0000000107007824 */ /* 0x000fc800078e0200 */
[----:B------:R-:W-:Y:S02]  /*3780*/  IMAD R0, R0, 0x30, RZ ;  /* 0x0000003000007824 */ /* 0x000fe400078e02ff */
[----:B---3--:R-:W-:Y:S01]  /*3790*/  IMAD.MOV.U32 R2, RZ, RZ, R236 ;  /* 0x000000ffff027224 */ /* 0x008fe200078e00ec */
[----:B------:R-:W-:-:S04]  /*37a0*/  DEPBAR.LE SB0, 0x1 ;  /* 0x000080400000791a */ /* 0x000fc80000000000 */
[----:B------:R-:W-:Y:S01]  /*37b0*/  IMAD.MOV.U32 R3, RZ, RZ, R235 ;  /* 0x000000ffff037224 */ /* 0x000fe200078e00eb */
[----:B------:R-:W-:-:S04]  /*37c0*/  DEPBAR.LE SB0, 0x0 ;  /* 0x000080000000791a */ /* 0x000fc80000000000 */
[----:B--2---:R-:W-:Y:S01]  /*37d0*/  IMAD.WIDE.U32 R4, R6, 0x30, R2 ;  /* 0x0000003006047825 */ /* 0x004fe200078e0002 */
        /* <DEDUP_REMOVED lines=8> */
[----:B------:R-:W-:Y:S02]  /*3860*/  IADD3 R0, R9, R251, -R247 ;  /* 0x000000fb09007210 */ /* 0x000fe40007ffe8f7 */
[----:B------:R-:W-:Y:S02]  /*3870*/  @!P0 LEA.HI.X R17, R5, R3, R4, 0x6, P1 ;  /* 0x0000000305118211 */ /* 0x000fe400008f3404 */
[----:B------:R-:W-:-:S02]  /*3880*/  ISETP.LT.OR P1, PT, R0, 0x1, !P3 ;  /* 0x000000010000780c */ /* 0x000fc40005f21670 */
[----:B------:R-:W-:Y:S01]  /*3890*/  LOP3.LUT P2, RZ, R18, 0x2, RZ, 0xc0, !PT ;  /* 0x0000000212ff7812 */ /* 0x000fe2000784c0ff */
[----:B------:R-:W-:Y:S04]  /*38a0*/  LDSM.16.M88.4 R8, [R187+0x1000] ;  /* 0x00100000bb08783b */ /* 0x000fe80000000200 */
[----:B------:R-:W1:Y:S04]  /*38b0*/  LDSM.16.M88.4 R32, [R184] ;  /* 0x00000000b820783b */ /* 0x000e680000000200 */
[----:B------:R-:W2:Y:S04]  /*38c0*/  LDSM.16.M88.4 R28, [R184+0x400] ;  /* 0x00040000b81c783b */ /* 0x000ea80000000200 */
[----:B------:R-:W3:Y:S04]  /*38d0*/  LDSM.16.M88.4 R20, [R184+0x800] ;  /* 0x00080000b814783b */ /* 0x000ee80000000200 */
[----:B------:R-:W4:Y:S04]  /*38e0*/  LDSM.16.M88.4 R12, [R187] ;  /* 0x00000000bb0c783b */ /* 0x000f280000000200 */
[----:B------:R-:W-:Y:S04]  /*38f0*/  LDSM.16.M88.4 R24, [R188] ;  /* 0x00000000bc18783b */ /* 0x000fe80000000200 */
[----:B------:R-:W-:Y:S04]  /*3900*/  LDSM.16.M88.4 R4, [R188+0x1000] ;  /* 0x00100000bc04783b */ /* 0x000fe80000000200 */
[----:B------:R-:W5:Y:S04]  /*3910*/  LDSM.16.M88.4 R36, [R189] ;  /* 0x00000000bd24783b */ /* 0x000f680000000200 */
[----:B------:R-:W3:Y:S04]  /*3920*/  LDSM.16.M88.4 R40, [R197] ;  /* 0x00000000c528783b */ /* 0x000ee80000000200 */
[----:B------:R-:W3:Y:S04]  /*3930*/  LDSM.16.M88.4 R44, [R196] ;  /* 0x00000000c42c783b */ /* 0x000ee80000000200 */
[----:B------:R-:W-:Y:S01]  /*3940*/  @!PT LDS RZ, [RZ] ;  /* 0x00000000fffff984 */ /* 0x000fe20000000800 */
[----:B------:R-:W-:Y:S01]  /*3950*/  @!PT LDS RZ, [RZ] ;  /* 0x00000000fffff984 */ /* 0x000fe20000000800 */
[----:B------:R-:W-:Y:S01]  /*3960*/  @!PT LDS RZ, [RZ] ;  /* 0x00000000fffff984 */ /* 0x000fe20000000800 */
[----:B------:R2:W-:Y:S01]  /*3970*/  LDGSTS.E.BYPASS.LTC128B.128 [R198+0x1880], [R2.64], !P1 ;  /* 0x0188000002c67fae */ /* 0x0005e2000c901d46 */
[----:B------:R-:W-:-:S02]  /*3980*/  ISETP.LT.OR P1, PT, R0, 0x1, !P2 ;  /* 0x000000010000780c */ /* 0x000fc40005721670 */
[----:B------:R-:W-:-:S11]  /*3990*/  @!P0 ISETP.LT.OR P3, PT, R0, 0x21, !P3 ;  /* 0x000000210000880c */ /* 0x000fd60005f61670 */
[----:B------:R3:W-:Y:S01]  /*39a0*/  LDGSTS.E.BYPASS.LTC128B.128 [R198+0x2480], [R2.64+0x40], !P1 ;  /* 0x0248004002c67fae */ /* 0x0007e2000c901d46 */
[----:B------:R-:W-:-:S04]  /*39b0*/  LOP3.LUT P1, RZ, R18, 0x4, RZ, 0xc0, !PT ;  /* 0x0000000412ff7812 */ /* 0x000fc8000782c0ff */
[----:B------:R-:W-:Y:S01]  /*39c0*/  ISETP.LT.OR P6, PT, R0, 0x1, !P1 ;  /* 0x000000010000780c */ /* 0x000fe20004fc1670 */
[C---:B-1----:R-:W-:Y:S08]  /*39d0*/  HMMA.16816.F32 R68, R8.reuse, R32, RZ ;  /* 0x000000200844723c */ /* 0x042ff000000018ff */
[C---:B--2---:R-:W-:Y:S04]  /*39e0*/  HMMA.16816.F32 R60, R8.reuse, R28, RZ ;  /* 0x0000001c083c723c */ /* 0x044fe800000018ff */
[----:B------:R1:W-:Y:S04]  /*39f0*/  LDGSTS.E.BYPASS.LTC128B.128 [R198+0x3080], [R2.64+0x80], !P6 ;  /* 0x0308008002c67fae */ /* 0x0003e8000f101d46 */
[----:B------:R2:W-:Y:S01]  /*3a00*/  @!P0 LDGSTS.E.BYPASS.LTC128B.128 [R198+0x2080], [R16.64], !P3 ;  /* 0x0208000010c68fae */ /* 0x0005e2000d901d46 */
[----:B------:R-:W-:Y:S01]  /*3a10*/  ISETP.NE.AND P3, PT, R48, RZ, PT ;  /* 0x000000ff3000720c */ /* 0x000fe20003f65270 */
[C---:B------:R-:W-:Y:S08]  /*3a20*/  HMMA.16816.F32 R64, R8.reuse, R34, RZ ;  /* 0x000000220840723c */ /* 0x040ff000000018ff */
[C---:B---3--:R-:W-:Y:S08]  /*3a30*/  HMMA.16816.F32 R48, R8.reuse, R20, RZ ;  /* 0x000000140830723c */ /* 0x048ff000000018ff */
[C---:B------:R-:W-:Y:S08]  /*3a40*/  HMMA.16816.F32 R52, R8.reuse, R30, RZ ;  /* 0x0000001e0834723c */ /* 0x040ff000000018ff */
[----:B------:R-:W-:Y:S01]  /*3a50*/  HMMA.16816.F32 R8, R8, R22, RZ ;  /* 0x000000160808723c */ /* 0x000fe200000018ff */
[----:B------:R-:W-:-:S02]  /*3a60*/  @!P0 ISETP.LT.OR P2, PT, R0, 0x21, !P2 ;  /* 0x000000210000880c */ /* 0x000fc40005741670 */
[----:B------:R-:W-:-:S05]  /*3a70*/  @!P0 ISETP.LT.OR P1, PT, R0, 0x21, !P1 ;  /* 0x000000210000880c */ /* 0x000fca0004f21670 */
[----:B----4-:R-:W-:Y:S01]  /*3a80*/  HMMA.16816.F32 R72, R12, R32, RZ ;  /* 0x000000200c48723c */ /* 0x010fe200000018ff */
[----:B------:R-:W-:-:S05]  /*3a90*/  ISETP.NE.AND P6, PT, R19, RZ, PT ;  /* 0x000000ff1300720c */ /* 0x000fca0003fc5270 */
[----:B------:R2:W-:Y:S02]  /*3aa0*/  @!P0 LDGSTS.E.BYPASS.LTC128B.128 [R198+0x2c80], [R16.64+0x40], !P2 ;  /* 0x02c8004010c68fae */ /* 0x0005e4000d101d46 */
[C---:B------:R-:W-:Y:S02]  /*3ab0*/  HMMA.16816.F32 R84, R12.reuse, R34, RZ ;  /* 0x000000220c54723c */ /* 0x040fe400000018ff */
[----:B------:R2:W-:Y:S04]  /*3ac0*/  @!P0 LDGSTS.E.BYPASS.LTC128B.128 [R198+0x3880], [R16.64+0x80], !P1 ;  /* 0x0388008010c68fae */ /* 0x0005e8000c901d46 */
[----:B------:R-:W0:Y:S02]  /*3ad0*/  LDGDEPBAR ;  /* 0x00000000000079af */ /* 0x000e240000000000 */
[C---:B------:R-:W-:Y:S08]  /*3ae0*/  HMMA.16816.F32 R32, R12.reuse, R28, RZ ;  /* 0x0000001c0c20723c */ /* 0x040ff000000018ff */
[C---:B------:R-:W-:Y:S01]  /*3af0*/  HMMA.16816.F32 R80, R12.reuse, R30, RZ ;  /* 0x0000001e0c50723c */ /* 0x040fe200000018ff */
[----:B------:R-:W-:Y:S07]  /*3b00*/  LDSM.16.M88.4 R28, [R184+0xc00] ;  /* 0x000c0000b81c783b */ /* 0x000fee0000000200 */
[C---:B------:R-:W-:Y:S01]  /*3b10*/  HMMA.16816.F32 R76, R12.reuse, R20, RZ ;  /* 0x000000140c4c723c */ /* 0x040fe200000018ff */
[----:B--2---:R-:W-:Y:S07]  /*3b20*/  LDSM.16.M88.4 R16, [R184+0x1000] ;  /* 0x00100000b810783b */ /* 0x004fee0000000200 */
[----:B------:R-:W-:Y:S01]  /*3b30*/  HMMA.16816.F32 R92, R12, R22, RZ ;  /* 0x000000160c5c723c */ /* 0x000fe200000018ff */
[----:B------:R-:W-:Y:S04]  /*3b40*/  LDSM.16.M88.4 R12, [R184+0x1400] ;  /* 0x00140000b80c783b */ /* 0x000fe80000000200 */
[----:B------:R-:W-:Y:S03]  /*3b50*/  LDSM.16.M88.4 R20, [R188+0x3000] ;  /* 0x00300000bc14783b */ /* 0x000fe60000000200 */
[C---:B-----5:R-:W-:Y:S08]  /*3b60*/  HMMA.16816.F32 R108, R4.reuse, R36, R68 ;  /* 0x00000024046c723c */ /* 0x060ff00000001844 */
[C---:B------:R-:W-:Y:S08]  /*3b70*/  HMMA.16816.F32 R104, R4.reuse, R40, R60 ;  /* 0x000000280468723c */ /* 0x040ff0000000183c */
        /* <DEDUP_REMOVED lines=9> */
[C---:B------:R-:W-:Y:S01]  /*3c10*/  HMMA.16816.F32 R60, R24.reuse, R40, R32 ;  /* 0x00000028183c723c */ /* 0x040fe20000001820 */
[----:B------:R-:W4:Y:S07]  /*3c20*/  LDSM.16.M88.4 R32, [R194] ;  /* 0x00000000c220783b */ /* 0x000f2e0000000200 */
[C---:B------:R-:W-:Y:S08]  /*3c30*/  HMMA.16816.F32 R36, R24.reuse, R38, R84 ;  /* 0x000000261824723c */ /* 0x040ff00000001854 */
[C---:B------:R-:W-:Y:S08]  /*3c40*/  HMMA.16816.F32 R64, R24.reuse, R44, R76 ;  /* 0x0000002c1840723c */ /* 0x040ff0000000184c */
[C---:B------:R-:W-:Y:S08]  /*3c50*/  HMMA.16816.F32 R40, R24.reuse, R42, R80 ;  /* 0x0000002a1828723c */ /* 0x040ff00000001850 */
[----:B------:R-:W-:Y:S01]  /*3c60*/  HMMA.16816.F32 R44, R24, R46, R92 ;  /* 0x0000002e182c723c */ /* 0x000fe2000000185c */
[----:B------:R-:W5:Y:S07]  /*3c70*/  LDSM.16.M88.4 R24, [R188+0x2000] ;  /* 0x00200000bc18783b */ /* 0x000f6e0000000200 */
        /* <DEDUP_REMOVED lines=11> */
[----:B------:R-:W-:Y:S04]  /*3d30*/  LDSM.16.M88.4 R40, [R184+0x1c00] ;  /* 0x001c0000b828783b */ /* 0x000fe80000000200 */
[----:B------:R-:W-:Y:S03]  /*3d40*/  LDSM.16.M88.4 R16, [R187+0x4000] ;  /* 0x00400000bb10783b */ /* 0x000fe60000000200 */
[C---:B------:R-:W-:Y:S08]  /*3d50*/  HMMA.16816.F32 R4, R8.reuse, R12, R64 ;  /* 0x0000000c0804723c */ /* 0x040ff00000001840 */
[----:B------:R-:W-:Y:S01]  /*3d60*/  HMMA.16816.F32 R8, R8, R14, R44 ;  /* 0x0000000e0808723c */ /* 0x000fe2000000182c */
[----:B------:R-:W-:Y:S04]  /*3d70*/  LDSM.16.M88.4 R12, [R187+0x5000] ;  /* 0x00500000bb0c783b */ /* 0x000fe80000000200 */
[----:B------:R-:W2:Y:S03]  /*3d80*/  LDSM.16.M88.4 R44, [R184+0x1800] ;  /* 0x00180000b82c783b */ /* 0x000ea60000000200 */
[C---:B------:R-:W-:Y:S08]  /*3d90*/  HMMA.16816.F32 R64, R20.reuse, R48, R80 ;  /* 0x000000301440723c */ /* 0x040ff00000001850 */
[C---:B------:R-:W-:Y:S08]  /*3da0*/  HMMA.16816.F32 R60, R20.reuse, R50, R96 ;  /* 0x00000032143c723c */ /* 0x040ff00000001860 */
[C---:B----4-:R-:W-:Y:S08]  /*3db0*/  HMMA.16816.F32 R112, R20.reuse, R32, R104 ;  /* 0x000000201470723c */ /* 0x050ff00000001868 */
[C---:B------:R-:W-:Y:S08]  /*3dc0*/  HMMA.16816.F32 R116, R20.reuse, R52, R100 ;  /* 0x000000341474723c */ /* 0x040ff00000001864 */
[C---:B------:R-:W-:Y:S08]  /*3dd0*/  HMMA.16816.F32 R108, R20.reuse, R34, R88 ;  /* 0x00000022146c723c */ /* 0x040ff00000001858 */
[----:B------:R-:W-:Y:S01]  /*3de0*/  HMMA.16816.F32 R104, R20, R54, R84 ;  /* 0x000000361468723c */ /* 0x000fe20000001854 */
[----:B------:R-:W-:Y:S07]  /*3df0*/  LDSM.16.M88.4 R20, [R190] ;  /* 0x00000000be14783b */ /* 0x000fee0000000200 */
[C---:B-----5:R-:W-:Y:S08]  /*3e00*/  HMMA.16816.F32 R100, R24.reuse, R48, R76 ;  /* 0x000000301864723c */ /* 0x060ff0000000184c */
[C---:B------:R-:W-:Y:S08]  /*3e10*/  HMMA.16816.F32 R92, R24.reuse, R32, R68 ;  /* 0x00000020185c723c */ /* 0x040ff00000001844 */
[C---:B------:R-:W-:Y:S08]  /*3e20*/  HMMA.16816.F32 R96, R24.reuse, R50, R72 ;  /* 0x000000321860723c */ /* 0x040ff00000001848 */
[C---:B------:R-:W-:Y:S01]  /*3e30*/  HMMA.16816.F32 R88, R24.reuse, R34, R28 ;  /* 0x000000221858723c */ /* 0x040fe2000000181c */
[----:B------:R-:W-:Y:S04]  /*3e40*/  LDSM.16.M88.4 R32, [R192] ;  /* 0x00000000c020783b */ /* 0x000fe80000000200 */
[----:B------:R-:W-:Y:S03]  /*3e50*/  LDSM.16.M88.4 R28, [R191] ;  /* 0x00000000bf1c783b */ /* 0x000fe60000000200 */
[C---:B------:R-:W-:Y:S01]  /*3e60*/  HMMA.16816.F32 R84, R24.reuse, R52, R4 ;  /* 0x000000341854723c */ /* 0x040fe20000001804 */
[----:B------:R-:W3:Y:S07]  /*3e70*/  LDSM.16.M88.4 R4, [R188+0x5000] ;  /* 0x00500000bc04783b */ /* 0x000eee0000000200 */
[----:B------:R-:W-:Y:S01]  /*3e80*/  HMMA.16816.F32 R80, R24, R54, R8 ;  /* 0x000000361850723c */ /* 0x000fe20000001808 */
[----:B------:R-:W4:Y:S01]  /*3e90*/  LDSM.16.M88.4 R8, [R188+0x4000] ;  /* 0x00400000bc08783b */ /* 0x000f220000000200 */
        /* <DEDUP_REMOVED lines=18> */
[C---:B------:R-:W-:Y:S08]  /*3fc0*/  HMMA.16816.F32 R64, R4.reuse, R30, R64 ;  /* 0x0000001e0440723c */ /* 0x040ff00000001840 */
[C---:B------:R-:W-:Y:S08]  /*3fd0*/  HMMA.16816.F32 R60, R4.reuse, R20, R60 ;  /* 0x00000014043c723c */ /* 0x040ff0000000183c */
[----:B------:R-:W-:Y:S08]  /*3fe0*/  HMMA.16816.F32 R52, R4, R22, R52 ;  /* 0x000000160434723c */ /* 0x000ff00000001834 */
[C---:B----4-:R-:W-:Y:S08]  /*3ff0*/  HMMA.16816.F32 R48, R8.reuse, R32, R48 ;  /* 0x000000200830723c */ /* 0x050ff00000001830 */
        /* <DEDUP_REMOVED lines=41> */
.L_x_2500:
[----:B-1----:R-:W-:Y:S05]  /*4290*/  BSYNC B0 ;  /* 0x0000000000007941 */ /* 0x002fea0003800000 */
.L_x_2499:
[----:B------:R-:W2:Y:S04]  /*42a0*/  LDL R233, [R1+0x4] ;  /* 0x0000040001e97983 */ /* 0x000ea80000100800 */
[----:B------:R-:W2:Y:S04]  /*42b0*/  LDL R232, [R1+0xac] ;  /* 0x0000ac0001e87983 */ /* 0x000ea80000100800 */
[----:B------:R-:W3:Y:S04]  /*42c0*/  LDL R5, [R1+0x1c] ;  /* 0x00001c0001057983 */ /* 0x000ee80000100800 */
[----:B------:R-:W-:Y:S04]  /*42d0*/  LDSM.16.MT88.4 R80, [R186] ;  /* 0x00000000ba50783b */ /* 0x000fe80000004200 */
        /* <DEDUP_REMOVED lines=8> */
[----:B------:R-:W1:Y:S04]  /*4360*/  SHFL.IDX PT, R2, R3, 0x2, 0x1c1f ;  /* 0x005c1f0003027f89 */ /* 0x000e6800000e0000 */
[----:B------:R-:W2:Y:S01]  /*4370*/  SHFL.IDX PT, R4, R3, 0x3, 0x1c1f ;  /* 0x007c1f0003047f89 */ /* 0x000ea200000e0000 */
[----:B---3--:R-:W-:Y:S01]  /*4380*/  IADD3 R0, -R5, 0x1, R57 ;  /* 0x0000000105007810 */ /* 0x008fe20007ffe139 */
[----:B------:R-:W-:Y:S02]  /*4390*/  IMAD.IADD R8, R57, 0x1, -R5 ;  /* 0x0000000139087824 */ /* 0x000fe400078e0a05 */
[----:B------:R-:W-:Y:S02]  /*43a0*/  LDSM.16.MT88.4 R56, [R185+0x400] ;  /* 0x00040000b938783b */ /* 0x000fe40000004200 */
[----:B------:R-:W-:-:S04]  /*43b0*/  IMAD.IADD R7, R0, 0x1, -R250 ;  /* 0x0000000100077824 */ /* 0x000fc800078e0afa */
[C---:B-1----:R-:W-:Y:S02]  /*43c0*/  IMAD.IADD R2, R7.reuse, 0x1, R2 ;  /* 0x0000000107027824 */ /* 0x042fe400078e0202 */
[----:B--2---:R-:W-:-:S03]  /*43d0*/  IMAD.IADD R0, R7, 0x1, R4 ;  /* 0x0000000107007824 */ /* 0x004fc600078e0204 */
[----:B------:R-:W-:-:S04]  /*43e0*/  IMNMX R2, R8, R2, PT ;  /* 0x0000000208027217 */ /* 0x000fc80003800200 */
[C---:B------:R-:W-:Y:S02]  /*43f0*/  ISETP.GT.AND P1, PT, R2.reuse, RZ, PT ;  /* 0x000000ff0200720c */ /* 0x040fe40003f24270 */
[----:B------:R-:W-:Y:S02]  /*4400*/  ISETP.GT.AND P0, PT, R2, 0x1, PT ;  /* 0x000000010200780c */ /* 0x000fe40003f04270 */
[----:B------:R-:W-:Y:S02]  /*4410*/  IMNMX R0, R8, R0, PT ;  /* 0x0000000008007217 */ /* 0x000fe40003800200 */
[----:B------:R-:W-:Y:S02]  /*4420*/  ISETP.GT.AND P2, PT, R2, 0x8, PT ;  /* 0x000000080200780c */ /* 0x000fe40003f44270 */
[----:B------:R-:W-:Y:S02]  /*4430*/  FSEL R9, R76, -INF , P1 ;  /* 0xff8000004c097808 */ /* 0x000fe40000800000 */
[----:B------:R-:W-:-:S02]  /*4440*/  FSEL R10, R77, -INF , P0 ;  /* 0xff8000004d0a7808 */ /* 0x000fc40000000000 */
[----:B------:R-:W-:Y:S02]  /*4450*/  ISETP.GT.AND P1, PT, R2, 0x9, PT ;  /* 0x000000090200780c */ /* 0x000fe40003f24270 */
[----:B------:R-:W-:Y:S02]  /*4460*/  ISETP.GT.AND P0, PT, R0, RZ, PT ;  /* 0x000000ff0000720c */ /* 0x000fe40003f04270 */
[----:B------:R-:W-:Y:S02]  /*4470*/  FSEL R11, R72, -INF , P2 ;  /* 0xff800000480b7808 */ /* 0x000fe40001000000 */
[----:B------:R-:W-:Y:S02]  /*4480*/  ISETP.GT.AND P2, PT, R0, 0x1, PT ;  /* 0x000000010000780c */ /* 0x000fe40003f44270 */
[----:B------:R-:W-:Y:S02]  /*4490*/  FMNMX.FTZ R4, R9, R10, !PT ;  /* 0x0000000a09047209 */ /* 0x000fe40007810000 */
[----:B------:R-:W-:-:S02]  /*44a0*/  FSEL R14, R73, -INF , P1 ;  /* 0xff800000490e7808 */ /* 0x000fc40000800000 */
[----:B------:R-:W-:Y:S02]  /*44b0*/  FSEL R15, R78, -INF , P0 ;  /* 0xff8000004e0f7808 */ /* 0x000fe40000000000 */
[C---:B------:R-:W-:Y:S02]  /*44c0*/  ISETP.GT.AND P1, PT, R0.reuse, 0x8, PT ;  /* 0x000000080000780c */ /* 0x040fe40003f24270 */
[----:B------:R-:W-:Y:S02]  /*44d0*/  ISETP.GT.AND P0, PT, R0, 0x9, PT ;  /* 0x000000090000780c */ /* 0x000fe40003f04270 */
[----:B------:R-:W-:Y:S02]  /*44e0*/  FSEL R16, R79, -INF , P2 ;  /* 0xff8000004f107808 */ /* 0x000fe40001000000 */
[----:B------:R-:W-:Y:S01]  /*44f0*/  ISETP.GT.AND P2, PT, R2, 0x10, PT ;  /* 0x000000100200780c */ /* 0x000fe20003f44270 */
[----:B------:R-:W-:Y:S01]  /*4500*/  LDSM.16.MT88.4 R76, [R185+0x1c00] ;  /* 0x001c0000b94c783b */ /* 0x000fe20000004200 */
[----:B------:R-:W-:-:S02]  /*4510*/  FMNMX.FTZ R4, R11, R4, !PT ;  /* 0x000000040b047209 */ /* 0x000fc40007810000 */
[----:B------:R-:W-:Y:S02]  /*4520*/  FSEL R17, R74, -INF , P1 ;  /* 0xff8000004a117808 */ /* 0x000fe40000800000 */
[----:B------:R-:W-:Y:S02]  /*4530*/  FSEL R18, R75, -INF , P0 ;  /* 0xff8000004b127808 */ /* 0x000fe40000000000 */
[----:B------:R-:W-:Y:S01]  /*4540*/  ISETP.GT.AND P0, PT, R2, 0x11, PT ;  /* 0x000000110200780c */ /* 0x000fe20003f04270 */
[----:B------:R-:W-:Y:S01]  /*4550*/  LDSM.16.MT88.4 R72, [R185] ;  /* 0x00000000b948783b */ /* 0x000fe20000004200 */
[----:B------:R-:W-:Y:S02]  /*4560*/  FSEL R19, R68, -INF , P2 ;  /* 0xff80000044137808 */ /* 0x000fe40001000000 */
[----:B------:R-:W-:Y:S02]  /*4570*/  ISETP.GT.AND P1, PT, R2, 0x18, PT ;  /* 0x000000180200780c */ /* 0x000fe40003f24270 */
[----:B------:R-:W-:-:S02]  /*4580*/  FMNMX.FTZ R4, R14, R4, !PT ;  /* 0x000000040e047209 */ /* 0x000fc40007810000 */
[----:B------:R-:W-:Y:S02]  /*4590*/  FSEL R21, R69, -INF , P0 ;  /* 0xff80000045157808 */ /* 0x000fe40000000000 */
[----:B------:R-:W-:Y:S02]  /*45a0*/  FSEL R24, R64, -INF , P1 ;  /* 0xff80000040187808 */ /* 0x000fe40000800000 */
[----:B------:R-:W-:Y:S02]  /*45b0*/  FMNMX.FTZ R4, R19, R4, !PT ;  /* 0x0000000413047209 */ /* 0x000fe40007810000 */
[C---:B------:R-:W-:Y:S02]  /*45c0*/  ISETP.GT.AND P1, PT, R2.reuse, 0x20, PT ;  /* 0x000000200200780c */ /* 0x040fe40003f24270 */
[----:B------:R-:W-:Y:S02]  /*45d0*/  ISETP.GT.AND P0, PT, R2, 0x19, PT ;  /* 0x000000190200780c */ /* 0x000fe40003f04270 */
[----:B------:R-:W-:-:S02]  /*45e0*/  FMNMX.FTZ R4, R21, R4, !PT ;  /* 0x0000000415047209 */ /* 0x000fc40007810000 */
[----:B------:R-:W-:Y:S02]  /*45f0*/  FSEL R154, R60, -INF , P1 ;  /* 0xff8000003c9a7808 */ /* 0x000fe40000800000 */
[----:B------:R-:W-:Y:S02]  /*4600*/  FMNMX.FTZ R5, R15, R16, !PT ;  /* 0x000000100f057209 */ /* 0x000fe40007810000 */
[----:B------:R-:W-:Y:S02]  /*4610*/  FSEL R25, R65, -INF , P0 ;  /* 0xff80000041197808 */ /* 0x000fe40000000000 */
[----:B------:R-:W-:Y:S02]  /*4620*/  ISETP.GT.AND P1, PT, R0, 0x10, PT ;  /* 0x000000100000780c */ /* 0x000fe40003f24270 */
[----:B------:R-:W-:Y:S02]  /*4630*/  ISETP.GT.AND P0, PT, R2, 0x21, PT ;  /* 0x000000210200780c */ /* 0x000fe40003f04270 */
[----:B------:R-:W-:-:S02]  /*4640*/  FMNMX.FTZ R4, R24, R4, !PT ;  /* 0x0000000418047209 */ /* 0x000fc40007810000 */
[----:B------:R-:W-:Y:S02]  /*4650*/  FMNMX.FTZ R5, R17, R5, !PT ;  /* 0x0000000511057209 */ /* 0x000fe40007810000 */
[----:B------:R-:W-:Y:S02]  /*4660*/  FSEL R30, R70, -INF , P1 ;  /* 0xff800000461e7808 */ /* 0x000fe40000800000 */
[C---:B------:R-:W-:Y:S02]  /*4670*/  ISETP.GT.AND P2, PT, R2.reuse, 0x28, PT ;  /* 0x000000280200780c */ /* 0x040fe40003f44270 */
[----:B------:R-:W-:Y:S02]  /*4680*/  FSEL R155, R61, -INF , P0 ;  /* 0xff8000003d9b7808 */ /* 0x000fe40000000000 */
[----:B------:R-:W-:Y:S02]  /*4690*/  ISETP.GT.AND P1, PT, R2, 0x29, PT ;  /* 0x000000290200780c */ /* 0x000fe40003f24270 */
[----:B------:R-:W-:-:S02]  /*46a0*/  ISETP.GT.AND P0, PT, R0, 0x11, PT ;  /* 0x000000110000780c */ /* 0x000fc40003f04270 */
[----:B------:R-:W-:Y:S02]  /*46b0*/  FMNMX.FTZ R2, R25, R4, !PT ;  /* 0x0000000419027209 */ /* 0x000fe40007810000 */
[----:B------:R-:W-:Y:S02]  /*46c0*/  FMNMX.FTZ R5, R18, R5, !PT ;  /* 0x0000000512057209 */ /* 0x000fe40007810000 */
[----:B------:R-:W-:Y:S02]  /*46d0*/  FSEL R27, R71, -INF , P0 ;  /* 0xff800000471b7808 */ /* 0x000fe40000000000 */
[----:B------:R-:W-:Y:S02]  /*46e0*/  FMNMX.FTZ R2, R154, R2, !PT ;  /* 0x000000029a027209 */ /* 0x000fe40007810000 */
[----:B------:R-:W-:Y:S02]  /*46f0*/  ISETP.GT.AND P0, PT, R0, 0x18, PT ;  /* 0x000000180000780c */ /* 0x000fe40003f04270 */
[----:B------:R-:W-:-:S02]  /*4700*/  FMNMX.FTZ R5, R30, R5, !PT ;  /* 0x000000051e057209 */ /* 0x000fc40007810000 */
[----:B------:R-:W-:Y:S02]  /*4710*/  FSEL R146, R53, -INF , P1 ;  /* 0xff80000035927808 */ /* 0x000fe40000800000 */
[----:B------:R-:W-:Y:S02]  /*4720*/  FSEL R153, R52, -INF , P2 ;  /* 0xff80000034997808 */ /* 0x000fe40001000000 */
[----:B------:R-:W-:Y:S02]  /*4730*/  FMNMX.FTZ R2, R155, R2, !PT ;  /* 0x000000029b027209 */ /* 0x000fe40007810000 */
[----:B------:R-:W-:Y:S02]  /*4740*/  ISETP.GT.AND P1, PT, R0, 0x19, PT ;  /* 0x000000190000780c */ /* 0x000fe40003f24270 */
[----:B------:R-:W-:Y:S02]  /*4750*/  FSEL R26, R66, -INF , P0 ;  /* 0xff800000421a7808 */ /* 0x000fe40000000000 */
[----:B------:R-:W-:-:S02]  /*4760*/  FMNMX.FTZ R5, R27, R5, !PT ;  /* 0x000000051b057209 */ /* 0x000fc40007810000 */
[----:B------:R-:W-:Y:S02]  /*4770*/  FMNMX.FTZ R2, R153, R2, !PT ;  /* 0x0000000299027209 */ /* 0x000fe40007810000 */
[----:B------:R-:W-:Y:S02]  /*4780*/  FSEL R31, R67, -INF , P1 ;  /* 0xff800000431f7808 */ /* 0x000fe40000800000 */
[----:B------:R-:W-:Y:S01]  /*4790*/  ISETP.GT.AND P1, PT, R0, 0x20, PT ;  /* 0x000000200000780c */ /* 0x000fe20003f24270 */
[----:B------:R-:W-:Y:S01]  /*47a0*/  LDSM.16.MT88.4 R64, [R186+0x1c00] ;  /* 0x001c0000ba40783b */ /* 0x000fe20000004200 */
[----:B------:R-:W-:Y:S02]  /*47b0*/  FMNMX.FTZ R5, R26, R5, !PT ;  /* 0x000000051a057209 */ /* 0x000fe40007810000 */
[----:B------:R-:W-:Y:S02]  /*47c0*/  FMNMX.FTZ R4, R146, R2, !PT ;  /* 0x0000000292047209 */ /* 0x000fe40007810000 */
[----:B------:R-:W-:-:S02]  /*47d0*/  ISETP.GT.AND P0, PT, R0, 0x21, PT ;  /* 0x000000210000780c */ /* 0x000fc40003f04270 */
[----:B------:R-:W-:Y:S02]  /*47e0*/  FSEL R152, R62, -INF , P1 ;  /* 0xff8000003e987808 */ /* 0x000fe40000800000 */
[----:B------:R-:W-:Y:S02]  /*47f0*/  FMNMX.FTZ R2, R31, R5, !PT ;  /* 0x000000051f027209 */ /* 0x000fe40007810000 */
[----:B------:R-:W-:Y:S02]  /*4800*/  FSEL R147, R63, -INF , P0 ;  /* 0xff8000003f937808 */ /* 0x000fe40000000000 */
[----:B------:R-:W-:Y:S01]  /*4810*/  ISETP.GT.AND P1, PT, R0, 0x28, PT ;  /* 0x000000280000780c */ /* 0x000fe20003f24270 */
[----:B------:R-:W1:Y:S01]  /*4820*/  SHFL.BFLY PT, R6, R4, 0x2, 0x1f ;  /* 0x0c401f0004067f89 */ /* 0x000e6200000e0000 */
[----:B------:R-:W-:Y:S02]  /*4830*/  FMNMX.FTZ R2, R152, R2, !PT ;  /* 0x0000000298027209 */ /* 0x000fe40007810000 */
[----:B------:R-:W-:Y:S01]  /*4840*/  ISETP.GT.AND P0, PT, R0, 0x29, PT ;  /* 0x000000290000780c */ /* 0x000fe20003f04270 */
[----:B------:R-:W-:Y:S01]  /*4850*/  LDSM.16.MT88.4 R60, [R186+0x400] ;  /* 0x00040000ba3c783b */ /* 0x000fe20000004200 */
        /* <DEDUP_REMOVED lines=15> */
[--C-:B------:R-:W-:Y:S01]  /*4950*/  FFMA.FTZ R0, R9, c[0x0][0x2d0], -R13.reuse ;  /* 0x0000b40009007a23 */ /* 0x100fe2000001080d */
[----:B--2---:R-:W-:Y:S01]  /*4960*/  FMNMX.FTZ R134, R2, R5, !PT ;  /* 0x0000000502867209 */ /* 0x004fe20007810000 */
[----:B------:R-:W-:Y:S02]  /*4970*/  FFMA.FTZ R2, R11, c[0x0][0x2d0], -R13 ;  /* 0x0000b4000b027a23 */ /* 0x000fe4000001080d */
[----:B------:R1:W-:Y:S01]  /*4980*/  MUFU.EX2 R204, R0 ;  /* 0x0000000000cc7308 */ /* 0x0003e20000000800 */
[----:B------:R-:W-:-:S07]  /*4990*/  FSETP.NEU.FTZ.AND P0, PT, R134, -INF , PT ;  /* 0xff8000008600780b */ /* 0x000fce0003f1d000 */
[----:B------:R2:W-:Y:S01]  /*49a0*/  MUFU.EX2 R206, R2 ;  /* 0x0000000200ce7308 */ /* 0x0005e20000000800 */
[----:B-1----:R-:W-:-:S07]  /*49b0*/  FFMA.FTZ R0, R10, c[0x0][0x2d0], -R13 ;  /* 0x0000b4000a007a23 */ /* 0x002fce000001080d */
[----:B------:R1:W3:Y:S01]  /*49c0*/  MUFU.EX2 R203, R0 ;  /* 0x0000000000cb7308 */ /* 0x0002e20000000800 */
[----:B--2---:R-:W2:Y:S04]  /*49d0*/  SHFL.IDX PT, R2, R3, RZ, 0x1c1f ;  /* 0x001c1fff03027589 */ /* 0x004ea800000e0000 */
[----:B------:R-:W4:Y:S01]  /*49e0*/  SHFL.IDX PT, R3, R3, 0x1, 0x1c1f ;  /* 0x003c1f0003037f89 */ /* 0x000f2200000e0000 */
[----:B-1----:R-:W-:-:S05]  /*49f0*/  FMUL.FTZ R0, R134, c[0x0][0x2d0] ;  /* 0x0000b40086007a20 */ /* 0x002fca0000410000 */
[----:B------:R-:W-:Y:S01]  /*4a00*/  FSEL R12, R0, RZ, P0 ;  /* 0x000000ff000c7208 */ /* 0x000fe20000000000 */
[----:B------:R-:W-:-:S04]  /*4a10*/  FFMA.FTZ R0, R14, c[0x0][0x2d0], -R13 ;  /* 0x0000b4000e007a23 */ /* 0x000fc8000001080d */
[----:B------:R1:W5:Y:S01]  /*4a20*/  MUFU.EX2 R205, R0 ;  /* 0x0000000000cd7308 */ /* 0x0003620000000800 */
[----:B--2---:R-:W-:Y:S02]  /*4a30*/  IMAD.IADD R2, R7, 0x1, R2 ;  /* 0x0000000107027824 */ /* 0x004fe400078e0202 */
[----:B-1----:R-:W-:-:S05]  /*4a40*/  FFMA.FTZ R0, R15, c[0x0][0x2d0], -R12 ;  /* 0x0000b4000f007a23 */ /* 0x002fca000001080c */
[----:B------:R1:W-:Y:S01]  /*4a50*/  MUFU.EX2 R200, R0 ;  /* 0x0000000000c87308 */ /* 0x0003e20000000800 */
[----:B----4-:R-:W-:Y:S01]  /*4a60*/  IMAD.IADD R3, R7, 0x1, R3 ;  /* 0x0000000107037824 */ /* 0x010fe200078e0203 */
[----:B------:R-:W-:Y:S01]  /*4a70*/  IMNMX R2, R8, R2, PT ;  /* 0x0000000208027217 */ /* 0x000fe20003800200 */
[----:B-1----:R-:W-:-:S05]  /*4a80*/  FFMA.FTZ R0, R16, c[0x0][0x2d0], -R12 ;  /* 0x0000b40010007a23 */ /* 0x002fca000001080c */
[----:B------:R1:W2:Y:S01]  /*4a90*/  MUFU.EX2 R199, R0 ;  /* 0x0000000000c77308 */ /* 0x0002a20000000800 */
[C---:B------:R-:W-:Y:S02]  /*4aa0*/  ISETP.GT.AND P1, PT, R2.reuse, RZ, PT ;  /* 0x000000ff0200720c */ /* 0x040fe40003f24270 */
[----:B------:R-:W-:Y:S01]  /*4ab0*/  ISETP.GT.AND P0, PT, R2, 0x1, PT ;  /* 0x000000010200780c */ /* 0x000fe20003f04270 */
[----:B-1----:R-:W-:-:S04]  /*4ac0*/  FFMA.FTZ R0, R17, c[0x0][0x2d0], -R12 ;  /* 0x0000b40011007a23 */ /* 0x002fc8000001080c */
[----:B------:R1:W-:Y:S01]  /*4ad0*/  MUFU.EX2 R202, R0 ;  /* 0x0000000000ca7308 */ /* 0x0003e20000000800 */
[----:B------:R-:W-:Y:S02]  /*4ae0*/  FSEL R14, R48, -INF , P1 ;  /* 0xff800000300e7808 */ /* 0x000fe40000800000 */
[----:B------:R-:W-:Y:S02]  /*4af0*/  ISETP.GT.AND P2, PT, R2, 0x8, PT ;  /* 0x000000080200780c */ /* 0x000fe40003f44270 */
[----:B------:R-:W-:Y:S01]  /*4b00*/  FSEL R15, R49, -INF , P0 ;  /* 0xff800000310f7808 */ /* 0x000fe20000000000 */
[----:B-1----:R-:W-:-:S04]  /*4b10*/  FFMA.FTZ R0, R18, c[0x0][0x2d0], -R12 ;  /* 0x0000b40012007a23 */ /* 0x002fc8000001080c */
[----:B------:R1:W4:Y:S01]  /*4b20*/  MUFU.EX2 R201, R0 ;  /* 0x0000000000c97308 */ /* 0x0003220000000800 */
[----:B------:R-:W-:Y:S02]  /*4b30*/  FSEL R16, R44, -INF , P2 ;  /* 0xff8000002c107808 */ /* 0x000fe40001000000 */
[----:B------:R-:W-:Y:S02]  /*4b40*/  FMNMX.FTZ R4, R14, R15, !PT ;  /* 0x0000000f0e047209 */ /* 0x000fe40007810000 */
[----:B-1----:R-:W-:-:S04]  /*4b50*/  IMNMX R0, R8, R3, PT ;  /* 0x0000000308007217 */ /* 0x002fc80003800200 */
[C---:B------:R-:W-:Y:S01]  /*4b60*/  ISETP.GT.AND P1, PT, R0.reuse, RZ, PT ;  /* 0x000000ff0000720c */ /* 0x040fe20003f24270 */
[----:B------:R-:W-:Y:S01]  /*4b70*/  FFMA.FTZ R3, R19, c[0x0][0x2d0], -R13 ;  /* 0x0000b40013037a23 */ /* 0x000fe2000001080d */
[----:B------:R-:W-:Y:S02]  /*4b80*/  ISETP.GT.AND P0, PT, R0, 0x1, PT ;  /* 0x000000010000780c */ /* 0x000fe40003f04270 */
[----:B------:R-:W-:Y:S02]  /*4b90*/  FSEL R29, R50, -INF , P1 ;  /* 0xff800000321d7808 */ /* 0x000fe40000800000 */
[C---:B------:R-:W-:Y:S01]  /*4ba0*/  ISETP.GT.AND P1, PT, R2.reuse, 0x9, PT ;  /* 0x000000090200780c */ /* 0x040fe20003f24270 */
[----:B------:R1:W-:Y:S01]  /*4bb0*/  MUFU.EX2 R183, R3 ;  /* 0x0000000300b77308 */ /* 0x0003e20000000800 */
[----:B------:R-:W-:Y:S02]  /*4bc0*/  FSEL R33, R51, -INF , P0 ;  /* 0xff80000033217808 */ /* 0x000fe40000000000 */
[----:B------:R-:W-:Y:S01]  /*4bd0*/  ISETP.GT.AND P0, PT, R2, 0x10, PT ;  /* 0x000000100200780c */ /* 0x000fe20003f04270 */
[----:B------:R-:W-:Y:S01]  /*4be0*/  LDSM.16.MT88.4 R48, [R185+0x1000] ;  /* 0x00100000b930783b */ /* 0x000fe20000004200 */
[----:B------:R-:W-:-:S02]  /*4bf0*/  FSEL R17, R45, -INF , P1 ;  /* 0xff8000002d117808 */ /* 0x000fc40000800000 */
[----:B------:R-:W-:Y:S02]  /*4c00*/  ISETP.GT.AND P1, PT, R0, 0x8, PT ;  /* 0x000000080000780c */ /* 0x000fe40003f24270 */
[----:B------:R-:W-:Y:S02]  /*4c10*/  FSEL R20, R36, -INF , P0 ;  /* 0xff80000024147808 */ /* 0x000fe40000000000 */
[----:B------:R-:W-:Y:S02]  /*4c20*/  ISETP.GT.AND P2, PT, R2, 0x11, PT ;  /* 0x000000110200780c */ /* 0x000fe40003f44270 */
[----:B-1----:R-:W-:-:S04]  /*4c30*/  FMNMX.FTZ R3, R16, R4, !PT ;  /* 0x0000000410037209 */ /* 0x002fc80007810000 */
[----:B------:R-:W-:Y:S02]  /*4c40*/  FMNMX.FTZ R3, R17, R3, !PT ;  /* 0x0000000311037209 */ /* 0x000fe40007810000 */
[----:B------:R-:W-:Y:S02]  /*4c50*/  ISETP.GT.AND P0, PT, R0, 0x9, PT ;  /* 0x000000090000780c */ /* 0x000fe40003f04270 */
[----:B------:R-:W-:Y:S02]  /*4c60*/  FSEL R34, R46, -INF , P1 ;  /* 0xff8000002e227808 */ /* 0x000fe40000800000 */
[----:B------:R-:W-:Y:S02]  /*4c70*/  ISETP.GT.AND P1, PT, R2, 0x18, PT ;  /* 0x000000180200780c */ /* 0x000fe40003f24270 */
[----:B------:R-:W-:Y:S02]  /*4c80*/  FSEL R22, R37, -INF , P2 ;  /* 0xff80000025167808 */ /* 0x000fe40001000000 */
[----:B------:R-:W-:-:S02]  /*4c90*/  FMNMX.FTZ R3, R20, R3, !PT ;  /* 0x0000000314037209 */ /* 0x000fc40007810000 */
[----:B------:R-:W-:Y:S02]  /*4ca0*/  FSEL R35, R47, -INF , P0 ;  /* 0xff8000002f237808 */ /* 0x000fe40000000000 */
[----:B------:R-:W-:Y:S02]  /*4cb0*/  ISETP.GT.AND P0, PT, R2, 0x19, PT ;  /* 0x000000190200780c */ /* 0x000fe40003f04270 */
[----:B------:R-:W-:Y:S02]  /*4cc0*/  FSEL R28, R40, -INF , P1 ;  /* 0xff800000281c7808 */ /* 0x000fe40000800000 */
[----:B------:R-:W-:Y:S02]  /*4cd0*/  FMNMX.FTZ R3, R22, R3, !PT ;  /* 0x0000000316037209 */ /* 0x000fe40007810000 */
[----:B------:R-:W-:Y:S02]  /*4ce0*/  ISETP.GT.AND P1, PT, R2, 0x20, PT ;  /* 0x000000200200780c */ /* 0x000fe40003f24270 */
[----:B------:R-:W-:-:S02]  /*4cf0*/  FSEL R23, R41, -INF , P0 ;  /* 0xff80000029177808 */ /* 0x000fc40000000000 */
[----:B------:R-:W-:Y:S02]  /*4d00*/  FMNMX.FTZ R3, R28, R3, !PT ;  /* 0x000000031c037209 */ /* 0x000fe40007810000 */
[----:B------:R-:W-:Y:S02]  /*4d10*/  FSEL R115, R148, -INF , P1 ;  /* 0xff80000094737808 */ /* 0x000fe40000800000 */
[C---:B------:R-:W-:Y:S02]  /*4d20*/  ISETP.GT.AND P0, PT, R2.reuse, 0x21, PT ;  /* 0x000000210200780c */ /* 0x040fe40003f04270 */
[C---:B------:R-:W-:Y:S02]  /*4d30*/  ISETP.GT.AND P2, PT, R2.reuse, 0x28, PT ;  /* 0x000000280200780c */ /* 0x040fe40003f44270 */
[----:B------:R-:W-:Y:S01]  /*4d40*/  ISETP.GT.AND P1, PT, R2, 0x29, PT ;  /* 0x000000290200780c */ /* 0x000fe20003f24270 */
[----:B------:R-:W-:Y:S01]  /*4d50*/  FFMA.FTZ R2, R25, c[0x0][0x2d0], -R13 ;  /* 0x0000b40019027a23 */ /* 0x000fe2000001080d */
[----:B------:R-:W-:-:S03]  /*4d60*/  FMNMX.FTZ R3, R23, R3, !PT ;  /* 0x0000000317037209 */ /* 0x000fc60007810000 */
[----:B------:R1:W-:Y:S01]  /*4d70*/  MUFU.EX2 R180, R2 ;  /* 0x0000000200b47308 */ /* 0x0003e20000000800 */
[----:B------:R-:W-:Y:S02]  /*4d80*/  FSEL R114, R149, -INF , P0 ;  /* 0xff80000095727808 */ /* 0x000fe40000000000 */
[----:B------:R-:W-:Y:S02]  /*4d90*/  FSEL R113, R156, -INF , P2 ;  /* 0xff8000009c717808 */ /* 0x000fe40001000000 */
[----:B-1----:R-:W-:Y:S01]  /*4da0*/  FMNMX.FTZ R2, R115, R3, !PT ;  /* 0x0000000373027209 */ /* 0x002fe20007810000 */
[----:B------:R-:W-:-:S04]  /*4db0*/  FFMA.FTZ R3, R30, c[0x0][0x2d0], -R12 ;  /* 0x0000b4001e037a23 */ /* 0x000fc8000001080c */
[----:B------:R1:W-:Y:S01]  /*4dc0*/  MUFU.EX2 R179, R3 ;  /* 0x0000000300b37308 */ /* 0x0003e20000000800 */
[----:B------:R-:W-:Y:S02]  /*4dd0*/  FMNMX.FTZ R2, R114, R2, !PT ;  /* 0x0000000272027209 */ /* 0x000fe40007810000 */
[----:B------:R-:W-:Y:S02]  /*4de0*/  FSEL R112, R157, -INF , P1 ;  /* 0xff8000009d707808 */ /* 0x000fe40000800000 */
[----:B------:R-:W-:Y:S02]  /*4df0*/  FMNMX.FTZ R2, R113, R2, !PT ;  /* 0x0000000271027209 */ /* 0x000fe40007810000 */
[----:B------:R-:W-:Y:S01]  /*4e00*/  ISETP.GT.AND P0, PT, R0, 0x10, PT ;  /* 0x000000100000780c */ /* 0x000fe20003f04270 */
[----:B-1----:R-:W-:-:S04]  /*4e10*/  FFMA.FTZ R3, R27, c[0x0][0x2d0], -R12 ;  /* 0x0000b4001b037a23 */ /* 0x002fc8000001080c */
[----:B------:R1:W-:Y:S01]  /*4e20*/  MUFU.EX2 R178, R3 ;  /* 0x0000000300b27308 */ /* 0x0003e20000000800 */
[----:B------:R-:W-:Y:S01]  /*4e30*/  FFMA.FTZ R4, R21, c[0x0][0x2d0], -R13 ;  /* 0x0000b40015047a23 */ /* 0x000fe2000001080d */
[----:B------:R-:W-:Y:S02]  /*4e40*/  FMNMX.FTZ R2, R112, R2, !PT ;  /* 0x0000000270027209 */ /* 0x000fe40007810000 */
[----:B------:R-:W-:Y:S02]  /*4e50*/  FSEL R21, R38, -INF , P0 ;  /* 0xff80000026157808 */ /* 0x000fe40000000000 */
[----:B------:R-:W-:Y:S02]  /*4e60*/  ISETP.GT.AND P0, PT, R0, 0x11, PT ;  /* 0x000000110000780c */ /* 0x000fe40003f04270 */
[----:B-1----:R-:W-:-:S04]  /*4e70*/  FMNMX.FTZ R3, R29, R33, !PT ;  /* 0x000000211d037209 */ /* 0x002fc80007810000 */
[----:B------:R-:W-:Y:S01]  /*4e80*/  FMNMX.FTZ R3, R34, R3, !PT ;  /* 0x0000000322037209 */ /* 0x000fe20007810000 */
[----:B------:R-:W1:Y:S03]  /*4e90*/  SHFL.BFLY PT, R5, R2, 0x2, 0x1f ;  /* 0x0c401f0002057f89 */ /* 0x000e6600000e0000 */
[----:B------:R-:W-:Y:S02]  /*4ea0*/  FMNMX.FTZ R3, R35, R3, !PT ;  /* 0x0000000323037209 */ /* 0x000fe40007810000 */
[----:B------:R-:W-:Y:S02]  /*4eb0*/  FSEL R19, R39, -INF , P0 ;  /* 0xff80000027137808 */ /* 0x000fe40000000000 */
[----:B------:R-:W-:Y:S02]  /*4ec0*/  ISETP.GT.AND P1, PT, R0, 0x18, PT ;  /* 0x000000180000780c */ /* 0x000fe40003f24270 */
[----:B------:R-:W-:-:S02]  /*4ed0*/  FMNMX.FTZ R3, R21, R3, !PT ;  /* 0x0000000315037209 */ /* 0x000fc40007810000 */
[----:B------:R-:W-:Y:S02]  /*4ee0*/  ISETP.GT.AND P0, PT, R0, 0x19, PT ;  /* 0x000000190000780c */ /* 0x000fe40003f04270 */
[----:B------:R-:W-:Y:S02]  /*4ef0*/  FSEL R18, R42, -INF , P1 ;  /* 0xff8000002a127808 */ /* 0x000fe40000800000 */
[----:B------:R-:W-:Y:S02]  /*4f00*/  FMNMX.FTZ R3, R19, R3, !PT ;  /* 0x0000000313037209 */ /* 0x000fe40007810000 */
[----:B------:R-:W-:Y:S02]  /*4f10*/  FSEL R32, R43, -INF , P0 ;  /* 0xff8000002b207808 */ /* 0x000fe40000000000 */
[----:B------:R-:W-:Y:S02]  /*4f20*/  ISETP.GT.AND P0, PT, R0, 0x20, PT ;  /* 0x000000200000780c */ /* 0x000fe40003f04270 */
[----:B------:R-:W-:-:S02]  /*4f30*/  FMNMX.FTZ R3, R18, R3, !PT ;  /* 0x0000000312037209 */ /* 0x000fc40007810000 */
[----:B------:R-:W-:Y:S02]  /*4f40*/  FSEL R71, R150, -INF , P0 ;  /* 0xff80000096477808 */ /* 0x000fe40000000000 */
[C---:B------:R-:W-:Y:S02]  /*4f50*/  ISETP.GT.AND P2, PT, R0.reuse, 0x21, PT ;  /* 0x000000210000780c */ /* 0x040fe40003f44270 */
[C---:B------:R-:W-:Y:S02]  /*4f60*/  ISETP.GT.AND P1, PT, R0.reuse, 0x28, PT ;  /* 0x000000280000780c */ /* 0x040fe40003f24270 */
[----:B------:R-:W-:Y:S02]  /*4f70*/  ISETP.GT.AND P0, PT, R0, 0x29, PT ;  /* 0x000000290000780c */ /* 0x000fe40003f04270 */
[----:B------:R-:W-:Y:S02]  /*4f80*/  FMNMX.FTZ R0, R32, R3, !PT ;  /* 0x0000000320007209 */ /* 0x000fe40007810000 */
[----:B------:R-:W-:-:S02]  /*4f90*/  FSEL R70, R151, -INF , P2 ;  /* 0xff80000097467808 */ /* 0x000fc40001000000 */
[----:B------:R-:W-:Y:S01]  /*4fa0*/  FMNMX.FTZ R0, R71, R0, !PT ;  /* 0x0000000047007209 */ /* 0x000fe20007810000 */
[----:B------:R2:W2:Y:S01]  /*4fb0*/  MUFU.EX2 R182, R4 ;  /* 0x0000000400b67308 */ /* 0x0004a20000000800 */
[----:B------:R-:W-:Y:S02]  /*4fc0*/  FSEL R69, R158, -INF , P1 ;  /* 0xff8000009e457808 */ /* 0x000fe40000800000 */
[----:B------:R-:W-:Y:S02]  /*4fd0*/  FMNMX.FTZ R0, R70, R0, !PT ;  /* 0x0000000046007209 */ /* 0x000fe40007810000 */
[----:B-1----:R-:W-:Y:S02]  /*4fe0*/  FMNMX.FTZ R2, R2, R5, !PT ;  /* 0x0000000502027209 */ /* 0x002fe40007810000 */
[----:B------:R-:W-:Y:S02]  /*4ff0*/  FSEL R68, R159, -INF , P0 ;  /* 0xff8000009f447808 */ /* 0x000fe40000000000 */
[----:B------:R-:W-:Y:S01]  /*5000*/  FMNMX.FTZ R0, R69, R0, !PT ;  /* 0x0000000045007209 */ /* 0x000fe20007810000 */
[----:B--2---:R-:W-:Y:S01]  /*5010*/  FFMA.FTZ R4, R24, c[0x0][0x2d0], -R13 ;  /* 0x0000b40018047a23 */ /* 0x004fe2000001080d */
[----:B---3--:R-:W-:-:S03]  /*5020*/  F2FP.PACK_AB R8, R203, R204 ;  /* 0x000000cccb08723e */ /* 0x008fc600000000ff */
[----:B------:R1:W2:Y:S01]  /*5030*/  MUFU.EX2 R181, R4 ;  /* 0x0000000400b57308 */ /* 0x0002a20000000800 */
[----:B-----5:R-:W-:Y:S02]  /*5040*/  F2FP.PACK_AB R10, R205, R206 ;  /* 0x000000cecd0a723e */ /* 0x020fe400000000ff */
[----:B------:R-:W-:Y:S02]  /*5050*/  F2FP.PACK_AB R9, R199, R200 ;  /* 0x000000c8c709723e */ /* 0x000fe400000000ff */
[----:B----4-:R-:W-:Y:S01]  /*5060*/  F2FP.PACK_AB R11, R201, R202 ;  /* 0x000000cac90b723e */ /* 0x010fe200000000ff */
[----:B------:R-:W3:Y:S01]  /*5070*/  SHFL.BFLY PT, R3, R2, 0x1, 0x1f ;  /* 0x0c201f0002037f89 */ /* 0x000ee200000e0000 */
[----:B------:R-:W-:Y:S01]  /*5080*/  FMNMX.FTZ R0, R68, R0, !PT ;  /* 0x0000000044007209 */ /* 0x000fe20007810000 */
[----:B-1----:R-:W-:-:S04]  /*5090*/  FFMA.FTZ R4, R26, c[0x0][0x2d0], -R12 ;  /* 0x0000b4001a047a23 */ /* 0x002fc8000001080c */
[----:B------:R1:W-:Y:S01]  /*50a0*/  MUFU.EX2 R177, R4 ;  /* 0x0000000400b17308 */ /* 0x0003e20000000800 */
[C---:B------:R-:W-:Y:S08]  /*50b0*/  HMMA.16816.F32 R124, R8.reuse, R72, RZ ;  /* 0x00000048087c723c */ /* 0x040ff000000018ff */
[----:B------:R-:W-:Y:S01]  /*50c0*/  HMMA.16816.F32 R140, R8, R80, RZ ;  /* 0x00000050088c723c */ /* 0x000fe200000018ff */
[----:B-1----:R-:W-:-:S07]  /*50d0*/  FFMA.FTZ R4, R31, c[0x0][0x2d0], -R12 ;  /* 0x0000b4001f047a23 */ /* 0x002fce000001080c */
[C---:B------:R-:W-:Y:S01]  /*50e0*/  HMMA.16816.F32 R128, R8.reuse, R88, RZ ;  /* 0x000000580880723c */ /* 0x040fe200000018ff */
[----:B------:R1:W4:Y:S07]  /*50f0*/  MUFU.EX2 R176, R4 ;  /* 0x0000000400b07308 */ /* 0x00032e0000000800 */
        /* <DEDUP_REMOVED lines=9> */
[----:B------:R-:W5:Y:S01]  /*5190*/  SHFL.BFLY PT, R8, R0, 0x2, 0x1f ;  /* 0x0c401f0000087f89 */ /* 0x000f6200000e0000 */
[----:B-1----:R-:W-:-:S02]  /*51a0*/  F2FP.PACK_AB R4, R182, R183 ;  /* 0x000000b7b604723e */ /* 0x002fc400000000ff */
[----:B------:R-:W-:Y:S02]  /*51b0*/  F2FP.PACK_AB R5, R178, R179 ;  /* 0x000000b3b205723e */ /* 0x000fe400000000ff */
[----:B--2---:R-:W-:Y:S02]  /*51c0*/  F2FP.PACK_AB R6, R180, R181 ;  /* 0x000000b5b406723e */ /* 0x004fe400000000ff */
[----:B----4-:R-:W-:Y:S02]  /*51d0*/  F2FP.PACK_AB R7, R176, R177 ;  /* 0x000000b1b007723e */ /* 0x010fe400000000ff */
[----:B---3--:R-:W-:-:S05]  /*51e0*/  FMNMX.FTZ R138, R2, R3, !PT ;  /* 0x00000003028a7209 */ /* 0x008fca0007810000 */
[----:B------:R-:W-:Y:S01]  /*51f0*/  HMMA.16816.F32 R160, R4, R48, R128 ;  /* 0x0000003004a0723c */ /* 0x000fe20000001880 */
[C---:B------:R-:W-:Y:S01]  /*5200*/  FMUL.FTZ R2, R138.reuse, c[0x0][0x2d0] ;  /* 0x0000b4008a027a20 */ /* 0x040fe20000410000 */
[----:B------:R-:W-:Y:S02]  /*5210*/  FSETP.NEU.FTZ.AND P0, PT, R138, -INF , PT ;  /* 0xff8000008a00780b */ /* 0x000fe40003f1d000 */
[----:B-----5:R-:W-:Y:S02]  /*5220*/  FMNMX.FTZ R0, R0, R8, !PT ;  /* 0x0000000800007209 */ /* 0x020fe40007810000 */
[----:B------:R-:W-:-:S03]  /*5230*/  FSEL R2, R2, RZ, P0 ;  /* 0x000000ff02027208 */ /* 0x000fc60000000000 */
[----:B------:R-:W1:Y:S02]  /*5240*/  SHFL.BFLY PT, R8, R0, 0x1, 0x1f ;  /* 0x0c201f0000087f89 */ /* 0x000e6400000e0000 */
[----:B------:R-:W-:-:S04]  /*5250*/  FFMA.FTZ R3, R14, c[0x0][0x2d0], -R2 ;  /* 0x0000b4000e037a23 */ /* 0x000fc80000010802 */
[----:B------:R2:W-:Y:S09]  /*5260*/  MUFU.EX2 R167, R3 ;  /* 0x0000000300a77308 */ /* 0x0005f20000000800 */
[----:B------:R-:W-:Y:S02]  /*5270*/  IMAD.MOV.U32 R128, RZ, RZ, R163 ;  /* 0x000000ffff807224 */ /* 0x000fe400078e00a3 */
[----:B--2---:R-:W-:-:S04]  /*5280*/  FFMA.FTZ R3, R15, c[0x0][0x2d0], -R2 ;  /* 0x0000b4000f037a23 */ /* 0x004fc80000010802 */
[----:B------:R2:W3:Y:S01]  /*5290*/  MUFU.EX2 R164, R3 ;  /* 0x0000000300a47308 */ /* 0x0004e20000000800 */
[----:B-1----:R-:W-:Y:S01]  /*52a0*/  FMNMX.FTZ R137, R0, R8, !PT ;  /* 0x0000000800897209 */ /* 0x002fe20007810000 */
[--C-:B------:R-:W-:Y:S02]  /*52b0*/  FFMA.FTZ R0, R22, c[0x0][0x2d0], -R2.reuse ;  /* 0x0000b40016007a23 */ /* 0x100fe40000010802 */
[----:B--2---:R-:W-:-:S04]  /*52c0*/  FFMA.FTZ R3, R16, c[0x0][0x2d0], -R2 ;  /* 0x0000b40010037a23 */ /* 0x004fc80000010802 */
[----:B------:R1:W-:Y:S01]  /*52d0*/  MUFU.EX2 R163, R3 ;  /* 0x0000000300a37308 */ /* 0x0003e20000000800 */
[----:B------:R-:W-:Y:S01]  /*52e0*/  IMAD.MOV.U32 R129, RZ, RZ, R162 ;  /* 0x000000ffff817224 */ /* 0x000fe200078e00a2 */
[----:B------:R-:W-:Y:S01]  /*52f0*/  FSETP.NEU.FTZ.AND P0, PT, R137, -INF , PT ;  /* 0xff8000008900780b */ /* 0x000fe20003f1d000 */
[----:B------:R-:W-:Y:S02]  /*5300*/  IMAD.MOV.U32 R131, RZ, RZ, R160 ;  /* 0x000000ffff837224 */ /* 0x000fe400078e00a0 */
[----:B-1----:R-:W-:-:S04]  /*5310*/  FFMA.FTZ R3, R17, c[0x0][0x2d0], -R2 ;  /* 0x0000b40011037a23 */ /* 0x002fc80000010802 */
[----:B------:R1:W2:Y:S08]  /*5320*/  MUFU.EX2 R165, R3 ;  /* 0x0000000300a57308 */ /* 0x0002b00000000800 */
[----:B------:R4:W-:Y:S01]  /*5330*/  MUFU.EX2 R162, R0 ;  /* 0x0000000000a27308 */ /* 0x0009e20000000800 */
[----:B-1----:R-:W-:-:S07]  /*5340*/  FFMA.FTZ R3, R20, c[0x0][0x2d0], -R2 ;  /* 0x0000b40014037a23 */ /* 0x002fce0000010802 */
[----:B------:R1:W-:Y:S01]  /*5350*/  MUFU.EX2 R166, R3 ;  /* 0x0000000300a67308 */ /* 0x0003e20000000800 */
[----:B----4-:R-:W-:Y:S02]  /*5360*/  FMUL.FTZ R0, R137, c[0x0][0x2d0] ;  /* 0x0000b40089007a20 */ /* 0x010fe40000410000 */
[----:B------:R-:W-:-:S03]  /*5370*/  IMAD.MOV.U32 R130, RZ, RZ, R161 ;  /* 0x000000ffff827224 */ /* 0x000fc600078e00a1 */
        /* <DEDUP_REMOVED lines=10> */
[----:B------:R1:W-:Y:S01]  /*5420*/  MUFU.EX2 R135, R3 ;  /* 0x0000000300877308 */ /* 0x0003e20000000800 */
[----:B------:R-:W-:Y:S01]  /*5430*/  HMMA.16816.F32 R220, R4, R60, R140 ;  /* 0x0000003c04dc723c */ /* 0x000fe2000000188c */
[----:B-1----:R-:W-:-:S06]  /*5440*/  FFMA.FTZ R3, R35, c[0x0][0x2d0], -R0 ;  /* 0x0000b40023037a23 */ /* 0x002fcc0000010800 */
[----:B------:R1:W5:Y:S01]  /*5450*/  MUFU.EX2 R139, R3 ;  /* 0x00000003008b7308 */ /* 0x0003620000000800 */
[----:B------:R-:W-:Y:S01]  /*5460*/  HMMA.16816.F32 R120, R4, R52, R120 ;  /* 0x000000340478723c */ /* 0x000fe20000001878 */
[----:B---3--:R-:W-:Y:S02]  /*5470*/  F2FP.PACK_AB R8, R164, R167 ;  /* 0x000000a7a408723e */ /* 0x008fe400000000ff */
[----:B--2---:R-:W-:Y:S01]  /*5480*/  F2FP.PACK_AB R10, R165, R163 ;  /* 0x000000a3a50a723e */ /* 0x004fe200000000ff */
[----:B-1----:R-:W-:-:S04]  /*5490*/  FFMA.FTZ R3, R21, c[0x0][0x2d0], -R0 ;  /* 0x0000b40015037a23 */ /* 0x002fc80000010800 */
[----:B------:R1:W-:Y:S01]  /*54a0*/  MUFU.EX2 R141, R3 ;  /* 0x00000003008d7308 */ /* 0x0003e20000000800 */
[----:B----4-:R-:W-:Y:S02]  /*54b0*/  F2FP.PACK_AB R9, R132, R133 ;  /* 0x000000858409723e */ /* 0x010fe400000000ff */
[----:B-----5:R-:W-:Y:S01]  /*54c0*/  F2FP.PACK_AB R11, R139, R135 ;  /* 0x000000878b0b723e */ /* 0x020fe200000000ff */
[----:B------:R-:W-:Y:S01]  /*54d0*/  HMMA.16816.F32 R116, R4, R76, R116 ;  /* 0x0000004c0474723c */ /* 0x000fe20000001874 */
[----:B-1----:R-:W-:-:S04]  /*54e0*/  FFMA.FTZ R3, R19, c[0x0][0x2d0], -R0 ;  /* 0x0000b40013037a23 */ /* 0x002fc80000010800 */
[----:B------:R1:W2:Y:S03]  /*54f0*/  MUFU.EX2 R143, R3 ;  /* 0x00000003008f7308 */ /* 0x0002a60000000800 */
[----:B------:R-:W-:Y:S01]  /*5500*/  HMMA.16816.F32 R20, R8, R88, RZ ;  /* 0x000000580814723c */ /* 0x000fe200000018ff */
[----:B-1----:R-:W-:-:S04]  /*5510*/  FFMA.FTZ R3, R18, c[0x0][0x2d0], -R0 ;  /* 0x0000b40012037a23 */ /* 0x002fc80000010800 */
[----:B------:R1:W-:Y:S02]  /*5520*/  MUFU.EX2 R142, R3 ;  /* 0x00000003008e7308 */ /* 0x0003e40000000800 */
[----:B-1----:R-:W-:-:S06]  /*5530*/  FFMA.FTZ R3, R32, c[0x0][0x2d0], -R0 ;  /* 0x0000b40020037a23 */ /* 0x002fcc0000010800 */
[----:B------:R-:W1:Y:S01]  /*5540*/  MUFU.EX2 R140, R3 ;  /* 0x00000003008c7308 */ /* 0x000e620000000800 */
[----:B------:R-:W-:Y:S01]  /*5550*/  HMMA.16816.F32 R108, R4, R64, R108 ;  /* 0x00000040046c723c */ /* 0x000fe2000000186c */
[----:B------:R-:W-:Y:S02]  /*5560*/  IMAD.MOV.U32 R159, RZ, RZ, R120 ;  /* 0x000000ffff9f7224 */ /* 0x000fe400078e0078 */
[----:B------:R-:W-:Y:S02]  /*5570*/  IMAD.MOV.U32 R158, RZ, RZ, R121 ;  /* 0x000000ffff9e7224 */ /* 0x000fe400078e0079 */
[----:B------:R-:W-:-:S03]  /*5580*/  IMAD.MOV.U32 R157, RZ, RZ, R122 ;  /* 0x000000ffff9d7224 */ /* 0x000fc600078e007a */
[----:B------:R-:W-:Y:S01]  /*5590*/  HMMA.16816.F32 R212, R4, R66, R24 ;  /* 0x0000004204d4723c */ /* 0x000fe20000001818 */
[----:B------:R-:W-:-:S07]  /*55a0*/  IMAD.MOV.U32 R156, RZ, RZ, R123 ;  /* 0x000000ffff9c7224 */ /* 0x000fce00078e007b */
[----:B------:R-:W-:Y:S08]  /*55b0*/  HMMA.16816.F32 R24, R8, R80, RZ ;  /* 0x000000500818723c */ /* 0x000ff000000018ff */
[----:B------:R-:W-:Y:S01]  /*55c0*/  HMMA.16816.F32 R208, R4, R56, R124 ;  /* 0x0000003804d0723c */ /* 0x000fe2000000187c */
[----:B------:R-:W-:-:S07]  /*55d0*/  IMAD.MOV.U32 R171, RZ, RZ, R116 ;  /* 0x000000ffffab7224 */ /* 0x000fce00078e0074 */
[----:B------:R-:W-:Y:S01]  /*55e0*/  HMMA.16816.F32 R120, R4, R58, R96 ;  /* 0x0000003a0478723c */ /* 0x000fe20000001860 */
[----:B------:R-:W-:-:S07]  /*55f0*/  IMAD.MOV.U32 R170, RZ, RZ, R117 ;  /* 0x000000ffffaa7224 */ /* 0x000fce00078e0075 */
[----:B------:R-:W-:Y:S01]  /*5600*/  HMMA.16816.F32 R124, R4, R62, R92 ;  /* 0x0000003e047c723c */ /* 0x000fe2000000185c */
[----:B------:R-:W-:-:S07]  /*5610*/  IMAD.MOV.U32 R169, RZ, RZ, R118 ;  /* 0x000000ffffa97224 */ /* 0x000fce00078e0076 */
[----:B------:R-:W-:Y:S01]  /*5620*/  HMMA.16816.F32 R228, R4, R50, R44 ;  /* 0x0000003204e4723c */ /* 0x000fe2000000182c */
[----:B------:R-:W-:-:S07]  /*5630*/  IMAD.MOV.U32 R168, RZ, RZ, R119 ;  /* 0x000000ffffa87224 */ /* 0x000fce00078e0077 */
        /* <DEDUP_REMOVED lines=8> */
[----:B------:R-:W-:Y:S01]  /*56c0*/  HMMA.16816.F32 R20, R8, R100, RZ ;  /* 0x000000640814723c */ /* 0x000fe200000018ff */
[----:B------:R-:W-:-:S02]  /*56d0*/  IMAD.MOV.U32 R243, RZ, RZ, R108 ;  /* 0x000000fffff37224 */ /* 0x000fc400078e006c */
[----:B------:R-:W-:Y:S02]  /*56e0*/  IMAD.MOV.U32 R242, RZ, RZ, R109 ;  /* 0x000000fffff27224 */ /* 0x000fe400078e006d */
[----:B------:R-:W-:Y:S02]  /*56f0*/  IMAD.MOV.U32 R241, RZ, RZ, R110 ;  /* 0x000000fffff17224 */ /* 0x000fe400078e006e */
[----:B------:R-:W-:Y:S02]  /*5700*/  IMAD.MOV.U32 R234, RZ, RZ, R111 ;  /* 0x000000ffffea7224 */ /* 0x000fe400078e006f */
[----:B------:R-:W-:Y:S08]  /*5710*/  HMMA.16816.F32 R108, R4, R60, R24 ;  /* 0x0000003c046c723c */ /* 0x000ff00000001818 */
[C---:B------:R-:W-:Y:S08]  /*5720*/  HMMA.16816.F32 R24, R8.reuse, R90, RZ ;  /* 0x0000005a0818723c */ /* 0x040ff000000018ff */
[C---:B------:R-:W-:Y:S07]  /*5730*/  HMMA.16816.F32 R28, R8.reuse, R72, RZ ;  /* 0x00000048081c723c */ /* 0x040fee00000018ff */
[----:B------:R-:W-:Y:S01]  /*5740*/  IMAD.MOV.U32 R72, RZ, RZ, R171 ;  /* 0x000000ffff487224 */ /* 0x000fe200078e00ab */
[----:B------:R-:W-:Y:S01]  /*5750*/  HMMA.16816.F32 R32, R8, R74, RZ ;  /* 0x0000004a0820723c */ /* 0x000fe200000018ff */
[----:B------:R-:W-:-:S06]  /*5760*/  IMAD.MOV.U32 R73, RZ, RZ, R170 ;  /* 0x000000ffff497224 */ /* 0x000fcc00078e00aa */
[----:B------:R-:W-:Y:S02]  /*5770*/  IMAD.MOV.U32 R74, RZ, RZ, R169 ;  /* 0x000000ffff4a7224 */ /* 0x000fe400078e00a9 */
[----:B------:R-:W-:Y:S02]  /*5780*/  IMAD.MOV.U32 R75, RZ, RZ, R168 ;  /* 0x000000ffff4b7224 */ /* 0x000fe400078e00a8 */
        /* <DEDUP_REMOVED lines=9> */
[----:B------:R1:W-:Y:S03]  /*5820*/  MUFU.EX2 R25, R3 ;  /* 0x0000000300197308 */ /* 0x0003e60000000800 */
[----:B------:R-:W-:Y:S01]  /*5830*/  HMMA.16816.F32 R84, R4, R64, R16 ;  /* 0x000000400454723c */ /* 0x000fe20000001810 */
[--C-:B-1----:R-:W-:Y:S02]  /*5840*/  FFMA.FTZ R3, R113, c[0x0][0x2d0], -R2.reuse ;  /* 0x0000b40071037a23 */ /* 0x102fe40000010802 */
[----:B------:R-:W-:-:S05]  /*5850*/  FFMA.FTZ R2, R112, c[0x0][0x2d0], -R2 ;  /* 0x0000b40070027a23 */ /* 0x000fca0000010802 */
[----:B------:R-:W-:Y:S08]  /*5860*/  HMMA.16816.F32 R148, R4, R56, R28 ;  /* 0x000000380494723c */ /* 0x000ff0000000181c */
[----:B------:R-:W-:Y:S01]  /*5870*/  HMMA.16816.F32 R36, R8, R102, RZ ;  /* 0x000000660824723c */ /* 0x000fe200000018ff */
[----:B------:R1:W-:Y:S01]  /*5880*/  MUFU.EX2 R22, R2 ;  /* 0x0000000200167308 */ /* 0x0003e20000000800 */
[----:B------:R-:W-:Y:S01]  /*5890*/  IMAD.MOV.U32 R80, RZ, RZ, R131 ;  /* 0x000000ffff507224 */ /* 0x000fe200078e0083 */
[----:B------:R-:W-:Y:S01]  /*58a0*/  LDSM.16.MT88.4 R112, [R186+0x800] ;  /* 0x00080000ba70783b */ /* 0x000fe20000004200 */
[----:B-1----:R-:W-:-:S05]  /*58b0*/  FFMA.FTZ R2, R71, c[0x0][0x2d0], -R0 ;  /* 0x0000b40047027a23 */ /* 0x002fca0000010800 */
[----:B------:R1:W-:Y:S01]  /*58c0*/  MUFU.EX2 R18, R2 ;  /* 0x0000000200127308 */ /* 0x0003e20000000800 */
[----:B------:R-:W-:Y:S01]  /*58d0*/  HMMA.16816.F32 R28, R8, R82, RZ ;  /* 0x00000052081c723c */ /* 0x000fe200000018ff */
[----:B-1----:R-:W-:-:S06]  /*58e0*/  FFMA.FTZ R2, R70, c[0x0][0x2d0], -R0 ;  /* 0x0000b40046027a23 */ /* 0x002fcc0000010800 */
[----:B------:R1:W-:Y:S01]  /*58f0*/  MUFU.EX2 R20, R2 ;  /* 0x0000000200147308 */ /* 0x0003e20000000800 */
[----:B------:R-:W-:Y:S01]  /*5900*/  HMMA.16816.F32 R8, R8, R106, RZ ;  /* 0x0000006a0808723c */ /* 0x000fe200000018ff */
[--C-:B-1----:R-:W-:Y:S02]  /*5910*/  FFMA.FTZ R2, R69, c[0x0][0x2d0], -R0.reuse ;  /* 0x0000b40045027a23 */ /* 0x102fe40000010800 */
[----:B------:R-:W-:-:S04]  /*5920*/  FFMA.FTZ R0, R68, c[0x0][0x2d0], -R0 ;  /* 0x0000b40044007a23 */ /* 0x000fc80000010800 */
[----:B------:R1:W-:Y:S01]  /*5930*/  MUFU.EX2 R19, R0 ;  /* 0x0000000000137308 */ /* 0x0003e20000000800 */
[----:B------:R-:W-:Y:S01]  /*5940*/  HMMA.16816.F32 R32, R4, R58, R32 ;  /* 0x0000003a0420723c */ /* 0x000fe20000001820 */
[----:B-1----:R-:W-:-:S06]  /*5950*/  FFMA.FTZ R0, R154, c[0x0][0x2d0], -R13 ;  /* 0x0000b4009a007a23 */ /* 0x002fcc000001080d */
[----:B------:R1:W-:Y:S01]  /*5960*/  MUFU.EX2 R15, R0 ;  /* 0x00000000000f7308 */ /* 0x0003e20000000800 */
[----:B------:R-:W-:Y:S02]  /*5970*/  IMAD.MOV.U32 R56, RZ, RZ, R159 ;  /* 0x000000ffff387224 */ /* 0x000fe400078e009f */
[----:B------:R-:W-:Y:S02]  /*5980*/  IMAD.MOV.U32 R57, RZ, RZ, R158 ;  /* 0x000000ffff397224 */ /* 0x000fe400078e009e */
[----:B------:R-:W-:Y:S02]  /*5990*/  IMAD.MOV.U32 R58, RZ, RZ, R157 ;  /* 0x000000ffff3a7224 */ /* 0x000fe400078e009d */
[----:B-1----:R-:W-:-:S04]  /*59a0*/  FFMA.FTZ R0, R155, c[0x0][0x2d0], -R13 ;  /* 0x0000b4009b007a23 */ /* 0x002fc8000001080d */
[----:B------:R1:W2:Y:S01]  /*59b0*/  MUFU.EX2 R16, R0 ;  /* 0x0000000000107308 */ /* 0x0002a20000000800 */
[----:B------:R-:W-:Y:S02]  /*59c0*/  IMAD.MOV.U32 R59, RZ, RZ, R156 ;  /* 0x000000ffff3b7224 */ /* 0x000fe400078e009c */
[----:B------:R-:W-:Y:S01]  /*59d0*/  IMAD.MOV.U32 R81, RZ, RZ, R130 ;  /* 0x000000ffff517224 */ /* 0x000fe200078e0082 */
[----:B------:R-:W3:Y:S01]  /*59e0*/  LDSM.16.MT88.4 R156, [R185+0x800] ;  /* 0x00080000b99c783b */ /* 0x000ee20000004200 */
[----:B------:R-:W-:Y:S02]  /*59f0*/  IMAD.MOV.U32 R82, RZ, RZ, R129 ;  /* 0x000000ffff527224 */ /* 0x000fe400078e0081 */
[----:B------:R-:W-:Y:S02]  /*5a00*/  IMAD.MOV.U32 R83, RZ, RZ, R128 ;  /* 0x000000ffff537224 */ /* 0x000fe400078e0080 */
[----:B------:R-:W4:Y:S01]  /*5a10*/  LDSM.16.MT88.4 R128, [R185+0x1400] ;  /* 0x00140000b980783b */ /* 0x000f220000004200 */
[----:B-1----:R-:W-:-:S04]  /*5a20*/  FFMA.FTZ R0, R153, c[0x0][0x2d0], -R13 ;  /* 0x0000b40099007a23 */ /* 0x002fc8000001080d */
[----:B------:R1:W-:Y:S01]  /*5a30*/  MUFU.EX2 R17, R0 ;  /* 0x0000000000117308 */ /* 0x0003e20000000800 */
[----:B------:R-:W-:Y:S07]  /*5a40*/  HMMA.16816.F32 R28, R4, R62, R28 ;  /* 0x0000003e041c723c */ /* 0x000fee000000181c */
[----:B------:R-:W-:Y:S01]  /*5a50*/  MUFU.EX2 R26, R3 ;  /* 0x00000003001a7308 */ /* 0x000fe20000000800 */
[----:B-1----:R-:W-:-:S07]  /*5a60*/  FFMA.FTZ R0, R146, c[0x0][0x2d0], -R13 ;  /* 0x0000b40092007a23 */ /* 0x002fce000001080d */
[----:B------:R1:W5:Y:S01]  /*5a70*/  MUFU.EX2 R14, R0 ;  /* 0x00000000000e7308 */ /* 0x0003620000000800 */
[C---:B------:R-:W-:Y:S08]  /*5a80*/  HMMA.16816.F32 R36, R4.reuse, R78, R36 ;  /* 0x0000004e0424723c */ /* 0x040ff00000001824 */
[----:B------:R-:W-:Y:S01]  /*5a90*/  HMMA.16816.F32 R44, R4, R66, R8 ;  /* 0x00000042042c723c */ /* 0x000fe20000001808 */
[----:B------:R-:W3:Y:S01]  /*5aa0*/  LDSM.16.MT88.4 R4, [R186+0x2000] ;  /* 0x00200000ba04783b */ /* 0x000ee20000004200 */
[----:B------:R4:W-:Y:S01]  /*5ab0*/  MUFU.EX2 R21, R2 ;  /* 0x0000000200157308 */ /* 0x0009e20000000800 */
[----:B--2---:R-:W-:Y:S01]  /*5ac0*/  F2FP.PACK_AB R92, R16, R15 ;  /* 0x0000000f105c723e */ /* 0x004fe200000000ff */
[----:B------:R-:W-:Y:S01]  /*5ad0*/  IMAD.MOV.U32 R88, RZ, RZ, R243 ;  /* 0x000000ffff587224 */ /* 0x000fe200078e00f3 */
[----:B------:R-:W-:Y:S01]  /*5ae0*/  F2FP.PACK_AB R96, R25, R24 ;  /* 0x000000181960723e */ /* 0x000fe200000000ff */
[----:B------:R-:W-:-:S02]  /*5af0*/  IMAD.MOV.U32 R89, RZ, RZ, R242 ;  /* 0x000000ffff597224 */ /* 0x000fc400078e00f2 */
[----:B-1----:R-:W-:Y:S01]  /*5b00*/  FFMA.FTZ R0, R152, c[0x0][0x2d0], -R12 ;  /* 0x0000b40098007a23 */ /* 0x002fe2000001080c */
[----:B-----5:R-:W-:Y:S01]  /*5b10*/  F2FP.PACK_AB R94, R14, R17 ;  /* 0x000000110e5e723e */ /* 0x020fe200000000ff */
[----:B------:R-:W-:Y:S01]  /*5b20*/  IMAD.MOV.U32 R90, RZ, RZ, R241 ;  /* 0x000000ffff5a7224 */ /* 0x000fe200078e00f1 */
[----:B------:R-:W-:Y:S01]  /*5b30*/  F2FP.PACK_AB R97, R20, R18 ;  /* 0x000000121461723e */ /* 0x000fe200000000ff */
[----:B------:R1:W-:Y:S01]  /*5b40*/  MUFU.EX2 R3, R0 ;  /* 0x0000000000037308 */ /* 0x0003e20000000800 */
[----:B------:R-:W-:Y:S01]  /*5b50*/  IMAD.MOV.U32 R91, RZ, RZ, R234 ;  /* 0x000000ffff5b7224 */ /* 0x000fe200078e00ea */
[----:B------:R-:W-:Y:S01]  /*5b60*/  F2FP.PACK_AB R98, R22, R26 ;  /* 0x0000001a1662723e */ /* 0x000fe200000000ff */
[----:B------:R-:W2:Y:S01]  /*5b70*/  LDSM.16.MT88.4 R64, [R186+0x1400] ;  /* 0x00140000ba40783b */ /* 0x000ea20000004200 */
[--C-:B----4-:R-:W-:Y:S02]  /*5b80*/  FFMA.FTZ R2, R145, c[0x0][0x2d0], -R12.reuse ;  /* 0x0000b40091027a23 */ /* 0x110fe4000001080c */
[----:B-1----:R-:W-:-:S04]  /*5b90*/  FFMA.FTZ R0, R147, c[0x0][0x2d0], -R12 ;  /* 0x0000b40093007a23 */ /* 0x002fc8000001080c */
[----:B------:R1:W4:Y:S02]  /*5ba0*/  MUFU.EX2 R11, R0 ;  /* 0x00000000000b7308 */ /* 0x0003240000000800 */
[----:B-1----:R-:W-:-:S06]  /*5bb0*/  FFMA.FTZ R0, R144, c[0x0][0x2d0], -R12 ;  /* 0x0000b40090007a23 */ /* 0x002fcc000001080c */
[----:B------:R1:W-:Y:S08]  /*5bc0*/  MUFU.EX2 R12, R2 ;  /* 0x00000002000c7308 */ /* 0x0003f00000000800 */
[----:B------:R5:W2:Y:S01]  /*5bd0*/  MUFU.EX2 R13, R0 ;  /* 0x00000000000d7308 */ /* 0x000aa20000000800 */
[----:B-1----:R-:W-:Y:S01]  /*5be0*/  @P3 IMAD.HI.U32 R2, R233, c[0x0][0x2c8], RZ ;  /* 0x0000b200e9023a27 */ /* 0x002fe200078e00ff */
[----:B----4-:R-:W-:-:S03]  /*5bf0*/  F2FP.PACK_AB R93, R11, R3 ;  /* 0x000000030b5d723e */ /* 0x010fc600000000ff */
[----:B-----5:R-:W-:Y:S01]  /*5c00*/  IMAD.MOV.U32 R0, RZ, RZ, R233 ;  /* 0x000000ffff007224 */ /* 0x020fe200078e00e9 */
[----:B------:R-:W-:Y:S02]  /*5c10*/  @P3 SHF.R.U32.HI R0, RZ, c[0x0][0x2cc], R2 ;  /* 0x0000b300ff003a19 */ /* 0x000fe40000011602 */
[----:B--2---:R-:W-:Y:S02]  /*5c20*/  F2FP.PACK_AB R95, R13, R12 ;  /* 0x0000000c0d5f723e */ /* 0x004fe400000000ff */
[----:B------:R-:W-:-:S05]  /*5c30*/  IADD3 R0, R0, R251, -R250 ;  /* 0x000000fb00007210 */ /* 0x000fca0007ffe8fa */
[----:B------:R-:W-:Y:S01]  /*5c40*/  IMAD.HI R9, R0, 0x2aaaaaab, RZ ;  /* 0x2aaaaaab00097827 */ /* 0x000fe200078e02ff */
[----:B---3--:R-:W-:Y:S01]  /*5c50*/  HMMA.16816.F32 R152, R92, R158, R120 ;  /* 0x0000009e5c98723c */ /* 0x008fe20000001878 */
[----:B------:R-:W-:-:S03]  /*5c60*/  F2FP.PACK_AB R99, R19, R21 ;  /* 0x000000151363723e */ /* 0x000fc600000000ff */
[----:B------:R-:W-:-:S04]  /*5c70*/  SHF.R.U32.HI R10, RZ, 0x1f, R9 ;  /* 0x0000001fff0a7819 */ /* 0x000fc80000011609 */
[C---:B------:R-:W-:Y:S01]  /*5c80*/  HMMA.16816.F32 R120, R92.reuse, R128, R80 ;  /* 0x000000805c78723c */ /* 0x040fe20000001850 */
[----:B------:R-:W1:Y:S01]  /*5c90*/  LDSM.16.MT88.4 R80, [R185+0x2000] ;  /* 0x00200000b950783b */ /* 0x000e620000004200 */
[----:B------:R-:W-:Y:S01]  /*5ca0*/  FADD.FTZ R2, R167, R164 ;  /* 0x000000a4a7027221 */ /* 0x000fe20000010000 */
[----:B------:R-:W-:Y:S01]  /*5cb0*/  LEA.HI.SX32 R23, R9, R10, 0x1d ;  /* 0x0000000a09177211 */ /* 0x000fe200078feaff */
[----:B------:R-:W-:Y:S02]  /*5cc0*/  FADD.FTZ R0, R133, R132 ;  /* 0x0000008485007221 */ /* 0x000fe40000010000 */
[----:B------:R-:W-:Y:S02]  /*5cd0*/  FADD.FTZ R8, R204, R203 ;  /* 0x000000cbcc087221 */ /* 0x000fe40000010000 */
[----:B------:R-:W-:Y:S01]  /*5ce0*/  FADD.FTZ R10, R200, R199 ;  /* 0x000000c7c80a7221 */ /* 0x000fe20000010000 */
[----:B------:R-:W-:Y:S01]  /*5cf0*/  HMMA.16816.F32 R88, R92, R4, R88 ;  /* 0x000000045c58723c */ /* 0x000fe20000001858 */
[----:B------:R-:W-:-:S02]  /*5d00*/  FADD.FTZ R9, R163, R2 ;  /* 0x00000002a3097221 */ /* 0x000fc40000010000 */
[----:B------:R-:W-:-:S05]  /*5d10*/  FADD.FTZ R2, R206, R8 ;  /* 0x00000008ce027221 */ /* 0x000fca0000010000 */
        /* <DEDUP_REMOVED lines=37> */
[----:B------:R-:W-:Y:S02]  /*5f70*/  FADD.FTZ R2, R21, R2 ;  /* 0x0000000215027221 */ /* 0x000fe40000010000 */
[----:B------:R-:W-:Y:S02]  /*5f80*/  FADD.FTZ R3, R17, R3 ;  /* 0x0000000311037221 */ /* 0x000fe40000010000 */
[----:B------:R-:W-:Y:S01]  /*5f90*/  FADD.FTZ R4, R12, R4 ;  /* 0x000000040c047221 */ /* 0x000fe20000010000 */
[----:B------:R-:W-:Y:S01]  /*5fa0*/  HMMA.16816.F32 R148, R96, R156, R148 ;  /* 0x0000009c6094723c */ /* 0x000fe20000001894 */
[----:B------:R-:W-:Y:S02]  /*5fb0*/  FADD.FTZ R241, R22, R0 ;  /* 0x0000000016f17221 */ /* 0x000fe40000010000 */
[----:B------:R-:W-:-:S05]  /*5fc0*/  FADD.FTZ R243, R19, R2 ;  /* 0x0000000213f37221 */ /* 0x000fca0000010000 */
[----:B------:R-:W-:Y:S01]  /*5fd0*/  HMMA.16816.F32 R144, R92, R156, R208 ;  /* 0x0000009c5c90723c */ /* 0x000fe200000018d0 */
[----:B------:R-:W-:Y:S02]  /*5fe0*/  FADD.FTZ R242, R14, R3 ;  /* 0x000000030ef27221 */ /* 0x000fe40000010000 */
[----:B------:R-:W-:-:S05]  /*5ff0*/  FADD.FTZ R244, R13, R4 ;  /* 0x000000040df47221 */ /* 0x000fca0000010000 */
[----:B------:R-:W-:Y:S08]  /*6000*/  HMMA.16816.F32 R104, R92, R112, R220 ;  /* 0x000000705c68723c */ /* 0x000ff000000018dc */
[----:B------:R-:W-:Y:S08]  /*6010*/  HMMA.16816.F32 R116, R96, R128, R116 ;  /* 0x000000806074723c */ /* 0x000ff00000001874 */
[C---:B------:R-:W-:Y:S08]  /*6020*/  HMMA.16816.F32 R56, R92.reuse, R64, R56 ;  /* 0x000000405c38723c */ /* 0x040ff00000001838 */
[C---:B-1----:R-:W-:Y:S08]  /*6030*/  HMMA.16816.F32 R72, R92.reuse, R80, R72 ;  /* 0x000000505c48723c */ /* 0x042ff00000001848 */
        /* <DEDUP_REMOVED lines=13> */
[----:B------:R-:W-:Y:S01]  /*6110*/  IADD3 R246, R232, R233, RZ ;  /* 0x000000e9e8f67210 */ /* 0x000fe20007ffe0ff */
[----:B------:R-:W-:Y:S01]  /*6120*/  IMAD.MOV.U32 R3, RZ, RZ, R138 ;  /* 0x000000ffff037224 */ /* 0x000fe200078e008a */
[----:B------:R-:W-:Y:S01]  /*6130*/  MOV R132, R137 ;  /* 0x0000008900847202 */ /* 0x000fe20000000f00 */
[----:B------:R-:W-:Y:S01]  /*6140*/  IMAD.MOV.U32 R139, RZ, RZ, R136 ;  /* 0x000000ffff8b7224 */ /* 0x000fe200078e0088 */
[----:B------:R-:W-:Y:S01]  /*6150*/  MOV R140, R134 ;  /* 0x00000086008c7202 */ /* 0x000fe20000000f00 */
[----:B------:R-:W-:-:S05]  /*6160*/  @P3 IMAD.HI.U32 R0, R246, c[0x0][0x2c8], RZ ;  /* 0x0000b200f6003a27 */ /* 0x000fca00078e00ff */
[----:B------:R-:W-:-:S06]  /*6170*/  @P3 SHF.R.U32.HI R249, RZ, c[0x0][0x2cc], R0 ;  /* 0x0000b300fff93a19 */ /* 0x000fcc0000011600 */
.L_x_2506:
        /* <DEDUP_REMOVED lines=18> */
[C---:B------:R-:W-:Y:S04]  /*62a0*/  IMAD.WIDE.U32 R4, R199.reuse, c[0x0][0x208], RZ ;  /* 0x00008200c7047a25 */ /* 0x040fe800078e00ff */
        /* <DEDUP_REMOVED lines=28> */
.L_x_2503:
[----:B------:R-:W-:Y:S05]  /*6470*/  BSYNC B0 ;  /* 0x0000000000007941 */ /* 0x000fea0003800000 */
.L_x_2502:
        /* <DEDUP_REMOVED lines=99> */
[----:B------:R-:W-:Y:S04]  /*6ab0*/  IADD3 R0, -R247, 0x30, RZ ;  /* 0x00000030f7007810 */ /* 0x000fe80007ffe1ff */
[C---:B------:R-:W-:Y:S02]  /*6ac0*/  ISETP.GE.AND P0, PT, R0.reuse, 0x21, PT ;  /* 0x000000210000780c */ /* 0x040fe40003f06270 */
[----:B------:R-:W-:Y:S11]  /*6ad0*/  ISETP.GE.AND P1, PT, R0, 0x1, PT ;  /* 0x000000010000780c */ /* 0x000ff60003f26270 */
[----:B------:R-:W-:Y:S01]  /*6ae0*/  @P0 IMAD.MOV.U32 R135, RZ, RZ, c[0x0][0x1e0] ;  /* 0x00007800ff870624 */ /* 0x000fe200078e00ff */
[C---:B------:R-:W-:Y:S01]  /*6af0*/  @P0 IADD3 R0, R199.reuse, -0x1, RZ ;  /* 0xffffffffc7000810 */ /* 0x040fe20007ffe0ff */
[----:B------:R-:W-:Y:S01]  /*6b00*/  @P0 IMAD.MOV.U32 R136, RZ, RZ, 0x5 ;  /* 0x00000005ff880424 */ /* 0x000fe200078e00ff */
[----:B------:R-:W-:Y:S02]  /*6b10*/  @P1 IADD3 R2, R199, -0x1, RZ ;  /* 0xffffffffc7021810 */ /* 0x000fe40007ffe0ff */
[----:B------:R-:W-:Y:S02]  /*6b20*/  @P0 SHF.R.S32.HI R133, RZ, 0x1f, R0 ;  /* 0x0000001fff850819 */ /* 0x000fe40000011400 */
[----:B------:R-:W-:Y:S01]  /*6b30*/  @P1 SHF.R.S32.HI R134, RZ, 0x1f, R2 ;  /* 0x0000001fff861819 */ /* 0x000fe20000011402 */
[----:B------:R-:W-:Y:S01]  /*6b40*/  @P1 IMAD.WIDE.U32 R142, R2, c[0x0][0x1e0], RZ ;  /* 0x00007800028e1a25 */ /* 0x000fe200078e00ff */
[C---:B------:R-:W-:Y:S02]  /*6b50*/  @P0 SHF.L.U64.HI R137, R135.reuse, R136, c[0x0][0x1e4] ;  /* 0x0000790087890619 */ /* 0x040fe40000010288 */
[----:B------:R-:W-:Y:S01]  /*6b60*/  @P0 SHF.L.U32 R136, R135, 0x5, RZ ;  /* 0x0000000587880819 */ /* 0x000fe200000006ff */
[----:B------:R-:W-:Y:S02]  /*6b70*/  @P0 IMAD R133, R133, c[0x0][0x1e0], RZ ;  /* 0x0000780085850a24 */ /* 0x000fe400078e02ff */
[----:B------:R-:W-:Y:S02]  /*6b80*/  @P1 IMAD R138, R134, c[0x0][0x1e0], RZ ;  /* 0x00007800868a1a24 */ /* 0x000fe400078e02ff */
[C---:B------:R-:W-:Y:S04]  /*6b90*/  @P0 IMAD.WIDE.U32 R134, R0.reuse, c[0x0][0x1e0], RZ ;  /* 0x0000780000860a25 */ /* 0x040fe800078e00ff */
[----:B------:R-:W-:Y:S02]  /*6ba0*/  @P0 IMAD R133, R0, c[0x0][0x1e4], R133 ;  /* 0x0000790000850a24 */ /* 0x000fe400078e0285 */
[----:B------:R-:W-:Y:S02]  /*6bb0*/  @P1 IMAD R138, R2, c[0x0][0x1e4], R138 ;  /* 0x00007900028a1a24 */ /* 0x000fe400078e028a */
[----:B------:R-:W-:Y:S01]  /*6bc0*/  @P0 IMAD.WIDE.U32 R136, R134, 0x30, R136 ;  /* 0x0000003086880825 */ /* 0x000fe200078e0088 */
[----:B------:R-:W-:Y:S03]  /*6bd0*/  @P1 MOV R134, R238 ;  /* 0x000000ee00861202 */ /* 0x000fe60000000f00 */
[----:B------:R-:W-:Y:S01]  /*6be0*/  @P0 IMAD.IADD R2, R135, 0x1, R133 ;  /* 0x0000000187020824 */ /* 0x000fe200078e0285 */
[----:B------:R-:W-:Y:S01]  /*6bf0*/  @P0 IADD3 R0, P2, R238, R136, RZ ;  /* 0x00000088ee000210 */ /* 0x000fe20007f5e0ff */
[----:B------:R-:W-:Y:S02]  /*6c00*/  @P1 IMAD.IADD R133, R143, 0x1, R138 ;  /* 0x000000018f851824 */ /* 0x000fe400078e028a */
[----:B------:R-:W-:Y:S02]  /*6c10*/  @P1 IMAD.MOV.U32 R135, RZ, RZ, R240 ;  /* 0x000000ffff871224 */ /* 0x000fe400078e00f0 */
[----:B------:R-:W-:Y:S02]  /*6c20*/  @P0 IMAD R2, R2, 0x30, RZ ;  /* 0x0000003002020824 */ /* 0x000fe400078e02ff */
[----:B------:R-:W-:Y:S03]  /*6c30*/  @P1 IMAD.WIDE.U32 R134, R142, 0x30, R134 ;  /* 0x000000308e861825 */ /* 0x000fe600078e0086 */
[----:B------:R-:W-:Y:S01]  /*6c40*/  @P0 IADD3.X R138, R240, R2, R137, P2, !PT ;  /* 0x00000002f08a0210 */ /* 0x000fe200017fe489 */
        /* <DEDUP_REMOVED lines=15> */
.L_x_2505:
[----:B------:R-:W-:Y:S05]  /*6d40*/  BSYNC B0 ;  /* 0x0000000000007941 */ /* 0x000fea0003800000 */
.L_x_2504:
[----:B-1----:R-:W2:Y:S01]  /*6d50*/  LDL R134, [R1+0x1c] ;  /* 0x00001c0001867983 */ /* 0x002ea20000100800 */
[----:B------:R-:W-:Y:S02]  /*6d60*/  MOV R0, R246 ;  /* 0x000000f600007202 */ /* 0x000fe40000000f00 */
[----:B------:R-:W-:Y:S01]  /*6d70*/  @P3 MOV R0, R249 ;  /* 0x000000f900003202 */ /* 0x000fe20000000f00 */
[----:B------:R-:W0:Y:S08]  /*6d80*/  LDGDEPBAR ;  /* 0x00000000000079af */ /* 0x000e300000000000 */
[----:B------:R-:W1:Y:S08]  /*6d90*/  SHFL.IDX PT, R2, R0, RZ, 0x1c1f ;  /* 0x001c1fff00027589 */ /* 0x000e7000000e0000 */
[----:B------:R-:W3:Y:S08]  /*6da0*/  SHFL.IDX PT, R133, R0, 0x1, 0x1c1f ;  /* 0x003c1f0000857f89 */ /* 0x000ef000000e0000 */
[----:B------:R-:W-:Y:S08]  /*6db0*/  SHFL.IDX PT, R136, R0, 0x3, 0x1c1f ;  /* 0x007c1f0000887f89 */ /* 0x000ff000000e0000 */
[----:B------:R4:W5:Y:S02]  /*6dc0*/  SHFL.IDX PT, R135, R0, 0x2, 0x1c1f ;  /* 0x005c1f0000877f89 */ /* 0x00096400000e0000 */
[----:B----4-:R-:W-:Y:S05]  /*6dd0*/  IMAD R0, R199, -0x30, RZ ;  /* 0xffffffd0c7007824 */ /* 0x010fea00078e02ff */
[----:B--2---:R-:W-:Y:S04]  /*6de0*/  IADD3 R0, -R134, 0x1, R0 ;  /* 0x0000000186007810 */ /* 0x004fe80007ffe100 */
[----:B------:R-:W-:Y:S04]  /*6df0*/  IADD3 R0, -R250, R0, R251 ;  /* 0x00000000fa007210 */ /* 0x000fe80007ffe1fb */
[C---:B-1----:R-:W-:Y:S02]  /*6e00*/  IADD3 R134, R0.reuse, R2, RZ ;  /* 0x0000000200867210 */ /* 0x042fe40007ffe0ff */
[----:B---3--:R-:W-:Y:S02]  /*6e10*/  IADD3 R133, R0, R133, RZ ;  /* 0x0000008500857210 */ /* 0x008fe40007ffe0ff */
[----:B------:R-:W-:Y:S02]  /*6e20*/  ISETP.GT.AND P0, PT, R134, RZ, PT ;  /* 0x000000ff8600720c */ /* 0x000fe40003f04270 */
[----:B-----5:R-:W-:Y:S02]  /*6e30*/  IADD3 R2, R0, R135, RZ ;  /* 0x0000008700027210 */ /* 0x020fe40007ffe0ff */
[----:B------:R-:W-:Y:S02]  /*6e40*/  FSEL R135, R4, -INF , P0 ;  /* 0xff80000004877808 */ /* 0x000fe40000000000 */
[C---:B------:R-:W-:Y:S02]  /*6e50*/  ISETP.GT.AND P2, PT, R134.reuse, 0x1, PT ;  /* 0x000000018600780c */ /* 0x040fe40003f44270 */
[----:B------:R-:W-:Y:S02]  /*6e60*/  ISETP.GT.AND P0, PT, R133, 0x1, PT ;  /* 0x000000018500780c */ /* 0x000fe40003f04270 */
[----:B------:R-:W-:Y:S02]  /*6e70*/  FMNMX.FTZ R4, R135, R3, !PT ;  /* 0x0000000387047209 */ /* 0x000fe40007810000 */
[----:B------:R-:W-:Y:S02]  /*6e80*/  FSEL R137, R5, -INF , P2 ;  /* 0xff80000005897808 */ /* 0x000fe40001000000 */
[C---:B------:R-:W-:Y:S02]  /*6e90*/  ISETP.GT.AND P2, PT, R134.reuse, 0x8, PT ;  /* 0x000000088600780c */ /* 0x040fe40003f44270 */
[----:B------:R-:W-:Y:S02]  /*6ea0*/  ISETP.GT.AND P1, PT, R133, RZ, PT ;  /* 0x000000ff8500720c */ /* 0x000fe40003f24270 */
[----:B------:R-:W-:Y:S02]  /*6eb0*/  FSEL R142, R7, -INF , P0 ;  /* 0xff800000078e7808 */ /* 0x000fe40000000000 */
[----:B------:R-:W-:Y:S02]  /*6ec0*/  ISETP.GT.AND P0, PT, R134, 0x9, PT ;  /* 0x000000098600780c */ /* 0x000fe40003f04270 */
[----:B------:R-:W-:Y:S02]  /*6ed0*/  IADD3 R0, R0, R136, RZ ;  /* 0x0000008800007210 */ /* 0x000fe40007ffe0ff */
[----:B------:R-:W-:Y:S02]  /*6ee0*/  FSEL R136, R16, -INF , P2 ;  /* 0xff80000010887808 */ /* 0x000fe40001000000 */
[----:B------:R-:W-:Y:S02]  /*6ef0*/  FMNMX.FTZ R4, R137, R4, !PT ;  /* 0x0000000489047209 */ /* 0x000fe40007810000 */
[----:B------:R-:W-:Y:S02]  /*6f00*/  FSEL R17, R17, -INF , P0 ;  /* 0xff80000011117808 */ /* 0x000fe40000000000 */
[----:B------:R-:W-:Y:S02]  /*6f10*/  FSEL R141, R6, -INF , P1 ;  /* 0xff800000068d7808 */ /* 0x000fe40000800000 */
        /* <DEDUP_REMOVED lines=9> */
[----:B------:R-:W-:Y:S02]  /*6fb0*/  ISETP.GT.AND P0, PT, R134, 0x18, PT ;  /* 0x000000188600780c */ /* 0x000fe40003f04270 */
        /* <DEDUP_REMOVED lines=13> */
[----:B------:R-:W-:Y:S02]  /*7090*/  ISETP.GT.AND P0, PT, R134, 0x28, PT ;  /* 0x000000288600780c */ /* 0x000fe40003f04270 */
[----:B------:R-:W-:Y:S02]  /*70a0*/  FMNMX.FTZ R4, R223, R4, !PT ;  /* 0x00000004df047209 */ /* 0x000fe40007810000 */
[----:B------:R-:W-:Y:S02]  /*70b0*/  FSEL R181, R22, -INF , P2 ;  /* 0xff80000016b57808 */ /* 0x000fe40001000000 */
[----:B------:R-:W-:Y:S02]  /*70c0*/  ISETP.GT.AND P2, PT, R134, 0x29, PT ;  /* 0x000000298600780c */ /* 0x000fe40003f44270 */
[----:B------:R-:W-:Y:S02]  /*70d0*/  FSEL R221, R48, -INF , P0 ;  /* 0xff80000030dd7808 */ /* 0x000fe40000000000 */
[----:B------:R-:W-:Y:S02]  /*70e0*/  FMNMX.FTZ R4, R222, R4, !PT ;  /* 0x00000004de047209 */ /* 0x000fe40007810000 */
[----:B------:R-:W-:Y:S02]  /*70f0*/  FSEL R220, R49, -INF , P2 ;  /* 0xff80000031dc7808 */ /* 0x000fe40001000000 */
[----:B------:R-:W-:Y:S02]  /*7100*/  FMNMX.FTZ R4, R221, R4, !PT ;  /* 0x00000004dd047209 */ /* 0x000fe40007810000 */
[----:B------:R-:W-:Y:S02]  /*7110*/  ISETP.GT.AND P0, PT, R133, 0x19, PT ;  /* 0x000000198500780c */ /* 0x000fe40003f04270 */
[----:B------:R-:W-:Y:S02]  /*7120*/  FMNMX.FTZ R4, R220, R4, !PT ;  /* 0x00000004dc047209 */ /* 0x000fe40007810000 */
[----:B------:R-:W-:Y:S02]  /*7130*/  FSEL R179, R35, -INF , P0 ;  /* 0xff80000023b37808 */ /* 0x000fe40000000000 */
[C---:B------:R-:W-:Y:S01]  /*7140*/  ISETP.GT.AND P0, PT, R133.reuse, 0x20, PT ;  /* 0x000000208500780c */ /* 0x040fe20003f04270 */
[----:B------:R-:W1:Y:S01]  /*7150*/  SHFL.BFLY PT, R20, R4, 0x2, 0x1f ;  /* 0x0c401f0004147f89 */ /* 0x000e6200000e0000 */
[C---:B------:R-:W-:Y:S02]  /*7160*/  ISETP.GT.AND P1, PT, R133.reuse, 0x11, PT ;  /* 0x000000118500780c */ /* 0x040fe40003f24270 */
[----:B------:R-:W-:Y:S02]  /*7170*/  FSEL R219, R38, -INF , P0 ;  /* 0xff80000026db7808 */ /* 0x000fe40000000000 */
[----:B------:R-:W-:Y:S02]  /*7180*/  ISETP.GT.AND P0, PT, R133, 0x29, PT ;  /* 0x000000298500780c */ /* 0x000fe40003f04270 */
[----:B------:R-:W-:Y:S02]  /*7190*/  FSEL R178, R23, -INF , P1 ;  /* 0xff80000017b27808 */ /* 0x000fe40000800000 */
[----:B------:R-:W-:Y:S02]  /*71a0*/  ISETP.GT.AND P1, PT, R133, 0x18, PT ;  /* 0x000000188500780c */ /* 0x000fe40003f24270 */
[----:B------:R-:W-:Y:S02]  /*71b0*/  FMNMX.FTZ R5, R141, R132, !PT ;  /* 0x000000848d057209 */ /* 0x000fe40007810000 */
[----:B------:R-:W-:Y:S02]  /*71c0*/  FSEL R216, R51, -INF , P0 ;  /* 0xff80000033d87808 */ /* 0x000fe40000000000 */
[----:B------:R-:W-:Y:S02]  /*71d0*/  ISETP.GT.AND P0, PT, R2, RZ, PT ;  /* 0x000000ff0200720c */ /* 0x000fe40003f04270 */
[----:B------:R-:W-:Y:S02]  /*71e0*/  FSEL R180, R34, -INF , P1 ;  /* 0xff80000022b47808 */ /* 0x000fe40000800000 */
[C---:B------:R-:W-:Y:S02]  /*71f0*/  ISETP.GT.AND P1, PT, R133.reuse, 0x28, PT ;  /* 0x000000288500780c */ /* 0x040fe40003f24270 */
[----:B------:R-:W-:Y:S02]  /*7200*/  FMNMX.FTZ R5, R142, R5, !PT ;  /* 0x000000058e057209 */ /* 0x000fe40007810000 */
[----:B------:R-:W-:Y:S02]  /*7210*/  ISETP.GT.AND P2, PT, R133, 0x21, PT ;  /* 0x000000218500780c */ /* 0x000fe40003f44270 */
[----:B------:R-:W-:Y:S02]  /*7220*/  FSEL R6, R8, -INF , P0 ;  /* 0xff80000008067808 */ /* 0x000fe40000000000 */
[----:B------:R-:W-:Y:S02]  /*7230*/  ISETP.GT.AND P0, PT, R0, 0x1, PT ;  /* 0x000000010000780c */ /* 0x000fe40003f04270 */
[----:B------:R-:W-:Y:S02]  /*7240*/  FMNMX.FTZ R5, R18, R5, !PT ;  /* 0x0000000512057209 */ /* 0x000fe40007810000 */
[----:B------:R-:W-:Y:S02]  /*7250*/  FSEL R217, R50, -INF , P1 ;  /* 0xff80000032d97808 */ /* 0x000fe40000800000 */
[----:B------:R-:W-:Y:S02]  /*7260*/  ISETP.GT.AND P1, PT, R0, RZ, PT ;  /* 0x000000ff0000720c */ /* 0x000fe40003f24270 */
[----:B------:R-:W-:Y:S02]  /*7270*/  FSEL R218, R39, -INF , P2 ;  /* 0xff80000027da7808 */ /* 0x000fe40001000000 */
[C---:B------:R-:W-:Y:S01]  /*7280*/  ISETP.GT.AND P2, PT, R2.reuse, 0x1, PT ;  /* 0x000000010200780c */ /* 0x040fe20003f44270 */
[----:B------:R-:W-:Y:S01]  /*7290*/  LDSM.16.MT88.4 R36, [R186] ;  /* 0x00000000ba24783b */ /* 0x000fe20000004200 */
[----:B------:R-:W-:Y:S02]  /*72a0*/  FSEL R11, R11, -INF , P0 ;  /* 0xff8000000b0b7808 */ /* 0x000fe40000000000 */
[----:B------:R-:W-:Y:S02]  /*72b0*/  ISETP.GT.AND P0, PT, R2, 0x8, PT ;  /* 0x000000080200780c */ /* 0x000fe40003f04270 */
[----:B------:R-:W-:Y:S02]  /*72c0*/  FMNMX.FTZ R5, R19, R5, !PT ;  /* 0x0000000513057209 */ /* 0x000fe40007810000 */
[----:B------:R-:W-:Y:S02]  /*72d0*/  FSEL R10, R10, -INF , P1 ;  /* 0xff8000000a0a7808 */ /* 0x000fe40000800000 */
[----:B------:R-:W-:Y:S02]  /*72e0*/  ISETP.GT.AND P1, PT, R0, 0x8, PT ;  /* 0x000000080000780c */ /* 0x000fe40003f24270 */
[----:B-1----:R-:W-:Y:S02]  /*72f0*/  FMNMX.FTZ R4, R4, R20, !PT ;  /* 0x0000001404047209 */ /* 0x002fe40007810000 */
[----:B------:R-:W-:Y:S01]  /*7300*/  FSEL R16, R9, -INF , P2 ;  /* 0xff80000009107808 */ /* 0x000fe20001000000 */
[----:B------:R-:W-:Y:S01]  /*7310*/  LDSM.16.MT88.4 R20, [R185] ;  /* 0x00000000b914783b */ /* 0x000fe20000004200 */
[----:B------:R-:W-:Y:S02]  /*7320*/  FSEL R9, R12, -INF , P0 ;  /* 0xff8000000c097808 */ /* 0x000fe40000000000 */
[----:B------:R-:W-:Y:S02]  /*7330*/  FMNMX.FTZ R12, R6, R139, !PT ;  /* 0x0000008b060c7209 */ /* 0x000fe40007810000 */
[----:B------:R-:W-:Y:S02]  /*7340*/  FSEL R7, R14, -INF , P1 ;  /* 0xff8000000e077808 */ /* 0x000fe40000800000 */
[----:B------:R-:W-:Y:S01]  /*7350*/  FMNMX.FTZ R5, R181, R5, !PT ;  /* 0x00000005b5057209 */ /* 0x000fe20007810000 */
[----:B------:R-:W1:Y:S01]  /*7360*/  SHFL.BFLY PT, R14, R4, 0x1, 0x1f ;  /* 0x0c201f00040e7f89 */ /* 0x000e6200000e0000 */
[----:B------:R-:W-:Y:S02]  /*7370*/  FMNMX.FTZ R12, R16, R12, !PT ;  /* 0x0000000c100c7209 */ /* 0x000fe40007810000 */
[----:B------:R-:W-:Y:S02]  /*7380*/  ISETP.GT.AND P2, PT, R2, 0x9, PT ;  /* 0x000000090200780c */ /* 0x000fe40003f44270 */
[----:B------:R-:W-:Y:S02]  /*7390*/  ISETP.GT.AND P0, PT, R0, 0x9, PT ;  /* 0x000000090000780c */ /* 0x000fe40003f04270 */
[----:B------:R-:W-:Y:S02]  /*73a0*/  FMNMX.FTZ R5, R178, R5, !PT ;  /* 0x00000005b2057209 */ /* 0x000fe40007810000 */
[----:B------:R-:W-:Y:S02]  /*73b0*/  FSEL R8, R13, -INF , P2 ;  /* 0xff8000000d087808 */ /* 0x000fe40001000000 */
[----:B------:R-:W-:Y:S02]  /*73c0*/  FSEL R15, R15, -INF , P0 ;  /* 0xff8000000f0f7808 */ /* 0x000fe40000000000 */
[----:B------:R-:W-:Y:S02]  /*73d0*/  ISETP.GT.AND P0, PT, R2, 0x10, PT ;  /* 0x000000100200780c */ /* 0x000fe40003f04270 */
[----:B------:R-:W-:Y:S02]  /*73e0*/  FMNMX.FTZ R12, R9, R12, !PT ;  /* 0x0000000c090c7209 */ /* 0x000fe40007810000 */
[----:B------:R-:W-:Y:S02]  /*73f0*/  FMNMX.FTZ R5, R180, R5, !PT ;  /* 0x00000005b4057209 */ /* 0x000fe40007810000 */
[----:B------:R-:W-:Y:S02]  /*7400*/  FSEL R171, R24, -INF , P0 ;  /* 0xff80000018ab7808 */ /* 0x000fe40000000000 */
[----:B------:R-:W-:Y:S02]  /*7410*/  ISETP.GT.AND P2, PT, R2, 0x11, PT ;  /* 0x000000110200780c */ /* 0x000fe40003f44270 */
[----:B------:R-:W-:Y:S02]  /*7420*/  ISETP.GT.AND P1, PT, R0, 0x10, PT ;  /* 0x000000100000780c */ /* 0x000fe40003f24270 */
[----:B------:R-:W-:Y:S02]  /*7430*/  FMNMX.FTZ R12, R8, R12, !PT ;  /* 0x0000000c080c7209 */ /* 0x000fe40007810000 */
[----:B------:R-:W-:Y:S02]  /*7440*/  FMNMX.FTZ R5, R179, R5, !PT ;  /* 0x00000005b3057209 */ /* 0x000fe40007810000 */
[----:B------:R-:W-:Y:S02]  /*7450*/  FSEL R169, R25, -INF , P2 ;  /* 0xff80000019a97808 */ /* 0x000fe40001000000 */
[----:B------:R-:W-:Y:S02]  /*7460*/  FSEL R174, R26, -INF , P1 ;  /* 0xff8000001aae7808 */ /* 0x000fe40000800000 */
[----:B------:R-:W-:Y:S02]  /*7470*/  ISETP.GT.AND P0, PT, R0, 0x11, PT ;  /* 0x000000110000780c */ /* 0x000fe40003f04270 */
[C---:B------:R-:W-:Y:S02]  /*7480*/  ISETP.GT.AND P1, PT, R2.reuse, 0x18, PT ;  /* 0x000000180200780c */ /* 0x040fe40003f24270 */
[----:B------:R-:W-:Y:S02]  /*7490*/  FMNMX.FTZ R12, R171, R12, !PT ;  /* 0x0000000cab0c7209 */ /* 0x000fe40007810000 */
[----:B------:R-:W-:Y:S02]  /*74a0*/  FMNMX.FTZ R5, R219, R5, !PT ;  /* 0x00000005db057209 */ /* 0x000fe40007810000 */
[----:B------:R-:W-:Y:S02]  /*74b0*/  FSEL R177, R27, -INF , P0 ;  /* 0xff8000001bb17808 */ /* 0x000fe40000000000 */
[C---:B------:R-:W-:Y:S02]  /*74c0*/  ISETP.GT.AND P0, PT, R2.reuse, 0x19, PT ;  /* 0x000000190200780c */ /* 0x040fe40003f04270 */
[----:B------:R-:W-:Y:S02]  /*74d0*/  ISETP.GT.AND P2, PT, R2, 0x20, PT ;  /* 0x000000200200780c */ /* 0x000fe40003f44270 */
[----:B------:R-:W-:Y:S02]  /*74e0*/  FSEL R168, R28, -INF , P1 ;  /* 0xff8000001ca87808 */ /* 0x000fe40000800000 */
[----:B------:R-:W-:Y:S02]  /*74f0*/  FMNMX.FTZ R12, R169, R12, !PT ;  /* 0x0000000ca90c7209 */ /* 0x000fe40007810000 */
[----:B------:R-:W-:Y:S02]  /*7500*/  FMNMX.FTZ R5, R218, R5, !PT ;  /* 0x00000005da057209 */ /* 0x000fe40007810000 */
[----:B------:R-:W-:Y:S02]  /*7510*/  FSEL R215, R40, -INF , P2 ;  /* 0xff80000028d77808 */ /* 0x000fe40001000000 */
[C---:B------:R-:W-:Y:S02]  /*7520*/  ISETP.GT.AND P1, PT, R2.reuse, 0x21, PT ;  /* 0x000000210200780c */ /* 0x040fe40003f24270 */
[----:B------:R-:W-:Y:S02]  /*7530*/  FSEL R167, R29, -INF , P0 ;  /* 0xff8000001da77808 */ /* 0x000fe40000000000 */
[C---:B------:R-:W-:Y:S02]  /*7540*/  ISETP.GT.AND P0, PT, R2.reuse, 0x28, PT ;  /* 0x000000280200780c */ /* 0x040fe40003f04270 */
[----:B------:R-:W-:Y:S02]  /*7550*/  ISETP.GT.AND P2, PT, R2, 0x29, PT ;  /* 0x000000290200780c */ /* 0x000fe40003f44270 */
[----:B------:R-:W-:Y:S02]  /*7560*/  FMNMX.FTZ R2, R10, R140, !PT ;  /* 0x0000008c0a027209 */ /* 0x000fe40007810000 */
[----:B------:R-:W-:Y:S02]  /*7570*/  FMNMX.FTZ R12, R168, R12, !PT ;  /* 0x0000000ca80c7209 */ /* 0x000fe40007810000 */
[----:B------:R-:W-:Y:S02]  /*7580*/  FMNMX.FTZ R5, R217, R5, !PT ;  /* 0x00000005d9057209 */ /* 0x000fe40007810000 */
[----:B------:R-:W-:Y:S02]  /*7590*/  FMNMX.FTZ R2, R11, R2, !PT ;  /* 0x000000020b027209 */ /* 0x000fe40007810000 */
[----:B-1----:R-:W-:Y:S02]  /*75a0*/  FMNMX.FTZ R138, R4, R14, !PT ;  /* 0x0000000e048a7209 */ /* 0x002fe40007810000 */
[----:B------:R-:W-:Y:S02]  /*75b0*/  FMNMX.FTZ R4, R167, R12, !PT ;  /* 0x0000000ca7047209 */ /* 0x000fe40007810000 */
[----:B------:R-:W-:Y:S02]  /*75c0*/  FMNMX.FTZ R5, R216, R5, !PT ;  /* 0x00000005d8057209 */ /* 0x000fe40007810000 */
[----:B------:R-:W-:Y:S02]  /*75d0*/  FSEL R214, R41, -INF , P1 ;  /* 0xff80000029d67808 */ /* 0x000fe40000800000 */
[----:B------:R-:W-:Y:S01]  /*75e0*/  FMNMX.FTZ R2, R7, R2, !PT ;  /* 0x0000000207027209 */ /* 0x000fe20007810000 */
[----:B------:R-:W1:Y:S01]  /*75f0*/  SHFL.BFLY PT, R13, R5, 0x2, 0x1f ;  /* 0x0c401f00050d7f89 */ /* 0x000e6200000e0000 */
[----:B------:R-:W-:Y:S02]  /*7600*/  FMNMX.FTZ R4, R215, R4, !PT ;  /* 0x00000004d7047209 */ /* 0x000fe40007810000 */
[----:B------:R-:W-:Y:S02]  /*7610*/  FSEL R213, R44, -INF , P0 ;  /* 0xff8000002cd57808 */ /* 0x000fe40000000000 */
[----:B------:R-:W-:Y:S02]  /*7620*/  FMNMX.FTZ R2, R15, R2, !PT ;  /* 0x000000020f027209 */ /* 0x000fe40007810000 */
[----:B------:R-:W-:Y:S02]  /*7630*/  FMNMX.FTZ R12, R214, R4, !PT ;  /* 0x00000004d60c7209 */ /* 0x000fe40007810000 */
[----:B------:R-:W-:Y:S02]  /*7640*/  ISETP.GT.AND P0, PT, R0, 0x19, PT ;  /* 0x000000190000780c */ /* 0x000fe40003f04270 */
[----:B------:R-:W-:Y:S02]  /*7650*/  FMNMX.FTZ R4, R174, R2, !PT ;  /* 0x00000002ae047209 */ /* 0x000fe40007810000 */
[----:B------:R-:W-:Y:S01]  /*7660*/  FMNMX.FTZ R2, R213, R12, !PT ;  /* 0x0000000cd5027209 */ /* 0x000fe20007810000 */
[C---:B------:R-:W-:Y:S01]  /*7670*/  FMUL.FTZ R12, R138.reuse, c[0x0][0x2d0] ;  /* 0x0000b4008a0c7a20 */ /* 0x040fe20000410000 */
[----:B------:R-:W-:Y:S02]  /*7680*/  FSEL R172, R31, -INF , P0 ;  /* 0xff8000001fac7808 */ /* 0x000fe40000000000 */
[----:B------:R-:W-:Y:S02]  /*7690*/  FSETP.NEU.FTZ.AND P0, PT, R138, -INF , PT ;  /* 0xff8000008a00780b */ /* 0x000fe40003f1d000 */
[----:B------:R-:W-:Y:S02]  /*76a0*/  ISETP.GT.AND P1, PT, R0, 0x18, PT ;  /* 0x000000180000780c */ /* 0x000fe40003f24270 */
[----:B------:R-:W-:Y:S02]  /*76b0*/  FSEL R162, R12, RZ, P0 ;  /* 0x000000ff0ca27208 */ /* 0x000fe40000000000 */
[----:B------:R-:W-:Y:S02]  /*76c0*/  FSEL R209, R45, -INF , P2 ;  /* 0xff8000002dd17808 */ /* 0x000fe40001000000 */
[----:B------:R-:W-:Y:S01]  /*76d0*/  FSEL R170, R30, -INF , P1 ;  /* 0xff8000001eaa7808 */ /* 0x000fe20000800000 */
[--C-:B------:R-:W-:Y:S01]  /*76e0*/  FFMA.FTZ R12, R135, c[0x0][0x2d0], -R162.reuse ;  /* 0x0000b400870c7a23 */ /* 0x100fe200000108a2 */
[C---:B------:R-:W-:Y:S02]  /*76f0*/  ISETP.GT.AND P1, PT, R0.reuse, 0x21, PT ;  /* 0x000000210000780c */ /* 0x040fe40003f24270 */
[----:B------:R-:W-:Y:S01]  /*7700*/  ISETP.GT.AND P2, PT, R0, 0x20, PT ;  /* 0x000000200000780c */ /* 0x000fe20003f44270 */
[----:B------:R2:W-:Y:S01]  /*7710*/  MUFU.EX2 R173, R12 ;  /* 0x0000000c00ad7308 */ /* 0x0005e20000000800 */
[----:B------:R-:W-:Y:S02]  /*7720*/  FSEL R176, R43, -INF , P1 ;  /* 0xff8000002bb07808 */ /* 0x000fe40000800000 */
[----:B------:R-:W-:Y:S02]  /*7730*/  FSEL R207, R42, -INF , P2 ;  /* 0xff8000002acf7808 */ /* 0x000fe40001000000 */
[C---:B------:R-:W-:Y:S02]  /*7740*/  ISETP.GT.AND P2, PT, R0.reuse, 0x28, PT ;  /* 0x000000280000780c */ /* 0x040fe40003f44270 */
[----:B------:R-:W-:Y:S01]  /*7750*/  ISETP.GT.AND P1, PT, R0, 0x29, PT ;  /* 0x000000290000780c */ /* 0x000fe20003f24270 */
[--C-:B------:R-:W-:Y:S01]  /*7760*/  FFMA.FTZ R0, R137, c[0x0][0x2d0], -R162.reuse ;  /* 0x0000b40089007a23 */ /* 0x100fe200000108a2 */
[----:B------:R-:W-:Y:S02]  /*7770*/  FMNMX.FTZ R2, R209, R2, !PT ;  /* 0x00000002d1027209 */ /* 0x000fe40007810000 */
[----:B------:R-:W-:Y:S01]  /*7780*/  FMNMX.FTZ R4, R177, R4, !PT ;  /* 0x00000004b1047209 */ /* 0x000fe20007810000 */
[----:B------:R3:W-:Y:S01]  /*7790*/  MUFU.EX2 R204, R0 ;  /* 0x0000000000cc7308 */ /* 0x0007e20000000800 */
[----:B-1----:R-:W-:Y:S02]  /*77a0*/  FMNMX.FTZ R5, R5, R13, !PT ;  /* 0x0000000d05057209 */ /* 0x002fe40007810000 */
[----:B------:R-:W1:Y:S01]  /*77b0*/  SHFL.BFLY PT, R13, R2, 0x2, 0x1f ;  /* 0x0c401f00020d7f89 */ /* 0x000e6200000e0000 */
[----:B------:R-:W-:Y:S02]  /*77c0*/  FMNMX.FTZ R4, R170, R4, !PT ;  /* 0x00000004aa047209 */ /* 0x000fe40007810000 */
[----:B------:R-:W-:Y:S02]  /*77d0*/  FSEL R175, R46, -INF , P2 ;  /* 0xff8000002eaf7808 */ /* 0x000fe40001000000 */
[----:B------:R-:W-:Y:S02]  /*77e0*/  FMNMX.FTZ R4, R172, R4, !PT ;  /* 0x00000004ac047209 */ /* 0x000fe40007810000 */
[----:B------:R-:W-:Y:S01]  /*77f0*/  FSEL R135, R47, -INF , P1 ;  /* 0xff8000002f877808 */ /* 0x000fe20000800000 */
[----:B------:R-:W4:Y:S01]  /*7800*/  SHFL.BFLY PT, R14, R5, 0x1, 0x1f ;  /* 0x0c201f00050e7f89 */ /* 0x000f2200000e0000 */
[----:B------:R-:W-:Y:S01]  /*7810*/  FMNMX.FTZ R4, R207, R4, !PT ;  /* 0x00000004cf047209 */ /* 0x000fe20007810000 */
[--C-:B--2---:R-:W-:Y:S03]  /*7820*/  FFMA.FTZ R12, R136, c[0x0][0x2d0], -R162.reuse ;  /* 0x0000b400880c7a23 */ /* 0x104fe600000108a2 */
[----:B------:R-:W-:Y:S01]  /*7830*/  FMNMX.FTZ R4, R176, R4, !PT ;  /* 0x00000004b0047209 */ /* 0x000fe20007810000 */
[----:B------:R2:W-:Y:S03]  /*7840*/  MUFU.EX2 R231, R12 ;  /* 0x0000000c00e77308 */ /* 0x0005e60000000800 */
[----:B---3--:R-:W-:Y:S02]  /*7850*/  FMNMX.FTZ R0, R175, R4, !PT ;  /* 0x00000004af007209 */ /* 0x008fe40007810000 */
[----:B-1----:R-:W-:Y:S02]  /*7860*/  FMNMX.FTZ R4, R2, R13, !PT ;  /* 0x0000000d02047209 */ /* 0x002fe40007810000 */
[----:B------:R-:W-:Y:S03]  /*7870*/  FMNMX.FTZ R0, R135, R0, !PT ;  /* 0x0000000087007209 */ /* 0x000fe60007810000 */
[----:B------:R-:W1:Y:S01]  /*7880*/  SHFL.BFLY PT, R13, R4, 0x1, 0x1f ;  /* 0x0c201f00040d7f89 */ /* 0x000e6200000e0000 */
[----:B----4-:R-:W-:Y:S04]  /*7890*/  FMNMX.FTZ R137, R5, R14, !PT ;  /* 0x0000000e05897209 */ /* 0x010fe80007810000 */
[C---:B------:R-:W-:Y:S03]  /*78a0*/  FSETP.NEU.FTZ.AND P2, PT, R137.reuse, -INF , PT ;  /* 0xff8000008900780b */ /* 0x040fe60003f5d000 */
[----:B------:R-:W3:Y:S01]  /*78b0*/  SHFL.BFLY PT, R2, R0, 0x2, 0x1f ;  /* 0x0c401f0000027f89 */ /* 0x000ee200000e0000 */
[----:B------:R-:W-:Y:S02]  /*78c0*/  FMUL.FTZ R5, R137, c[0x0][0x2d0] ;  /* 0x0000b40089057a20 */ /* 0x000fe40000410000 */
[----:B--2---:R-:W-:Y:S03]  /*78d0*/  FFMA.FTZ R12, R17, c[0x0][0x2d0], -R162 ;  /* 0x0000b400110c7a23 */ /* 0x004fe600000108a2 */
[----:B------:R-:W-:Y:S01]  /*78e0*/  FSEL R160, R5, RZ, P2 ;  /* 0x000000ff05a07208 */ /* 0x000fe20001000000 */
[----:B------:R-:W2:Y:S04]  /*78f0*/  MUFU.EX2 R232, R12 ;  /* 0x0000000c00e87308 */ /* 0x000ea80000000800 */
[--C-:B------:R-:W-:Y:S01]  /*7900*/  FFMA.FTZ R5, R141, c[0x0][0x2d0], -R160.reuse ;  /* 0x0000b4008d057a23 */ /* 0x100fe200000108a0 */
[----:B-1----:R-:W-:Y:S05]  /*7910*/  FMNMX.FTZ R136, R4, R13, !PT ;  /* 0x0000000d04887209 */ /* 0x002fea0007810000 */
[----:B------:R1:W-:Y:S01]  /*7920*/  MUFU.EX2 R166, R5 ;  /* 0x0000000500a67308 */ /* 0x0003e20000000800 */
[C---:B------:R-:W-:Y:S01]  /*7930*/  FSETP.NEU.FTZ.AND P1, PT, R136.reuse, -INF , PT ;  /* 0xff8000008800780b */ /* 0x040fe20003f3d000 */
[----:B------:R-:W-:Y:S01]  /*7940*/  FMUL.FTZ R4, R136, c[0x0][0x2d0] ;  /* 0x0000b40088047a20 */ /* 0x000fe20000410000 */
[----:B---3--:R-:W-:Y:S01]  /*7950*/  FMNMX.FTZ R0, R0, R2, !PT ;  /* 0x0000000200007209 */ /* 0x008fe20007810000 */
[--C-:B------:R-:W-:Y:S03]  /*7960*/  FFMA.FTZ R2, R18, c[0x0][0x2d0], -R160.reuse ;  /* 0x0000b40012027a23 */ /* 0x100fe600000108a0 */
[----:B------:R-:W-:Y:S03]  /*7970*/  FSEL R161, R4, RZ, P1 ;  /* 0x000000ff04a17208 */ /* 0x000fe60000800000 */
[----:B------:R3:W-:Y:S02]  /*7980*/  MUFU.EX2 R229, R2 ;  /* 0x0000000200e57308 */ /* 0x0007e40000000800 */
[--C-:B------:R-:W-:Y:S02]  /*7990*/  FFMA.FTZ R4, R16, c[0x0][0x2d0], -R161.reuse ;  /* 0x0000b40010047a23 */ /* 0x100fe400000108a1 */
[--C-:B------:R-:W-:Y:S06]  /*79a0*/  FFMA.FTZ R6, R6, c[0x0][0x2d0], -R161.reuse ;  /* 0x0000b40006067a23 */ /* 0x100fec00000108a1 */
[----:B------:R-:W-:Y:S01]  /*79b0*/  MUFU.EX2 R227, R4 ;  /* 0x0000000400e37308 */ /* 0x000fe20000000800 */
[--C-:B-1----:R-:W-:Y:S01]  /*79c0*/  FFMA.FTZ R5, R142, c[0x0][0x2d0], -R160.reuse ;  /* 0x0000b4008e057a23 */ /* 0x102fe200000108a0 */
[----:B--2---:R-:W-:Y:S08]  /*79d0*/  F2FP.PACK_AB R142, R232, R231 ;  /* 0x000000e7e88e723e */ /* 0x004ff000000000ff */
[----:B------:R1:W2:Y:S01]  /*79e0*/  MUFU.EX2 R230, R5 ;  /* 0x0000000500e67308 */ /* 0x0002a20000000800 */
[----:B---3--:R-:W3:Y:S09]  /*79f0*/  SHFL.BFLY PT, R2, R0, 0x1, 0x1f ;  /* 0x0c201f0000027f89 */ /* 0x008ef200000e0000 */
[----:B------:R-:W-:Y:S01]  /*7a00*/  MUFU.EX2 R165, R6 ;  /* 0x0000000600a57308 */ /* 0x000fe20000000800 */
[----:B-1----:R-:W-:Y:S01]  /*7a10*/  FFMA.FTZ R5, R19, c[0x0][0x2d0], -R160 ;  /* 0x0000b40013057a23 */ /* 0x002fe200000108a0 */
[----:B--2---:R-:W-:Y:S02]  /*7a20*/  F2FP.PACK_AB R141, R230, R166 ;  /* 0x000000a6e68d723e */ /* 0x004fe400000000ff */
[----:B---3--:R-:W-:Y:S01]  /*7a30*/  FMNMX.FTZ R134, R0, R2, !PT ;  /* 0x0000000200867209 */ /* 0x008fe20007810000 */
[--C-:B------:R-:W-:Y:S05]  /*7a40*/  FFMA.FTZ R0, R9, c[0x0][0x2d0], -R161.reuse ;  /* 0x0000b40009007a23 */ /* 0x100fea00000108a1 */
[----:B------:R-:W1:Y:S01]  /*7a50*/  MUFU.EX2 R234, R5 ;  /* 0x0000000500ea7308 */ /* 0x000e620000000800 */
[----:B------:R-:W-:Y:S02]  /*7a60*/  FFMA.FTZ R2, R8, c[0x0][0x2d0], -R161 ;  /* 0x0000b40008027a23 */ /* 0x000fe400000108a1 */
[----:B------:R-:W-:Y:S07]  /*7a70*/  FMUL.FTZ R4, R134, c[0x0][0x2d0] ;  /* 0x0000b40086047a20 */ /* 0x000fee0000410000 */
[----:B------:R2:W-:Y:S10]  /*7a80*/  MUFU.EX2 R226, R0 ;  /* 0x0000000000e27308 */ /* 0x0005f40000000800 */
[----:B------:R3:W-:Y:S01]  /*7a90*/  MUFU.EX2 R233, R2 ;  /* 0x0000000200e97308 */ /* 0x0007e20000000800 */
[----:B-1----:R-:W-:Y:S02]  /*7aa0*/  F2FP.PACK_AB R143, R234, R229 ;  /* 0x000000e5ea8f723e */ /* 0x002fe400000000ff */
        /* <DEDUP_REMOVED lines=8> */
[----:B-1----:R-:W-:Y:S01]  /*7b30*/  FMUL.FTZ R4, R133, R148 ;  /* 0x0000009485047220 */ /* 0x002fe20000410000 */
[----:B------:R-:W-:Y:S01]  /*7b40*/  F2FP.PACK_AB R148, R227, R165 ;  /* 0x000000a5e394723e */ /* 0x000fe200000000ff */
[C---:B------:R-:W-:Y:S02]  /*7b50*/  FMUL.FTZ R5, R133.reuse, R149 ;  /* 0x0000009585057220 */ /* 0x040fe40000410000 */
[C---:B------:R-:W-:Y:S02]  /*7b60*/  FMUL.FTZ R16, R133.reuse, R156 ;  /* 0x0000009c85107220 */ /* 0x040fe40000410000 */
[C---:B------:R-:W-:Y:S02]  /*7b70*/  FMUL.FTZ R17, R133.reuse, R157 ;  /* 0x0000009d85117220 */ /* 0x040fe40000410000 */
[----:B------:R-:W-:Y:S02]  /*7b80*/  FMUL.FTZ R32, R133, R112 ;  /* 0x0000007085207220 */ /* 0x000fe40000410000 */
[--C-:B--2---:R-:W-:Y:S02]  /*7b90*/  FFMA.FTZ R2, R11, c[0x0][0x2d0], -R163.reuse ;  /* 0x0000b4000b027a23 */ /* 0x104fe400000108a3 */
        /* <DEDUP_REMOVED lines=15> */
[----:B------:R-:W-:Y:S02]  /*7c90*/  FFMA.FTZ R2, R7, c[0x0][0x2d0], -R163 ;  /* 0x0000b40007027a23 */ /* 0x000fe400000108a3 */
[----:B------:R-:W-:Y:S02]  /*7ca0*/  FFMA.FTZ R129, R213, c[0x0][0x2d0], -R161 ;  /* 0x0000b400d5817a23 */ /* 0x000fe400000108a1 */
[----:B------:R1:W-:Y:S01]  /*7cb0*/  MUFU.EX2 R225, R2 ;  /* 0x0000000200e17308 */ /* 0x0003e20000000800 */
[----:B------:R-:W-:Y:S02]  /*7cc0*/  FFMA.FTZ R128, R176, c[0x0][0x2d0], -R163 ;  /* 0x0000b400b0807a23 */ /* 0x000fe400000108a3 */
[C---:B------:R-:W-:Y:S02]  /*7cd0*/  FMUL.FTZ R96, R133.reuse, R96 ;  /* 0x0000006085607220 */ /* 0x040fe40000410000 */
[----:B------:R-:W-:Y:S01]  /*7ce0*/  FMUL.FTZ R97, R133, R97 ;  /* 0x0000006185617220 */ /* 0x000fe20000410000 */
[----:B-1----:R-:W-:Y:S05]  /*7cf0*/  FSEL R2, R137, RZ, P2 ;  /* 0x000000ff89027208 */ /* 0x002fea0001000000 */
[----:B------:R-:W-:Y:S01]  /*7d00*/  FADD.FTZ R0, -R2, R132 ;  /* 0x0000008402007221 */ /* 0x000fe20000010100 */
[----:B------:R-:W-:Y:S03]  /*7d10*/  FSEL R2, R136, RZ, P1 ;  /* 0x000000ff88027208 */ /* 0x000fe60000800000 */
[----:B------:R-:W-:Y:S04]  /*7d20*/  FMUL.FTZ R0, R0, c[0x0][0x2d0] ;  /* 0x0000b40000007a20 */ /* 0x000fe80000410000 */
[----:B------:R1:W2:Y:S02]  /*7d30*/  MUFU.EX2 R132, R0 ;  /* 0x0000000000847308 */ /* 0x0002a40000000800 */
[----:B-1----:R-:W-:Y:S01]  /*7d40*/  FADD.FTZ R0, -R2, R139 ;  /* 0x0000008b02007221 */ /* 0x002fe20000010100 */
[----:B------:R-:W-:Y:S01]  /*7d50*/  FSEL R2, R134, RZ, P0 ;  /* 0x000000ff86027208 */ /* 0x000fe20000000000 */
[----:B--2---:R-:W-:Y:S01]  /*7d60*/  FMUL.FTZ R6, R132, R150 ;  /* 0x0000009684067220 */ /* 0x004fe20000410000 */
[----:B------:R-:W-:Y:S01]  /*7d70*/  F2FP.PACK_AB R150, R233, R226 ;  /* 0x000000e2e996723e */ /* 0x000fe200000000ff */
[----:B------:R-:W-:Y:S04]  /*7d80*/  FMUL.FTZ R0, R0, c[0x0][0x2d0] ;  /* 0x0000b40000007a20 */ /* 0x000fe80000410000 */
[----:B------:R-:W-:Y:S01]  /*7d90*/  MUFU.EX2 R139, R129 ;  /* 0x00000081008b7308 */ /* 0x000fe20000000800 */
[C---:B------:R-:W-:Y:S01]  /*7da0*/  FMUL.FTZ R7, R132.reuse, R151 ;  /* 0x0000009784077220 */ /* 0x040fe20000410000 */
[C---:B------:R-:W-:Y:S01]  /*7db0*/  ISETP.GT.AND P0, PT, R199.reuse, R248, PT ;  /* 0x000000f8c700720c */ /* 0x040fe20003f04270 */
[C---:B------:R-:W-:Y:S01]  /*7dc0*/  FMUL.FTZ R18, R132.reuse, R158 ;  /* 0x0000009e84127220 */ /* 0x040fe20000410000 */
[----:B------:R-:W-:Y:S01]  /*7dd0*/  IADD3 R199, R199, -0x1, RZ ;  /* 0xffffffffc7c77810 */ /* 0x000fe20007ffe0ff */
        /* <DEDUP_REMOVED lines=18> */
[----:B-1----:R-:W-:Y:S01]  /*7f00*/  FADD.FTZ R0, -R2, R140 ;  /* 0x0000008c02007221 */ /* 0x002fe20000010100 */
[----:B------:R-:W-:Y:S01]  /*7f10*/  F2FP.PACK_AB R140, R204, R173 ;  /* 0x000000adcc8c723e */ /* 0x000fe200000000ff */
[--C-:B------:R-:W-:Y:S02]  /*7f20*/  FFMA.FTZ R2, R15, c[0x0][0x2d0], -R163.reuse ;  /* 0x0000b4000f027a23 */ /* 0x100fe400000108a3 */
[----:B------:R-:W-:Y:S02]  /*7f30*/  FMUL.FTZ R0, R0, c[0x0][0x2d0] ;  /* 0x0000b40000007a20 */ /* 0x000fe40000410000 */
[----:B------:R-:W1:Y:S01]  /*7f40*/  MUFU.EX2 R228, R2 ;  /* 0x0000000200e47308 */ /* 0x000e620000000800 */
[C---:B--2---:R-:W-:Y:S01]  /*7f50*/  FMUL.FTZ R24, R3.reuse, R104 ;  /* 0x0000006803187220 */ /* 0x044fe20000410000 */
[-C--:B------:R-:W-:Y:S01]  /*7f60*/  HMMA.16816.F32 R4, R140, R20.reuse, R4 ;  /* 0x000000148c04723c */ /* 0x080fe20000001804 */
[C---:B------:R-:W-:Y:S02]  /*7f70*/  FMUL.FTZ R8, R3.reuse, R144 ;  /* 0x0000009003087220 */ /* 0x040fe40000410000 */
[C---:B------:R-:W-:Y:S02]  /*7f80*/  FMUL.FTZ R9, R3.reuse, R145 ;  /* 0x0000009103097220 */ /* 0x040fe40000410000 */
[C---:B------:R-:W-:Y:S02]  /*7f90*/  FMUL.FTZ R12, R3.reuse, R152 ;  /* 0x00000098030c7220 */ /* 0x040fe40000410000 */
[C---:B------:R-:W-:Y:S01]  /*7fa0*/  FMUL.FTZ R13, R3.reuse, R153 ;  /* 0x00000099030d7220 */ /* 0x040fe20000410000 */
[----:B------:R-:W2:Y:S01]  /*7fb0*/  MUFU.EX2 R0, R0 ;  /* 0x0000000000007308 */ /* 0x000ea20000000800 */
[C---:B------:R-:W-:Y:S03]  /*7fc0*/  FMUL.FTZ R25, R3.reuse, R105 ;  /* 0x0000006903197220 */ /* 0x040fe60000410000 */
[C---:B------:R-:W-:Y:S02]  /*7fd0*/  FMUL.FTZ R28, R3.reuse, R108 ;  /* 0x0000006c031c7220 */ /* 0x040fe40000410000 */
[C---:B------:R-:W-:Y:S02]  /*7fe0*/  FMUL.FTZ R29, R3.reuse, R109 ;  /* 0x0000006d031d7220 */ /* 0x040fe40000410000 */
[C---:B------:R-:W-:Y:S02]  /*7ff0*/  FMUL.FTZ R40, R3.reuse, R120 ;  /* 0x0000007803287220 */ /* 0x040fe40000410000 */
[C---:B------:R-:W-:Y:S02]  /*8000*/  FMUL.FTZ R41, R3.reuse, R121 ;  /* 0x0000007903297220 */ /* 0x040fe40000410000 */
[----:B------:R-:W-:Y:S01]  /*8010*/  FMUL.FTZ R44, R3, R124 ;  /* 0x0000007c032c7220 */ /* 0x000fe20000410000 */
[----:B-1----:R-:W-:Y:S01]  /*8020*/  F2FP.PACK_AB R151, R228, R225 ;  /* 0x000000e1e497723e */ /* 0x002fe200000000ff */
[--C-:B------:R-:W-:Y:S02]  /*8030*/  FFMA.FTZ R2, R183, c[0x0][0x2d0], -R162.reuse ;  /* 0x0000b400b7027a23 */ /* 0x100fe400000108a2 */
[C---:B------:R-:W-:Y:S02]  /*8040*/  FMUL.FTZ R45, R3.reuse, R125 ;  /* 0x0000007d032d7220 */ /* 0x040fe40000410000 */
[----:B------:R1:W-:Y:S01]  /*8050*/  MUFU.EX2 R201, R2 ;  /* 0x0000000200c97308 */ /* 0x0003e20000000800 */
[C---:B------:R-:W-:Y:S02]  /*8060*/  FMUL.FTZ R56, R3.reuse, R56 ;  /* 0x0000003803387220 */ /* 0x040fe40000410000 */
[----:B------:R-:W-:Y:S02]  /*8070*/  FMUL.FTZ R57, R3, R57 ;  /* 0x0000003903397220 */ /* 0x000fe40000410000 */
[C---:B--2---:R-:W-:Y:S02]  /*8080*/  FMUL.FTZ R10, R0.reuse, R146 ;  /* 0x00000092000a7220 */ /* 0x044fe40000410000 */
[C---:B------:R-:W-:Y:S02]  /*8090*/  FMUL.FTZ R11, R0.reuse, R147 ;  /* 0x00000093000b7220 */ /* 0x040fe40000410000 */
[C---:B------:R-:W-:Y:S02]  /*80a0*/  FMUL.FTZ R26, R0.reuse, R106 ;  /* 0x0000006a001a7220 */ /* 0x040fe40000410000 */
[C---:B------:R-:W-:Y:S02]  /*80b0*/  FMUL.FTZ R27, R0.reuse, R107 ;  /* 0x0000006b001b7220 */ /* 0x040fe40000410000 */
[----:B------:R-:W-:Y:S01]  /*80c0*/  LDSM.16.MT88.4 R104, [R185+0x400] ;  /* 0x00040000b968783b */ /* 0x000fe20000004200 */
[C---:B------:R-:W-:Y:S01]  /*80d0*/  HMMA.16816.F32 R8, R148.reuse, R20, R8 ;  /* 0x000000149408723c */ /* 0x040fe20000001808 */
[C---:B------:R-:W-:Y:S02]  /*80e0*/  FMUL.FTZ R14, R0.reuse, R154 ;  /* 0x0000009a000e7220 */ /* 0x040fe40000410000 */
[C---:B------:R-:W-:Y:S02]  /*80f0*/  FMUL.FTZ R15, R0.reuse, R155 ;  /* 0x0000009b000f7220 */ /* 0x040fe40000410000 */
[----:B------:R-:W-:Y:S02]  /*8100*/  FFMA.FTZ R130, R175, c[0x0][0x2d0], -R163 ;  /* 0x0000b400af827a23 */ /* 0x000fe400000108a3 */
        /* <DEDUP_REMOVED lines=12> */
[----:B------:R-:W2:Y:S01]  /*81d0*/  LDSM.16.MT88.4 R100, [R185+0xc00] ;  /* 0x000c0000b964783b */ /* 0x000ea20000004200 */
        /* <DEDUP_REMOVED lines=9> */
[----:B------:R-:W-:Y:S02]  /*8270*/  FMUL.FTZ R73, R3, R73 ;  /* 0x0000004903497220 */ /* 0x000fe40000410000 */
[C---:B------:R-:W-:Y:S02]  /*8280*/  FMUL.FTZ R74, R0.reuse, R74 ;  /* 0x0000004a004a7220 */ /* 0x040fe40000410000 */
[-C--:B------:R-:W-:Y:S01]  /*8290*/  HMMA.16816.F32 R28, R148, R38.reuse, R28 ;  /* 0x00000026941c723c */ /* 0x080fe2000000181c */
[C---:B------:R-:W-:Y:S03]  /*82a0*/  FMUL.FTZ R36, R133.reuse, R116 ;  /* 0x0000007485247220 */ /* 0x040fe60000410000 */
[----:B------:R-:W-:Y:S02]  /*82b0*/  FMUL.FTZ R37, R133, R117 ;  /* 0x0000007585257220 */ /* 0x000fe40000410000 */
[----:B------:R-:W-:Y:S02]  /*82c0*/  FMUL.FTZ R75, R0, R75 ;  /* 0x0000004b004b7220 */ /* 0x000fe40000410000 */
[C---:B------:R-:W-:Y:S01]  /*82d0*/  HMMA.16816.F32 R32, R140.reuse, R38, R32 ;  /* 0x000000268c20723c */ /* 0x040fe20000001820 */
[----:B-1----:R-:W-:Y:S03]  /*82e0*/  FFMA.FTZ R2, R182, c[0x0][0x2d0], -R162 ;  /* 0x0000b400b6027a23 */ /* 0x002fe600000108a2 */
[C---:B------:R-:W-:Y:S01]  /*82f0*/  FMUL.FTZ R76, R3.reuse, R76 ;  /* 0x0000004c034c7220 */ /* 0x040fe20000410000 */
[----:B------:R1:W-:Y:S01]  /*8300*/  MUFU.EX2 R206, R2 ;  /* 0x0000000200ce7308 */ /* 0x0003e20000000800 */
[C---:B------:R-:W-:Y:S02]  /*8310*/  FMUL.FTZ R77, R3.reuse, R77 ;  /* 0x0000004d034d7220 */ /* 0x040fe40000410000 */
[C---:B------:R-:W-:Y:S04]  /*8320*/  FMUL.FTZ R38, R132.reuse, R118 ;  /* 0x0000007684267220 */ /* 0x040fe80000410000 */
[----:B------:R-:W-:Y:S02]  /*8330*/  FMUL.FTZ R39, R132, R119 ;  /* 0x0000007784277220 */ /* 0x000fe40000410000 */
[----:B------:R-:W-:Y:S01]  /*8340*/  LDSM.16.MT88.4 R116, [R185+0x1000] ;  /* 0x00100000b974783b */ /* 0x000fe20000004200 */
[C---:B------:R-:W-:Y:S02]  /*8350*/  FMUL.FTZ R78, R0.reuse, R78 ;  /* 0x0000004e004e7220 */ /* 0x040fe40000410000 */
[C---:B------:R-:W-:Y:S02]  /*8360*/  FMUL.FTZ R79, R0.reuse, R79 ;  /* 0x0000004f004f7220 */ /* 0x040fe40000410000 */
[-C--:B--2---:R-:W-:Y:S01]  /*8370*/  HMMA.16816.F32 R36, R140, R100.reuse, R36 ;  /* 0x000000648c24723c */ /* 0x084fe20000001824 */
        /* <DEDUP_REMOVED lines=10> */
[----:B------:R-:W-:Y:S02]  /*8420*/  FFMA.FTZ R0, R0, R244, R164 ;  /* 0x000000f400007223 */ /* 0x000fe400000100a4 */
[----:B------:R-:W-:Y:S01]  /*8430*/  MUFU.EX2 R164, R128 ;  /* 0x0000008000a47308 */ /* 0x000fe20000000800 */
[C---:B------:R-:W-:Y:S01]  /*8440*/  FMUL.FTZ R98, R132.reuse, R98 ;  /* 0x0000006284627220 */ /* 0x040fe20000410000 */
[C---:B------:R-:W-:Y:S01]  /*8450*/  HMMA.16816.F32 R48, R140.reuse, R102, R48 ;  /* 0x000000668c30723c */ /* 0x040fe20000001830 */
[----:B------:R-:W2:Y:S03]  /*8460*/  LDSM.16.MT88.4 R100, [R186+0xc00] ;  /* 0x000c0000ba64783b */ /* 0x000ea60000004200 */
[----:B-1----:R-:W-:Y:S02]  /*8470*/  FFMA.FTZ R2, R181, c[0x0][0x2d0], -R160 ;  /* 0x0000b400b5027a23 */ /* 0x002fe400000108a0 */
[----:B------:R-:W-:Y:S02]  /*8480*/  FMUL.FTZ R99, R132, R99 ;  /* 0x0000006384637220 */ /* 0x000fe40000410000 */
[----:B------:R1:W-:Y:S01]  /*8490*/  MUFU.EX2 R200, R2 ;  /* 0x0000000200c87308 */ /* 0x0003e20000000800 */
[--C-:B------:R-:W-:Y:S03]  /*84a0*/  FFMA.FTZ R127, R223, c[0x0][0x2d0], -R162.reuse ;  /* 0x0000b400df7f7a23 */ /* 0x100fe600000108a2 */
[--C-:B------:R-:W-:Y:S02]  /*84b0*/  FFMA.FTZ R126, R222, c[0x0][0x2d0], -R162.reuse ;  /* 0x0000b400de7e7a23 */ /* 0x100fe400000108a2 */
[----:B------:R-:W-:Y:S02]  /*84c0*/  FFMA.FTZ R125, R221, c[0x0][0x2d0], -R162 ;  /* 0x0000b400dd7d7a23 */ /* 0x000fe400000108a2 */
[--C-:B------:R-:W-:Y:S02]  /*84d0*/  FFMA.FTZ R124, R219, c[0x0][0x2d0], -R160.reuse ;  /* 0x0000b400db7c7a23 */ /* 0x100fe400000108a0 */
[--C-:B------:R-:W-:Y:S02]  /*84e0*/  FFMA.FTZ R123, R218, c[0x0][0x2d0], -R160.reuse ;  /* 0x0000b400da7b7a23 */ /* 0x100fe400000108a0 */
[----:B------:R-:W-:Y:S02]  /*84f0*/  FFMA.FTZ R122, R217, c[0x0][0x2d0], -R160 ;  /* 0x0000b400d97a7a23 */ /* 0x000fe400000108a0 */
[--C-:B------:R-:W-:Y:S02]  /*8500*/  FFMA.FTZ R121, R215, c[0x0][0x2d0], -R161.reuse ;  /* 0x0000b400d7797a23 */ /* 0x100fe400000108a1 */
[--C-:B------:R-:W-:Y:S02]  /*8510*/  FFMA.FTZ R120, R214, c[0x0][0x2d0], -R161.reuse ;  /* 0x0000b400d6787a23 */ /* 0x100fe400000108a1 */
[----:B------:R-:W-:Y:S02]  /*8520*/  FADD.FTZ R0, R224, R0 ;  /* 0x00000000e0007221 */ /* 0x000fe40000010000 */
[--C-:B-1----:R-:W-:Y:S04]  /*8530*/  FFMA.FTZ R2, R178, c[0x0][0x2d0], -R160.reuse ;  /* 0x0000b400b2027a23 */ /* 0x102fe800000108a0 */
[----:B------:R1:W-:Y:S01]  /*8540*/  MUFU.EX2 R203, R2 ;  /* 0x0000000200cb7308 */ /* 0x0003e20000000800 */
[-C--:B--2---:R-:W-:Y:S08]  /*8550*/  HMMA.16816.F32 R52, R140, R100.reuse, R52 ;  /* 0x000000648c34723c */ /* 0x084ff00000001834 */
[C---:B------:R-:W-:Y:S08]  /*8560*/  HMMA.16816.F32 R56, R148.reuse, R100, R56 ;  /* 0x000000649438723c */ /* 0x040ff00000001838 */
[-C--:B------:R-:W-:Y:S01]  /*8570*/  HMMA.16816.F32 R60, R148, R102.reuse, R60 ;  /* 0x00000066943c723c */ /* 0x080fe2000000183c */
[--C-:B-1----:R-:W-:Y:S07]  /*8580*/  FFMA.FTZ R2, R180, c[0x0][0x2d0], -R160.reuse ;  /* 0x0000b400b4027a23 */ /* 0x102fee00000108a0 */
[C---:B------:R-:W-:Y:S01]  /*8590*/  HMMA.16816.F32 R64, R140.reuse, R102, R64 ;  /* 0x000000668c40723c */ /* 0x040fe20000001840 */
[----:B------:R-:W1:Y:S01]  /*85a0*/  LDSM.16.MT88.4 R100, [R185+0x1800] ;  /* 0x00180000b964783b */ /* 0x000e620000004200 */
[----:B------:R2:W-:Y:S02]  /*85b0*/  MUFU.EX2 R210, R2 ;  /* 0x0000000200d27308 */ /* 0x0005e40000000800 */
[--C-:B--2---:R-:W-:Y:S02]  /*85c0*/  FFMA.FTZ R2, R179, c[0x0][0x2d0], -R160.reuse ;  /* 0x0000b400b3027a23 */ /* 0x104fe400000108a0 */
[----:B------:R-:W-:Y:S06]  /*85d0*/  FFMA.FTZ R160, R216, c[0x0][0x2d0], -R160 ;  /* 0x0000b400d8a07a23 */ /* 0x000fec00000108a0 */
[----:B------:R2:W-:Y:S01]  /*85e0*/  MUFU.EX2 R211, R2 ;  /* 0x0000000200d37308 */ /* 0x0005e20000000800 */
[-C--:B-1----:R-:W-:Y:S08]  /*85f0*/  HMMA.16816.F32 R68, R140, R100.reuse, R68 ;  /* 0x000000648c44723c */ /* 0x082ff00000001844 */
[C---:B------:R-:W-:Y:S01]  /*8600*/  HMMA.16816.F32 R72, R148.reuse, R100, R72 ;  /* 0x000000649448723c */ /* 0x040fe20000001848 */
[--C-:B--2---:R-:W-:Y:S02]  /*8610*/  FFMA.FTZ R2, R171, c[0x0][0x2d0], -R161.reuse ;  /* 0x0000b400ab027a23 */ /* 0x104fe400000108a1 */
[----:B------:R-:W-:Y:S05]  /*8620*/  MUFU.EX2 R171, R126 ;  /* 0x0000007e00ab7308 */ /* 0x000fea0000000800 */
[-C--:B------:R-:W-:Y:S08]  /*8630*/  HMMA.16816.F32 R76, R148, R102.reuse, R76 ;  /* 0x00000066944c723c */ /* 0x080ff0000000184c */
[C---:B------:R-:W-:Y:S01]  /*8640*/  HMMA.16816.F32 R80, R140.reuse, R102, R80 ;  /* 0x000000668c50723c */ /* 0x040fe20000001850 */
[----:B------:R-:W1:Y:S01]  /*8650*/  LDSM.16.MT88.4 R100, [R186+0x1800] ;  /* 0x00180000ba64783b */ /* 0x000e620000004200 */
[----:B------:R2:W-:Y:S02]  /*8660*/  MUFU.EX2 R182, R2 ;  /* 0x0000000200b67308 */ /* 0x0005e40000000800 */
[--C-:B--2---:R-:W-:Y:S08]  /*8670*/  FFMA.FTZ R2, R169, c[0x0][0x2d0], -R161.reuse ;  /* 0x0000b400a9027a23 */ /* 0x104ff000000108a1 */
[----:B------:R-:W-:Y:S10]  /*8680*/  MUFU.EX2 R169, R127 ;  /* 0x0000007f00a97308 */ /* 0x000ff40000000800 */
[----:B------:R-:W2:Y:S01]  /*8690*/  MUFU.EX2 R183, R2 ;  /* 0x0000000200b77308 */ /* 0x000ea20000000800 */
[-C--:B-1----:R-:W-:Y:S08]  /*86a0*/  HMMA.16816.F32 R84, R140, R100.reuse, R84 ;  /* 0x000000648c54723c */ /* 0x082ff00000001854 */
[C---:B------:R-:W-:Y:S07]  /*86b0*/  HMMA.16816.F32 R88, R148.reuse, R100, R88 ;  /* 0x000000649458723c */ /* 0x040fee0000001858 */
[--C-:B------:R-:W-:Y:S01]  /*86c0*/  FFMA.FTZ R100, R202, c[0x0][0x2d0], -R162.reuse ;  /* 0x0000b400ca647a23 */ /* 0x100fe200000108a2 */
[-C--:B------:R-:W-:Y:S01]  /*86d0*/  HMMA.16816.F32 R92, R148, R102.reuse, R92 ;  /* 0x00000066945c723c */ /* 0x080fe2000000185c */
[--C-:B------:R-:W-:Y:S02]  /*86e0*/  FFMA.FTZ R101, R205, c[0x0][0x2d0], -R162.reuse ;  /* 0x0000b400cd657a23 */ /* 0x100fe400000108a2 */
[----:B------:R1:W-:Y:S01]  /*86f0*/  MUFU.EX2 R212, R100 ;  /* 0x0000006400d47308 */ /* 0x0003e20000000800 */
[----:B------:R-:W-:Y:S01]  /*8700*/  FFMA.FTZ R162, R220, c[0x0][0x2d0], -R162 ;  /* 0x0000b400dca27a23 */ /* 0x000fe200000108a2 */
[----:B--2---:R-:W-:Y:S01]  /*8710*/  F2FP.PACK_AB R108, R183, R182 ;  /* 0x000000b6b76c723e */ /* 0x004fe200000000ff */
[----:B------:R-:W-:Y:S02]  /*8720*/  FFMA.FTZ R2, R168, c[0x0][0x2d0], -R161 ;  /* 0x0000b400a8027a23 */ /* 0x000fe400000108a1 */
[----:B------:R-:W-:Y:S05]  /*8730*/  HMMA.16816.F32 R96, R140, R102, R96 ;  /* 0x000000668c60723c */ /* 0x000fea0000001860 */
[----:B------:R2:W-:Y:S02]  /*8740*/  MUFU.EX2 R202, R2 ;  /* 0x0000000200ca7308 */ /* 0x0005e40000000800 */
[----:B------:R-:W-:Y:S01]  /*8750*/  F2FP.PACK_AB R103, R211, R210 ;  /* 0x000000d2d367723e */ /* 0x000fe200000000ff */
[----:B------:R-:W-:Y:S04]  /*8760*/  FFMA.FTZ R140, R3, R242, R165 ;  /* 0x000000f2038c7223 */ /* 0x000fe800000100a5 */
[----:B------:R-:W-:Y:S02]  /*8770*/  FFMA.FTZ R141, R132, R243, R166 ;  /* 0x000000f3848d7223 */ /* 0x000fe400000100a6 */
[----:B------:R-:W-:Y:S01]  /*8780*/  FFMA.FTZ R3, R207, c[0x0][0x2d0], -R163 ;  /* 0x0000b400cf037a23 */ /* 0x000fe200000108a3 */
[----:B------:R3:W4:Y:S01]  /*8790*/  MUFU.EX2 R208, R101 ;  /* 0x0000006500d07308 */ /* 0x0007220000000800 */
[----:B-1----:R-:W-:Y:S09]  /*87a0*/  F2FP.PACK_AB R100, R206, R201 ;  /* 0x000000c9ce64723e */ /* 0x002ff200000000ff */
[----:B------:R-:W-:Y:S01]  /*87b0*/  MUFU.EX2 R168, R124 ;  /* 0x0000007c00a87308 */ /* 0x000fe20000000800 */
[--C-:B--2---:R-:W-:Y:S02]  /*87c0*/  FFMA.FTZ R2, R167, c[0x0][0x2d0], -R161.reuse ;  /* 0x0000b400a7027a23 */ /* 0x104fe400000108a1 */
[----:B------:R-:W-:Y:S07]  /*87d0*/  FFMA.FTZ R161, R209, c[0x0][0x2d0], -R161 ;  /* 0x0000b400d1a17a23 */ /* 0x000fee00000108a1 */
[----:B------:R1:W2:Y:S01]  /*87e0*/  MUFU.EX2 R205, R2 ;  /* 0x0000000200cd7308 */ /* 0x0002a20000000800 */
[----:B---3--:R-:W-:Y:S02]  /*87f0*/  F2FP.PACK_AB R101, R203, R200 ;  /* 0x000000c8cb65723e */ /* 0x008fe400000000ff */
[----:B----4-:R-:W-:Y:S07]  /*8800*/  F2FP.PACK_AB R102, R212, R208 ;  /* 0x000000d0d466723e */ /* 0x010fee00000000ff */
[----:B------:R-:W-:Y:S01]  /*8810*/  MUFU.EX2 R175, R162 ;  /* 0x000000a200af7308 */ /* 0x000fe20000000800 */
[-C--:B------:R-:W-:Y:S09]  /*8820*/  HMMA.16816.F32 R4, R100, R104.reuse, R4 ;  /* 0x000000686404723c */ /* 0x080ff20000001804 */
[----:B------:R3:W-:Y:S03]  /*8830*/  MUFU.EX2 R165, R3 ;  /* 0x0000000300a57308 */ /* 0x0007e60000000800 */
[----:B-1----:R-:W-:Y:S01]  /*8840*/  FFMA.FTZ R2, R174, c[0x0][0x2d0], -R163 ;  /* 0x0000b400ae027a23 */ /* 0x002fe200000108a3 */
[----:B--2---:R-:W-:Y:S06]  /*8850*/  F2FP.PACK_AB R110, R205, R202 ;  /* 0x000000cacd6e723e */ /* 0x004fec00000000ff */
[----:B------:R1:W-:Y:S10]  /*8860*/  MUFU.EX2 R181, R2 ;  /* 0x0000000200b57308 */ /* 0x0003f40000000800 */
[----:B------:R-:W-:Y:S01]  /*8870*/  MUFU.EX2 R174, R160 ;  /* 0x000000a000ae7308 */ /* 0x000fe20000000800 */
[----:B---3--:R-:W-:Y:S09]  /*8880*/  FADD.FTZ R3, R230, R141 ;  /* 0x0000008de6037221 */ /* 0x008ff20000010000 */
[----:B------:R-:W-:Y:S01]  /*8890*/  MUFU.EX2 R166, R121 ;  /* 0x0000007900a67308 */ /* 0x000fe20000000800 */
[----:B-1----:R-:W-:Y:S02]  /*88a0*/  FFMA.FTZ R2, R177, c[0x0][0x2d0], -R163 ;  /* 0x0000b400b1027a23 */ /* 0x002fe400000108a3 */
[----:B------:R-:W-:Y:S07]  /*88b0*/  FADD.FTZ R177, R229, R3 ;  /* 0x00000003e5b17221 */ /* 0x000fee0000010000 */
[----:B------:R1:W2:Y:S10]  /*88c0*/  MUFU.EX2 R180, R2 ;  /* 0x0000000200b47308 */ /* 0x0002b40000000800 */
[----:B------:R-:W3:Y:S01]  /*88d0*/  MUFU.EX2 R167, R120 ;  /* 0x0000007800a77308 */ /* 0x000ee20000000800 */
[--C-:B-1----:R-:W-:Y:S01]  /*88e0*/  FFMA.FTZ R2, R170, c[0x0][0x2d0], -R163.reuse ;  /* 0x0000b400aa027a23 */ /* 0x102fe200000108a3 */
[----:B--2---:R-:W-:Y:S08]  /*88f0*/  F2FP.PACK_AB R109, R180, R181 ;  /* 0x000000b5b46d723e */ /* 0x004ff000000000ff */
[----:B------:R-:W1:Y:S01]  /*8900*/  MUFU.EX2 R170, R123 ;  /* 0x0000007b00aa7308 */ /* 0x000e620000000800 */
[----:B---3--:R-:W-:Y:S09]  /*8910*/  F2FP.PACK_AB R160, R167, R166 ;  /* 0x000000a6a7a0723e */ /* 0x008ff200000000ff */
[----:B------:R2:W-:Y:S01]  /*8920*/  MUFU.EX2 R178, R2 ;  /* 0x0000000200b27308 */ /* 0x0005e20000000800 */
[----:B-1----:R-:W-:Y:S01]  /*8930*/  F2FP.PACK_AB R141, R170, R168 ;  /* 0x000000a8aa8d723e */ /* 0x002fe200000000ff */
[--C-:B--2---:R-:W-:Y:S08]  /*8940*/  FFMA.FTZ R2, R172, c[0x0][0x2d0], -R163.reuse ;  /* 0x0000b400ac027a23 */ /* 0x104ff000000108a3 */
[----:B------:R-:W1:Y:S01]  /*8950*/  MUFU.EX2 R172, R122 ;  /* 0x0000007a00ac7308 */ /* 0x000e620000000800 */
[----:B------:R-:W-:Y:S09]  /*8960*/  FFMA.FTZ R163, R135, c[0x0][0x2d0], -R163 ;  /* 0x0000b40087a37a23 */ /* 0x000ff200000108a3 */
[----:B------:R-:W2:Y:S10]  /*8970*/  MUFU.EX2 R179, R2 ;  /* 0x0000000200b37308 */ /* 0x000eb40000000800 */
[----:B------:R3:W4:Y:S01]  /*8980*/  MUFU.EX2 R135, R161 ;  /* 0x000000a100877308 */ /* 0x0007220000000800 */
[----:B-1----:R-:W-:Y:S09]  /*8990*/  F2FP.PACK_AB R143, R174, R172 ;  /* 0x000000acae8f723e */ /* 0x002ff200000000ff */
[----:B------:R-:W-:Y:S01]  /*89a0*/  MUFU.EX2 R132, R163 ;  /* 0x000000a300847308 */ /* 0x000fe20000000800 */
[----:B--2---:R-:W-:Y:S01]  /*89b0*/  F2FP.PACK_AB R111, R179, R178 ;  /* 0x000000b2b36f723e */ /* 0x004fe200000000ff */
[----:B------:R-:W-:Y:S04]  /*89c0*/  FFMA.FTZ R2, R133, R241, R173 ;  /* 0x000000f185027223 */ /* 0x000fe800000100ad */
[----:B------:R-:W-:Y:S04]  /*89d0*/  FADD.FTZ R131, R204, R2 ;  /* 0x00000002cc837221 */ /* 0x000fe80000010000 */
[----:B------:R-:W1:Y:S01]  /*89e0*/  MUFU.EX2 R133, R130 ;  /* 0x0000008200857308 */ /* 0x000e620000000800 */
[C---:B------:R-:W-:Y:S01]  /*89f0*/  HMMA.16816.F32 R8, R108.reuse, R104, R8 ;  /* 0x000000686c08723c */ /* 0x040fe20000001808 */
[----:B------:R-:W-:Y:S01]  /*8a00*/  FADD.FTZ R2, R227, R140 ;  /* 0x0000008ce3027221 */ /* 0x000fe20000010000 */
[----:B------:R-:W-:Y:S02]  /*8a10*/  F2FP.PACK_AB R140, R171, R169 ;  /* 0x000000a9ab8c723e */ /* 0x000fe400000000ff */
[----:B---3--:R-:W-:Y:S01]  /*8a20*/  F2FP.PACK_AB R161, R164, R165 ;  /* 0x000000a5a4a1723e */ /* 0x008fe200000000ff */
[----:B------:R-:W-:Y:S01]  /*8a30*/  FADD.FTZ R3, R226, R2 ;  /* 0x00000002e2037221 */ /* 0x000fe20000010000 */
[----:B----4-:R-:W-:Y:S01]  /*8a40*/  F2FP.PACK_AB R162, R135, R139 ;  /* 0x0000008b87a2723e */ /* 0x010fe200000000ff */
[----:B------:R-:W-:Y:S01]  /*8a50*/  FADD.FTZ R2, R225, R0 ;  /* 0x00000000e1027221 */ /* 0x000fe20000010000 */
[-C--:B------:R-:W-:Y:S01]  /*8a60*/  HMMA.16816.F32 R12, R108, R106.reuse, R12 ;  /* 0x0000006a6c0c723c */ /* 0x080fe2000000180c */
[----:B------:R-:W2:Y:S03]  /*8a70*/  MUFU.EX2 R173, R125 ;  /* 0x0000007d00ad7308 */ /* 0x000ea60000000800 */
[----:B------:R-:W-:Y:S02]  /*8a80*/  FADD.FTZ R0, R234, R177 ;  /* 0x000000b1ea007221 */ /* 0x000fe40000010000 */
[----:B------:R-:W-:Y:S02]  /*8a90*/  FADD.FTZ R3, R233, R3 ;  /* 0x00000003e9037221 */ /* 0x000fe40000010000 */
[C---:B------:R-:W-:Y:S01]  /*8aa0*/  HMMA.16816.F32 R16, R100.reuse, R106, R16 ;  /* 0x0000006a6410723c */ /* 0x040fe20000001810 */
[----:B------:R-:W3:Y:S03]  /*8ab0*/  LDSM.16.MT88.4 R104, [R186+0x1000] ;  /* 0x00100000ba68783b */ /* 0x000ee60000004200 */
[----:B------:R-:W-:Y:S02]  /*8ac0*/  FADD.FTZ R2, R228, R2 ;  /* 0x00000002e4027221 */ /* 0x000fe40000010000 */
[----:B------:R-:W-:Y:S01]  /*8ad0*/  FADD.FTZ R3, R182, R3 ;  /* 0x00000003b6037221 */ /* 0x000fe20000010000 */
[----:B-1----:R-:W-:Y:S01]  /*8ae0*/  F2FP.PACK_AB R163, R132, R133 ;  /* 0x0000008584a3723e */ /* 0x002fe200000000ff */
[-C--:B------:R-:W-:Y:S01]  /*8af0*/  HMMA.16816.F32 R20, R100, R112.reuse, R20 ;  /* 0x000000706414723c */ /* 0x080fe20000001814 */
[----:B------:R-:W-:Y:S07]  /*8b00*/  FADD.FTZ R2, R181, R2 ;  /* 0x00000002b5027221 */ /* 0x000fee0000010000 */
[C---:B------:R-:W-:Y:S01]  /*8b10*/  HMMA.16816.F32 R24, R108.reuse, R112, R24 ;  /* 0x000000706c18723c */ /* 0x040fe20000001818 */
[----:B--2---:R-:W-:Y:S07]  /*8b20*/  F2FP.PACK_AB R142, R175, R173 ;  /* 0x000000adaf8e723e */ /* 0x004fee00000000ff */
        /* <DEDUP_REMOVED lines=9> */
[C---:B------:R-:W-:Y:S07]  /*8bc0*/  HMMA.16816.F32 R56, R108.reuse, R104, R56 ;  /* 0x000000686c38723c */ /* 0x040fee0000001838 */
[----:B------:R-:W-:Y:S01]  /*8bd0*/  FADD.FTZ R104, R231, R131 ;  /* 0x00000083e7687221 */ /* 0x000fe20000010000 */
[-C--:B------:R-:W-:Y:S01]  /*8be0*/  HMMA.16816.F32 R60, R108, R106.reuse, R60 ;  /* 0x0000006a6c3c723c */ /* 0x080fe2000000183c */
[----:B------:R-:W-:Y:S03]  /*8bf0*/  LDSM.16.MT88.4 R128, [R185+0x1400] ;  /* 0x00140000b980783b */ /* 0x000fe60000004200 */
[----:B------:R-:W-:Y:S04]  /*8c00*/  FADD.FTZ R176, R232, R104 ;  /* 0x00000068e8b07221 */ /* 0x000fe80000010000 */
[C---:B------:R-:W-:Y:S08]  /*8c10*/  HMMA.16816.F32 R64, R100.reuse, R106, R64 ;  /* 0x0000006a6440723c */ /* 0x040ff00000001840 */
        /* <DEDUP_REMOVED lines=8> */
[----:B------:R-:W-:Y:S08]  /*8ca0*/  HMMA.16816.F32 R96, R100, R118, R96 ;  /* 0x000000766460723c */ /* 0x000ff00000001860 */
[-C--:B------:R-:W-:Y:S01]  /*8cb0*/  HMMA.16816.F32 R148, R140, R156.reuse, R4 ;  /* 0x0000009c8c94723c */ /* 0x080fe20000001804 */
[----:B------:R-:W2:Y:S07]  /*8cc0*/  LDSM.16.MT88.4 R4, [R186+0x1400] ;  /* 0x00140000ba04783b */ /* 0x000eae0000004200 */
[C---:B------:R-:W-:Y:S01]  /*8cd0*/  HMMA.16816.F32 R144, R160.reuse, R156, R8 ;  /* 0x0000009ca090723c */ /* 0x040fe20000001808 */
[----:B------:R-:W3:Y:S07]  /*8ce0*/  LDSM.16.MT88.4 R8, [R185+0x2000] ;  /* 0x00200000b908783b */ /* 0x000eee0000004200 */
[-C--:B------:R-:W-:Y:S01]  /*8cf0*/  HMMA.16816.F32 R152, R160, R158.reuse, R12 ;  /* 0x0000009ea098723c */ /* 0x080fe2000000180c */
[----:B------:R-:W4:Y:S07]  /*8d00*/  LDSM.16.MT88.4 R12, [R186+0x2000] ;  /* 0x00200000ba0c783b */ /* 0x000f2e0000004200 */
        /* <DEDUP_REMOVED lines=16> */
[C---:B------:R-:W-:Y:S07]  /*8e10*/  HMMA.16816.F32 R64, R140.reuse, R6, R64 ;  /* 0x000000068c40723c */ /* 0x040fee0000001840 */
        /* <DEDUP_REMOVED lines=37> */
[----:B------:R-:W-:Y:S01]  /*9070*/  MOV R132, R137 ;  /* 0x0000008900847202 */ /* 0x000fe20000000f00 */
[----:B------:R-:W-:-:S05]  /*9080*/  @P0 BRA `(.L_x_2506) ;  /* 0xffffd0f000000947 */ /* 0x000fca000383ffff */
.L_x_2501:
[----:B------:R-:W-:-:S13]  /*9090*/  ISETP.GE.AND P0, PT, R199, R245, PT ;  /* 0x000000f5c700720c */ /* 0x000fda0003f06270 */
[----:B------:R-:W-:Y:S05]  /*90a0*/  @!P0 BRA `(.L_x_2507) ;  /* 0x0000297000008947 */ /* 0x000fea0003800000 */
.L_x_2510:
[----:B------:R-:W-:Y:S04]  /*90b0*/  DEPBAR.LE SB0, 0x0 ;  /* 0x000080000000791a */ /* 0x000fe80000000000 */
[----:B------:R-:W-:Y:S01]  /*90c0*/  WARPSYNC 0xffffffff ;  /* 0xffffffff00007948 */ /* 0x000fe20003800000 */
[----:B------:R-:W-:Y:S01]  /*90d0*/  BAR.SYNC.DEFER_BLOCKING 0x0 ;  /* 0x0000000000007b1d */ /* 0x000fe20000010000 */
[----:B------:R-:W-:Y:S01]  /*90e0*/  SHF.R.S32.HI R0, RZ, 0x1f, R199 ;  /* 0x0000001fff007819 */ /* 0x000fe200000114c7 */
[----:B------:R-:W-:Y:S04]  /*90f0*/  IMAD.MOV.U32 R132, RZ, RZ, R136 ;  /* 0x000000ffff847224 */ /* 0x000fe800078e0088 */
[----:B------:R-:W-:Y:S04]  /*9100*/  IMAD R0, R0, c[0x0][0x208], RZ ;  /* 0x0000820000007a24 */ /* 0x000fe800078e02ff */
[C---:B------:R-:W-:Y:S01]  /*9110*/  IMAD R0, R199.reuse, c[0x0][0x20c], R0 ;  /* 0x00008300c7007a24 */ /* 0x040fe200078e0200 */
[----:B------:R-:W-:Y:S01]  /*9120*/  LDSM.16.M88.4 R48, [R187] ;  /* 0x00000000bb30783b */ /* 0x000fe20000000200 */
[----:B------:R-:W-:Y:S06]  /*9130*/  BSSY B0, `(.L_x_2508) ;  /* 0x00000d8000007945 */ /* 0x000fec0003800000 */
[----:B------:R-:W1:Y:S07]  /*9140*/  S2R R2, SR_TID.X ;  /* 0x0000000000027919 */ /* 0x000e6e0000002100 */
[----:B------:R-:W2:Y:S07]  /*9150*/  LDSM.16.M88.4 R16, [R184] ;  /* 0x00000000b810783b */ /* 0x000eae0000000200 */
[----:B------:R-:W3:Y:S07]  /*9160*/  LDSM.16.M88.4 R44, [R187+0x1000] ;  /* 0x00100000bb2c783b */ /* 0x000eee0000000200 */
[----:B------:R-:W4:Y:S07]  /*9170*/  LDSM.16.M88.4 R32, [R184+0x400] ;  /* 0x00040000b820783b */ /* 0x000f2e0000000200 */
[----:B------:R-:W5:Y:S07]  /*9180*/  LDSM.16.M88.4 R140, [R184+0x800] ;  /* 0x00080000b88c783b */ /* 0x000f6e0000000200 */
[----:B------:R-:W-:Y:S07]  /*9190*/  LDSM.16.M88.4 R160, [R188] ;  /* 0x00000000bca0783b */ /* 0x000fee0000000200 */
[----:B------:R-:W2:Y:S07]  /*91a0*/  LDSM.16.M88.4 R164, [R189] ;  /* 0x00000000bda4783b */ /* 0x000eae0000000200 */
[----:B------:R-:W3:Y:S07]  /*91b0*/  LDSM.16.M88.4 R168, [R188+0x1000] ;  /* 0x00100000bca8783b */ /* 0x000eee0000000200 */
[----:B------:R-:W3:Y:S07]  /*91c0*/  LDSM.16.M88.4 R172, [R197] ;  /* 0x00000000c5ac783b */ /* 0x000eee0000000200 */
[----:B------:R-:W4:Y:S01]  /*91d0*/  LDSM.16.M88.4 R176, [R196] ;  /* 0x00000000c4b0783b */ /* 0x000f220000000200 */
[----:B-1----:R-:W-:Y:S01]  /*91e0*/  ISETP.GT.AND P0, PT, R2, 0x3f, PT ;  /* 0x0000003f0200780c */ /* 0x002fe20003f04270 */
[----:B------:R-:W-:Y:S04]  /*91f0*/  IMAD.WIDE.U32 R2, R199, c[0x0][0x208], RZ ;  /* 0x00008200c7027a25 */ /* 0x000fe800078e00ff */
[----:B------:R-:W-:Y:S02]  /*9200*/  IMAD.IADD R0, R3, 0x1, R0 ;  /* 0x0000000103007824 */ /* 0x000fe400078e0200 */
[----:B------:R-:W-:Y:S04]  /*9210*/  IMAD.WIDE.U32 R2, R2, 0x30, RZ ;  /* 0x0000003002027825 */ /* 0x000fe800078e00ff */
[----:B------:R-:W-:Y:S01]  /*9220*/  IMAD R0, R0, 0x30, RZ ;  /* 0x0000003000007824 */ /* 0x000fe200078e02ff */
[-C--:B------:R-:W-:Y:S01]  /*9230*/  IADD3 R8, P1, R236, R2.reuse, RZ ;  /* 0x00000002ec087210 */ /* 0x080fe20007f3e0ff */
[----:B------:R-:W-:Y:S02]  /*9240*/  @!P0 IMAD.MOV.U32 R4, RZ, RZ, c[0x0][0x208] ;  /* 0x00008200ff048624 */ /* 0x000fe400078e00ff */
[----:B------:R-:W-:Y:S02]  /*9250*/  IMAD.IADD R0, R3, 0x1, R0 ;  /* 0x0000000103007824 */ /* 0x000fe400078e0200 */
[----:B------:R-:W-:Y:S01]  /*9260*/  @!P0 IMAD.MOV.U32 R5, RZ, RZ, c[0x0][0x20c] ;  /* 0x00008300ff058624 */ /* 0x000fe200078e00ff */
[----:B------:R-:W-:Y:S01]  /*9270*/  @!P0 LEA R20, P2, R4, R2, 0x5 ;  /* 0x0000000204148211 */ /* 0x000fe200078428ff */
[----:B------:R-:W-:Y:S01]  /*9280*/  IMAD.X R9, R0, 0x1, R235, P1 ;  /* 0x0000000100097824 */ /* 0x000fe200008e06eb */
[----:B------:R-:W-:Y:S02]  /*9290*/  LEA R26, P1, R8, c[0x0][0x1f8], 0x1 ;  /* 0x00007e00081a7a11 */ /* 0x000fe400078208ff */
[----:B------:R-:W-:Y:S02]  /*92a0*/  @!P0 LEA.HI.X R3, R4, R0, R5, 0x5, P2 ;  /* 0x0000000004038211 */ /* 0x000fe400010f2c05 */
[-C--:B--2---:R-:W-:Y:S03]  /*92b0*/  HMMA.16816.F32 R4, R48, R16.reuse, RZ ;  /* 0x000000103004723c */ /* 0x084fe600000018ff */
[--C-:B------:R-:W-:Y:S02]  /*92c0*/  IADD3 R12, P3, P2, R2, 0x20, R236.reuse ;  /* 0x00000020020c7810 */ /* 0x100fe40007a7e0ec */
[----:B------:R-:W-:Y:S02]  /*92d0*/  LEA.HI.X R27, R8, c[0x0][0x1fc], R9, 0x1, P1 ;  /* 0x00007f00081b7a11 */ /* 0x000fe400008f0c09 */
[----:B------:R-:W-:Y:S01]  /*92e0*/  IADD3.X R13, R0, RZ, R235, P3, P2 ;  /* 0x000000ff000d7210 */ /* 0x000fe20001fe44eb */
[C---:B---3--:R-:W-:Y:S02]  /*92f0*/  HMMA.16816.F32 R8, R44.reuse, R16, RZ ;  /* 0x000000102c08723c */ /* 0x048fe400000018ff */
[----:B------:R-:W-:Y:S01]  /*9300*/  @!PT LDS RZ, [RZ] ;  /* 0x00000000fffff984 */ /* 0x000fe20000000800 */
[----:B------:R-:W-:Y:S01]  /*9310*/  @!PT LDS RZ, [RZ] ;  /* 0x00000000fffff984 */ /* 0x000fe20000000800 */
[----:B------:R-:W-:Y:S01]  /*9320*/  @!PT LDS RZ, [RZ] ;  /* 0x00000000fffff984 */ /* 0x000fe20000000800 */
[----:B------:R1:W-:Y:S02]  /*9330*/  LDGSTS.E.BYPASS.LTC128B.128 [R198+0x1880], [R26.64], !P6 ;  /* 0x018800001ac67fae */ /* 0x0003e4000f101d46 */
[----:B------:R-:W-:Y:S02]  /*9340*/  LEA R30, P3, R12, c[0x0][0x1f8], 0x1 ;  /* 0x00007e000c1e7a11 */ /* 0x000fe400078608ff */
[--C-:B------:R-:W-:Y:S02]  /*9350*/  IADD3 R2, P2, P1, R2, 0x40, R236.reuse ;  /* 0x0000004002027810 */ /* 0x100fe4000795e0ec */
[----:B------:R-:W-:Y:S02]  /*9360*/  LEA.HI.X R31, R12, c[0x0][0x1fc], R13, 0x1, P3 ;  /* 0x00007f000c1f7a11 */ /* 0x000fe400018f0c0d */
[-C--:B------:R-:W-:Y:S02]  /*9370*/  HMMA.16816.F32 R12, R44, R18.reuse, RZ ;  /* 0x000000122c0c723c */ /* 0x080fe400000018ff */
[----:B------:R-:W-:Y:S01]  /*9380*/  LEA R28, P3, R2, c[0x0][0x1f8], 0x1 ;  /* 0x00007e00021c7a11 */ /* 0x000fe200078608ff */
[----:B------:R2:W-:Y:S01]  /*9390*/  LDGSTS.E.BYPASS.LTC128B.128 [R198+0x2480], [R30.64], !P5 ;  /* 0x024800001ec67fae */ /* 0x0005e2000e901d46 */
[--C-:B------:R-:W-:Y:S02]  /*93a0*/  IADD3.X R0, R0, RZ, R235.reuse, P2, P1 ;  /* 0x000000ff00007210 */ /* 0x100fe400017e24eb */
[----:B------:R-:W-:Y:S02]  /*93b0*/  @!P0 IADD3 R24, P2, P1, R20, 0x20, R236 ;  /* 0x0000002014188810 */ /* 0x000fe4000795e0ec */
[C---:B------:R-:W-:Y:S04]  /*93c0*/  HMMA.16816.F32 R16, R48.reuse, R18, RZ ;  /* 0x000000123010723c */ /* 0x040fe800000018ff */
[----:B------:R-:W-:Y:S02]  /*93d0*/  LEA.HI.X R29, R2, c[0x0][0x1fc], R0, 0x1, P3 ;  /* 0x00007f00021d7a11 */ /* 0x000fe400018f0c00 */
[C-C-:B------:R-:W-:Y:S02]  /*93e0*/  @!P0 IADD3.X R39, R3.reuse, RZ, R235.reuse, P2, P1 ;  /* 0x000000ff03278210 */ /* 0x140fe400017e24eb */
[C---:B------:R-:W-:Y:S01]  /*93f0*/  @!P0 IADD3 R0, P1, R20.reuse, R236, RZ ;  /* 0x000000ec14008210 */ /* 0x040fe20007f3e0ff */
[----:B------:R2:W-:Y:S03]  /*9400*/  LDGSTS.E.BYPASS.LTC128B.128 [R198+0x3080], [R28.64], !P4 ;  /* 0x030800001cc67fae */ /* 0x0005e6000e101d46 */
[----:B------:R-:W-:Y:S02]  /*9410*/  @!P0 IADD3 R2, P3, P2, R20, 0x40, R236 ;  /* 0x0000004014028810 */ /* 0x000fe40007a7e0ec */
[-C--:B----4-:R-:W-:Y:S02]  /*9420*/  HMMA.16816.F32 R20, R48, R32.reuse, RZ ;  /* 0x000000203014723c */ /* 0x090fe400000018ff */
[C-C-:B------:R-:W-:Y:S01]  /*9430*/  @!P0 IADD3.X R25, R3.reuse, RZ, R235.reuse, P3, P2 ;  /* 0x000000ff03198210 */ /* 0x140fe20001fe44eb */
[----:B------:R-:W-:Y:S01]  /*9440*/  @!P0 IMAD.X R3, R3, 0x1, R235, P1 ;  /* 0x0000000103038824 */ /* 0x000fe200008e06eb */
[----:B------:R-:W-:Y:S02]  /*9450*/  @!P0 LEA R36, P3, R0, c[0x0][0x1f8], 0x1 ;  /* 0x00007e0000248a11 */ /* 0x000fe400078608ff */
[----:B------:R-:W-:Y:S02]  /*9460*/  @!P0 LEA R40, P2, R24, c[0x0][0x1f8], 0x1 ;  /* 0x00007e0018288a11 */ /* 0x000fe400078408ff */
[----:B------:R-:W-:Y:S01]  /*9470*/  @!P0 LEA.HI.X R37, R0, c[0x0][0x1fc], R3, 0x1, P3 ;  /* 0x00007f0000258a11 */ /* 0x000fe200018f0c03 */
[----:B------:R-:W-:Y:S03]  /*9480*/  IMAD.MOV.U32 R0, RZ, RZ, R138 ;  /* 0x000000ffff007224 */ /* 0x000fe600078e008a */
[----:B------:R-:W-:Y:S01]  /*9490*/  @!P0 LEA.HI.X R41, R24, c[0x0][0x1fc], R39, 0x1, P2 ;  /* 0x00007f0018298a11 */ /* 0x000fe200010f0c27 */
[----:B------:R5:W-:Y:S01]  /*94a0*/  @!P0 LDGSTS.E.BYPASS.LTC128B.128 [R198+0x2080], [R36.64], !P6 ;  /* 0x0208000024c68fae */ /* 0x000be2000f101d46 */
[C---:B------:R-:W-:Y:S02]  /*94b0*/  @!P0 LEA R38, P1, R2.reuse, c[0x0][0x1f8], 0x1 ;  /* 0x00007e0002268a11 */ /* 0x040fe400078208ff */
[----:B------:R-:W-:Y:S02]  /*94c0*/  ISETP.GT.AND P2, PT, R199, R245, PT ;  /* 0x000000f5c700720c */ /* 0x000fe40003f44270 */
[----:B------:R-:W-:Y:S01]  /*94d0*/  @!P0 LEA.HI.X R39, R2, c[0x0][0x1fc], R25, 0x1, P1 ;  /* 0x00007f0002278a11 */ /* 0x000fe200008f0c19 */
[----:B------:R-:W-:Y:S01]  /*94e0*/  IMAD.MOV.U32 R2, RZ, RZ, R137 ;  /* 0x000000ffff027224 */ /* 0x000fe200078e0089 */
        /* <DEDUP_REMOVED lines=59> */
[----:B------:R-:W3:Y:S07]  /*98a0*/  LDSM.16.M88.4 R160, [R184+0x1c00] ;  /* 0x001c0000b8a0783b */ /* 0x000eee0000000200 */
        /* <DEDUP_REMOVED lines=16> */
[----:B------:R-:W3:Y:S07]  /*99b0*/  LDSM.16.M88.4 R140, [R191] ;  /* 0x00000000bf8c783b */ /* 0x000eee0000000200 */
[----:B------:R-:W4:Y:S01]  /*99c0*/  LDSM.16.M88.4 R172, [R190] ;  /* 0x00000000beac783b */ /* 0x000f220000000200 */
[-C--:B-1----:R-:W-:Y:S01]  /*99d0*/  HMMA.16816.F32 R4, R160, R164.reuse, R4 ;  /* 0x000000a4a004723c */ /* 0x082fe20000001804 */
[----:B------:R-:W-:Y:S05]  /*99e0*/  DEPBAR.LE SB0, 0x0 ;  /* 0x000080000000791a */ /* 0x000fea0000000000 */
[----:B------:R-:W-:Y:S02]  /*99f0*/  BAR.SYNC.DEFER_BLOCKING 0x0 ;  /* 0x0000000000007b1d */ /* 0x000fe40000010000 */
        /* <DEDUP_REMOVED lines=13> */
[----:B------:R-:W-:Y:S02]  /*9ad0*/  IADD3 R3, -R247, 0x30, RZ ;  /* 0x00000030f7037810 */ /* 0x000fe40007ffe1ff */
        /* <DEDUP_REMOVED lines=9> */
[----:B------:R-:W-:Y:S02]  /*9b70*/  @P0 IMAD R135, R135, c[0x0][0x1e0], RZ ;  /* 0x0000780087870a24 */ /* 0x000fe400078e02ff */
[----:B------:R-:W-:Y:S02]  /*9b80*/  @P0 IMAD.SHL.U32 R140, R139, 0x20, RZ ;  /* 0x000000208b8c0824 */ /* 0x000fe400078e00ff */
[----:B------:R-:W-:Y:S02]  /*9b90*/  @P0 IMAD R135, R133, c[0x0][0x1e4], R135 ;  /* 0x0000790085870a24 */ /* 0x000fe400078e0287 */
[----:B------:R-:W-:Y:S04]  /*9ba0*/  @P0 IMAD.WIDE.U32 R140, R142, 0x30, R140 ;  /* 0x000000308e8c0825 */ /* 0x000fe800078e008c */
[----:B------:R-:W-:Y:S01]  /*9bb0*/  @P0 IMAD.IADD R135, R143, 0x1, R135 ;  /* 0x000000018f870824 */ /* 0x000fe200078e0287 */
[C---:B------:R-:W-:Y:S03]  /*9bc0*/  @P0 IADD3 R168, P3, P1, R140.reuse, 0x20, R238 ;  /* 0x000000208ca80810 */ /* 0x040fe6000797e0ee */
[----:B------:R-:W-:Y:S04]  /*9bd0*/  @P0 IMAD R135, R135, 0x30, RZ ;  /* 0x0000003087870824 */ /* 0x000fe800078e02ff */
        /* <DEDUP_REMOVED lines=16> */
[----:B------:R-:W-:Y:S03]  /*9ce0*/  @P1 IMAD R3, R3, 0x30, RZ ;  /* 0x0000003003031824 */ /* 0x000fe600078e02ff */
[----:B------:R-:W-:Y:S01]  /*9cf0*/  @P1 IADD3 R139, P2, R133, 0x40, RZ ;  /* 0x00000040858b1810 */ /* 0x000fe20007f5e0ff */
[----:B------:R-:W-:Y:S03]  /*9d00*/  @P1 IMAD.IADD R3, R143, 0x1, R3 ;  /* 0x000000018f031824 */ /* 0x000fe600078e0203 */
        /* <DEDUP_REMOVED lines=26> */
.L_x_2509:
[----:B------:R-:W-:Y:S05]  /*9eb0*/  BSYNC B0 ;  /* 0x0000000000007941 */ /* 0x000fea0003800000 */
.L_x_2508:
[----:B------:R-:W-:Y:S01]  /*9ec0*/  FMNMX.FTZ R3, R4, R138, !PT ;  /* 0x0000008a04037209 */ /* 0x000fe20007810000 */
[----:B-1----:R-:W-:Y:S01]  /*9ed0*/  LDSM.16.MT88.4 R160, [R185] ;  /* 0x00000000b9a0783b */ /* 0x002fe20000004200 */
        /* <DEDUP_REMOVED lines=35> */
[----:B------:R-:W-:Y:S01]  /*a110*/  IADD3 R199, R199, -0x1, RZ ;  /* 0xffffffffc7c77810 */ /* 0x000fe20007ffe0ff */
[----:B------:R-:W2:Y:S01]  /*a120*/  SHFL.BFLY PT, R137, R133, 0x2, 0x1f ;  /* 0x0c401f0085897f89 */ /* 0x000ea200000e0000 */
[----:B------:R-:W-:Y:S04]  /*a130*/  FMNMX.FTZ R135, R44, R135, !PT ;  /* 0x000000872c877209 */ /* 0x000fe80007810000 */
[----:B------:R-:W-:Y:S05]  /*a140*/  FMNMX.FTZ R135, R45, R135, !PT ;  /* 0x000000872d877209 */ /* 0x000fea0007810000 */
[----:B------:R-:W3:Y:S01]  /*a150*/  SHFL.BFLY PT, R138, R135, 0x2, 0x1f ;  /* 0x0c401f00878a7f89 */ /* 0x000ee200000e0000 */
[----:B-1----:R-:W-:Y:S02]  /*a160*/  FMNMX.FTZ R3, R3, R136, !PT ;  /* 0x0000008803037209 */ /* 0x002fe40007810000 */
[----:B------:R-:W-:Y:S05]  /*a170*/  FMNMX.FTZ R136, R10, R134, !PT ;  /* 0x000000860a887209 */ /* 0x000fea0007810000 */
[----:B------:R-:W1:Y:S01]  /*a180*/  SHFL.BFLY PT, R139, R3, 0x1, 0x1f ;  /* 0x0c201f00038b7f89 */ /* 0x000e6200000e0000 */
[----:B------:R-:W-:Y:S02]  /*a190*/  FMNMX.FTZ R136, R11, R136, !PT ;  /* 0x000000880b887209 */ /* 0x000fe40007810000 */
[----:B--2---:R-:W-:Y:S02]  /*a1a0*/  FMNMX.FTZ R133, R133, R137, !PT ;  /* 0x0000008985857209 */ /* 0x004fe40007810000 */
[----:B------:R-:W-:Y:S03]  /*a1b0*/  FMNMX.FTZ R137, R14, R136, !PT ;  /* 0x000000880e897209 */ /* 0x000fe60007810000 */
[----:B------:R-:W2:Y:S01]  /*a1c0*/  SHFL.BFLY PT, R140, R133, 0x1, 0x1f ;  /* 0x0c201f00858c7f89 */ /* 0x000ea200000e0000 */
[----:B---3--:R-:W-:Y:S02]  /*a1d0*/  FMNMX.FTZ R136, R135, R138, !PT ;  /* 0x0000008a87887209 */ /* 0x008fe40007810000 */
[----:B------:R-:W-:Y:S05]  /*a1e0*/  FMNMX.FTZ R135, R15, R137, !PT ;  /* 0x000000890f877209 */ /* 0x000fea0007810000 */
[----:B------:R-:W3:Y:S01]  /*a1f0*/  SHFL.BFLY PT, R141, R136, 0x1, 0x1f ;  /* 0x0c201f00888d7f89 */ /* 0x000ee200000e0000 */
        /* <DEDUP_REMOVED lines=8> */
[----:B--2---:R-:W-:Y:S01]  /*a280*/  FMNMX.FTZ R137, R133, R140, !PT ;  /* 0x0000008c85897209 */ /* 0x004fe20007810000 */
[--C-:B------:R-:W-:Y:S01]  /*a290*/  FFMA.FTZ R20, R20, c[0x0][0x2d0], -R165.reuse ;  /* 0x0000b40014147a23 */ /* 0x100fe200000108a5 */
[----:B------:R-:W-:Y:S01]  /*a2a0*/  FMNMX.FTZ R133, R42, R3, !PT ;  /* 0x000000032a857209 */ /* 0x000fe20007810000 */
[----:B------:R-:W-:Y:S01]  /*a2b0*/  FMUL.FTZ R3, R0, c[0x0][0x2d0] ;  /* 0x0000b40000037a20 */ /* 0x000fe20000410000 */
[----:B------:R-:W-:Y:S01]  /*a2c0*/  MUFU.EX2 R200, R4 ;  /* 0x0000000400c87308 */ /* 0x000fe20000000800 */
[----:B------:R-:W-:Y:S01]  /*a2d0*/  FMUL.FTZ R166, R137, c[0x0][0x2d0] ;  /* 0x0000b40089a67a20 */ /* 0x000fe20000410000 */
[----:B------:R-:W-:Y:S01]  /*a2e0*/  FMNMX.FTZ R0, R43, R133, !PT ;  /* 0x000000852b007209 */ /* 0x000fe20007810000 */
[----:B------:R-:W-:Y:S01]  /*a2f0*/  FADD.FTZ R2, -R137, R2 ;  /* 0x0000000289027221 */ /* 0x000fe20000010100 */
[----:B---3--:R-:W-:Y:S01]  /*a300*/  FMNMX.FTZ R136, R136, R141, !PT ;  /* 0x0000008d88887209 */ /* 0x008fe20007810000 */
[--C-:B------:R-:W-:Y:S01]  /*a310*/  FFMA.FTZ R21, R21, c[0x0][0x2d0], -R165.reuse ;  /* 0x0000b40015157a23 */ /* 0x100fe200000108a5 */
[----:B------:R-:W-:Y:S01]  /*a320*/  FMNMX.FTZ R0, R46, R0, !PT ;  /* 0x000000002e007209 */ /* 0x000fe20007810000 */
[----:B------:R-:W-:Y:S02]  /*a330*/  FMUL.FTZ R2, R2, c[0x0][0x2d0] ;  /* 0x0000b40002027a20 */ /* 0x000fe40000410000 */
[----:B------:R-:W-:Y:S01]  /*a340*/  FMUL.FTZ R164, R136, c[0x0][0x2d0] ;  /* 0x0000b40088a47a20 */ /* 0x000fe20000410000 */
[----:B------:R1:W2:Y:S01]  /*a350*/  MUFU.EX2 R135, R3 ;  /* 0x0000000300877308 */ /* 0x0002a20000000800 */
[----:B------:R-:W-:Y:S01]  /*a360*/  FMNMX.FTZ R0, R47, R0, !PT ;  /* 0x000000002f007209 */ /* 0x000fe20007810000 */
[--C-:B------:R-:W-:Y:S02]  /*a370*/  FFMA.FTZ R22, R22, c[0x0][0x2d0], -R166.reuse ;  /* 0x0000b40016167a23 */ /* 0x100fe400000108a6 */
[----:B------:R-:W-:Y:S02]  /*a380*/  FFMA.FTZ R23, R23, c[0x0][0x2d0], -R166 ;  /* 0x0000b40017177a23 */ /* 0x000fe400000108a6 */
[----:B------:R-:W-:Y:S02]  /*a390*/  FFMA.FTZ R25, R25, c[0x0][0x2d0], -R164 ;  /* 0x0000b40019197a23 */ /* 0x000fe400000108a4 */
[--C-:B------:R-:W-:Y:S02]  /*a3a0*/  FFMA.FTZ R34, R34, c[0x0][0x2d0], -R166.reuse ;  /* 0x0000b40022227a23 */ /* 0x100fe400000108a6 */
[----:B------:R3:W4:Y:S01]  /*a3b0*/  MUFU.EX2 R133, R2 ;  /* 0x0000000200857308 */ /* 0x0007220000000800 */
[----:B------:R-:W-:Y:S02]  /*a3c0*/  FFMA.FTZ R35, R35, c[0x0][0x2d0], -R166 ;  /* 0x0000b40023237a23 */ /* 0x000fe400000108a6 */
[----:B------:R-:W-:Y:S02]  /*a3d0*/  FFMA.FTZ R24, R24, c[0x0][0x2d0], -R164 ;  /* 0x0000b40018187a23 */ /* 0x000fe400000108a4 */
[--C-:B------:R-:W-:Y:S02]  /*a3e0*/  FFMA.FTZ R139, R48, c[0x0][0x2d0], -R165.reuse ;  /* 0x0000b400308b7a23 */ /* 0x100fe400000108a5 */
[--C-:B------:R-:W-:Y:S02]  /*a3f0*/  FFMA.FTZ R48, R39, c[0x0][0x2d0], -R166.reuse ;  /* 0x0000b40027307a23 */ /* 0x100fe400000108a6 */
[----:B------:R-:W-:Y:S01]  /*a400*/  FFMA.FTZ R51, R51, c[0x0][0x2d0], -R166 ;  /* 0x0000b40033337a23 */ /* 0x000fe200000108a6 */
[----:B------:R5:W-:Y:S01]  /*a410*/  MUFU.EX2 R177, R20 ;  /* 0x0000001400b17308 */ /* 0x000be20000000800 */
[--C-:B------:R-:W-:Y:S02]  /*a420*/  FFMA.FTZ R40, R40, c[0x0][0x2d0], -R164.reuse ;  /* 0x0000b40028287a23 */ /* 0x100fe400000108a4 */
[----:B------:R-:W-:Y:S01]  /*a430*/  FFMA.FTZ R44, R44, c[0x0][0x2d0], -R164 ;  /* 0x0000b4002c2c7a23 */ /* 0x000fe200000108a4 */
[----:B-1----:R-:W1:Y:S01]  /*a440*/  SHFL.BFLY PT, R3, R0, 0x2, 0x1f ;  /* 0x0c401f0000037f89 */ /* 0x002e6200000e0000 */
[C---:B--2---:R-:W-:Y:S02]  /*a450*/  FMUL.FTZ R100, R135.reuse, R100 ;  /* 0x0000006487647220 */ /* 0x044fe40000410000 */
[C---:B------:R-:W-:Y:S02]  /*a460*/  FMUL.FTZ R101, R135.reuse, R101 ;  /* 0x0000006587657220 */ /* 0x040fe40000410000 */
[C---:B------:R-:W-:Y:S01]  /*a470*/  FMUL.FTZ R112, R135.reuse, R112 ;  /* 0x0000007087707220 */ /* 0x040fe20000410000 */
[----:B------:R-:W-:Y:S01]  /*a480*/  MUFU.EX2 R178, R21 ;  /* 0x0000001500b27308 */ /* 0x000fe20000000800 */
[C---:B------:R-:W-:Y:S02]  /*a490*/  FMUL.FTZ R113, R135.reuse, R113 ;  /* 0x0000007187717220 */ /* 0x040fe40000410000 */
[----:B------:R-:W-:Y:S02]  /*a4a0*/  FMUL.FTZ R116, R135, R116 ;  /* 0x0000007487747220 */ /* 0x000fe40000410000 */
[----:B---3--:R-:W-:Y:S02]  /*a4b0*/  FADD.FTZ R2, -R136, R132 ;  /* 0x0000008488027221 */ /* 0x008fe40000010100 */
[C---:B----4-:R-:W-:Y:S02]  /*a4c0*/  FMUL.FTZ R102, R133.reuse, R102 ;  /* 0x0000006685667220 */ /* 0x050fe40000410000 */
[----:B------:R-:W-:Y:S01]  /*a4d0*/  FMUL.FTZ R2, R2, c[0x0][0x2d0] ;  /* 0x0000b40002027a20 */ /* 0x000fe20000410000 */
[----:B------:R-:W-:Y:S01]  /*a4e0*/  MUFU.EX2 R176, R22 ;  /* 0x0000001600b07308 */ /* 0x000fe20000000800 */
[C---:B------:R-:W-:Y:S02]  /*a4f0*/  FMUL.FTZ R103, R133.reuse, R103 ;  /* 0x0000006785677220 */ /* 0x040fe40000410000 */
[C---:B------:R-:W-:Y:S02]  /*a500*/  FMUL.FTZ R114, R133.reuse, R114 ;  /* 0x0000007285727220 */ /* 0x040fe40000410000 */
[----:B------:R-:W-:Y:S02]  /*a510*/  FMUL.FTZ R115, R133, R115 ;  /* 0x0000007385737220 */ /* 0x000fe40000410000 */
[----:B------:R-:W-:Y:S01]  /*a520*/  FMUL.FTZ R117, R135, R117 ;  /* 0x0000007587757220 */ /* 0x000fe20000410000 */
[----:B-1----:R-:W-:Y:S01]  /*a530*/  FMNMX.FTZ R0, R0, R3, !PT ;  /* 0x0000000300007209 */ /* 0x002fe20007810000 */
[--C-:B------:R-:W-:Y:S01]  /*a540*/  FFMA.FTZ R3, R7, c[0x0][0x2d0], -R166.reuse ;  /* 0x0000b40007037a23 */ /* 0x100fe200000108a6 */
[----:B------:R1:W2:Y:S01]  /*a550*/  MUFU.EX2 R132, R2 ;  /* 0x0000000200847308 */ /* 0x0002a20000000800 */
[C---:B------:R-:W-:Y:S02]  /*a560*/  FMUL.FTZ R7, R133.reuse, R151 ;  /* 0x0000009785077220 */ /* 0x040fe40000410000 */
[C---:B------:R-:W-:Y:S02]  /*a570*/  FMUL.FTZ R118, R133.reuse, R118 ;  /* 0x0000007685767220 */ /* 0x040fe40000410000 */
[----:B------:R-:W-:Y:S02]  /*a580*/  FMUL.FTZ R119, R133, R119 ;  /* 0x0000007785777220 */ /* 0x000fe40000410000 */
[C---:B------:R-:W-:Y:S02]  /*a590*/  FMUL.FTZ R128, R135.reuse, R128 ;  /* 0x0000008087807220 */ /* 0x040fe40000410000 */
[----:B------:R-:W-:Y:S01]  /*a5a0*/  FMUL.FTZ R129, R135, R129 ;  /* 0x0000008187817220 */ /* 0x000fe20000410000 */
[----:B------:R3:W-:Y:S01]  /*a5b0*/  MUFU.EX2 R202, R3 ;  /* 0x0000000300ca7308 */ /* 0x0007e20000000800 */
[C---:B------:R-:W-:Y:S02]  /*a5c0*/  FMUL.FTZ R130, R133.reuse, R130 ;  /* 0x0000008285827220 */ /* 0x040fe40000410000 */
[----:B------:R-:W-:Y:S02]  /*a5d0*/  FMUL.FTZ R131, R133, R131 ;  /* 0x0000008385837220 */ /* 0x000fe40000410000 */
[C---:B------:R-:W-:Y:S02]  /*a5e0*/  FMUL.FTZ R52, R135.reuse, R52 ;  /* 0x0000003487347220 */ /* 0x040fe40000410000 */
[----:B------:R-:W-:Y:S02]  /*a5f0*/  FMUL.FTZ R53, R135, R53 ;  /* 0x0000003587357220 */ /* 0x000fe40000410000 */
[C---:B------:R-:W-:Y:S01]  /*a600*/  FMUL.FTZ R54, R133.reuse, R54 ;  /* 0x0000003685367220 */ /* 0x040fe20000410000 */
[----:B------:R-:W-:Y:S01]  /*a610*/  MUFU.EX2 R175, R23 ;  /* 0x0000001700af7308 */ /* 0x000fe20000000800 */
[----:B------:R-:W-:Y:S02]  /*a620*/  FMUL.FTZ R55, R133, R55 ;  /* 0x0000003785377220 */ /* 0x000fe40000410000 */
[--C-:B-----5:R-:W-:Y:S02]  /*a630*/  FFMA.FTZ R20, R32, c[0x0][0x2d0], -R165.reuse ;  /* 0x0000b40020147a23 */ /* 0x120fe400000108a5 */
[--C-:B-1----:R-:W-:Y:S02]  /*a640*/  FFMA.FTZ R2, R5, c[0x0][0x2d0], -R165.reuse ;  /* 0x0000b40005027a23 */ /* 0x102fe400000108a5 */
[C---:B------:R-:W-:Y:S02]  /*a650*/  FMUL.FTZ R5, R135.reuse, R149 ;  /* 0x0000009587057220 */ /* 0x040fe40000410000 */
[C---:B--2---:R-:W-:Y:S01]  /*a660*/  FMUL.FTZ R104, R132.reuse, R104 ;  /* 0x0000006884687220 */ /* 0x044fe20000410000 */
[----:B------:R-:W1:Y:S01]  /*a670*/  MUFU.EX2 R201, R2 ;  /* 0x0000000200c97308 */ /* 0x000e620000000800 */
[C---:B------:R-:W-:Y:S02]  /*a680*/  FMUL.FTZ R105, R132.reuse, R105 ;  /* 0x0000006984697220 */ /* 0x040fe40000410000 */
[----:B------:R-:W-:Y:S02]  /*a690*/  FMUL.FTZ R108, R132, R108 ;  /* 0x0000006c846c7220 */ /* 0x000fe40000410000 */
[--C-:B---3--:R-:W-:Y:S02]  /*a6a0*/  FFMA.FTZ R3, R16, c[0x0][0x2d0], -R165.reuse ;  /* 0x0000b40010037a23 */ /* 0x108fe400000108a5 */
        /* <DEDUP_REMOVED lines=10> */
[----:B------:R-:W-:Y:S01]  /*a750*/  FMUL.FTZ R60, R132, R60 ;  /* 0x0000003c843c7220 */ /* 0x000fe20000410000 */
[----:B-1----:R-:W-:Y:S01]  /*a760*/  F2FP.PACK_AB R140, R201, R200 ;  /* 0x000000c8c98c723e */ /* 0x002fe200000000ff */
[--C-:B------:R-:W-:Y:S02]  /*a770*/  FFMA.FTZ R2, R6, c[0x0][0x2d0], -R166.reuse ;  /* 0x0000b40006027a23 */ /* 0x100fe400000108a6 */
[----:B------:R-:W-:Y:S02]  /*a780*/  FMUL.FTZ R6, R133, R150 ;  /* 0x0000009685067220 */ /* 0x000fe40000410000 */
[C---:B------:R-:W-:Y:S01]  /*a790*/  FMUL.FTZ R61, R132.reuse, R61 ;  /* 0x0000003d843d7220 */ /* 0x040fe20000410000 */
[----:B------:R1:W4:Y:S01]  /*a7a0*/  MUFU.EX2 R183, R2 ;  /* 0x0000000200b77308 */ /* 0x0003220000000800 */
[C---:B------:R-:W-:Y:S02]  /*a7b0*/  FMUL.FTZ R64, R135.reuse, R64 ;  /* 0x0000004087407220 */ /* 0x040fe40000410000 */
[----:B------:R-:W-:Y:S02]  /*a7c0*/  FMUL.FTZ R65, R135, R65 ;  /* 0x0000004187417220 */ /* 0x000fe40000410000 */
[--C-:B--2---:R-:W-:Y:S02]  /*a7d0*/  FFMA.FTZ R3, R17, c[0x0][0x2d0], -R165.reuse ;  /* 0x0000b40011037a23 */ /* 0x104fe400000108a5 */
[----:B------:R-:W-:Y:S02]  /*a7e0*/  FMUL.FTZ R17, R135, R157 ;  /* 0x0000009d87117220 */ /* 0x000fe40000410000 */
[C---:B------:R-:W-:Y:S01]  /*a7f0*/  FMUL.FTZ R66, R133.reuse, R66 ;  /* 0x0000004285427220 */ /* 0x040fe20000410000 */
[----:B------:R-:W2:Y:S01]  /*a800*/  MUFU.EX2 R210, R3 ;  /* 0x0000000300d27308 */ /* 0x000ea20000000800 */
[----:B------:R-:W-:Y:S02]  /*a810*/  FMUL.FTZ R67, R133, R67 ;  /* 0x0000004385437220 */ /* 0x000fe40000410000 */
[----:B------:R-:W-:Y:S02]  /*a820*/  FMUL.FTZ R68, R135, R68 ;  /* 0x0000004487447220 */ /* 0x000fe40000410000 */
[--C-:B---3--:R-:W-:Y:S02]  /*a830*/  FFMA.FTZ R20, R33, c[0x0][0x2d0], -R165.reuse ;  /* 0x0000b40021147a23 */ /* 0x108fe400000108a5 */
[----:B------:R-:W-:Y:S02]  /*a840*/  FMUL.FTZ R69, R135, R69 ;  /* 0x0000004587457220 */ /* 0x000fe40000410000 */
[C---:B------:R-:W-:Y:S01]  /*a850*/  FMUL.FTZ R70, R133.reuse, R70 ;  /* 0x0000004685467220 */ /* 0x040fe20000410000 */
[----:B------:R3:W-:Y:S01]  /*a860*/  MUFU.EX2 R173, R20 ;  /* 0x0000001400ad7308 */ /* 0x0007e20000000800 */
[----:B------:R-:W-:Y:S02]  /*a870*/  FMUL.FTZ R71, R133, R71 ;  /* 0x0000004785477220 */ /* 0x000fe40000410000 */
[----:B------:R-:W-:Y:S01]  /*a880*/  FMUL.FTZ R72, R132, R72 ;  /* 0x0000004884487220 */ /* 0x000fe20000410000 */
[----:B-1----:R-:W1:Y:S01]  /*a890*/  SHFL.BFLY PT, R2, R0, 0x1, 0x1f ;  /* 0x0c201f0000027f89 */ /* 0x002e6200000e0000 */
[----:B----4-:R-:W-:Y:S01]  /*a8a0*/  F2FP.PACK_AB R141, R202, R183 ;  /* 0x000000b7ca8d723e */ /* 0x010fe200000000ff */
[C---:B------:R-:W-:Y:S02]  /*a8b0*/  FMUL.FTZ R73, R132.reuse, R73 ;  /* 0x0000004984497220 */ /* 0x040fe40000410000 */
[C---:B------:R-:W-:Y:S02]  /*a8c0*/  FMUL.FTZ R76, R132.reuse, R76 ;  /* 0x0000004c844c7220 */ /* 0x040fe40000410000 */
[----:B------:R-:W-:Y:S01]  /*a8d0*/  MUFU.EX2 R170, R25 ;  /* 0x0000001900aa7308 */ /* 0x000fe20000000800 */
[----:B------:R-:W-:Y:S02]  /*a8e0*/  FMUL.FTZ R77, R132, R77 ;  /* 0x0000004d844d7220 */ /* 0x000fe40000410000 */
[----:B------:R-:W-:Y:S01]  /*a8f0*/  FMUL.FTZ R80, R135, R80 ;  /* 0x0000005087507220 */ /* 0x000fe20000410000 */
[----:B--2---:R-:W-:Y:S01]  /*a900*/  F2FP.PACK_AB R142, R210, R209 ;  /* 0x000000d1d28e723e */ /* 0x004fe200000000ff */
[--C-:B------:R-:W-:Y:S02]  /*a910*/  FFMA.FTZ R3, R18, c[0x0][0x2d0], -R166.reuse ;  /* 0x0000b40012037a23 */ /* 0x100fe400000108a6 */
[----:B------:R-:W-:Y:S02]  /*a920*/  FMUL.FTZ R18, R133, R158 ;  /* 0x0000009e85127220 */ /* 0x000fe40000410000 */
[----:B------:R-:W-:Y:S01]  /*a930*/  FMUL.FTZ R81, R135, R81 ;  /* 0x0000005187517220 */ /* 0x000fe20000410000 */
[----:B------:R2:W-:Y:S01]  /*a940*/  MUFU.EX2 R208, R3 ;  /* 0x0000000300d07308 */ /* 0x0005e20000000800 */
[C---:B------:R-:W-:Y:S02]  /*a950*/  FMUL.FTZ R82, R133.reuse, R82 ;  /* 0x0000005285527220 */ /* 0x040fe40000410000 */
[----:B------:R-:W-:Y:S01]  /*a960*/  FMUL.FTZ R83, R133, R83 ;  /* 0x0000005385537220 */ /* 0x000fe20000410000 */
[----:B---3--:R-:W-:Y:S01]  /*a970*/  LDSM.16.MT88.4 R20, [R186+0x1800] ;  /* 0x00180000ba14783b */ /* 0x008fe20000004200 */
[C---:B------:R-:W-:Y:S02]  /*a980*/  FMUL.FTZ R88, R132.reuse, R88 ;  /* 0x0000005884587220 */ /* 0x040fe40000410000 */
[----:B------:R-:W-:Y:S01]  /*a990*/  FMUL.FTZ R89, R132, R89 ;  /* 0x0000005984597220 */ /* 0x000fe20000410000 */
[----:B-1----:R-:W-:Y:S01]  /*a9a0*/  FMNMX.FTZ R2, R0, R2, !PT ;  /* 0x0000000200027209 */ /* 0x002fe20007810000 */
[----:B------:R-:W-:Y:S01]  /*a9b0*/  FFMA.FTZ R0, R19, c[0x0][0x2d0], -R166 ;  /* 0x0000b40013007a23 */ /* 0x000fe200000108a6 */
[----:B------:R-:W-:Y:S01]  /*a9c0*/  MUFU.EX2 R171, R34 ;  /* 0x0000002200ab7308 */ /* 0x000fe20000000800 */
[----:B------:R-:W-:Y:S02]  /*a9d0*/  FMUL.FTZ R19, R133, R159 ;  /* 0x0000009f85137220 */ /* 0x000fe40000410000 */
[----:B------:R-:W-:Y:S01]  /*a9e0*/  LDSM.16.MT88.4 R156, [R185+0x800] ;  /* 0x00080000b99c783b */ /* 0x000fe20000004200 */
[C---:B------:R-:W-:Y:S02]  /*a9f0*/  FMUL.FTZ R92, R132.reuse, R92 ;  /* 0x0000005c845c7220 */ /* 0x040fe40000410000 */
[----:B------:R-:W-:Y:S02]  /*aa00*/  FMUL.FTZ R93, R132, R93 ;  /* 0x0000005d845d7220 */ /* 0x000fe40000410000 */
[C---:B------:R-:W-:Y:S02]  /*aa10*/  FMUL.FTZ R96, R135.reuse, R96 ;  /* 0x0000006087607220 */ /* 0x040fe40000410000 */
[----:B------:R1:W3:Y:S01]  /*aa20*/  MUFU.EX2 R207, R0 ;  /* 0x0000000000cf7308 */ /* 0x0002e20000000800 */
[----:B------:R-:W-:Y:S02]  /*aa30*/  FMUL.FTZ R97, R135, R97 ;  /* 0x0000006187617220 */ /* 0x000fe40000410000 */
[C---:B------:R-:W-:Y:S02]  /*aa40*/  FMUL.FTZ R98, R133.reuse, R98 ;  /* 0x0000006285627220 */ /* 0x040fe40000410000 */
[----:B--2---:R-:W-:Y:S02]  /*aa50*/  FFMA.FTZ R3, R8, c[0x0][0x2d0], -R164 ;  /* 0x0000b40008037a23 */ /* 0x004fe400000108a4 */
[----:B------:R-:W-:Y:S02]  /*aa60*/  FMUL.FTZ R8, R132, R144 ;  /* 0x0000009084087220 */ /* 0x000fe40000410000 */
[----:B------:R-:W-:Y:S01]  /*aa70*/  FMUL.FTZ R99, R133, R99 ;  /* 0x0000006385637220 */ /* 0x000fe20000410000 */
[----:B------:R2:W-:Y:S01]  /*aa80*/  MUFU.EX2 R180, R3 ;  /* 0x0000000300b47308 */ /* 0x0005e20000000800 */
[C---:B------:R-:W-:Y:S02]  /*aa90*/  FMUL.FTZ R84, R135.reuse, R84 ;  /* 0x0000005487547220 */ /* 0x040fe40000410000 */
[----:B------:R-:W-:Y:S02]  /*aaa0*/  FMUL.FTZ R85, R135, R85 ;  /* 0x0000005587557220 */ /* 0x000fe40000410000 */
[C---:B------:R-:W-:Y:S02]  /*aab0*/  FMUL.FTZ R86, R133.reuse, R86 ;  /* 0x0000005685567220 */ /* 0x040fe40000410000 */
[----:B------:R-:W-:Y:S03]  /*aac0*/  FMUL.FTZ R87, R133, R87 ;  /* 0x0000005785577220 */ /* 0x000fe60000410000 */
[----:B------:R4:W-:Y:S01]  /*aad0*/  MUFU.EX2 R172, R35 ;  /* 0x0000002300ac7308 */ /* 0x0009e20000000800 */
[----:B-1----:R-:W-:Y:S01]  /*aae0*/  FADD.FTZ R0, -R2, R134 ;  /* 0x0000008602007221 */ /* 0x002fe20000010100 */
[----:B---3--:R-:W-:Y:S01]  /*aaf0*/  F2FP.PACK_AB R143, R207, R208 ;  /* 0x000000d0cf8f723e */ /* 0x008fe200000000ff */
[----:B------:R-:W-:Y:S02]  /*ab00*/  FFMA.FTZ R134, R49, c[0x0][0x2d0], -R165 ;  /* 0x0000b40031867a23 */ /* 0x000fe400000108a5 */
[----:B------:R-:W-:Y:S05]  /*ab10*/  FMUL.FTZ R0, R0, c[0x0][0x2d0] ;  /* 0x0000b40000007a20 */ /* 0x000fea0000410000 */
[----:B------:R1:W3:Y:S01]  /*ab20*/  MUFU.EX2 R169, R24 ;  /* 0x0000001800a97308 */ /* 0x0002e20000000800 */
[----:B------:R-:W-:Y:S02]  /*ab30*/  FFMA.FTZ R49, R38, c[0x0][0x2d0], -R166 ;  /* 0x0000b40026317a23 */ /* 0x000fe400000108a6 */
[--C-:B--2---:R-:W-:Y:S02]  /*ab40*/  FFMA.FTZ R3, R9, c[0x0][0x2d0], -R164.reuse ;  /* 0x0000b40009037a23 */ /* 0x104fe400000108a4 */
[----:B------:R-:W-:Y:S05]  /*ab50*/  FMUL.FTZ R9, R132, R145 ;  /* 0x0000009184097220 */ /* 0x000fea0000410000 */
[----:B------:R2:W5:Y:S01]  /*ab60*/  MUFU.EX2 R182, R3 ;  /* 0x0000000300b67308 */ /* 0x0005620000000800 */
[----:B----4-:R-:W-:Y:S09]  /*ab70*/  LDSM.16.MT88.4 R32, [R186+0x400] ;  /* 0x00040000ba20783b */ /* 0x010ff20000004200 */
[----:B------:R-:W4:Y:S01]  /*ab80*/  MUFU.EX2 R0, R0 ;  /* 0x0000000000007308 */ /* 0x000f220000000800 */
[--C-:B-1----:R-:W-:Y:S01]  /*ab90*/  FFMA.FTZ R24, R28, c[0x0][0x2d0], -R164.reuse ;  /* 0x0000b4001c187a23 */ /* 0x102fe200000108a4 */
[----:B---3--:R-:W-:Y:S08]  /*aba0*/  F2FP.PACK_AB R28, R170, R169 ;  /* 0x000000a9aa1c723e */ /* 0x008ff000000000ff */
[----:B------:R-:W-:Y:S01]  /*abb0*/  MUFU.EX2 R48, R48 ;  /* 0x0000003000307308 */ /* 0x000fe20000000800 */
[--C-:B--2---:R-:W-:Y:S01]  /*abc0*/  FFMA.FTZ R3, R12, c[0x0][0x2d0], -R164.reuse ;  /* 0x0000b4000c037a23 */ /* 0x104fe200000108a4 */
[----:B-----5:R-:W-:Y:S01]  /*abd0*/  F2FP.PACK_AB R144, R182, R180 ;  /* 0x000000b4b690723e */ /* 0x020fe200000000ff */
[----:B------:R-:W-:Y:S07]  /*abe0*/  FMUL.FTZ R12, R132, R152 ;  /* 0x00000098840c7220 */ /* 0x000fee0000410000 */
[----:B------:R1:W-:Y:S01]  /*abf0*/  MUFU.EX2 R205, R3 ;  /* 0x0000000300cd7308 */ /* 0x0003e20000000800 */
[C---:B----4-:R-:W-:Y:S02]  /*ac00*/  FMUL.FTZ R106, R0.reuse, R106 ;  /* 0x0000006a006a7220 */ /* 0x050fe40000410000 */
        /* <DEDUP_REMOVED lines=11> */
[----:B-1----:R-:W-:Y:S02]  /*acc0*/  FFMA.FTZ R3, R13, c[0x0][0x2d0], -R164 ;  /* 0x0000b4000d037a23 */ /* 0x002fe400000108a4 */
[----:B------:R-:W-:Y:S02]  /*acd0*/  FMUL.FTZ R13, R132, R153 ;  /* 0x00000099840d7220 */ /* 0x000fe40000410000 */
[C---:B------:R-:W-:Y:S02]  /*ace0*/  FMUL.FTZ R62, R0.reuse, R62 ;  /* 0x0000003e003e7220 */ /* 0x040fe40000410000 */
[C---:B------:R-:W-:Y:S01]  /*acf0*/  FMUL.FTZ R63, R0.reuse, R63 ;  /* 0x0000003f003f7220 */ /* 0x040fe20000410000 */
[----:B------:R1:W2:Y:S01]  /*ad00*/  MUFU.EX2 R206, R3 ;  /* 0x0000000300ce7308 */ /* 0x0002a20000000800 */
        /* <DEDUP_REMOVED lines=9> */
[----:B-1----:R-:W-:Y:S04]  /*ada0*/  FMUL.FTZ R3, R2, c[0x0][0x2d0] ;  /* 0x0000b40002037a20 */ /* 0x002fe80000410000 */
[--C-:B------:R-:W-:Y:S02]  /*adb0*/  FFMA.FTZ R4, R10, c[0x0][0x2d0], -R3.reuse ;  /* 0x0000b4000a047a23 */ /* 0x100fe40000010803 */
[----:B------:R-:W-:Y:S01]  /*adc0*/  FMUL.FTZ R10, R0, R146 ;  /* 0x00000092000a7220 */ /* 0x000fe20000410000 */
[----:B--2---:R-:W-:Y:S01]  /*add0*/  F2FP.PACK_AB R146, R206, R205 ;  /* 0x000000cdce92723e */ /* 0x004fe200000000ff */
[----:B------:R1:W-:Y:S01]  /*ade0*/  MUFU.EX2 R179, R4 ;  /* 0x0000000400b37308 */ /* 0x0003e20000000800 */
[--C-:B------:R-:W-:Y:S02]  /*adf0*/  FFMA.FTZ R26, R26, c[0x0][0x2d0], -R3.reuse ;  /* 0x0000b4001a1a7a23 */ /* 0x100fe40000010803 */
[--C-:B------:R-:W-:Y:S02]  /*ae00*/  FFMA.FTZ R27, R27, c[0x0][0x2d0], -R3.reuse ;  /* 0x0000b4001b1b7a23 */ /* 0x100fe40000010803 */
[--C-:B------:R-:W-:Y:S02]  /*ae10*/  FFMA.FTZ R39, R42, c[0x0][0x2d0], -R3.reuse ;  /* 0x0000b4002a277a23 */ /* 0x100fe40000010803 */
[--C-:B------:R-:W-:Y:S03]  /*ae20*/  FFMA.FTZ R38, R43, c[0x0][0x2d0], -R3.reuse ;  /* 0x0000b4002b267a23 */ /* 0x100fe60000010803 */
[----:B------:R-:W-:Y:S10]  /*ae30*/  MUFU.EX2 R167, R26 ;  /* 0x0000001a00a77308 */ /* 0x000ff40000000800 */
[----:B------:R-:W-:Y:S01]  /*ae40*/  MUFU.EX2 R168, R27 ;  /* 0x0000001b00a87308 */ /* 0x000fe20000000800 */
[--C-:B-1----:R-:W-:Y:S02]  /*ae50*/  FFMA.FTZ R4, R11, c[0x0][0x2d0], -R3.reuse ;  /* 0x0000b4000b047a23 */ /* 0x102fe40000010803 */
[----:B------:R-:W-:Y:S07]  /*ae60*/  FMUL.FTZ R11, R0, R147 ;  /* 0x00000093000b7220 */ /* 0x000fee0000410000 */
[----:B------:R1:W2:Y:S10]  /*ae70*/  MUFU.EX2 R181, R4 ;  /* 0x0000000400b57308 */ /* 0x0002b40000000800 */
[----:B------:R-:W-:Y:S10]  /*ae80*/  MUFU.EX2 R39, R39 ;  /* 0x0000002700277308 */ /* 0x000ff40000000800 */
[----:B------:R-:W-:Y:S01]  /*ae90*/  MUFU.EX2 R38, R38 ;  /* 0x0000002600267308 */ /* 0x000fe20000000800 */
[--C-:B-1----:R-:W-:Y:S01]  /*aea0*/  FFMA.FTZ R4, R14, c[0x0][0x2d0], -R3.reuse ;  /* 0x0000b4000e047a23 */ /* 0x102fe20000010803 */
[----:B--2---:R-:W-:Y:S01]  /*aeb0*/  F2FP.PACK_AB R145, R181, R179 ;  /* 0x000000b3b591723e */ /* 0x004fe200000000ff */
[C---:B------:R-:W-:Y:S07]  /*aec0*/  FMUL.FTZ R14, R0.reuse, R154 ;  /* 0x0000009a000e7220 */ /* 0x040fee0000410000 */
[----:B------:R1:W2:Y:S10]  /*aed0*/  MUFU.EX2 R203, R4 ;  /* 0x0000000400cb7308 */ /* 0x0002b40000000800 */
[----:B------:R-:W-:Y:S01]  /*aee0*/  MUFU.EX2 R43, R44 ;  /* 0x0000002c002b7308 */ /* 0x000fe20000000800 */
[----:B-1----:R-:W-:Y:S02]  /*aef0*/  FFMA.FTZ R4, R15, c[0x0][0x2d0], -R3 ;  /* 0x0000b4000f047a23 */ /* 0x002fe40000010803 */
[C---:B------:R-:W-:Y:S07]  /*af00*/  FMUL.FTZ R15, R0.reuse, R155 ;  /* 0x0000009b000f7220 */ /* 0x040fee0000410000 */
[----:B------:R1:W3:Y:S01]  /*af10*/  MUFU.EX2 R204, R4 ;  /* 0x0000000400cc7308 */ /* 0x0002e20000000800 */
[----:B------:R-:W-:Y:S04]  /*af20*/  FFMA.FTZ R0, R0, R244, R179 ;  /* 0x000000f400007223 */ /* 0x000fe800000100b3 */
[----:B------:R-:W-:Y:S04]  /*af30*/  FADD.FTZ R0, R181, R0 ;  /* 0x00000000b5007221 */ /* 0x000fe80000010000 */
[----:B--2---:R-:W-:Y:S02]  /*af40*/  FADD.FTZ R0, R203, R0 ;  /* 0x00000000cb007221 */ /* 0x004fe40000010000 */
[----:B-1----:R-:W-:Y:S01]  /*af50*/  FMUL.FTZ R4, R135, R148 ;  /* 0x0000009487047220 */ /* 0x002fe20000410000 */
[C---:B---3--:R-:W-:Y:S01]  /*af60*/  F2FP.PACK_AB R147, R204.reuse, R203 ;  /* 0x000000cbcc93723e */ /* 0x048fe200000000ff */
[----:B------:R-:W1:Y:S01]  /*af70*/  LDSM.16.MT88.4 R148, [R186] ;  /* 0x00000000ba94783b */ /* 0x000e620000004200 */
[----:B------:R-:W-:Y:S04]  /*af80*/  FADD.FTZ R0, R204, R0 ;  /* 0x00000000cc007221 */ /* 0x000fe80000010000 */
[-C--:B------:R-:W-:Y:S08]  /*af90*/  HMMA.16816.F32 R4, R140, R160.reuse, R4 ;  /* 0x000000a08c04723c */ /* 0x080ff00000001804 */
[C---:B------:R-:W-:Y:S08]  /*afa0*/  HMMA.16816.F32 R8, R144.reuse, R160, R8 ;  /* 0x000000a09008723c */ /* 0x040ff00000001808 */
[-C--:B------:R-:W-:Y:S08]  /*afb0*/  HMMA.16816.F32 R12, R144, R162.reuse, R12 ;  /* 0x000000a2900c723c */ /* 0x080ff0000000180c */
[C---:B------:R-:W-:Y:S01]  /*afc0*/  HMMA.16816.F32 R16, R140.reuse, R162, R16 ;  /* 0x000000a28c10723c */ /* 0x040fe20000001810 */
[----:B------:R2:W-:Y:S07]  /*afd0*/  MUFU.EX2 R162, R24 ;  /* 0x0000001800a27308 */ /* 0x0005ee0000000800 */
[-C--:B-1----:R-:W-:Y:S08]  /*afe0*/  HMMA.16816.F32 R100, R140, R148.reuse, R100 ;  /* 0x000000948c64723c */ /* 0x082ff00000001864 */
[C---:B------:R-:W-:Y:S01]  /*aff0*/  HMMA.16816.F32 R104, R144.reuse, R148, R104 ;  /* 0x000000949068723c */ /* 0x040fe20000001868 */
[----:B--2---:R-:W-:Y:S07]  /*b000*/  LDSM.16.MT88.4 R24, [R185+0x400] ;  /* 0x00040000b918783b */ /* 0x004fee0000004200 */
        /* <DEDUP_REMOVED lines=22> */
[----:B------:R-:W-:Y:S02]  /*b170*/  F2FP.PACK_AB R29, R168, R167 ;  /* 0x000000a7a81d723e */ /* 0x000fe400000000ff */
[----:B------:R-:W-:Y:S01]  /*b180*/  F2FP.PACK_AB R21, R175, R176 ;  /* 0x000000b0af15723e */ /* 0x000fe200000000ff */
[--C-:B------:R-:W-:Y:S01]  /*b190*/  FFMA.FTZ R145, R36, c[0x0][0x2d0], -R165.reuse ;  /* 0x0000b40024917a23 */ /* 0x100fe200000108a5 */
[----:B------:R-:W-:Y:S04]  /*b1a0*/  HMMA.16816.F32 R96, R140, R22, R96 ;  /* 0x000000168c60723c */ /* 0x000fe80000001860 */
[----:B------:R-:W-:Y:S02]  /*b1b0*/  FFMA.FTZ R144, R37, c[0x0][0x2d0], -R165 ;  /* 0x0000b40025907a23 */ /* 0x000fe400000108a5 */
[--C-:B------:R-:W-:Y:S01]  /*b1c0*/  FFMA.FTZ R37, R46, c[0x0][0x2d0], -R3.reuse ;  /* 0x0000b4002e257a23 */ /* 0x100fe20000010803 */
[----:B------:R-:W-:Y:S01]  /*b1d0*/  F2FP.PACK_AB R22, R173, R174 ;  /* 0x000000aead16723e */ /* 0x000fe200000000ff */
[----:B------:R-:W-:Y:S01]  /*b1e0*/  MUFU.EX2 R46, R145 ;  /* 0x00000091002e7308 */ /* 0x000fe20000000800 */
[----:B------:R-:W-:Y:S03]  /*b1f0*/  F2FP.PACK_AB R23, R172, R171 ;  /* 0x000000abac17723e */ /* 0x000fe600000000ff */
[----:B------:R-:W-:Y:S02]  /*b200*/  FFMA.FTZ R36, R50, c[0x0][0x2d0], -R166 ;  /* 0x0000b40032247a23 */ /* 0x000fe400000108a6 */
[--C-:B------:R-:W-:Y:S02]  /*b210*/  FFMA.FTZ R50, R41, c[0x0][0x2d0], -R164.reuse ;  /* 0x0000b40029327a23 */ /* 0x100fe400000108a4 */
[----:B------:R-:W-:Y:S02]  /*b220*/  FFMA.FTZ R41, R45, c[0x0][0x2d0], -R164 ;  /* 0x0000b4002d297a23 */ /* 0x000fe400000108a4 */
[----:B------:R-:W-:Y:S01]  /*b230*/  MUFU.EX2 R140, R144 ;  /* 0x00000090008c7308 */ /* 0x000fe20000000800 */
[--C-:B-1----:R-:W-:Y:S01]  /*b240*/  FFMA.FTZ R20, R30, c[0x0][0x2d0], -R3.reuse ;  /* 0x0000b4001e147a23 */ /* 0x102fe20000010803 */
[----:B--2---:R-:W-:Y:S08]  /*b250*/  F2FP.PACK_AB R30, R163, R162 ;  /* 0x000000a2a31e723e */ /* 0x004ff000000000ff */
[----:B------:R1:W-:Y:S10]  /*b260*/  MUFU.EX2 R161, R20 ;  /* 0x0000001400a17308 */ /* 0x0003f40000000800 */
[----:B------:R-:W-:Y:S10]  /*b270*/  MUFU.EX2 R45, R51 ;  /* 0x00000033002d7308 */ /* 0x000ff40000000800 */
[----:B------:R-:W-:Y:S01]  /*b280*/  MUFU.EX2 R42, R50 ;  /* 0x00000032002a7308 */ /* 0x000fe20000000800 */
[--C-:B-1----:R-:W-:Y:S02]  /*b290*/  FFMA.FTZ R20, R31, c[0x0][0x2d0], -R3.reuse ;  /* 0x0000b4001f147a23 */ /* 0x102fe40000010803 */
[----:B------:R-:W-:Y:S07]  /*b2a0*/  FFMA.FTZ R3, R47, c[0x0][0x2d0], -R3 ;  /* 0x0000b4002f037a23 */ /* 0x000fee0000010803 */
[----:B------:R1:W2:Y:S10]  /*b2b0*/  MUFU.EX2 R160, R20 ;  /* 0x0000001400a07308 */ /* 0x0002b40000000800 */
[----:B------:R-:W-:Y:S10]  /*b2c0*/  MUFU.EX2 R47, R49 ;  /* 0x00000031002f7308 */ /* 0x000ff40000000800 */
[----:B------:R-:W-:Y:S01]  /*b2d0*/  MUFU.EX2 R49, R36 ;  /* 0x0000002400317308 */ /* 0x000fe20000000800 */
[----:B-1----:R-:W-:Y:S02]  /*b2e0*/  F2FP.PACK_AB R20, R178, R177 ;  /* 0x000000b1b214723e */ /* 0x002fe400000000ff */
[----:B--2---:R-:W-:Y:S07]  /*b2f0*/  F2FP.PACK_AB R31, R160, R161 ;  /* 0x000000a1a01f723e */ /* 0x004fee00000000ff */
[----:B------:R-:W1:Y:S01]  /*b300*/  MUFU.EX2 R41, R41 ;  /* 0x0000002900297308 */ /* 0x000e620000000800 */
[-C--:B------:R-:W-:Y:S08]  /*b310*/  HMMA.16816.F32 R4, R20, R24.reuse, R4 ;  /* 0x000000181404723c */ /* 0x080ff00000001804 */
[C---:B------:R-:W-:Y:S01]  /*b320*/  HMMA.16816.F32 R8, R28.reuse, R24, R8 ;  /* 0x000000181c08723c */ /* 0x040fe20000001808 */
[----:B------:R-:W-:Y:S07]  /*b330*/  MUFU.EX2 R37, R37 ;  /* 0x0000002500257308 */ /* 0x000fee0000000800 */
[-C--:B------:R-:W-:Y:S03]  /*b340*/  HMMA.16816.F32 R12, R28, R26.reuse, R12 ;  /* 0x0000001a1c0c723c */ /* 0x080fe6000000180c */
[----:B------:R2:W3:Y:S05]  /*b350*/  MUFU.EX2 R36, R3 ;  /* 0x0000000300247308 */ /* 0x0004ea0000000800 */
[C---:B------:R-:W-:Y:S01]  /*b360*/  HMMA.16816.F32 R16, R20.reuse, R26, R16 ;  /* 0x0000001a1410723c */ /* 0x040fe20000001810 */
[----:B------:R-:W4:Y:S07]  /*b370*/  LDSM.16.MT88.4 R24, [R185+0x1000] ;  /* 0x00100000b918783b */ /* 0x000f2e0000004200 */
[-C--:B------:R-:W-:Y:S08]  /*b380*/  HMMA.16816.F32 R100, R20, R32.reuse, R100 ;  /* 0x000000201464723c */ /* 0x080ff00000001864 */
[C---:B------:R-:W-:Y:S04]  /*b390*/  HMMA.16816.F32 R104, R28.reuse, R32, R104 ;  /* 0x000000201c68723c */ /* 0x040fe80000001868 */
[----:B--2---:R-:W-:Y:S04]  /*b3a0*/  FFMA.FTZ R3, R135, R241, R200 ;  /* 0x000000f187037223 */ /* 0x004fe800000100c8 */
[-C--:B------:R-:W-:Y:S04]  /*b3b0*/  HMMA.16816.F32 R108, R28, R34.reuse, R108 ;  /* 0x000000221c6c723c */ /* 0x080fe8000000186c */
[----:B------:R-:W-:Y:S04]  /*b3c0*/  FADD.FTZ R3, R201, R3 ;  /* 0x00000003c9037221 */ /* 0x000fe80000010000 */
[C---:B------:R-:W-:Y:S01]  /*b3d0*/  HMMA.16816.F32 R112, R20.reuse, R34, R112 ;  /* 0x000000221470723c */ /* 0x040fe20000001870 */
[----:B------:R-:W2:Y:S03]  /*b3e0*/  LDSM.16.MT88.4 R32, [R186+0x1000] ;  /* 0x00100000ba20783b */ /* 0x000ea60000004200 */
[----:B------:R-:W-:Y:S04]  /*b3f0*/  FADD.FTZ R3, R209, R3 ;  /* 0x00000003d1037221 */ /* 0x000fe80000010000 */
[----:B------:R-:W-:Y:S01]  /*b400*/  FADD.FTZ R3, R210, R3 ;  /* 0x00000003d2037221 */ /* 0x000fe20000010000 */
[-C--:B----4-:R-:W-:Y:S03]  /*b410*/  HMMA.16816.F32 R116, R20, R24.reuse, R116 ;  /* 0x000000181474723c */ /* 0x090fe60000001874 */
[----:B------:R-:W-:Y:S04]  /*b420*/  FADD.FTZ R3, R177, R3 ;  /* 0x00000003b1037221 */ /* 0x000fe80000010000 */
[----:B------:R-:W-:Y:S01]  /*b430*/  FADD.FTZ R3, R178, R3 ;  /* 0x00000003b2037221 */ /* 0x000fe20000010000 */
[C---:B------:R-:W-:Y:S08]  /*b440*/  HMMA.16816.F32 R120, R28.reuse, R24, R120 ;  /* 0x000000181c78723c */ /* 0x040ff00000001878 */
[-C--:B------:R-:W-:Y:S08]  /*b450*/  HMMA.16816.F32 R124, R28, R26.reuse, R124 ;  /* 0x0000001a1c7c723c */ /* 0x080ff0000000187c */
[C---:B------:R-:W-:Y:S01]  /*b460*/  HMMA.16816.F32 R128, R20.reuse, R26, R128 ;  /* 0x0000001a1480723c */ /* 0x040fe20000001880 */
[----:B------:R-:W4:Y:S07]  /*b470*/  LDSM.16.MT88.4 R24, [R185+0x1c00] ;  /* 0x001c0000b918783b */ /* 0x000f2e0000004200 */
[-C--:B--2---:R-:W-:Y:S08]  /*b480*/  HMMA.16816.F32 R52, R20, R32.reuse, R52 ;  /* 0x000000201434723c */ /* 0x084ff00000001834 */
[C---:B------:R-:W-:Y:S08]  /*b490*/  HMMA.16816.F32 R56, R28.reuse, R32, R56 ;  /* 0x000000201c38723c */ /* 0x040ff00000001838 */
[-C--:B------:R-:W-:Y:S08]  /*b4a0*/  HMMA.16816.F32 R60, R28, R34.reuse, R60 ;  /* 0x000000221c3c723c */ /* 0x080ff0000000183c */
[C---:B------:R-:W-:Y:S01]  /*b4b0*/  HMMA.16816.F32 R64, R20.reuse, R34, R64 ;  /* 0x000000221440723c */ /* 0x040fe20000001840 */
[----:B------:R-:W2:Y:S07]  /*b4c0*/  LDSM.16.MT88.4 R32, [R186+0x1c00] ;  /* 0x001c0000ba20783b */ /* 0x000eae0000004200 */
[-C--:B----4-:R-:W-:Y:S08]  /*b4d0*/  HMMA.16816.F32 R68, R20, R24.reuse, R68 ;  /* 0x000000181444723c */ /* 0x090ff00000001844 */
[C---:B------:R-:W-:Y:S07]  /*b4e0*/  HMMA.16816.F32 R72, R28.reuse, R24, R72 ;  /* 0x000000181c48723c */ /* 0x040fee0000001848 */
[----:B------:R-:W-:Y:S01]  /*b4f0*/  FFMA.FTZ R25, R133, R243, R183 ;  /* 0x000000f385197223 */ /* 0x000fe200000100b7 */
[-C--:B------:R-:W-:Y:S04]  /*b500*/  HMMA.16816.F32 R76, R28, R26.reuse, R76 ;  /* 0x0000001a1c4c723c */ /* 0x080fe8000000184c */
[----:B------:R-:W-:Y:S04]  /*b510*/  FFMA.FTZ R24, R132, R242, R180 ;  /* 0x000000f284187223 */ /* 0x000fe800000100b4 */
[C---:B------:R-:W-:Y:S07]  /*b520*/  HMMA.16816.F32 R80, R20.reuse, R26, R80 ;  /* 0x0000001a1450723c */ /* 0x040fee0000001850 */
[----:B-1----:R-:W-:Y:S01]  /*b530*/  F2FP.PACK_AB R26, R41, R43 ;  /* 0x0000002b291a723e */ /* 0x002fe200000000ff */
[-C--:B--2---:R-:W-:Y:S04]  /*b540*/  HMMA.16816.F32 R84, R20, R32.reuse, R84 ;  /* 0x000000201454723c */ /* 0x084fe80000001854 */
[----:B---3--:R-:W-:Y:S04]  /*b550*/  F2FP.PACK_AB R27, R36, R37 ;  /* 0x00000025241b723e */ /* 0x008fe800000000ff */
[C---:B------:R-:W-:Y:S07]  /*b560*/  HMMA.16816.F32 R88, R28.reuse, R32, R88 ;  /* 0x000000201c58723c */ /* 0x040fee0000001858 */
[----:B------:R-:W-:Y:S01]  /*b570*/  FADD.FTZ R33, R202, R25 ;  /* 0x00000019ca217221 */ /* 0x000fe20000010000 */
[-C--:B------:R-:W-:Y:S01]  /*b580*/  HMMA.16816.F32 R92, R28, R34.reuse, R92 ;  /* 0x000000221c5c723c */ /* 0x080fe2000000185c */
[----:B------:R-:W-:Y:S03]  /*b590*/  LDSM.16.MT88.4 R28, [R186+0x1400] ;  /* 0x00140000ba1c783b */ /* 0x000fe60000004200 */
[----:B------:R-:W-:Y:S01]  /*b5a0*/  F2FP.PACK_AB R25, R38, R39 ;  /* 0x000000272619723e */ /* 0x000fe200000000ff */
[----:B------:R-:W-:Y:S01]  /*b5b0*/  FADD.FTZ R32, R182, R24 ;  /* 0x00000018b6207221 */ /* 0x000fe20000010000 */
[----:B------:R-:W-:Y:S02]  /*b5c0*/  F2FP.PACK_AB R24, R42, R40 ;  /* 0x000000282a18723e */ /* 0x000fe400000000ff */
        /* <DEDUP_REMOVED lines=60> */
[----:B------:R-:W-:Y:S01]  /*b990*/  FADD.FTZ R241, R134, R6 ;  /* 0x0000000686f17221 */ /* 0x000fe20000010000 */
[----:B------:R-:W-:Y:S01]  /*b9a0*/  MOV R134, R2 ;  /* 0x0000000200867202 */ /* 0x000fe20000000f00 */
[C---:B------:R-:W-:Y:S04]  /*b9b0*/  HMMA.16816.F32 R88, R24.reuse, R16, R88 ;  /* 0x000000101858723c */ /* 0x040fe80000001858 */
[----:B------:R-:W-:Y:S02]  /*b9c0*/  FADD.FTZ R243, R45, R4 ;  /* 0x000000042df37221 */ /* 0x000fe40000010000 */
[----:B------:R-:W-:Y:S02]  /*b9d0*/  FADD.FTZ R242, R41, R3 ;  /* 0x0000000329f27221 */ /* 0x000fe40000010000 */
[-C--:B------:R-:W-:Y:S04]  /*b9e0*/  HMMA.16816.F32 R92, R24, R18.reuse, R92 ;  /* 0x00000012185c723c */ /* 0x080fe8000000185c */
[----:B------:R-:W-:Y:S04]  /*b9f0*/  FADD.FTZ R244, R36, R0 ;  /* 0x0000000024f47221 */ /* 0x000fe80000010000 */
[----:B------:R-:W-:Y:S01]  /*ba00*/  HMMA.16816.F32 R96, R20, R18, R96 ;  /* 0x000000121460723c */ /* 0x000fe20000001860 */
[----:B------:R-:W-:-:S07]  /*ba10*/  @P2 BRA `(.L_x_2510) ;  /* 0xffffd69000002947 */ /* 0x000fce000383ffff */
.L_x_2507:
[----:B------:R-:W-:Y:S07]  /*ba20*/  @!UPT UIADD3 URZ, URZ, URZ, URZ ;  /* 0x0000003f3f3ff290 */ /* 0x000fee000fffe03f */
[----:B------:R-:W-:Y:S02]  /*ba30*/  MOV R9, 0x1f ;  /* 0x0000001f00097802 */ /* 0x000fe40000000f00 */
[----:B------:R-:W-:Y:S01]  /*ba40*/  MOV R8, 0xffffffff ;  /* 0xffffffff00087802 */ /* 0x000fe20000000f00 */
[----:B------:R-:W-:Y:S06]  /*ba50*/  BRA.DIV ~URZ, `(.L_x_2511) ;  /* 0x00005c827f007947 */ /* 0x000fec000b800000 */
[----:B------:R1:W2:Y:S02]  /*ba60*/  SHFL.BFLY PT, R0, R241, 0x2, 0x1f ;  /* 0x0c401f00f1007f89 */ /* 0x0002a400000e0000 */
.L_x_2591:
        /* <DEDUP_REMOVED lines=15> */
.L_x_2592:
        /* <DEDUP_REMOVED lines=73> */
[----:B------:R-:W-:Y:S01]  /*bff0*/  @P3 MOV R3, 0x3f317218 ;  /* 0x3f31721800033802 */ /* 0x000fe20000000f00 */
        /* <DEDUP_REMOVED lines=60> */
.L_x_2486:
        /* <DEDUP_REMOVED lines=19> */
.L_x_2514:
[----:B--2---:R-:W-:Y:S05]  /*c4f0*/  BSYNC B0 ;  /* 0x0000000000007941 */ /* 0x004fea0003800000 */
.L_x_2513:
        /* <DEDUP_REMOVED lines=130> */
.L_x_2517:
        /* <DEDUP_REMOVED lines=137> */
.L_x_2593:
[----:B------:R-:W-:Y:S05]  /*d5b0*/  BRA.DIV ~URZ, `(.L_x_2520) ;  /* 0x000044227f007947 */ /* 0x000fea000b800000 */
[----:B------:R3:W4:Y:S02]  /*d5c0*/  SHFL.IDX PT, R0, R13, RZ, 0x1c1f ;  /* 0x001c1fff0d007589 */ /* 0x00072400000e0000 */
.L_x_2594:
[----:B------:R-:W-:Y:S01]  /*d5d0*/  ISETP.GE.AND P0, PT, R11, R4, PT ;  /* 0x000000040b00720c */ /* 0x000fe20003f06270 */
[----:B------:R-:W-:-:S12]  /*d5e0*/  BSSY B0, `(.L_x_2521) ;  /* 0x0000012000007945 */ /* 0x000fd80003800000 */
[----:B------:R-:W-:Y:S05]  /*d5f0*/  @P0 BRA `(.L_x_2522) ;  /* 0x0000010000000947 */ /* 0x000fea0003800000 */
[----:B------:R-:W5:Y:S04]  /*d600*/  LDL.64 R64, [R1+0x10] ;  /* 0x0000100001407983 */ /* 0x000f680000100a00 */
[----:B---3--:R-:W3:Y:S04]  /*d610*/  LDL R5, [R1+0x18] ;  /* 0x0000180001057983 */ /* 0x008ee80000100800 */
[----:B----4-:R-:W4:Y:S04]  /*d620*/  LDL R15, [R1+0x70] ;  /* 0x00007000010f7983 */ /* 0x010f280000100800 */
[----:B--2---:R-:W2:Y:S01]  /*d630*/  LDL R14, [R1+0x6c] ;  /* 0x00006c00010e7983 */ /* 0x004ea20000100800 */
[----:B------:R-:W-:-:S13]  /*d640*/  ISETP.GE.AND P4, PT, R252, c[0x0][0x3c8], PT ;  /* 0x0000f200fc007a0c */ /* 0x000fda0003f86270 */
[----:B------:R-:W-:Y:S02]  /*d650*/  @!P4 LEA R6, P1, R252, R0, 0x1 ;  /* 0x00000000fc06c211 */ /* 0x000fe400078208ff */
[----:B-----5:R-:W-:Y:S02]  /*d660*/  ISETP.GE.AND P5, PT, R64, c[0x0][0x3c8], PT ;  /* 0x0000f20040007a0c */ /* 0x020fe40003fa6270 */
[----:B---3--:R-:W-:Y:S02]  /*d670*/  ISETP.GE.AND P3, PT, R5, c[0x0][0x3c8], PT ;  /* 0x0000f20005007a0c */ /* 0x008fe40003f66270 */
[----:B----4-:R-:W-:-:S09]  /*d680*/  @!P4 LEA.HI.X R7, R252, R10, R15, 0x1, P1 ;  /* 0x0000000afc07c211 */ /* 0x010fd200008f0c0f */
[CC--:B------:R-:W-:Y:S02]  /*d690*/  @!P5 LEA R8, P2, R64.reuse, R0.reuse, 0x1 ;  /* 0x000000004008d211 */ /* 0x0c0fe400078408ff */
[C---:B------:R-:W-:Y:S02]  /*d6a0*/  @!P3 LEA R2, P0, R5.reuse, R0, 0x1 ;  /* 0x000000000502b211 */ /* 0x040fe400078008ff */
[-C--:B------:R-:W-:Y:S02]  /*d6b0*/  @!P5 LEA.HI.X R9, R64, R10.reuse, R65, 0x1, P2 ;  /* 0x0000000a4009d211 */ /* 0x080fe400010f0c41 */
[----:B--2---:R-:W-:-:S03]  /*d6c0*/  @!P3 LEA.HI.X R3, R5, R10, R14, 0x1, P0 ;  /* 0x0000000a0503b211 */ /* 0x004fc600000f0c0e */
[----:B------:R2:W-:Y:S04]  /*d6d0*/  @!P5 ST.E.128 [R8.64], R24 ;  /* 0x000000180800d985 */ /* 0x0005e8000c101d06 */
[----:B------:R2:W-:Y:S04]  /*d6e0*/  @!P4 ST.E.128 [R6.64], R20 ;  /* 0x000000140600c985 */ /* 0x0005e8000c101d06 */
[----:B------:R2:W-:Y:S02]  /*d6f0*/  @!P3 ST.E.128 [R2.64], R16 ;  /* 0x000000100200b985 */ /* 0x0005e4000c101d06 */
.L_x_2522:
[----:B------:R-:W-:Y:S05]  /*d700*/  BSYNC B0 ;  /* 0x0000000000007941 */ /* 0x000fea0003800000 */
.L_x_2521:
[----:B------:R-:W-:Y:S05]  /*d710*/  BRA.DIV ~URZ, `(.L_x_2523) ;  /* 0x000043227f007947 */ /* 0x000fea000b800000 */
[----:B--2---:R2:W1:Y:S04]  /*d720*/  SHFL.IDX PT, R10, R12, 0x1, 0x1c1f ;  /* 0x003c1f000c0a7f89 */ /* 0x00446800000e0000 */
[----:B----4-:R2:W4:Y:S02]  /*d730*/  SHFL.IDX PT, R0, R13, 0x1, 0x1c1f ;  /* 0x003c1f000d007f89 */ /* 0x01052400000e0000 */
.L_x_2595:
[----:B------:R-:W-:Y:S01]  /*d740*/  IADD3 R2, R11, 0x20, RZ ;  /* 0x000000200b027810 */ /* 0x000fe20007ffe0ff */
[----:B------:R-:W-:Y:S03]  /*d750*/  BSSY B0, `(.L_x_2524) ;  /* 0x0000013000007945 */ /* 0x000fe60003800000 */
[----:B------:R-:W-:-:S13]  /*d760*/  ISETP.GE.AND P0, PT, R2, R4, PT ;  /* 0x000000040200720c */ /* 0x000fda0003f06270 */
[----:B------:R-:W-:Y:S05]  /*d770*/  @P0 BRA `(.L_x_2525) ;  /* 0x0000010000000947 */ /* 0x000fea0003800000 */
[----:B------:R-:W5:Y:S04]  /*d780*/  LDL.64 R16, [R1+0x10] ;  /* 0x0000100001107983 */ /* 0x000f680000100a00 */
[----:B--2---:R-:W2:Y:S04]  /*d790*/  LDL R5, [R1+0x18] ;  /* 0x0000180001057983 */ /* 0x004ea80000100800 */
[----:B---3--:R-:W3:Y:S04]  /*d7a0*/  LDL R15, [R1+0x70] ;  /* 0x00007000010f7983 */ /* 0x008ee80000100800 */
[----:B----4-:R-:W4:Y:S01]  /*d7b0*/  LDL R14, [R1+0x6c] ;  /* 0x00006c00010e7983 */ /* 0x010f220000100800 */
[----:B------:R-:W-:-:S13]  /*d7c0*/  ISETP.GE.AND P1, PT, R252, c[0x0][0x3c8], PT ;  /* 0x0000f200fc007a0c */ /* 0x000fda0003f26270 */
[----:B------:R-:W-:Y:S02]  /*d7d0*/  @!P1 LEA R6, P4, R252, R0, 0x1 ;  /* 0x00000000fc069211 */ /* 0x000fe400078808ff */
[----:B-----5:R-:W-:Y:S02]  /*d7e0*/  ISETP.GE.AND P2, PT, R16, c[0x0][0x3c8], PT ;  /* 0x0000f20010007a0c */ /* 0x020fe40003f46270 */
[----:B--2---:R-:W-:Y:S02]  /*d7f0*/  ISETP.GE.AND P0, PT, R5, c[0x0][0x3c8], PT ;  /* 0x0000f20005007a0c */ /* 0x004fe40003f06270 */
[----:B-1-3--:R-:W-:-:S09]  /*d800*/  @!P1 LEA.HI.X R7, R252, R10, R15, 0x1, P4 ;  /* 0x0000000afc079211 */ /* 0x00afd200020f0c0f */
[CC--:B------:R-:W-:Y:S02]  /*d810*/  @!P2 LEA R8, P5, R16.reuse, R0.reuse, 0x1 ;  /* 0x000000001008a211 */ /* 0x0c0fe400078a08ff */
[C---:B------:R-:W-:Y:S02]  /*d820*/  @!P0 LEA R2, P3, R5.reuse, R0, 0x1 ;  /* 0x0000000005028211 */ /* 0x040fe400078608ff */
[-C--:B------:R-:W-:Y:S02]  /*d830*/  @!P2 LEA.HI.X R9, R16, R10.reuse, R17, 0x1, P5 ;  /* 0x0000000a1009a211 */ /* 0x080fe400028f0c11 */
[----:B----4-:R-:W-:-:S03]  /*d840*/  @!P0 LEA.HI.X R3, R5, R10, R14, 0x1, P3 ;  /* 0x0000000a05038211 */ /* 0x010fc600018f0c0e */
[----:B------:R1:W-:Y:S04]  /*d850*/  @!P2 ST.E.128 [R8.64], R36 ;  /* 0x000000240800a985 */ /* 0x0003e8000c101d06 */
[----:B------:R1:W-:Y:S04]  /*d860*/  @!P1 ST.E.128 [R6.64], R32 ;  /* 0x0000002006009985 */ /* 0x0003e8000c101d06 */
[----:B------:R1:W-:Y:S02]  /*d870*/  @!P0 ST.E.128 [R2.64], R28 ;  /* 0x0000001c02008985 */ /* 0x0003e4000c101d06 */
.L_x_2525:
[----:B------:R-:W-:Y:S05]  /*d880*/  BSYNC B0 ;  /* 0x0000000000007941 */ /* 0x000fea0003800000 */
.L_x_2524:
[----:B------:R-:W-:Y:S05]  /*d890*/  BRA.DIV ~URZ, `(.L_x_2526) ;  /* 0x000042627f007947 */ /* 0x000fea000b800000 */
[----:B-1----:R1:W2:Y:S02]  /*d8a0*/  SHFL.IDX PT, R10, R12, 0x2, 0x1c1f ;  /* 0x005c1f000c0a7f89 */ /* 0x0022a400000e0000 */
.L_x_2596:
[----:B------:R-:W-:Y:S05]  /*d8b0*/  BRA.DIV ~URZ, `(.L_x_2527) ;  /* 0x000042b27f007947 */ /* 0x000fea000b800000 */
[----:B----4-:R4:W1:Y:S02]  /*d8c0*/  SHFL.IDX PT, R0, R13, 0x2, 0x1c1f ;  /* 0x005c1f000d007f89 */ /* 0x01086400000e0000 */
.L_x_2597:
[----:B------:R-:W-:Y:S01]  /*d8d0*/  IADD3 R2, R11, 0x40, RZ ;  /* 0x000000400b027810 */ /* 0x000fe20007ffe0ff */
[----:B------:R-:W-:Y:S03]  /*d8e0*/  BSSY B0, `(.L_x_2528) ;  /* 0x0000013000007945 */ /* 0x000fe60003800000 */
[----:B------:R-:W-:-:S13]  /*d8f0*/  ISETP.GE.AND P0, PT, R2, R4, PT ;  /* 0x000000040200720c */ /* 0x000fda0003f06270 */
[----:B------:R-:W-:Y:S05]  /*d900*/  @P0 BRA `(.L_x_2529) ;  /* 0x0000010000000947 */ /* 0x000fea0003800000 */
[----:B------:R-:W5:Y:S04]  /*d910*/  LDL.64 R16, [R1+0x10] ;  /* 0x0000100001107983 */ /* 0x000f680000100a00 */
[----:B---3--:R-:W3:Y:S04]  /*d920*/  LDL R5, [R1+0x18] ;  /* 0x0000180001057983 */ /* 0x008ee80000100800 */
[----:B----4-:R-:W4:Y:S04]  /*d930*/  LDL R15, [R1+0x70] ;  /* 0x00007000010f7983 */ /* 0x010f280000100800 */
[----:B--2---:R-:W2:Y:S01]  /*d940*/  LDL R14, [R1+0x6c] ;  /* 0x00006c00010e7983 */ /* 0x004ea20000100800 */
[----:B------:R-:W-:-:S13]  /*d950*/  ISETP.GE.AND P1, PT, R252, c[0x0][0x3c8], PT ;  /* 0x0000f200fc007a0c */ /* 0x000fda0003f26270 */
[----:B-1----:R-:W-:Y:S02]  /*d960*/  @!P1 LEA R6, P4, R252, R0, 0x1 ;  /* 0x00000000fc069211 */ /* 0x002fe400078808ff */
        /* <DEDUP_REMOVED lines=10> */
.L_x_2529:
[----:B------:R-:W-:Y:S05]  /*da10*/  BSYNC B0 ;  /* 0x0000000000007941 */ /* 0x000fea0003800000 */
.L_x_2528:
[----:B------:R-:W-:Y:S05]  /*da20*/  BRA.DIV ~URZ, `(.L_x_2530) ;  /* 0x000041a27f007947 */ /* 0x000fea000b800000 */
[----:B-1----:R1:W3:Y:S04]  /*da30*/  SHFL.IDX PT, R6, R12, 0x3, 0x1c1f ;  /* 0x007c1f000c067f89 */ /* 0x0022e800000e0000 */
[----:B------:R1:W4:Y:S02]  /*da40*/  SHFL.IDX PT, R0, R13, 0x3, 0x1c1f ;  /* 0x007c1f000d007f89 */ /* 0x00032400000e0000 */
.L_x_2598:
[----:B------:R-:W-:-:S04]  /*da50*/  IADD3 R2, R11, 0x60, RZ ;  /* 0x000000600b027810 */ /* 0x000fc80007ffe0ff */
[----:B------:R-:W-:-:S13]  /*da60*/  ISETP.GE.AND P0, PT, R2, R4, PT ;  /* 0x000000040200720c */ /* 0x000fda0003f06270 */
[----:B------:R-:W-:Y:S05]  /*da70*/  @P0 BRA `(.L_x_2531) ;  /* 0x0000247000000947 */ /* 0x000fea0003800000 */
[----:B-1234-:R-:W2:Y:S04]  /*da80*/  LDL.64 R12, [R1+0x10] ;  /* 0x00001000010c7983 */ /* 0x01eea80000100a00 */
[----:B------:R-:W3:Y:S04]  /*da90*/  LDL R8, [R1+0x70] ;  /* 0x0000700001087983 */ /* 0x000ee80000100800 */
[----:B------:R-:W4:Y:S01]  /*daa0*/  LDL R7, [R1+0x18] ;  /* 0x0000180001077983 */ /* 0x000f220000100800 */
[----:B------:R-:W-:-:S13]  /*dab0*/  ISETP.GE.AND P0, PT, R252, c[0x0][0x3c8], PT ;  /* 0x0000f200fc007a0c */ /* 0x000fda0003f06270 */
[----:B------:R-:W-:Y:S02]  /*dac0*/  @!P0 LEA R2, P2, R252, R0, 0x1 ;  /* 0x00000000fc028211 */ /* 0x000fe400078408ff */
[----:B--2---:R-:W-:Y:S02]  /*dad0*/  ISETP.GE.AND P1, PT, R12, c[0x0][0x3c8], PT ;  /* 0x0000f2000c007a0c */ /* 0x004fe40003f26270 */
[----:B---3--:R-:W-:-:S11]  /*dae0*/  @!P0 LEA.HI.X R3, R252, R6, R8, 0x1, P2 ;  /* 0x00000006fc038211 */ /* 0x008fd600010f0c08 */
[----:B------:R-:W-:-:S04]  /*daf0*/  @!P1 LEA R4, P3, R12, R0, 0x1 ;  /* 0x000000000c049211 */ /* 0x000fc800078608ff */
[----:B------:R-:W-:-:S05]  /*db00*/  @!P1 LEA.HI.X R5, R12, R6, R13, 0x1, P3 ;  /* 0x000000060c059211 */ /* 0x000fca00018f0c0d */
[----:B------:R1:W-:Y:S04]  /*db10*/  @!P1 ST.E.128 [R4.64], R60 ;  /* 0x0000003c04009985 */ /* 0x0003e8000c101d06 */
[----:B------:R1:W-:Y:S01]  /*db20*/  @!P0 ST.E.128 [R2.64], R56 ;  /* 0x0000003802008985 */ /* 0x0003e2000c101d06 */
[----:B----4-:R-:W-:-:S13]  /*db30*/  ISETP.GE.AND P0, PT, R7, c[0x0][0x3c8], PT ;  /* 0x0000f20007007a0c */ /* 0x010fda0003f06270 */
[----:B------:R-:W-:Y:S05]  /*db40*/  @P0 BRA `(.L_x_2531) ;  /* 0x000023a000000947 */ /* 0x000fea0003800000 */
[----:B------:R-:W2:Y:S01]  /*db50*/  LDL R8, [R1+0x6c] ;  /* 0x00006c0001087983 */ /* 0x000ea20000100800 */
[----:B-1----:R-:W-:-:S04]  /*db60*/  LEA R2, P0, R7, R0, 0x1 ;  /* 0x0000000007027211 */ /* 0x002fc800078008ff */
[----:B--2---:R-:W-:-:S05]  /*db70*/  LEA.HI.X R3, R7, R6, R8, 0x1, P0 ;  /* 0x0000000607037211 */ /* 0x004fca00000f0c08 */
[----:B------:R1:W-:Y:S01]  /*db80*/  ST.E.128 [R2.64], R52 ;  /* 0x0000003402007985 */ /* 0x0003e2000c101d06 */
[----:B------:R-:W-:Y:S05]  /*db90*/  BRA `(.L_x_2531) ;  /* 0x0000235000007947 */ /* 0x000fea0003800000 */
.L_x_2518:
        /* <DEDUP_REMOVED lines=35> */
.L_x_2599:
[----:B------:R-:W-:Y:S05]  /*ddd0*/  BRA.DIV ~URZ, `(.L_x_2533) ;  /* 0x00003f227f007947 */ /* 0x000fea000b800000 */
[----:B------:R3:W4:Y:S02]  /*dde0*/  SHFL.IDX PT, R0, R13, RZ, 0x1c1f ;  /* 0x001c1fff0d007589 */ /* 0x00072400000e0000 */
.L_x_2600:
        /* <DEDUP_REMOVED lines=74> */
.L_x_2535:
[----:B------:R-:W-:Y:S05]  /*e290*/  BSYNC B0 ;  /* 0x0000000000007941 */ /* 0x000fea0003800000 */
.L_x_2534:
[----:B------:R-:W-:Y:S05]  /*e2a0*/  BRA.DIV ~URZ, `(.L_x_2536) ;  /* 0x00003ab27f007947 */ /* 0x000fea000b800000 */
[----:B--2---:R2:W1:Y:S04]  /*e2b0*/  SHFL.IDX PT, R4, R12, 0x1, 0x1c1f ;  /* 0x003c1f000c047f89 */ /* 0x00446800000e0000 */
[----:B----4-:R2:W4:Y:S02]  /*e2c0*/  SHFL.IDX PT, R0, R13, 0x1, 0x1c1f ;  /* 0x003c1f000d007f89 */ /* 0x01052400000e0000 */
.L_x_2601:
        /* <DEDUP_REMOVED lines=74> */
.L_x_2538:
[----:B------:R-:W-:Y:S05]  /*e770*/  BSYNC B0 ;  /* 0x0000000000007941 */ /* 0x000fea0003800000 */
.L_x_2537:
[----:B------:R-:W-:Y:S05]  /*e780*/  BRA.DIV ~URZ, `(.L_x_2539) ;  /* 0x000036927f007947 */ /* 0x000fea000b800000 */
[----:B-1----:R1:W2:Y:S02]  /*e790*/  SHFL.IDX PT, R4, R12, 0x2, 0x1c1f ;  /* 0x005c1f000c047f89 */ /* 0x0022a400000e0000 */
.L_x_2602:
[----:B------:R-:W-:Y:S05]  /*e7a0*/  BRA.DIV ~URZ, `(.L_x_2540) ;  /* 0x000036e27f007947 */ /* 0x000fea000b800000 */
[----:B----4-:R4:W1:Y:S02]  /*e7b0*/  SHFL.IDX PT, R0, R13, 0x2, 0x1c1f ;  /* 0x005c1f000d007f89 */ /* 0x01086400000e0000 */
.L_x_2603:
        /* <DEDUP_REMOVED lines=74> */
.L_x_2542:
[----:B------:R-:W-:Y:S05]  /*ec60*/  BSYNC B0 ;  /* 0x0000000000007941 */ /* 0x000fea0003800000 */
.L_x_2541:
[----:B------:R-:W-:Y:S05]  /*ec70*/  BRA.DIV ~URZ, `(.L_x_2543) ;  /* 0x000032727f007947 */ /* 0x000fea000b800000 */
[----:B--2---:R2:W3:Y:S04]  /*ec80*/  SHFL.IDX PT, R4, R12, 0x3, 0x1c1f ;  /* 0x007c1f000c047f89 */ /* 0x0044e800000e0000 */
[----:B-1----:R2:W1:Y:S02]  /*ec90*/  SHFL.IDX PT, R0, R13, 0x3, 0x1c1f ;  /* 0x007c1f000d007f89 */ /* 0x00246400000e0000 */
.L_x_2604:
        /* <DEDUP_REMOVED lines=75> */
.L_x_2516:
        /* <DEDUP_REMOVED lines=22> */
.L_x_2544:
        /* <DEDUP_REMOVED lines=57> */
.L_x_2546:
[----:B------:R-:W-:Y:S05]  /*f640*/  BSYNC B0 ;  /* 0x0000000000007941 */ /* 0x000fea0003800000 */
.L_x_2545:
        /* <DEDUP_REMOVED lines=44> */
.L_x_2605:
[----:B------:R-:W-:Y:S05]  /*f910*/  BRA.DIV ~URZ, `(.L_x_2548) ;  /* 0x000027027f007947 */ /* 0x000fea000b800000 */
[----:B------:R3:W4:Y:S02]  /*f920*/  SHFL.IDX PT, R0, R12, RZ, 0x1c1f ;  /* 0x001c1fff0c007589 */ /* 0x00072400000e0000 */
.L_x_2606:
[----:B------:R-:W-:Y:S01]  /*f930*/  IMAD R10, R19, c[0x0][0x4e8], RZ ;  /* 0x00013a00130a7a24 */ /* 0x000fe200078e02ff */
[----:B------:R-:W-:Y:S04]  /*f940*/  BSSY B0, `(.L_x_2549) ;  /* 0x0000013000007945 */ /* 0x000fe80003800000 */
[----:B------:R-:W-:-:S13]  /*f950*/  ISETP.GE.AND P0, PT, R11, R10, PT ;  /* 0x0000000a0b00720c */ /* 0x000fda0003f06270 */
        /* <DEDUP_REMOVED lines=14> */
[----:B------:R2:W-:Y:S04]  /*fa40*/  @!P2 ST.E.128 [R6.64], RZ ;  /* 0x000000ff0600a985 */ /* 0x0005e8000c101d06 */
[----:B------:R2:W-:Y:S04]  /*fa50*/  @!P1 ST.E.128 [R4.64], RZ ;  /* 0x000000ff04009985 */ /* 0x0005e8000c101d06 */
[----:B------:R2:W-:Y:S02]  /*fa60*/  @!P0 ST.E.128 [R2.64], RZ ;  /* 0x000000ff02008985 */ /* 0x0005e4000c101d06 */
.L_x_2550:
[----:B------:R-:W-:Y:S05]  /*fa70*/  BSYNC B0 ;  /* 0x0000000000007941 */ /* 0x000fea0003800000 */
.L_x_2549:
[----:B------:R-:W-:Y:S05]  /*fa80*/  BRA.DIV ~URZ, `(.L_x_2551) ;  /* 0x000025f27f007947 */ /* 0x000fea000b800000 */
[----:B--2---:R2:W1:Y:S04]  /*fa90*/  SHFL.IDX PT, R8, R9, 0x1, 0x1c1f ;  /* 0x003c1f0009087f89 */ /* 0x00446800000e0000 */
[----:B----4-:R2:W4:Y:S02]  /*faa0*/  SHFL.IDX PT, R0, R12, 0x1, 0x1c1f ;  /* 0x003c1f000c007f89 */ /* 0x01052400000e0000 */
.L_x_2607:
        /* <DEDUP_REMOVED lines=17> */
[----:B------:R1:W-:Y:S04]  /*fbc0*/  @!P2 ST.E.128 [R6.64], RZ ;  /* 0x000000ff0600a985 */ /* 0x0003e8000c101d06 */
[----:B------:R1:W-:Y:S04]  /*fbd0*/  @!P1 ST.E.128 [R4.64], RZ ;  /* 0x000000ff04009985 */ /* 0x0003e8000c101d06 */
[----:B------:R1:W-:Y:S02]  /*fbe0*/  @!P0 ST.E.128 [R2.64], RZ ;  /* 0x000000ff02008985 */ /* 0x0003e4000c101d06 */
.L_x_2553:
[----:B------:R-:W-:Y:S05]  /*fbf0*/  BSYNC B0 ;  /* 0x0000000000007941 */ /* 0x000fea0003800000 */
.L_x_2552:
[----:B------:R-:W-:Y:S05]  /*fc00*/  BRA.DIV ~URZ, `(.L_x_2554) ;  /* 0x000025327f007947 */ /* 0x000fea000b800000 */
[----:B-1----:R1:W2:Y:S02]  /*fc10*/  SHFL.IDX PT, R8, R9, 0x2, 0x1c1f ;  /* 0x005c1f0009087f89 */ /* 0x0022a400000e0000 */
.L_x_2608:
[----:B------:R-:W-:Y:S05]  /*fc20*/  BRA.DIV ~URZ, `(.L_x_2555) ;  /* 0x000025827f007947 */ /* 0x000fea000b800000 */
[----:B----4-:R4:W1:Y:S02]  /*fc30*/  SHFL.IDX PT, R0, R12, 0x2, 0x1c1f ;  /* 0x005c1f000c007f89 */ /* 0x01086400000e0000 */
.L_x_2609:
        /* <DEDUP_REMOVED lines=20> */
.L_x_2557:
[----:B------:R-:W-:Y:S05]  /*fd80*/  BSYNC B0 ;  /* 0x0000000000007941 */ /* 0x000fea0003800000 */
.L_x_2556:
[----:B------:R-:W-:Y:S05]  /*fd90*/  BRA.DIV ~URZ, `(.L_x_2558) ;  /* 0x000024727f007947 */ /* 0x000fea000b800000 */
[----:B--2---:R2:W3:Y:S04]  /*fda0*/  SHFL.IDX PT, R8, R9, 0x3, 0x1c1f ;  /* 0x007c1f0009087f89 */ /* 0x0044e800000e0000 */
[----:B-1----:R2:W1:Y:S02]  /*fdb0*/  SHFL.IDX PT, R0, R12, 0x3, 0x1c1f ;  /* 0x007c1f000c007f89 */ /* 0x00246400000e0000 */
.L_x_2610:
[----:B------:R-:W-:-:S04]  /*fdc0*/  IADD3 R2, R11, 0x60, RZ ;  /* 0x000000600b027810 */ /* 0x000fc80007ffe0ff */
[----:B------:R-:W-:-:S13]  /*fdd0*/  ISETP.GE.AND P0, PT, R2, R10, PT ;  /* 0x0000000a0200720c */ /* 0x000fda0003f06270 */
[----:B------:R-:W-:Y:S05]  /*fde0*/  @P0 BRA `(.L_x_2531) ;  /* 0x0000010000000947 */ /* 0x000fea0003800000 */
[----:B------:R-:W5:Y:S04]  /*fdf0*/  LDL.64 R14, [R1+0x10] ;  /* 0x00001000010e7983 */ /* 0x000f680000100a00 */
[----:B--2---:R-:W2:Y:S04]  /*fe00*/  LDL R9, [R1+0x18] ;  /* 0x0000180001097983 */ /* 0x004ea80000100800 */
[----:B----4-:R-:W4:Y:S04]  /*fe10*/  LDL R13, [R1+0x70] ;  /* 0x00007000010d7983 */ /* 0x010f280000100800 */
[----:B---3--:R-:W3:Y:S01]  /*fe20*/  LDL R12, [R1+0x6c] ;  /* 0x00006c00010c7983 */ /* 0x008ee20000100800 */
[----:B------:R-:W-:-:S13]  /*fe30*/  ISETP.GE.AND P1, PT, R252, c[0x0][0x3c8], PT ;  /* 0x0000f200fc007a0c */ /* 0x000fda0003f26270 */
[----:B-1----:R-:W-:Y:S02]  /*fe40*/  @!P1 LEA R4, P4, R252, R0, 0x1 ;  /* 0x00000000fc049211 */ /* 0x002fe400078808ff */
[----:B-----5:R-:W-:Y:S02]  /*fe50*/  ISETP.GE.AND P2, PT, R14, c[0x0][0x3c8], PT ;  /* 0x0000f2000e007a0c */ /* 0x020fe40003f46270 */
[----:B--2---:R-:W-:Y:S02]  /*fe60*/  ISETP.GE.AND P0, PT, R9, c[0x0][0x3c8], PT ;  /* 0x0000f20009007a0c */ /* 0x004fe40003f06270 */
[----:B----4-:R-:W-:-:S09]  /*fe70*/  @!P1 LEA.HI.X R5, R252, R8, R13, 0x1, P4 ;  /* 0x00000008fc059211 */ /* 0x010fd200020f0c0d */
[CC--:B------:R-:W-:Y:S02]  /*fe80*/  @!P2 LEA R6, P5, R14.reuse, R0.reuse, 0x1 ;  /* 0x000000000e06a211 */ /* 0x0c0fe400078a08ff */
[C---:B------:R-:W-:Y:S02]  /*fe90*/  @!P0 LEA R2, P3, R9.reuse, R0, 0x1 ;  /* 0x0000000009028211 */ /* 0x040fe400078608ff */
[-C--:B------:R-:W-:Y:S02]  /*fea0*/  @!P2 LEA.HI.X R7, R14, R8.reuse, R15, 0x1, P5 ;  /* 0x000000080e07a211 */ /* 0x080fe400028f0c0f */
[----:B---3--:R-:W-:-:S03]  /*feb0*/  @!P0 LEA.HI.X R3, R9, R8, R12, 0x1, P3 ;  /* 0x0000000809038211 */ /* 0x008fc600018f0c0c */
[----:B------:R1:W-:Y:S04]  /*fec0*/  @!P2 ST.E.128 [R6.64], RZ ;  /* 0x000000ff0600a985 */ /* 0x0003e8000c101d06 */
[----:B------:R1:W-:Y:S04]  /*fed0*/  @!P1 ST.E.128 [R4.64], RZ ;  /* 0x000000ff04009985 */ /* 0x0003e8000c101d06 */
[----:B------:R1:W-:Y:S02]  /*fee0*/  @!P0 ST.E.128 [R2.64], RZ ;  /* 0x000000ff02008985 */ /* 0x0003e4000c101d06 */
.L_x_2531:
[----:B------:R-:W-:Y:S05]  /*fef0*/  BSYNC B1 ;  /* 0x0000000000017941 */ /* 0x000fea0003800000 */
.L_x_2515:
        /* <DEDUP_REMOVED lines=15> */
.L_x_2611:
[----:B------:R-:W-:Y:S05]  /*fff0*/  BRA.DIV ~URZ, `(.L_x_2561) ;  /* 0x000023427f007947 */ /* 0x000fea000b800000 */
[----:B------:R3:W4:Y:S02]  /*10000*/  SHFL.IDX PT, R8, R74, 0x1, 0x1f ;  /* 0x00201f004a087f89 */ /* 0x00072400000e0000 */
.L_x_2612:
        /* <DEDUP_REMOVED lines=19> */
.L_x_2613:
        /* <DEDUP_REMOVED lines=16> */
.L_x_2614:
[----:B---3--:R-:W-:Y:S01]  /*10240*/  IMAD R0, R0, c[0x0][0x538], RZ ;  /* 0x00014e0000007a24 */ /* 0x008fe200078e02ff */
[----:B------:R-:W-:Y:S04]  /*10250*/  BSSY B1, `(.L_x_2564) ;  /* 0x00000ce000017945 */ /* 0x000fe80003800000 */
[----:B----4-:R-:W-:-:S04]  /*10260*/  IADD3 R8, R0, R8, RZ ;  /* 0x0000000800087210 */ /* 0x010fc80007ffe0ff */
[----:B--2---:R-:W-:-:S13]  /*10270*/  ISETP.GT.AND P6, PT, R8, R9, PT ;  /* 0x000000090800720c */ /* 0x004fda0003fc4270 */
[----:B------:R-:W-:Y:S05]  /*10280*/  @P6 BRA `(.L_x_2565) ;  /* 0x0000025000006947 */ /* 0x000fea0003800000 */
.L_x_2569:
        /* <DEDUP_REMOVED lines=17> */
.L_x_2615:
        /* <DEDUP_REMOVED lines=16> */
.L_x_2616:
[----:B--2---:R-:W-:-:S05]  /*104a0*/  IMAD R0, R0, c[0x0][0x538], RZ ;  /* 0x00014e0000007a24 */ /* 0x004fca00078e02ff */
[----:B------:R-:W-:-:S04]  /*104b0*/  IADD3 R8, R0, R8, RZ ;  /* 0x0000000800087210 */ /* 0x000fc80007ffe0ff */
[----:B------:R-:W-:-:S13]  /*104c0*/  ISETP.GT.AND P6, PT, R8, R9, PT ;  /* 0x000000090800720c */ /* 0x000fda0003fc4270 */
[----:B-1----:R-:W-:Y:S05]  /*104d0*/  @!P6 BRA `(.L_x_2569) ;  /* 0xfffffdb00000e947 */ /* 0x002fea000383ffff */
.L_x_2565:
[----:B------:R-:W-:-:S05]  /*104e0*/  IADD3 R11, -R0, R8, RZ ;  /* 0x00000008000b7210 */ /* 0x000fca0007ffe1ff */
[----:B------:R-:W-:-:S05]  /*104f0*/  IMAD R0, R4, c[0x0][0x538], R11 ;  /* 0x00014e0004007a24 */ /* 0x000fca00078e020b */
[----:B------:R-:W-:Y:S01]  /*10500*/  ISETP.GT.AND P0, PT, R0, R9, PT ;  /* 0x000000090000720c */ /* 0x000fe20003f04270 */
[----:B------:R-:W-:-:S12]  /*10510*/  BRA.DIV ~URZ, `(.L_x_2570) ;  /* 0x000022627f007947 */ /* 0x000fd8000b800000 */
[----:B------:R-:W-:-:S03]  /*10520*/  VOTE.ANY R10, PT, !P0 ;  /* 0x00000000000a7806 */ /* 0x000fc600040e0100 */
.L_x_2617:
[----:B------:R-:W2:Y:S01]  /*10530*/  LDL.LU R0, [R1+0xc] ;  /* 0x00000c0001007983 */ /* 0x000ea20000300800 */
[----:B------:R-:W2:Y:S02]  /*10540*/  POPC R8, R10 ;  /* 0x0000000a00087309 */ /* 0x000ea40000000000 */
[----:B--2---:R-:W-:-:S05]  /*10550*/  IADD3 R0, R8, R0, RZ ;  /* 0x0000000008007210 */ /* 0x004fca0007ffe0ff */
[----:B------:R2:W-:Y:S01]  /*10560*/  STL [R1+0xc], R0 ;  /* 0x00000c0001007387 */ /* 0x0005e20000100800 */
[----:B------:R-:W-:Y:S05]  /*10570*/  BRA.DIV ~URZ, `(.L_x_2571) ;  /* 0x000022527f007947 */ /* 0x000fea000b800000 */
[----:B------:R3:W4:Y:S04]  /*10580*/  SHFL.IDX PT, R12, R6, R8, 0x1f ;  /* 0x00001f08060c7589 */ /* 0x00072800000e0000 */
[----:B------:R3:W1:Y:S02]  /*10590*/  SHFL.IDX PT, R7, R7, R8, 0x1f ;  /* 0x00001f0807077589 */ /* 0x00066400000e0000 */
.L_x_2618:
[----:B------:R-:W-:Y:S01]  /*105a0*/  ISETP.NE.AND P0, PT, R10, RZ, PT ;  /* 0x000000ff0a00720c */ /* 0x000fe20003f05270 */
[----:B------:R-:W-:-:S12]  /*105b0*/  BSSY B0, `(.L_x_2572) ;  /* 0x0000005000007945 */ /* 0x000fd80003800000 */
[----:B------:R-:W-:Y:S05]  /*105c0*/  @!P0 BRA `(.L_x_2573) ;  /* 0x0000003000008947 */ /* 0x000fea0003800000 */
[----:B------:R-:W-:Y:S01]  /*105d0*/  IADD3 R3, R8, -0x1, RZ ;  /* 0xffffffff08037810 */ /* 0x000fe20007ffe0ff */
[----:B------:R-:W-:Y:S05]  /*105e0*/  BRA.DIV ~URZ, `(.L_x_2574) ;  /* 0x000022b27f007947 */ /* 0x000fea000b800000 */
[----:B------:R2:W3:Y:S02]  /*105f0*/  SHFL.IDX PT, R13, R4, R3, 0x1f ;  /* 0x00001f03040d7589 */ /* 0x0004e400000e0000 */
.L_x_2573:
[----:B------:R-:W-:Y:S05]  /*10600*/  BSYNC B0 ;  /* 0x0000000000007941 */ /* 0x000fea0003800000 */
.L_x_2572:
        /* <DEDUP_REMOVED lines=68> */
.L_x_2576:
        /* <DEDUP_REMOVED lines=68> */
.L_x_2577:
[----:B------:R-:W-:Y:S05]  /*10e90*/  BSYNC B0 ;  /* 0x0000000000007941 */ /* 0x000fea0003800000 */
.L_x_2575:
[----:B------:R-:W-:-:S04]  /*10ea0*/  LOP3.LUT R2, RZ, R2, RZ, 0x33, !PT ;  /* 0x00000002ff027212 */ /* 0x000fc800078e33ff */
[----:B-1----:R-:W-:-:S05]  /*10eb0*/  IADD3 R0, R2, R12, RZ ;  /* 0x0000000c02007210 */ /* 0x002fca0007ffe0ff */
[----:B------:R1:W-:Y:S01]  /*10ec0*/  STL [R1+0x4], R0 ;  /* 0x0000040001007387 */ /* 0x0003e20000100800 */
[----:B------:R-:W-:Y:S05]  /*10ed0*/  BRA `(.L_x_2578) ;  /* 0x0000005000007947 */ /* 0x000fea0003800000 */
.L_x_2566:
[----:B------:R-:W-:Y:S01]  /*10ee0*/  MOV R0, c[0x0][0x53c] ;  /* 0x00014f0000007a02 */ /* 0x000fe20000000f00 */
[----:B------:R2:W-:Y:S04]  /*10ef0*/  STL [R1], R9 ;  /* 0x0000000901007387 */ /* 0x0005e80000100800 */
[----:B------:R2:W-:Y:S04]  /*10f00*/  STL [R1+0x4], RZ ;  /* 0x000004ff01007387 */ /* 0x0005e80000100800 */
[----:B------:R2:W-:Y:S04]  /*10f10*/  STL [R1+0x8], RZ ;  /* 0x000008ff01007387 */ /* 0x0005e80000100800 */
[----:B------:R2:W-:Y:S02]  /*10f20*/  STL [R1+0xc], R0 ;  /* 0x00000c0001007387 */ /* 0x0005e40000100800 */
.L_x_2578:
[----:B------:R-:W-:Y:S05]  /*10f30*/  BSYNC B1 ;  /* 0x0000000000017941 */ /* 0x000fea0003800000 */
.L_x_2564:
        /* <DEDUP_REMOVED lines=9> */
.L_x_2559:
[----:B--2---:R-:W2:Y:S02]  /*10fd0*/  LDL R0, [R1+0xc] ;  /* 0x00000c0001007983 */ /* 0x004ea40000100800 */
[----:B--2---:R-:W-:-:S13]  /*10fe0*/  ISETP.GE.AND P0, PT, R0, c[0x0][0x53c], PT ;  /* 0x00014f0000007a0c */ /* 0x004fda0003f06270 */
[----:B-1----:R-:W-:Y:S01]  /*10ff0*/  @P0 CALL.REL.NOINC `(.L_x_2579) ;  /* 0x0000001000000944 */ /* 0x002fe20003c00000 */
[----:B------:R-:W-:Y:S05]  /*11000*/  BRA `(.L_x_2580) ;  /* 0xffff0cc000007947 */ /* 0x000fea000383ffff */
.L_x_2579:
[----:B------:R-:W-:Y:S05]  /*11010*/  EXIT ;  /* 0x000000000000794d */ /* 0x000fea0003800000 */
.L_x_2469:
[----:B------:R-:W-:Y:S01]  /*11020*/  IMAD.MOV.U32 R0, RZ, RZ, R5 ;  /* 0x000000ffff007224 */ /* 0x000fe200078e0005 */
[----:B------:R-:W-:Y:S02]  /*11030*/  MOV R2, 0x1 ;  /* 0x0000000100027802 */ /* 0x000fe40000000f00 */
[----:B------:R-:W-:Y:S02]  /*11040*/  MOV R3, 0x11060 ;  /* 0x0001106000037802 */ /* 0x000fe40000000f00 */
[----:B------:R-:W-:Y:S05]  /*11050*/  CALL.REL.NOINC `($__internal_46_$__cuda_sm70_shflsync_up_p) ;  /* 0x0000193000007944 */ /* 0x000fea0003c00000 */
[----:B------:R-:W-:Y:S01]  /*11060*/  MOV R0, R4 ;  /* 0x0000000400007202 */ /* 0x000fe20000000f00 */
[----:B------:R-:W-:Y:S05]  /*11070*/  BRA `(.L_x_2581) ;  /* 0xfffef3e000007947 */ /* 0x000fea000383ffff */
.L_x_2470:
[----:B------:R-:W-:Y:S01]  /*11080*/  IMAD.MOV.U32 R0, RZ, RZ, R5 ;  /* 0x000000ffff007224 */ /* 0x000fe200078e0005 */
[----:B------:R-:W-:Y:S02]  /*11090*/  MOV R2, 0x2 ;  /* 0x0000000200027802 */ /* 0x000fe40000000f00 */
[----:B------:R-:W-:Y:S02]  /*110a0*/  MOV R3, 0x110c0 ;  /* 0x000110c000037802 */ /* 0x000fe40000000f00 */
[----:B------:R-:W-:Y:S05]  /*110b0*/  CALL.REL.NOINC `($__internal_46_$__cuda_sm70_shflsync_up_p) ;  /* 0x000018d000007944 */ /* 0x000fea0003c00000 */
[----:B------:R-:W-:Y:S01]  /*110c0*/  SEL R0, R4, RZ, P4 ;  /* 0x000000ff04007207 */ /* 0x000fe20002000000 */
[----:B------:R-:W-:Y:S01]  /*110d0*/  IMAD.MOV.U32 R2, RZ, RZ, 0x4 ;  /* 0x00000004ff027424 */ /* 0x000fe200078e00ff */
[----:B------:R-:W-:-:S03]  /*110e0*/  MOV R3, 0x11110 ;  /* 0x0001111000037802 */ /* 0x000fc60000000f00 */
[----:B------:R-:W-:Y:S02]  /*110f0*/  IMAD.IADD R0, R5, 0x1, R0 ;  /* 0x0000000105007824 */ /* 0x000fe400078e0200 */
        /* <DEDUP_REMOVED lines=14> */
[----:B------:R-:W-:Y:S01]  /*111e0*/  IMAD.IADD R4, R0, 0x1, R4 ;  /* 0x0000000100047824 */ /* 0x000fe200078e0204 */
[----:B------:R-:W-:-:S03]  /*111f0*/  MOV R0, 0x1f ;  /* 0x0000001f00007802 */ /* 0x000fc60000000f00 */
[----:B------:R-:W-:Y:S02]  /*11200*/  IMAD.MOV.U32 R5, RZ, RZ, R4 ;  /* 0x000000ffff057224 */ /* 0x000fe400078e0004 */
[----:B------:R-:W-:Y:S05]  /*11210*/  CALL.REL.NOINC `($__internal_45_$__cuda_sm70_shflsync_idx_p) ;  /* 0x0000172000007944 */ /* 0x000fea0003c00000 */
[----:B------:R-:W-:Y:S05]  /*11220*/  BRA `(.L_x_2582) ;  /* 0xfffef33000007947 */ /* 0x000fea000383ffff */
.L_x_2472:
[----:B------:R-:W-:Y:S02]  /*11230*/  SEL R0, RZ, 0x1, P0 ;  /* 0x00000001ff007807 */ /* 0x000fe40000000000 */
[----:B------:R-:W-:Y:S02]  /*11240*/  MOV R2, 0x11260 ;  /* 0x0001126000027802 */ /* 0x000fe40000000f00 */
[----:B------:R-:W-:Y:S05]  /*11250*/  CALL.REL.NOINC `($__internal_47_$__cuda_sm70_votesync_ballot) ;  /* 0x000017a000007944 */ /* 0x000fea0003c00000 */
[----:B------:R-:W-:Y:S01]  /*11260*/  MOV R10, R0 ;  /* 0x00000000000a7202 */ /* 0x000fe20000000f00 */
[----:B------:R-:W-:Y:S05]  /*11270*/  BRA `(.L_x_2583) ;  /* 0xfffef37000007947 */ /* 0x000fea000383ffff */
.L_x_2473:
[----:B------:R-:W-:Y:S01]  /*11280*/  IMAD.MOV.U32 R5, RZ, RZ, R9 ;  /* 0x000000ffff057224 */ /* 0x000fe200078e0009 */
[----:B------:R-:W-:Y:S01]  /*11290*/  MOV R3, R6 ;  /* 0x0000000600037202 */ /* 0x000fe20000000f00 */
[----:B-1----:R-:W-:Y:S01]  /*112a0*/  IMAD.MOV.U32 R0, RZ, RZ, 0x1f ;  /* 0x0000001fff007424 */ /* 0x002fe200078e00ff */
[----:B------:R-:W-:Y:S02]  /*112b0*/  MOV R2, 0x112d0 ;  /* 0x000112d000027802 */ /* 0x000fe40000000f00 */
[----:B------:R-:W-:Y:S05]  /*112c0*/  CALL.REL.NOINC `($__internal_45_$__cuda_sm70_shflsync_idx_p) ;  /* 0x0000167000007944 */ /* 0x000fea0003c00000 */
[----:B------:R-:W-:Y:S01]  /*112d0*/  IMAD.MOV.U32 R12, RZ, RZ, R0 ;  /* 0x000000ffff0c7224 */ /* 0x000fe200078e0000 */
[----:B------:R-:W-:Y:S01]  /*112e0*/  MOV R5, R8 ;  /* 0x0000000800057202 */ /* 0x000fe20000000f00 */
[----:B------:R-:W-:Y:S01]  /*112f0*/  IMAD.MOV.U32 R7, RZ, RZ, RZ ;  /* 0x000000ffff077224 */ /* 0x000fe200078e00ff */
[----:B------:R-:W-:Y:S01]  /*11300*/  MOV R3, R6 ;  /* 0x0000000600037202 */ /* 0x000fe20000000f00 */
[----:B------:R-:W-:Y:S01]  /*11310*/  IMAD.MOV.U32 R0, RZ, RZ, 0x1f ;  /* 0x0000001fff007424 */ /* 0x000fe200078e00ff */
[----:B------:R-:W-:-:S02]  /*11320*/  MOV R2, 0x11340 ;  /* 0x0001134000027802 */ /* 0x000fc40000000f00 */
[----:B------:R-:W-:Y:S05]  /*11330*/  CALL.REL.NOINC `($__internal_45_$__cuda_sm70_shflsync_idx_p) ;  /* 0x0000160000007944 */ /* 0x000fea0003c00000 */
[----:B------:R-:W-:Y:S01]  /*11340*/  MOV R9, R0 ;  /* 0x0000000000097202 */ /* 0x000fe20000000f00 */
[----:B------:R-:W-:Y:S05]  /*11350*/  BRA `(.L_x_2584) ;  /* 0xfffef30000007947 */ /* 0x000fea000383ffff */
.L_x_2476:
[----:B------:R-:W-:Y:S01]  /*11360*/  IMAD.MOV.U32 R5, RZ, RZ, R4 ;  /* 0x000000ffff057224 */ /* 0x000fe200078e0004 */
[----:B-1----:R-:W-:-:S02]  /*11370*/  MOV R0, 0x1f ;  /* 0x0000001f00007802 */ /* 0x002fc40000000f00 */
[----:B------:R-:W-:Y:S02]  /*11380*/  MOV R2, 0x113a0 ;  /* 0x000113a000027802 */ /* 0x000fe40000000f00 */
[----:B--234-:R-:W-:Y:S05]  /*11390*/  CALL.REL.NOINC `($__internal_45_$__cuda_sm70_shflsync_idx_p) ;  /* 0x000015a000007944 */ /* 0x01cfea0003c00000 */
[----:B------:R-:W-:Y:S01]  /*113a0*/  MOV R7, R0 ;  /* 0x0000000000077202 */ /* 0x000fe20000000f00 */
[----:B------:R-:W-:Y:S05]  /*113b0*/  BRA `(.L_x_2475) ;  /* 0xfffef30000007947 */ /* 0x000fea000383ffff */
.L_x_2487:
[----:B------:R-:W-:Y:S01]  /*113c0*/  IMAD.MOV.U32 R5, RZ, RZ, R11 ;  /* 0x000000ffff057224 */ /* 0x000fe200078e000b */
[----:B------:R-:W-:Y:S01]  /*113d0*/  MOV R3, RZ ;  /* 0x000000ff00037202 */ /* 0x000fe20000000f00 */
[----:B------:R-:W-:Y:S01]  /*113e0*/  IMAD.MOV.U32 R0, RZ, RZ, 0x1c1f ;  /* 0x00001c1fff007424 */ /* 0x000fe200078e00ff */
[----:B------:R-:W-:Y:S02]  /*113f0*/  MOV R2, 0x11410 ;  /* 0x0001141000027802 */ /* 0x000fe40000000f00 */
[----:B------:R-:W-:Y:S05]  /*11400*/  CALL.REL.NOINC `($__internal_45_$__cuda_sm70_shflsync_idx_p) ;  /* 0x0000153000007944 */ /* 0x000fea0003c00000 */
[----:B------:R-:W-:Y:S01]  /*11410*/  MOV R8, R0 ;  /* 0x0000000000087202 */ /* 0x000fe20000000f00 */
[----:B------:R-:W-:Y:S05]  /*11420*/  BRA `(.L_x_2585) ;  /* 0xffff195000007947 */ /* 0x000fea000383ffff */
.L_x_2488:
[----:B------:R-:W-:Y:S01]  /*11430*/  IMAD.MOV.U32 R5, RZ, RZ, R12 ;  /* 0x000000ffff057224 */ /* 0x000fe200078e000c */
[----:B------:R-:W-:Y:S01]  /*11440*/  MOV R3, RZ ;  /* 0x000000ff00037202 */ /* 0x000fe20000000f00 */
[----:B------:R-:W-:Y:S01]  /*11450*/  IMAD.MOV.U32 R0, RZ, RZ, 0x1c1f ;  /* 0x00001c1fff007424 */ /* 0x000fe200078e00ff */
[----:B------:R-:W-:Y:S02]  /*11460*/  MOV R2, 0x11480 ;  /* 0x0001148000027802 */ /* 0x000fe40000000f00 */
[----:B-12---:R-:W-:Y:S05]  /*11470*/  CALL.REL.NOINC `($__internal_45_$__cuda_sm70_shflsync_idx_p) ;  /* 0x000014c000007944 */ /* 0x006fea0003c00000 */
[----:B------:R-:W-:Y:S05]  /*11480*/  BRA `(.L_x_2586) ;  /* 0xffff191000007947 */ /* 0x000fea000383ffff */
.L_x_2491:
[----:B--2---:R-:W-:Y:S01]  /*11490*/  IMAD.MOV.U32 R5, RZ, RZ, R11 ;  /* 0x000000ffff057224 */ /* 0x004fe200078e000b */
[----:B------:R-:W-:Y:S01]  /*114a0*/  MOV R3, 0x1 ;  /* 0x0000000100037802 */ /* 0x000fe20000000f00 */
[----:B----4-:R-:W-:Y:S01]  /*114b0*/  IMAD.MOV.U32 R0, RZ, RZ, 0x1c1f ;  /* 0x00001c1fff007424 */ /* 0x010fe200078e00ff */
[----:B------:R-:W-:-:S02]  /*114c0*/  MOV R2, 0x114e0 ;  /* 0x000114e000027802 */ /* 0x000fc40000000f00 */
[----:B-1-3--:R-:W-:Y:S05]  /*114d0*/  CALL.REL.NOINC `($__internal_45_$__cuda_sm70_shflsync_idx_p) ;  /* 0x0000146000007944 */ /* 0x00afea0003c00000 */
[----:B------:R-:W-:Y:S01]  /*114e0*/  IMAD.MOV.U32 R8, RZ, RZ, R0 ;  /* 0x000000ffff087224 */ /* 0x000fe200078e0000 */
[----:B------:R-:W-:Y:S01]  /*114f0*/  MOV R3, 0x1 ;  /* 0x0000000100037802 */ /* 0x000fe20000000f00 */
[----:B------:R-:W-:Y:S01]  /*11500*/  IMAD.MOV.U32 R5, RZ, RZ, R12 ;  /* 0x000000ffff057224 */ /* 0x000fe200078e000c */
[----:B------:R-:W-:-:S02]  /*11510*/  MOV R0, 0x1c1f ;  /* 0x00001c1f00007802 */ /* 0x000fc40000000f00 */
[----:B------:R-:W-:Y:S02]  /*11520*/  MOV R2, 0x11540 ;  /* 0x0001154000027802 */ /* 0x000fe40000000f00 */
[----:B------:R-:W-:Y:S05]  /*11530*/  CALL.REL.NOINC `($__internal_45_$__cuda_sm70_shflsync_idx_p) ;  /* 0x0000140000007944 */ /* 0x000fea0003c00000 */
[----:B------:R-:W-:Y:S05]  /*11540*/  BRA `(.L_x_2587) ;  /* 0xffff1a2000007947 */ /* 0x000fea000383ffff */
.L_x_2494:
[----:B-1----:R-:W-:Y:S01]  /*11550*/  IMAD.MOV.U32 R5, RZ, RZ, R11 ;  /* 0x000000ffff057224 */ /* 0x002fe200078e000b */
[----:B------:R-:W-:Y:S01]  /*11560*/  MOV R3, 0x2 ;  /* 0x0000000200037802 */ /* 0x000fe20000000f00 */
[----:B----4-:R-:W-:Y:S01]  /*11570*/  IMAD.MOV.U32 R0, RZ, RZ, 0x1c1f ;  /* 0x00001c1fff007424 */ /* 0x010fe200078e00ff */
[----:B------:R-:W-:Y:S02]  /*11580*/  MOV R2, 0x115a0 ;  /* 0x000115a000027802 */ /* 0x000fe40000000f00 */
[----:B--23--:R-:W-:Y:S05]  /*11590*/  CALL.REL.NOINC `($__internal_45_$__cuda_sm70_shflsync_idx_p) ;  /* 0x000013a000007944 */ /* 0x00cfea0003c00000 */
[----:B------:R-:W-:Y:S01]  /*115a0*/  MOV R8, R0 ;  /* 0x0000000000087202 */ /* 0x000fe20000000f00 */
[----:B------:R-:W-:Y:S05]  /*115b0*/  BRA `(.L_x_2588) ;  /* 0xffff1b7000007947 */ /* 0x000fea000383ffff */
.L_x_2495:
[----:B------:R-:W-:Y:S01]  /*115c0*/  IMAD.MOV.U32 R5, RZ, RZ, R12 ;  /* 0x000000ffff057224 */ /* 0x000fe200078e000c */
[----:B------:R-:W-:Y:S01]  /*115d0*/  MOV R3, 0x2 ;  /* 0x0000000200037802 */ /* 0x000fe20000000f00 */
[----:B----4-:R-:W-:Y:S01]  /*115e0*/  IMAD.MOV.U32 R0, RZ, RZ, 0x1c1f ;  /* 0x00001c1fff007424 */ /* 0x010fe200078e00ff */
[----:B------:R-:W-:Y:S02]  /*115f0*/  MOV R2, 0x11610 ;  /* 0x0001161000027802 */ /* 0x000fe40000000f00 */
[----:B-123--:R-:W-:Y:S05]  /*11600*/  CALL.REL.NOINC `($__internal_45_$__cuda_sm70_shflsync_idx_p) ;  /* 0x0000133000007944 */ /* 0x00efea0003c00000 */
[----:B------:R-:W-:Y:S05]  /*11610*/  BRA `(.L_x_2589) ;  /* 0xffff1b3000007947 */ /* 0x000fea000383ffff */
.L_x_2498:
[----:B-1----:R-:W-:Y:S01]  /*11620*/  IMAD.MOV.U32 R5, RZ, RZ, R11 ;  /* 0x000000ffff057224 */ /* 0x002fe200078e000b */
[----:B------:R-:W-:Y:S01]  /*11630*/  MOV R3, 0x3 ;  /* 0x0000000300037802 */ /* 0x000fe20000000f00 */
[----:B------:R-:W-:Y:S01]  /*11640*/  IMAD.MOV.U32 R0, RZ, RZ, 0x1c1f ;  /* 0x00001c1fff007424 */ /* 0x000fe200078e00ff */
[----:B------:R-:W-:-:S02]  /*11650*/  MOV R2, 0x11670 ;  /* 0x0001167000027802 */ /* 0x000fc40000000f00 */
[----:B--234-:R-:W-:Y:S05]  /*11660*/  CALL.REL.NOINC `($__internal_45_$__cuda_sm70_shflsync_idx_p) ;  /* 0x000012d000007944 */ /* 0x01cfea0003c00000 */
[----:B------:R-:W-:Y:S01]  /*11670*/  IMAD.MOV.U32 R6, RZ, RZ, R0 ;  /* 0x000000ffff067224 */ /* 0x000fe200078e0000 */
[----:B------:R-:W-:Y:S01]  /*11680*/  MOV R3, 0x3 ;  /* 0x0000000300037802 */ /* 0x000fe20000000f00 */
[----:B------:R-:W-:Y:S01]  /*11690*/  IMAD.MOV.U32 R5, RZ, RZ, R12 ;  /* 0x000000ffff057224 */ /* 0x000fe200078e000c */
[----:B------:R-:W-:-:S02]  /*116a0*/  MOV R0, 0x1c1f ;  /* 0x00001c1f00007802 */ /* 0x000fc40000000f00 */
[----:B------:R-:W-:Y:S02]  /*116b0*/  MOV R2, 0x116d0 ;  /* 0x000116d000027802 */ /* 0x000fe40000000f00 */
[----:B------:R-:W-:Y:S05]  /*116c0*/  CALL.REL.NOINC `($__internal_45_$__cuda_sm70_shflsync_idx_p) ;  /* 0x0000127000007944 */ /* 0x000fea0003c00000 */
[----:B------:R-:W-:Y:S05]  /*116d0*/  BRA `(.L_x_2590) ;  /* 0xffff1c4000007947 */ /* 0x000fea000383ffff */
.L_x_2511:
[----:B------:R-:W-:Y:S01]  /*116e0*/  IMAD.MOV.U32 R0, RZ, RZ, R241 ;  /* 0x000000ffff007224 */ /* 0x000fe200078e00f1 */
[----:B------:R-:W-:Y:S02]  /*116f0*/  MOV R3, 0x2 ;  /* 0x0000000200037802 */ /* 0x000fe40000000f00 */
[----:B------:R-:W-:Y:S02]  /*11700*/  MOV R2, 0x11720 ;  /* 0x0001172000027802 */ /* 0x000fe40000000f00 */
[----:B------:R-:W-:Y:S05]  /*11710*/  CALL.REL.NOINC `($__internal_44_$__cuda_sm70_shflsync_bfly_p) ;  /* 0x000011e000007944 */ /* 0x000fea0003c00000 */
[----:B------:R-:W-:Y:S05]  /*11720*/  BRA `(.L_x_2591) ;  /* 0xffffa34000007947 */ /* 0x000fea000383ffff */
.L_x_2512:
[----:B------:R-:W-:Y:S01]  /*11730*/  IMAD.MOV.U32 R0, RZ, RZ, R7 ;  /* 0x000000ffff007224 */ /* 0x000fe200078e0007 */
[----:B------:R-:W-:Y:S02]  /*11740*/  MOV R3, 0x1 ;  /* 0x0000000100037802 */ /* 0x000fe40000000f00 */
[----:B------:R-:W-:Y:S02]  /*11750*/  MOV R2, 0x11770 ;  /* 0x0001177000027802 */ /* 0x000fe40000000f00 */
[----:B-1----:R-:W-:Y:S05]  /*11760*/  CALL.REL.NOINC `($__internal_44_$__cuda_sm70_shflsync_bfly_p) ;  /* 0x0000119000007944 */ /* 0x002fea0003c00000 */
[----:B------:R-:W-:Y:S01]  /*11770*/  FADD.FTZ R7, R7, R0 ;  /* 0x0000000007077221 */ /* 0x000fe20000010000 */
[----:B------:R-:W-:Y:S02]  /*11780*/  MOV R0, R243 ;  /* 0x000000f300007202 */ /* 0x000fe40000000f00 */
[----:B------:R-:W-:Y:S02]  /*11790*/  MOV R3, 0x2 ;  /* 0x0000000200037802 */ /* 0x000fe40000000f00 */
[----:B------:R-:W-:-:S02]  /*117a0*/  MOV R2, 0x117c0 ;  /* 0x000117c000027802 */ /* 0x000fc40000000f00 */
[----:B------:R-:W-:Y:S05]  /*117b0*/  CALL.REL.NOINC `($__internal_44_$__cuda_sm70_shflsync_bfly_p) ;  /* 0x0000114000007944 */ /* 0x000fea0003c00000 */
[----:B------:R-:W-:Y:S01]  /*117c0*/  FADD.FTZ R243, R243, R0 ;  /* 0x00000000f3f37221 */ /* 0x000fe20000010000 */
[----:B------:R-:W-:-:S02]  /*117d0*/  MOV R3, 0x1 ;  /* 0x0000000100037802 */ /* 0x000fc40000000f00 */
[----:B------:R-:W-:Y:S02]  /*117e0*/  MOV R2, 0x11810 ;  /* 0x0001181000027802 */ /* 0x000fe40000000f00 */
[----:B------:R-:W-:Y:S02]  /*117f0*/  MOV R0, R243 ;  /* 0x000000f300007202 */ /* 0x000fe40000000f00 */
[----:B------:R-:W-:Y:S05]  /*11800*/  CALL.REL.NOINC `($__internal_44_$__cuda_sm70_shflsync_bfly_p) ;  /* 0x000010f000007944 */ /* 0x000fea0003c00000 */
[----:B------:R-:W-:Y:S01]  /*11810*/  FADD.FTZ R4, R243, R0 ;  /* 0x00000000f3047221 */ /* 0x000fe20000010000 */
[----:B------:R-:W-:Y:S02]  /*11820*/  MOV R0, R242 ;  /* 0x000000f200007202 */ /* 0x000fe40000000f00 */
[----:B------:R-:W-:Y:S02]  /*11830*/  MOV R3, 0x2 ;  /* 0x0000000200037802 */ /* 0x000fe40000000f00 */
[----:B------:R-:W-:Y:S02]  /*11840*/  MOV R2, 0x11860 ;  /* 0x0001186000027802 */ /* 0x000fe40000000f00 */
[----:B------:R-:W-:Y:S05]  /*11850*/  CALL.REL.NOINC `($__internal_44_$__cuda_sm70_shflsync_bfly_p) ;  /* 0x000010a000007944 */ /* 0x000fea0003c00000 */
[----:B------:R-:W-:Y:S01]  /*11860*/  FADD.FTZ R6, R242, R0 ;  /* 0x00000000f2067221 */ /* 0x000fe20000010000 */
[----:B------:R-:W-:Y:S02]  /*11870*/  MOV R3, 0x1 ;  /* 0x0000000100037802 */ /* 0x000fe40000000f00 */
[----:B------:R-:W-:-:S02]  /*11880*/  MOV R2, 0x118b0 ;  /* 0x000118b000027802 */ /* 0x000fc40000000f00 */
        /* <DEDUP_REMOVED lines=9> */
[----:B------:R-:W-:Y:S02]  /*11920*/  MOV R2, 0x11950 ;  /* 0x0001195000027802 */ /* 0x000fe40000000f00 */
[----:B------:R-:W-:-:S02]  /*11930*/  MOV R0, R5 ;  /* 0x0000000500007202 */ /* 0x000fc40000000f00 */
[----:B------:R-:W-:Y:S05]  /*11940*/  CALL.REL.NOINC `($__internal_44_$__cuda_sm70_shflsync_bfly_p) ;  /* 0x00000fb000007944 */ /* 0x000fea0003c00000 */
[----:B------:R-:W-:Y:S01]  /*11950*/  MOV R8, R0 ;  /* 0x0000000000087202 */ /* 0x000fe20000000f00 */
[----:B------:R-:W-:Y:S05]  /*11960*/  BRA `(.L_x_2592) ;  /* 0xffffa1f000007947 */ /* 0x000fea000383ffff */
.L_x_2519:
[----:B-1234-:R-:W-:Y:S01]  /*11970*/  IMAD.MOV.U32 R5, RZ, RZ, R12 ;  /* 0x000000ffff057224 */ /* 0x01efe200078e000c */
[----:B------:R-:W-:Y:S01]  /*11980*/  MOV R3, RZ ;  /* 0x000000ff00037202 */ /* 0x000fe20000000f00 */
[----:B------:R-:W-:Y:S01]  /*11990*/  IMAD.MOV.U32 R0, RZ, RZ, 0x1c1f ;  /* 0x00001c1fff007424 */ /* 0x000fe200078e00ff */
[----:B------:R-:W-:-:S02]  /*119a0*/  MOV R2, 0x119c0 ;  /* 0x000119c000027802 */ /* 0x000fc40000000f00 */
[----:B------:R-:W-:Y:S05]  /*119b0*/  CALL.REL.NOINC `($__internal_45_$__cuda_sm70_shflsync_idx_p) ;  /* 0x00000f8000007944 */ /* 0x000fea0003c00000 */
[----:B------:R-:W-:Y:S01]  /*119c0*/  MOV R10, R0 ;  /* 0x00000000000a7202 */ /* 0x000fe20000000f00 */
[----:B------:R-:W-:Y:S05]  /*119d0*/  BRA `(.L_x_2593) ;  /* 0xffffbbd000007947 */ /* 0x000fea000383ffff */
.L_x_2520:
[----:B------:R-:W-:Y:S01]  /*119e0*/  IMAD.MOV.U32 R5, RZ, RZ, R13 ;  /* 0x000000ffff057224 */ /* 0x000fe200078e000d */
[----:B------:R-:W-:Y:S01]  /*119f0*/  MOV R3, RZ ;  /* 0x000000ff00037202 */ /* 0x000fe20000000f00 */
[----:B------:R-:W-:Y:S01]  /*11a00*/  IMAD.MOV.U32 R0, RZ, RZ, 0x1c1f ;  /* 0x00001c1fff007424 */ /* 0x000fe200078e00ff */
[----:B------:R-:W-:-:S02]  /*11a10*/  MOV R2, 0x11a30 ;  /* 0x00011a3000027802 */ /* 0x000fc40000000f00 */
[----:B-12---:R-:W-:Y:S05]  /*11a20*/  CALL.REL.NOINC `($__internal_45_$__cuda_sm70_shflsync_idx_p) ;  /* 0x00000f1000007944 */ /* 0x006fea0003c00000 */
[----:B------:R-:W-:Y:S05]  /*11a30*/  BRA `(.L_x_2594) ;  /* 0xffffbb9000007947 */ /* 0x000fea000383ffff */
.L_x_2523:
[----:B------:R-:W-:Y:S01]  /*11a40*/  IMAD.MOV.U32 R5, RZ, RZ, R12 ;  /* 0x000000ffff057224 */ /* 0x000fe200078e000c */
[----:B--2---:R-:W-:Y:S01]  /*11a50*/  MOV R3, 0x1 ;  /* 0x0000000100037802 */ /* 0x004fe20000000f00 */
        /* <DEDUP_REMOVED lines=10> */
.L_x_2526:
[----:B------:R-:W-:Y:S01]  /*11b00*/  IMAD.MOV.U32 R5, RZ, RZ, R12 ;  /* 0x000000ffff057224 */ /* 0x000fe200078e000c */
[----:B-1----:R-:W-:Y:S01]  /*11b10*/  MOV R3, 0x2 ;  /* 0x0000000200037802 */ /* 0x002fe20000000f00 */
[----:B----4-:R-:W-:Y:S01]  /*11b20*/  IMAD.MOV.U32 R0, RZ, RZ, 0x1c1f ;  /* 0x00001c1fff007424 */ /* 0x010fe200078e00ff */
[----:B------:R-:W-:Y:S02]  /*11b30*/  MOV R2, 0x11b50 ;  /* 0x00011b5000027802 */ /* 0x000fe40000000f00 */
[----:B--23--:R-:W-:Y:S05]  /*11b40*/  CALL.REL.NOINC `($__internal_45_$__cuda_sm70_shflsync_idx_p) ;  /* 0x00000df000007944 */ /* 0x00cfea0003c00000 */
[----:B------:R-:W-:Y:S01]  /*11b50*/  MOV R10, R0 ;  /* 0x00000000000a7202 */ /* 0x000fe20000000f00 */
[----:B------:R-:W-:Y:S05]  /*11b60*/  BRA `(.L_x_2596) ;  /* 0xffffbd4000007947 */ /* 0x000fea000383ffff */
.L_x_2527:
[----:B------:R-:W-:Y:S01]  /*11b70*/  IMAD.MOV.U32 R5, RZ, RZ, R13 ;  /* 0x000000ffff057224 */ /* 0x000fe200078e000d */
[----:B------:R-:W-:Y:S01]  /*11b80*/  MOV R3, 0x2 ;  /* 0x0000000200037802 */ /* 0x000fe20000000f00 */
[----:B----4-:R-:W-:Y:S01]  /*11b90*/  IMAD.MOV.U32 R0, RZ, RZ, 0x1c1f ;  /* 0x00001c1fff007424 */ /* 0x010fe200078e00ff */
[----:B------:R-:W-:Y:S02]  /*11ba0*/  MOV R2, 0x11bc0 ;  /* 0x00011bc000027802 */ /* 0x000fe40000000f00 */
[----:B-123--:R-:W-:Y:S05]  /*11bb0*/  CALL.REL.NOINC `($__internal_45_$__cuda_sm70_shflsync_idx_p) ;  /* 0x00000d8000007944 */ /* 0x00efea0003c00000 */
[----:B------:R-:W-:Y:S05]  /*11bc0*/  BRA `(.L_x_2597) ;  /* 0xffffbd0000007947 */ /* 0x000fea000383ffff */
.L_x_2530:
[----:B------:R-:W-:Y:S01]  /*11bd0*/  IMAD.MOV.U32 R5, RZ, RZ, R12 ;  /* 0x000000ffff057224 */ /* 0x000fe200078e000c */
[----:B-1----:R-:W-:Y:S01]  /*11be0*/  MOV R3, 0x3 ;  /* 0x0000000300037802 */ /* 0x002fe20000000f00 */
        /* <DEDUP_REMOVED lines=10> */
.L_x_2532:
[----:B------:R-:W-:Y:S01]  /*11c90*/  IMAD.MOV.U32 R5, RZ, RZ, R12 ;  /* 0x000000ffff057224 */ /* 0x000fe200078e000c */
[----:B------:R-:W-:Y:S01]  /*11ca0*/  MOV R3, RZ ;  /* 0x000000ff00037202 */ /* 0x000fe20000000f00 */
[----:B------:R-:W-:Y:S01]  /*11cb0*/  IMAD.MOV.U32 R0, RZ, RZ, 0x1c1f ;  /* 0x00001c1fff007424 */ /* 0x000fe200078e00ff */
[----:B------:R-:W-:Y:S02]  /*11cc0*/  MOV R2, 0x11ce0 ;  /* 0x00011ce000027802 */ /* 0x000fe40000000f00 */
[----:B------:R-:W-:Y:S05]  /*11cd0*/  CALL.REL.NOINC `($__internal_45_$__cuda_sm70_shflsync_idx_p) ;  /* 0x00000c6000007944 */ /* 0x000fea0003c00000 */
[----:B------:R-:W-:Y:S01]  /*11ce0*/  MOV R4, R0 ;  /* 0x0000000000047202 */ /* 0x000fe20000000f00 */
[----:B------:R-:W-:Y:S05]  /*11cf0*/  BRA `(.L_x_2599) ;  /* 0xffffc0d000007947 */ /* 0x000fea000383ffff */
.L_x_2533:
[----:B------:R-:W-:Y:S01]  /*11d00*/  IMAD.MOV.U32 R5, RZ, RZ, R13 ;  /* 0x000000ffff057224 */ /* 0x000fe200078e000d */
[----:B------:R-:W-:Y:S01]  /*11d10*/  MOV R3, RZ ;  /* 0x000000ff00037202 */ /* 0x000fe20000000f00 */
[----:B------:R-:W-:Y:S01]  /*11d20*/  IMAD.MOV.U32 R0, RZ, RZ, 0x1c1f ;  /* 0x00001c1fff007424 */ /* 0x000fe200078e00ff */
[----:B------:R-:W-:Y:S02]  /*11d30*/  MOV R2, 0x11d50 ;  /* 0x00011d5000027802 */ /* 0x000fe40000000f00 */
[----:B-12---:R-:W-:Y:S05]  /*11d40*/  CALL.REL.NOINC `($__internal_45_$__cuda_sm70_shflsync_idx_p) ;  /* 0x00000bf000007944 */ /* 0x006fea0003c00000 */
[----:B------:R-:W-:Y:S05]  /*11d50*/  BRA `(.L_x_2600) ;  /* 0xffffc09000007947 */ /* 0x000fea000383ffff */
.L_x_2536:
[----:B------:R-:W-:Y:S01]  /*11d60*/  IMAD.MOV.U32 R5, RZ, RZ, R12 ;  /* 0x000000ffff057224 */ /* 0x000fe200078e000c */
[----:B-1----:R-:W-:Y:S01]  /*11d70*/  MOV R3, 0x1 ;  /* 0x0000000100037802 */ /* 0x002fe20000000f00 */
[----:B----4-:R-:W-:Y:S01]  /*11d80*/  IMAD.MOV.U32 R0, RZ, RZ, 0x1c1f ;  /* 0x00001c1fff007424 */ /* 0x010fe200078e00ff */
[----:B------:R-:W-:-:S02]  /*11d90*/  MOV R2, 0x11db0 ;  /* 0x00011db000027802 */ /* 0x000fc40000000f00 */
[----:B--23--:R-:W-:Y:S05]  /*11da0*/  CALL.REL.NOINC `($__internal_45_$__cuda_sm70_shflsync_idx_p) ;  /* 0x00000b9000007944 */ /* 0x00cfea0003c00000 */
[----:B------:R-:W-:Y:S01]  /*11db0*/  IMAD.MOV.U32 R4, RZ, RZ, R0 ;  /* 0x000000ffff047224 */ /* 0x000fe200078e0000 */
[----:B------:R-:W-:Y:S01]  /*11dc0*/  MOV R3, 0x1 ;  /* 0x0000000100037802 */ /* 0x000fe20000000f00 */
[----:B------:R-:W-:Y:S01]  /*11dd0*/  IMAD.MOV.U32 R5, RZ, RZ, R13 ;  /* 0x000000ffff057224 */ /* 0x000fe200078e000d */
[----:B------:R-:W-:-:S02]  /*11de0*/  MOV R0, 0x1c1f ;  /* 0x00001c1f00007802 */ /* 0x000fc40000000f00 */
[----:B------:R-:W-:Y:S02]  /*11df0*/  MOV R2, 0x11e10 ;  /* 0x00011e1000027802 */ /* 0x000fe40000000f00 */
[----:B------:R-:W-:Y:S05]  /*11e00*/  CALL.REL.NOINC `($__internal_45_$__cuda_sm70_shflsync_idx_p) ;  /* 0x00000b3000007944 */ /* 0x000fea0003c00000 */
[----:B------:R-:W-:Y:S05]  /*11e10*/  BRA `(.L_x_2601) ;  /* 0xffffc4b000007947 */ /* 0x000fea000383ffff */
.L_x_2539:
[----:B------:R-:W-:Y:S01]  /*11e20*/  IMAD.MOV.U32 R5, RZ, RZ, R12 ;  /* 0x000000ffff057224 */ /* 0x000fe200078e000c */
[----:B-1----:R-:W-:Y:S01]  /*11e30*/  MOV R3, 0x2 ;  /* 0x0000000200037802 */ /* 0x002fe20000000f00 */
[----:B----4-:R-:W-:Y:S01]  /*11e40*/  IMAD.MOV.U32 R0, RZ, RZ, 0x1c1f ;  /* 0x00001c1fff007424 */ /* 0x010fe200078e00ff */
[----:B------:R-:W-:Y:S02]  /*11e50*/  MOV R2, 0x11e70 ;  /* 0x00011e7000027802 */ /* 0x000fe40000000f00 */
[----:B--23--:R-:W-:Y:S05]  /*11e60*/  CALL.REL.NOINC `($__internal_45_$__cuda_sm70_shflsync_idx_p) ;  /* 0x00000ad000007944 */ /* 0x00cfea0003c00000 */
[----:B------:R-:W-:Y:S01]  /*11e70*/  MOV R4, R0 ;  /* 0x0000000000047202 */ /* 0x000fe20000000f00 */
[----:B------:R-:W-:Y:S05]  /*11e80*/  BRA `(.L_x_2602) ;  /* 0xffffc91000007947 */ /* 0x000fea000383ffff */
.L_x_2540:
[----:B------:R-:W-:Y:S01]  /*11e90*/  IMAD.MOV.U32 R5, RZ, RZ, R13 ;  /* 0x000000ffff057224 */ /* 0x000fe200078e000d */
[----:B------:R-:W-:Y:S01]  /*11ea0*/  MOV R3, 0x2 ;  /* 0x0000000200037802 */ /* 0x000fe20000000f00 */
[----:B----4-:R-:W-:Y:S01]  /*11eb0*/  IMAD.MOV.U32 R0, RZ, RZ, 0x1c1f ;  /* 0x00001c1fff007424 */ /* 0x010fe200078e00ff */
[----:B------:R-:W-:Y:S02]  /*11ec0*/  MOV R2, 0x11ee0 ;  /* 0x00011ee000027802 */ /* 0x000fe40000000f00 */
[----:B-123--:R-:W-:Y:S05]  /*11ed0*/  CALL.REL.NOINC `($__internal_45_$__cuda_sm70_shflsync_idx_p) ;  /* 0x00000a6000007944 */ /* 0x00efea0003c00000 */
[----:B------:R-:W-:Y:S05]  /*11ee0*/  BRA `(.L_x_2603) ;  /* 0xffffc8d000007947 */ /* 0x000fea000383ffff */
.L_x_2543:
[----:B------:R-:W-:Y:S01]  /*11ef0*/  IMAD.MOV.U32 R5, RZ, RZ, R12 ;  /* 0x000000ffff057224 */ /* 0x000fe200078e000c */
[----:B--2---:R-:W-:Y:S01]  /*11f00*/  MOV R3, 0x3 ;  /* 0x0000000300037802 */ /* 0x004fe20000000f00 */
[----:B-1----:R-:W-:Y:S01]  /*11f10*/  IMAD.MOV.U32 R0, RZ, RZ, 0x1c1f ;  /* 0x00001c1fff007424 */ /* 0x002fe200078e00ff */
[----:B------:R-:W-:-:S02]  /*11f20*/  MOV R2, 0x11f40 ;  /* 0x00011f4000027802 */ /* 0x000fc40000000f00 */
[----:B---34-:R-:W-:Y:S05]  /*11f30*/  CALL.REL.NOINC `($__internal_45_$__cuda_sm70_shflsync_idx_p) ;  /* 0x00000a0000007944 */ /* 0x018fea0003c00000 */
[----:B------:R-:W-:Y:S01]  /*11f40*/  IMAD.MOV.U32 R4, RZ, RZ, R0 ;  /* 0x000000ffff047224 */ /* 0x000fe200078e0000 */
[----:B------:R-:W-:Y:S01]  /*11f50*/  MOV R3, 0x3 ;  /* 0x0000000300037802 */ /* 0x000fe20000000f00 */
[----:B------:R-:W-:Y:S01]  /*11f60*/  IMAD.MOV.U32 R5, RZ, RZ, R13 ;  /* 0x000000ffff057224 */ /* 0x000fe200078e000d */
[----:B------:R-:W-:-:S02]  /*11f70*/  MOV R0, 0x1c1f ;  /* 0x00001c1f00007802 */ /* 0x000fc40000000f00 */
[----:B------:R-:W-:Y:S02]  /*11f80*/  MOV R2, 0x11fa0 ;  /* 0x00011fa000027802 */ /* 0x000fe40000000f00 */
[----:B------:R-:W-:Y:S05]  /*11f90*/  CALL.REL.NOINC `($__internal_45_$__cuda_sm70_shflsync_idx_p) ;  /* 0x000009a000007944 */ /* 0x000fea0003c00000 */
[----:B------:R-:W-:Y:S05]  /*11fa0*/  BRA `(.L_x_2604) ;  /* 0xffffccf000007947 */ /* 0x000fea000383ffff */
.L_x_2547:
[----:B------:R-:W-:Y:S01]  /*11fb0*/  IMAD.MOV.U32 R5, RZ, RZ, R9 ;  /* 0x000000ffff057224 */ /* 0x000fe200078e0009 */
[----:B------:R-:W-:Y:S01]  /*11fc0*/  MOV R3, RZ ;  /* 0x000000ff00037202 */ /* 0x000fe20000000f00 */
[----:B------:R-:W-:Y:S01]  /*11fd0*/  IMAD.MOV.U32 R0, RZ, RZ, 0x1c1f ;  /* 0x00001c1fff007424 */ /* 0x000fe200078e00ff */
[----:B------:R-:W-:Y:S02]  /*11fe0*/  MOV R2, 0x12000 ;  /* 0x0001200000027802 */ /* 0x000fe40000000f00 */
[----:B------:R-:W-:Y:S05]  /*11ff0*/  CALL.REL.NOINC `($__internal_45_$__cuda_sm70_shflsync_idx_p) ;  /* 0x0000094000007944 */ /* 0x000fea0003c00000 */
[----:B------:R-:W-:Y:S01]  /*12000*/  MOV R8, R0 ;  /* 0x0000000000087202 */ /* 0x000fe20000000f00 */
[----:B------:R-:W-:Y:S05]  /*12010*/  BRA `(.L_x_2605) ;  /* 0xffffd8f000007947 */ /* 0x000fea000383ffff */
.L_x_2548:
[----:B------:R-:W-:Y:S01]  /*12020*/  IMAD.MOV.U32 R5, RZ, RZ, R12 ;  /* 0x000000ffff057224 */ /* 0x000fe200078e000c */
[----:B------:R-:W-:Y:S01]  /*12030*/  MOV R3, RZ ;  /* 0x000000ff00037202 */ /* 0x000fe20000000f00 */
[----:B------:R-:W-:Y:S01]  /*12040*/  IMAD.MOV.U32 R0, RZ, RZ, 0x1c1f ;  /* 0x00001c1fff007424 */ /* 0x000fe200078e00ff */
[----:B------:R-:W-:Y:S02]  /*12050*/  MOV R2, 0x12070 ;  /* 0x0001207000027802 */ /* 0x000fe40000000f00 */
[----:B-12---:R-:W-:Y:S05]  /*12060*/  CALL.REL.NOINC `($__internal_45_$__cuda_sm70_shflsync_idx_p) ;  /* 0x000008d000007944 */ /* 0x006fea0003c00000 */
[----:B------:R-:W-:Y:S05]  /*12070*/  BRA `(.L_x_2606) ;  /* 0xffffd8b000007947 */ /* 0x000fea000383ffff */
.L_x_2551:
        /* <DEDUP_REMOVED lines=12> */
.L_x_2554:
[----:B-1----:R-:W-:Y:S01]  /*12140*/  IMAD.MOV.U32 R5, RZ, RZ, R9 ;  /* 0x000000ffff057224 */ /* 0x002fe200078e0009 */
[----:B------:R-:W-:Y:S01]  /*12150*/  MOV R3, 0x2 ;  /* 0x0000000200037802 */ /* 0x000fe20000000f00 */
[----:B----4-:R-:W-:Y:S01]  /*12160*/  IMAD.MOV.U32 R0, RZ, RZ, 0x1c1f ;  /* 0x00001c1fff007424 */ /* 0x010fe200078e00ff */
[----:B------:R-:W-:Y:S02]  /*12170*/  MOV R2, 0x12190 ;  /* 0x0001219000027802 */ /* 0x000fe40000000f00 */
[----:B--23--:R-:W-:Y:S05]  /*12180*/  CALL.REL.NOINC `($__internal_45_$__cuda_sm70_shflsync_idx_p) ;  /* 0x000007b000007944 */ /* 0x00cfea0003c00000 */
[----:B------:R-:W-:Y:S01]  /*12190*/  MOV R8, R0 ;  /* 0x0000000000087202 */ /* 0x000fe20000000f00 */
[----:B------:R-:W-:Y:S05]  /*121a0*/  BRA `(.L_x_2608) ;  /* 0xffffda7000007947 */ /* 0x000fea000383ffff */
.L_x_2555:
[----:B------:R-:W-:Y:S01]  /*121b0*/  IMAD.MOV.U32 R5, RZ, RZ, R12 ;  /* 0x000000ffff057224 */ /* 0x000fe200078e000c */
[----:B------:R-:W-:Y:S01]  /*121c0*/  MOV R3, 0x2 ;  /* 0x0000000200037802 */ /* 0x000fe20000000f00 */
[----:B----4-:R-:W-:Y:S01]  /*121d0*/  IMAD.MOV.U32 R0, RZ, RZ, 0x1c1f ;  /* 0x00001c1fff007424 */ /* 0x010fe200078e00ff */
[----:B------:R-:W-:Y:S02]  /*121e0*/  MOV R2, 0x12200 ;  /* 0x0001220000027802 */ /* 0x000fe40000000f00 */
[----:B-123--:R-:W-:Y:S05]  /*121f0*/  CALL.REL.NOINC `($__internal_45_$__cuda_sm70_shflsync_idx_p) ;  /* 0x0000074000007944 */ /* 0x00efea0003c00000 */
[----:B------:R-:W-:Y:S05]  /*12200*/  BRA `(.L_x_2609) ;  /* 0xffffda3000007947 */ /* 0x000fea000383ffff */
.L_x_2558:
        /* <DEDUP_REMOVED lines=12> */
.L_x_2560:
[----:B------:R-:W-:Y:S01]  /*122d0*/  IMAD.MOV.U32 R5, RZ, RZ, R74 ;  /* 0x000000ffff057224 */ /* 0x000fe200078e004a */
[----:B------:R-:W-:Y:S01]  /*122e0*/  MOV R3, RZ ;  /* 0x000000ff00037202 */ /* 0x000fe20000000f00 */
[----:B------:R-:W-:Y:S01]  /*122f0*/  IMAD.MOV.U32 R0, RZ, RZ, 0x1f ;  /* 0x0000001fff007424 */ /* 0x000fe200078e00ff */
[----:B------:R-:W-:Y:S02]  /*12300*/  MOV R2, 0x12320 ;  /* 0x0001232000027802 */ /* 0x000fe40000000f00 */
[----:B--2---:R-:W-:Y:S05]  /*12310*/  CALL.REL.NOINC `($__internal_45_$__cuda_sm70_shflsync_idx_p) ;  /* 0x0000062000007944 */ /* 0x004fea0003c00000 */
[----:B------:R-:W-:Y:S01]  /*12320*/  MOV R9, R0 ;  /* 0x0000000000097202 */ /* 0x000fe20000000f00 */
[----:B------:R-:W-:Y:S05]  /*12330*/  BRA `(.L_x_2611) ;  /* 0xffffdcb000007947 */ /* 0x000fea000383ffff */
.L_x_2561:
[----:B------:R-:W-:Y:S01]  /*12340*/  IMAD.MOV.U32 R5, RZ, RZ, R74 ;  /* 0x000000ffff057224 */ /* 0x000fe200078e004a */
[----:B------:R-:W-:Y:S01]  /*12350*/  MOV R3, 0x1 ;  /* 0x0000000100037802 */ /* 0x000fe20000000f00 */
[----:B------:R-:W-:Y:S01]  /*12360*/  IMAD.MOV.U32 R0, RZ, RZ, 0x1f ;  /* 0x0000001fff007424 */ /* 0x000fe200078e00ff */
[----:B------:R-:W-:Y:S02]  /*12370*/  MOV R2, 0x12390 ;  /* 0x0001239000027802 */ /* 0x000fe40000000f00 */
[----:B-12---:R-:W-:Y:S05]  /*12380*/  CALL.REL.NOINC `($__internal_45_$__cuda_sm70_shflsync_idx_p) ;  /* 0x000005b000007944 */ /* 0x006fea0003c00000 */
[----:B------:R-:W-:Y:S01]  /*12390*/  MOV R8, R0 ;  /* 0x0000000000087202 */ /* 0x000fe20000000f00 */
[----:B------:R-:W-:Y:S05]  /*123a0*/  BRA `(.L_x_2612) ;  /* 0xffffdc6000007947 */ /* 0x000fea000383ffff */
.L_x_2562:
[----:B------:R-:W-:Y:S02]  /*123b0*/  MOV R2, 0x1 ;  /* 0x0000000100027802 */ /* 0x000fe40000000f00 */
[----:B------:R-:W-:-:S02]  /*123c0*/  MOV R3, 0x123e0 ;  /* 0x000123e000037802 */ /* 0x000fc40000000f00 */
[----:B-1234-:R-:W-:Y:S05]  /*123d0*/  CALL.REL.NOINC `($__internal_46_$__cuda_sm70_shflsync_up_p) ;  /* 0x000005b000007944 */ /* 0x01efea0003c00000 */
[----:B------:R-:W-:Y:S05]  /*123e0*/  BRA `(.L_x_2613) ;  /* 0xffffdd5000007947 */ /* 0x000fea000383ffff */
.L_x_2563:
[----:B------:R-:W-:Y:S02]  /*123f0*/  MOV R2, 0x2 ;  /* 0x0000000200027802 */ /* 0x000fe40000000f00 */
[----:B------:R-:W-:-:S02]  /*12400*/  MOV R3, 0x12420 ;  /* 0x0001242000037802 */ /* 0x000fc40000000f00 */
[----:B--2-4-:R-:W-:Y:S05]  /*12410*/  CALL.REL.NOINC `($__internal_46_$__cuda_sm70_shflsync_up_p) ;  /* 0x0000057000007944 */ /* 0x014fea0003c00000 */
        /* <DEDUP_REMOVED lines=23> */
.L_x_2567:
[----:B------:R-:W-:Y:S02]  /*12590*/  MOV R2, 0x1 ;  /* 0x0000000100027802 */ /* 0x000fe40000000f00 */
[----:B------:R-:W-:Y:S02]  /*125a0*/  MOV R3, 0x125c0 ;  /* 0x000125c000037802 */ /* 0x000fe40000000f00 */
[----:B------:R-:W-:Y:S05]  /*125b0*/  CALL.REL.NOINC `($__internal_46_$__cuda_sm70_shflsync_up_p) ;  /* 0x000003d000007944 */ /* 0x000fea0003c00000 */
[----:B------:R-:W-:Y:S01]  /*125c0*/  MOV R2, R4 ;  /* 0x0000000400027202 */ /* 0x000fe20000000f00 */
[----:B------:R-:W-:Y:S05]  /*125d0*/  BRA `(.L_x_2615) ;  /* 0xffffddc000007947 */ /* 0x000fea000383ffff */
.L_x_2568:
        /* <DEDUP_REMOVED lines=26> */
.L_x_2570:
[----:B------:R-:W-:Y:S02]  /*12780*/  SEL R0, RZ, 0x1, P0 ;  /* 0x00000001ff007807 */ /* 0x000fe40000000000 */
[----:B------:R-:W-:Y:S02]  /*12790*/  MOV R2, 0x127b0 ;  /* 0x000127b000027802 */ /* 0x000fe40000000f00 */
[----:B-1----:R-:W-:Y:S05]  /*127a0*/  CALL.REL.NOINC `($__internal_47_$__cuda_sm70_votesync_ballot) ;  /* 0x0000025000007944 */ /* 0x002fea0003c00000 */
[----:B------:R-:W-:Y:S01]  /*127b0*/  MOV R10, R0 ;  /* 0x00000000000a7202 */ /* 0x000fe20000000f00 */
[----:B------:R-:W-:Y:S05]  /*127c0*/  BRA `(.L_x_2617) ;  /* 0xffffdd6000007947 */ /* 0x000fea000383ffff */
.L_x_2571:
[----:B------:R-:W-:Y:S01]  /*127d0*/  IMAD.MOV.U32 R5, RZ, RZ, R6 ;  /* 0x000000ffff057224 */ /* 0x000fe200078e0006 */
[----:B------:R-:W-:Y:S01]  /*127e0*/  MOV R3, R8 ;  /* 0x0000000800037202 */ /* 0x000fe20000000f00 */
[----:B--2---:R-:W-:Y:S01]  /*127f0*/  IMAD.MOV.U32 R0, RZ, RZ, 0x1f ;  /* 0x0000001fff007424 */ /* 0x004fe200078e00ff */
[----:B------:R-:W-:Y:S02]  /*12800*/  MOV R2, 0x12820 ;  /* 0x0001282000027802 */ /* 0x000fe40000000f00 */
[----:B-1----:R-:W-:Y:S05]  /*12810*/  CALL.REL.NOINC `($__internal_45_$__cuda_sm70_shflsync_idx_p) ;  /* 0x0000012000007944 */ /* 0x002fea0003c00000 */
[----:B------:R-:W-:Y:S01]  /*12820*/  IMAD.MOV.U32 R12, RZ, RZ, R0 ;  /* 0x000000ffff0c7224 */ /* 0x000fe200078e0000 */
[----:B------:R-:W-:Y:S01]  /*12830*/  MOV R3, R8 ;  /* 0x0000000800037202 */ /* 0x000fe20000000f00 */
[----:B------:R-:W-:Y:S01]  /*12840*/  IMAD.MOV.U32 R5, RZ, RZ, R7 ;  /* 0x000000ffff057224 */ /* 0x000fe200078e0007 */
[----:B------:R-:W-:Y:S02]  /*12850*/  MOV R0, 0x1f ;  /* 0x0000001f00007802 */ /* 0x000fe40000000f00 */
[----:B------:R-:W-:-:S02]  /*12860*/  MOV R2, 0x12880 ;  /* 0x0001288000027802 */ /* 0x000fc40000000f00 */
[----:B------:R-:W-:Y:S05]  /*12870*/  CALL.REL.NOINC `($__internal_45_$__cuda_sm70_shflsync_idx_p) ;  /* 0x000000c000007944 */ /* 0x000fea0003c00000 */
[----:B------:R-:W-:Y:S01]  /*12880*/  MOV R7, R0 ;  /* 0x0000000000077202 */ /* 0x000fe20000000f00 */
[----:B------:R-:W-:Y:S05]  /*12890*/  BRA `(.L_x_2618) ;  /* 0xffffdd0000007947 */ /* 0x000fea000383ffff */
.L_x_2574:
[----:B------:R-:W-:Y:S01]  /*128a0*/  IMAD.MOV.U32 R5, RZ, RZ, R4 ;  /* 0x000000ffff057224 */ /* 0x000fe200078e0004 */
[----:B--2---:R-:W-:-:S02]  /*128b0*/  MOV R0, 0x1f ;  /* 0x0000001f00007802 */ /* 0x004fc40000000f00 */
[----:B------:R-:W-:Y:S02]  /*128c0*/  MOV R2, 0x128e0 ;  /* 0x000128e000027802 */ /* 0x000fe40000000f00 */
[----:B-1-34-:R-:W-:Y:S05]  /*128d0*/  CALL.REL.NOINC `($__internal_45_$__cuda_sm70_shflsync_idx_p) ;  /* 0x0000006000007944 */ /* 0x01afea0003c00000 */
[----:B------:R-:W-:Y:S01]  /*128e0*/  MOV R13, R0 ;  /* 0x00000000000d7202 */ /* 0x000fe20000000f00 */
[----:B------:R-:W-:Y:S05]  /*128f0*/  BRA `(.L_x_2573) ;  /* 0xffffdd0000007947 */ /* 0x000fea000383ffff */
        .weak           $__internal_44_$__cuda_sm70_shflsync_bfly_p
        .type           $__internal_44_$__cuda_sm70_shflsync_bfly_p,@function
        .size           $__internal_44_$__cuda_sm70_shflsync_bfly_p,($__internal_45_$__cuda_sm70_shflsync_idx_p - $__internal_44_$__cuda_sm70_shflsync_bfly_p)
$__internal_44_$__cuda_sm70_shflsync_bfly_p:
[----:B------:R-:W-:Y:S04]  /*12900*/  WARPSYNC R8 ;  /* 0x0000000800007348 */ /* 0x000fe80003800000 */
[----:B------:R1:W2:Y:S02]  /*12910*/  SHFL.BFLY PT, R0, R0, R3, R9 ;  /* 0x0c00000300007389 */ /* 0x0002a400000e0009 */
[----:B-1----:R-:W-:-:S04]  /*12920*/  MOV R3, 0x0 ;  /* 0x0000000000037802 */ /* 0x002fc80000000f00 */
[----:B--2---:R-:W-:Y:S05]  /*12930*/  RET.REL.NODEC R2 `(_ZN7cutlass13device_kernelIN5flash19enable_sm80_to_sm89INS1_16FlashAttnFwdSm80INS1_25CollectiveMainloopFwdSm80ILi4ELi1ELb0EN4cute5tupleIJNS5_1CILi128EEENS7_ILi48EEENS7_ILi96EEEEEELi96ENS_6half_tEfNS_4arch4Sm80ELb1ELb0ELb0ELb1ELb0ELb0ELb1ELb1EEENS1_21CollectiveEpilogueFwdINS6_IJS8_SA_S9_EEENS6_IJNS7_ILi1EEESI_SI_EEESC_SE_Li128ELb1ELb1ELb1ELb0EEENS1_36VarlenDynamicPersistentTileSchedulerILi128ELi48ELi128ELi128ELb1ELb1ELb0ELb1ELb1ELb1EEEEEEEEEvNT_6ParamsE) ;  /* 0xfffed6c002007950 */ /* 0x004fea0003c3ffff */
        .weak           $__internal_45_$__cuda_sm70_shflsync_idx_p
        .type           $__internal_45_$__cuda_sm70_shflsync_idx_p,@function
        .size           $__internal_45_$__cuda_sm70_shflsync_idx_p,($__internal_46_$__cuda_sm70_shflsync_up_p - $__internal_45_$__cuda_sm70_shflsync_idx_p)
$__internal_45_$__cuda_sm70_shflsync_idx_p:
[----:B------:R-:W-:-:S04]  /*12940*/  MOV R15, 0xffffffff ;  /* 0xffffffff000f7802 */ /* 0x000fc80000000f00 */
[----:B------:R-:W-:Y:S04]  /*12950*/  WARPSYNC R15 ;  /* 0x0000000f00007348 */ /* 0x000fe80003800000 */
[----:B------:R1:W2:Y:S02]  /*12960*/  SHFL.IDX PT, R0, R5, R3, R0 ;  /* 0x0000000305007389 */ /* 0x0002a400000e0000 */
[----:B-1----:R-:W-:-:S04]  /*12970*/  MOV R3, 0x0 ;  /* 0x0000000000037802 */ /* 0x002fc80000000f00 */
[----:B--2---:R-:W-:Y:S05]  /*12980*/  RET.REL.NODEC R2 `(_ZN7cutlass13device_kernelIN5flash19enable_sm80_to_sm89INS1_16FlashAttnFwdSm80INS1_25CollectiveMainloopFwdSm80ILi4ELi1ELb0EN4cute5tupleIJNS5_1CILi128EEENS7_ILi48EEENS7_ILi96EEEEEELi96ENS_6half_tEfNS_4arch4Sm80ELb1ELb0ELb0ELb1ELb0ELb0ELb1ELb1EEENS1_21CollectiveEpilogueFwdINS6_IJS8_SA_S9_EEENS6_IJNS7_ILi1EEESI_SI_EEESC_SE_Li128ELb1ELb1ELb1ELb0EEENS1_36VarlenDynamicPersistentTileSchedulerILi128ELi48ELi128ELi128ELb1ELb1ELb0ELb1ELb1ELb1EEEEEEEEEvNT_6ParamsE) ;  /* 0xfffed67002007950 */ /* 0x004fea0003c3ffff */
        .weak           $__internal_46_$__cuda_sm70_shflsync_up_p
        .type           $__internal_46_$__cuda_sm70_shflsync_up_p,@function
        .size           $__internal_46_$__cuda_sm70_shflsync_up_p,($__internal_47_$__cuda_sm70_votesync_ballot - $__internal_46_$__cuda_sm70_shflsync_up_p)
$__internal_46_$__cuda_sm70_shflsync_up_p:
[----:B------:R-:W-:Y:S02]  /*12990*/  IMAD.MOV.U32 R4, RZ, RZ, RZ ;  /* 0x000000ffff047224 */ /* 0x000fe400078e00ff */
[----:B------:R-:W-:-:S04]  /*129a0*/  IMAD.MOV.U32 R10, RZ, RZ, -0x1 ;  /* 0xffffffffff0a7424 */ /* 0x000fc800078e00ff */
[----:B------:R-:W-:Y:S04]  /*129b0*/  WARPSYNC R10 ;  /* 0x0000000a00007348 */ /* 0x000fe80003800000 */
[----:B------:R1:W2:Y:S02]  /*129c0*/  SHFL.UP PT, R4, R0, R2, R4 ;  /* 0x0400000200047389 */ /* 0x0002a400000e0004 */
[----:B-1----:R-:W-:Y:S02]  /*129d0*/  MOV R2, R3 ;  /* 0x0000000300027202 */ /* 0x002fe40000000f00 */
[----:B------:R-:W-:-:S04]  /*129e0*/  MOV R3, 0x0 ;  /* 0x0000000000037802 */ /* 0x000fc80000000f00 */
[----:B--2---:R-:W-:Y:S05]  /*129f0*/  RET.REL.NODEC R2 `(_ZN7cutlass13device_kernelIN5flash19enable_sm80_to_sm89INS1_16FlashAttnFwdSm80INS1_25CollectiveMainloopFwdSm80ILi4ELi1ELb0EN4cute5tupleIJNS5_1CILi128EEENS7_ILi48EEENS7_ILi96EEEEEELi96ENS_6half_tEfNS_4arch4Sm80ELb1ELb0ELb0ELb1ELb0ELb0ELb1ELb1EEENS1_21CollectiveEpilogueFwdINS6_IJS8_SA_S9_EEENS6_IJNS7_ILi1EEESI_SI_EEESC_SE_Li128ELb1ELb1ELb1ELb0EEENS1_36VarlenDynamicPersistentTileSchedulerILi128ELi48ELi128ELi128ELb1ELb1ELb0ELb1ELb1ELb1EEEEEEEEEvNT_6ParamsE) ;  /* 0xfffed60002007950 */ /* 0x004fea0003c3ffff */
        .weak           $__internal_47_$__cuda_sm70_votesync_ballot
        .type           $__internal_47_$__cuda_sm70_votesync_ballot,@function
        .size           $__internal_47_$__cuda_sm70_votesync_ballot,(.L_x_2908 - $__internal_47_$__cuda_sm70_votesync_ballot)
$__internal_47_$__cuda_sm70_votesync_ballot:
[----:B------:R-:W-:Y:S01]  /*12a00*/  ISETP.NE.U32.AND P0, PT, R0, 0x1, PT ;  /* 0x000000010000780c */ /* 0x000fe20003f05070 */
[----:B------:R-:W-:-:S04]  /*12a10*/  IMAD.MOV.U32 R3, RZ, RZ, -0x1 ;  /* 0xffffffffff037424 */ /* 0x000fc800078e00ff */
[----:B------:R-:W-:Y:S08]  /*12a20*/  WARPSYNC R3 ;  /* 0x0000000300007348 */ /* 0x000ff00003800000 */
[----:B------:R-:W-:-:S04]  /*12a30*/  VOTE.ANY R0, PT, !P0 ;  /* 0x0000000000007806 */ /* 0x000fc800040e0100 */
[----:B------:R-:W-:Y:S01]  /*12a40*/  LOP3.LUT R0, R0, R3, RZ, 0xc0, !PT ;  /* 0x0000000300007212 */ /* 0x000fe200078ec0ff */
[----:B------:R-:W-:-:S04]  /*12a50*/  IMAD.MOV.U32 R3, RZ, RZ, 0x0 ;  /* 0x00000000ff037424 */ /* 0x000fc800078e00ff */
[----:B------:R-:W-:Y:S05]  /*12a60*/  RET.REL.NODEC R2 `(_ZN7cutlass13device_kernelIN5flash19enable_sm80_to_sm89INS1_16FlashAttnFwdSm80INS1_25CollectiveMainloopFwdSm80ILi4ELi1ELb0EN4cute5tupleIJNS5_1CILi128EEENS7_ILi48EEENS7_ILi96EEEEEELi96ENS_6half_tEfNS_4arch4Sm80ELb1ELb0ELb0ELb1ELb0ELb0ELb1ELb1EEENS1_21CollectiveEpilogueFwdINS6_IJS8_SA_S9_EEENS6_IJNS7_ILi1EEESI_SI_EEESC_SE_Li128ELb1ELb1ELb1ELb0EEENS1_36VarlenDynamicPersistentTileSchedulerILi128ELi48ELi128ELi128ELb1ELb1ELb0ELb1ELb1ELb1EEEEEEEEEvNT_6ParamsE) ;  /* 0xfffed59002007950 */ /* 0x000fea0003c3ffff */
.L_x_2619:
        /* <DEDUP_REMOVED lines=9> */
.L_x_2908:


//--------------------- .text._ZN7cutlass13device_kernelIN5flash19enable_sm80_to_sm89INS1_16FlashAttnFwdSm80INS1_25CollectiveMainloopFwdSm80ILi4ELi1ELb0EN4cute5tupleIJNS5_1CILi128EEENS7_ILi48EEENS7_ILi96EEEEEELi96ENS_6half_tEfNS_4arch4Sm80ELb1ELb0ELb0ELb1ELb0ELb1ELb1ELb1EEENS1_21CollectiveEpilogueFwdINS6_IJS8_SA_S9_EEENS6_IJNS7_ILi1EEESI_SI_EEESC_SE_Li128ELb1ELb1ELb1ELb0EEENS1_36VarlenDynamicPersistentTileSchedulerILi128ELi48ELi128ELi128ELb1ELb1ELb0ELb1ELb1ELb1EEEEEEEEEvNT_6ParamsE --------------------------
	.section	.text._ZN7cutlass13device_kernelIN5flash19enable_sm80_to_sm89INS1_16FlashAttnFwdSm80INS1_25CollectiveMainloopFwdSm80ILi4ELi1ELb0EN4cute5tupleIJNS5_1CILi128EEENS7_ILi48EEENS7_ILi96EEEEEELi96ENS_6half_tEfNS_4arch4Sm80ELb1ELb0ELb0ELb1ELb0ELb1ELb1ELb1EEENS1_21CollectiveEpilogueFwdINS6_IJS8_SA_S9_EEENS6_IJNS7_ILi1EEESI_SI_EEESC_SE_Li128ELb1ELb1ELb1ELb0EEENS1_36VarlenDynamicPersistentTileSchedulerILi128ELi48ELi128ELi128ELb1ELb1ELb0ELb1ELb1ELb1EEEEEEEEEvNT_6ParamsE,"ax",@progbits
	.sectioninfo	@"SHI_REGISTERS=255"
	.align	128
.text._ZN7cutlass13device_kernelIN5flash19enable_sm80_to_sm89INS1_16FlashAttnFwdSm80INS1_25CollectiveMainloopFwdSm80ILi4ELi1ELb0EN4cute5tupleIJNS5_1CILi128EEENS7_ILi48EEENS7_ILi96EEEEEELi96ENS_6half_tEfNS_4arch4Sm80ELb1ELb0ELb0ELb1ELb0ELb1ELb1ELb1EEENS1_21CollectiveEpilogueFwdINS6_IJS8_SA_S9_EEENS6_IJNS7_ILi1EEESI_SI_EEESC_SE_Li128ELb1ELb1ELb1ELb0EEENS1_36VarlenDynamicPersistentTileSchedulerILi128ELi48ELi128ELi128ELb1ELb1ELb0ELb1ELb1ELb1EEEEEEEEEvNT_6ParamsE:
        .type           _ZN7cutlass13device_kernelIN5flash19enable_sm80_to_sm89INS1_16FlashAttnFwdSm80INS1_25CollectiveMainloopFwdSm80ILi4ELi1ELb0EN4cute5tupleIJNS5_1CILi128EEENS7_ILi48EEENS7_ILi96EEEEEELi96ENS_6half_tEfNS_4arch4Sm80ELb1ELb0ELb0ELb1ELb0ELb1ELb1ELb1EEENS1_21CollectiveEpilogueFwdINS6_IJS8_SA_S9_EEENS6_IJNS7_ILi1EEESI_SI_EEESC_SE_Li128ELb1ELb1ELb1ELb0EEENS1_36VarlenDynamicPersistentTileSchedulerILi128ELi48ELi128ELi128ELb1ELb1ELb0ELb1ELb1ELb1EEEEEEEEEvNT_6ParamsE,@function
        .size           _ZN7cutlass13device_kernelIN5flash19enable_sm80_to_sm89INS1_16FlashAttnFwdSm80INS1_25CollectiveMainloopFwdSm80ILi4ELi1ELb0EN4cute5tupleIJNS5_1CILi128EEENS7_ILi48EEENS7_ILi96EEEEEELi96ENS_6half_tEfNS_4arch4Sm80ELb1ELb0ELb0ELb1ELb0ELb1ELb1ELb1EEENS1_21CollectiveEpilogueFwdINS6_IJS8_SA_S9_EEENS6_IJNS7_ILi1EEESI_SI_EEESC_SE_Li128ELb1ELb1ELb1ELb0EEENS1_36VarlenDynamicPersistentTileSchedulerILi128ELi48ELi128ELi128ELb1ELb1ELb0ELb1ELb1ELb1EEEEEEEEEvNT_6ParamsE,(.L_x_2913 - _ZN7cutlass13device_kernelIN5flash19enable_sm80_to_sm89INS1_16FlashAttnFwdSm80INS1_25CollectiveMainloopFwdSm80ILi4ELi1ELb0EN4cute5tupleIJNS5_1CILi128EEENS7_ILi48EEENS7_ILi96EEEEEELi96ENS_6half_tEfNS_4arch4Sm80ELb1ELb0ELb0ELb1ELb0ELb1ELb1ELb1EEENS1_21CollectiveEpilogueFwdINS6_IJS8_SA_S9_EEENS6_IJNS7_ILi1EEESI_SI_EEESC_SE_Li128ELb1ELb1ELb1ELb0EEENS1_36VarlenDynamicPersistentTileSchedulerILi128ELi48ELi128ELi128ELb1ELb1ELb0ELb1ELb1ELb1EEEEEEEEEvNT_6ParamsE)
        .other          _ZN7cutlass13device_kernelIN5flash19enable_sm80_to_sm89INS1_16FlashAttnFwdSm80INS1_25CollectiveMainloopFwdSm80ILi4ELi1ELb0EN4cute5tupleIJNS5_1CILi128EEENS7_ILi48EEENS7_ILi96EEEEEELi96ENS_6half_tEfNS_4arch4Sm80ELb1ELb0ELb0ELb1ELb0ELb1ELb1ELb1EEENS1_21CollectiveEpilogueFwdINS6_IJS8_SA_S9_EEENS6_IJNS7_ILi1EEESI_SI_EEESC_SE_Li128ELb1ELb1ELb1ELb0EEENS1_36VarlenDynamicPersistentTileSchedulerILi128ELi48ELi128ELi128ELb1ELb1ELb0ELb1ELb1ELb1EEEEEEEEEvNT_6ParamsE,@"STO_CUDA_ENTRY STV_DEFAULT"
_ZN7cutlass13device_kernelIN5flash19enable_sm80_to_sm89INS1_16FlashAttnFwdSm80INS1_25CollectiveMainloopFwdSm80ILi4ELi1ELb0EN4cute5tupleIJNS5_1CILi128EEENS7_ILi48EEENS7_ILi96EEEEEELi96ENS_6half_tEfNS_4arch4Sm80ELb1ELb0ELb0ELb1ELb0ELb1ELb1ELb1EEENS1_21CollectiveEpilogueFwdINS6_IJS8_SA_S9_EEENS6_IJNS7_ILi1EEESI_SI_EEESC_SE_Li128ELb1ELb1ELb1ELb0EEENS1_36VarlenDynamicPersistentTileSchedulerILi128ELi48ELi128ELi128ELb1ELb1ELb0ELb1ELb1ELb1EEEEEEEEEvNT_6ParamsE:
        /* <DEDUP_REMOVED lines=54> */
.L_x_2625:
        /* <DEDUP_REMOVED lines=16> */
.L_x_2809:
        /* <DEDUP_REMOVED lines=16> */
.L_x_2810:
[----:B--2---:R-:W-:-:S05]  /*0560*/  IMAD R0, R0, c[0x0][0x538], RZ ;  /* 0x00014e0000007a24 */ /* 0x004fca00078e02ff */
[----:B------:R-:W-:-:S04]  /*0570*/  IADD3 R7, R0, R7, RZ ;  /* 0x0000000700077210 */ /* 0x000fc80007ffe0ff */
[----:B------:R-:W-:-:S13]  /*0580*/  ISETP.GT.AND P0, PT, R7, UR4, PT ;  /* 0x0000000407007c0c */ /* 0x000fda000bf04270 */
[----:B-1----:R-:W-:Y:S05]  /*0590*/  @!P0 BRA `(.L_x_2625) ;  /* 0xfffffdc000008947 */ /* 0x002fea000383ffff */
.L_x_2621:
[----:B------:R-:W-:-:S05]  /*05a0*/  IADD3 R11, -R0, R7, RZ ;  /* 0x00000007000b7210 */ /* 0x000fca0007ffe1ff */
[----:B------:R-:W-:-:S05]  /*05b0*/  IMAD R0, R4, c[0x0][0x538], R11 ;  /* 0x00014e0004007a24 */ /* 0x000fca00078e020b */
[----:B------:R-:W-:Y:S01]  /*05c0*/  ISETP.GT.AND P0, PT, R0, UR4, PT ;  /* 0x0000000400007c0c */ /* 0x000fe2000bf04270 */
[----:B------:R-:W-:-:S12]  /*05d0*/  BRA.DIV ~URZ, `(.L_x_2626) ;  /* 0x0001cf427f007947 */ /* 0x000fd8000b800000 */
[----:B------:R-:W-:-:S04]  /*05e0*/  VOTE.ANY R10, PT, !P0 ;  /* 0x00000000000a7806 */ /* 0x000fc800040e0100 */
.L_x_2811:
[----:B------:R-:W1:Y:S02]  /*05f0*/  POPC R7, R10 ;  /* 0x0000000a00077309 */ /* 0x000e640000000000 */
[----:B-1----:R-:W-:-:S05]  /*0600*/  IADD3 R0, R7, R6, RZ ;  /* 0x0000000607007210 */ /* 0x002fca0007ffe0ff */
[----:B------:R1:W-:Y:S01]  /*0610*/  STL [R1+0x34], R0 ;  /* 0x0000340001007387 */ /* 0x0003e20000100800 */
[----:B------:R-:W-:Y:S05]  /*0620*/  BRA.DIV ~URZ, `(.L_x_2627) ;  /* 0x0001cf427f007947 */ /* 0x000fea000b800000 */
[----:B------:R2:W3:Y:S01]  /*0630*/  SHFL.IDX PT, R12, R9, R7, 0x1f ;  /* 0x00001f07090c7589 */ /* 0x0004e200000e0000 */
[----:B------:R-:W-:-:S03]  /*0640*/  MOV R6, RZ ;  /* 0x000000ff00067202 */ /* 0x000fc60000000f00 */
[----:B------:R2:W4:Y:S04]  /*0650*/  SHFL.IDX PT, R9, R8, R7, 0x1f ;  /* 0x00001f0708097589 */ /* 0x00052800000e0000 */
.L_x_2812:
[----:B------:R-:W-:Y:S01]  /*0660*/  ISETP.NE.AND P0, PT, R10, RZ, PT ;  /* 0x000000ff0a00720c */ /* 0x000fe20003f05270 */
[----:B------:R-:W-:-:S12]  /*0670*/  BSSY B0, `(.L_x_2628) ;  /* 0x0000005000007945 */ /* 0x000fd80003800000 */
[----:B------:R-:W-:Y:S05]  /*0680*/  @!P0 BRA `(.L_x_2629) ;  /* 0x0000003000008947 */ /* 0x000fea0003800000 */
[----:B------:R-:W-:Y:S01]  /*0690*/  IADD3 R3, R7, -0x1, RZ ;  /* 0xffffffff07037810 */ /* 0x000fe20007ffe0ff */
[----:B------:R-:W-:Y:S05]  /*06a0*/  BRA.DIV ~URZ, `(.L_x_2630) ;  /* 0x0001cfa27f007947 */ /* 0x000fea000b800000 */
[----:B------:R1:W2:Y:S02]  /*06b0*/  SHFL.IDX PT, R6, R4, R3, 0x1f ;  /* 0x00001f0304067589 */ /* 0x0002a400000e0000 */
.L_x_2629:
[----:B------:R-:W-:Y:S05]  /*06c0*/  BSYNC B0 ;  /* 0x0000000000007941 */ /* 0x000fea0003800000 */
.L_x_2628:
        /* <DEDUP_REMOVED lines=69> */
.L_x_2632:
        /* <DEDUP_REMOVED lines=70> */
.L_x_2633:
[----:B------:R-:W-:Y:S05]  /*0f80*/  BSYNC B0 ;  /* 0x0000000000007941 */ /* 0x000fea0003800000 */
.L_x_2631:
[----:B------:R-:W-:-:S04]  /*0f90*/  LOP3.LUT R0, RZ, R0, RZ, 0x33, !PT ;  /* 0x00000000ff007212 */ /* 0x000fc800078e33ff */
[----:B------:R-:W-:-:S05]  /*0fa0*/  IADD3 R0, R0, R12, RZ ;  /* 0x0000000c00007210 */ /* 0x000fca0007ffe0ff */
[----:B------:R2:W-:Y:S01]  /*0fb0*/  STL [R1+0x2c], R0 ;  /* 0x00002c0001007387 */ /* 0x0005e20000100800 */
[----:B------:R-:W-:Y:S05]  /*0fc0*/  BRA `(.L_x_2634) ;  /* 0x0000006000007947 */ /* 0x000fea0003800000 */
.L_x_2622:
[----:B------:R-:W-:Y:S01]  /*0fd0*/  MOV R0, UR4 ;  /* 0x0000000400007c02 */ /* 0x000fe20008000f00 */
[----:B------:R-:W-:Y:S04]  /*0fe0*/  STL [R1+0x2c], RZ ;  /* 0x00002cff01007387 */ /* 0x000fe80000100800 */
[----:B------:R-:W-:Y:S04]  /*0ff0*/  STL [R1+0x30], RZ ;  /* 0x000030ff01007387 */ /* 0x000fe80000100800 */
[----:B------:R1:W-:Y:S02]  /*1000*/  STL [R1+0x28], R0 ;  /* 0x0000280001007387 */ /* 0x0003e40000100800 */
[----:B-1----:R-:W-:-:S05]  /*1010*/  MOV R0, c[0x0][0x53c] ;  /* 0x00014f0000007a02 */ /* 0x002fca0000000f00 */
[----:B------:R1:W-:Y:S02]  /*1020*/  STL [R1+0x34], R0 ;  /* 0x0000340001007387 */ /* 0x0003e40000100800 */
.L_x_2634:
        /* <DEDUP_REMOVED lines=8> */
.L_x_2620:
        /* <DEDUP_REMOVED lines=215> */
[----:B------:R-:W-:Y:S01]  /*1e20*/  STL [R1+0x78], R8 ;  /* 0x0000780801007387 */ /* 0x000fe20000100800 */
[----:B------:R-:W-:Y:S01]  /*1e30*/  SEL R6, R12, 0xffffffe0, !P1 ;  /* 0xffffffe00c067807 */ /* 0x000fe20004800000 */
[C---:B------:R-:W-:Y:S01]  /*1e40*/  IMAD.IADD R248, R20.reuse, 0x1, R4 ;  /* 0x0000000114f87824 */ /* 0x040fe200078e0204 */
[----:B------:R-:W-:Y:S01]  /*1e50*/  LEA R5, R5, 0x6080, 0x1 ;  /* 0x0000608005057811 */ /* 0x000fe200078e08ff */
[----:B------:R-:W-:Y:S01]  /*1e60*/  IMAD.IADD R7, R20, 0x1, R7 ;  /* 0x0000000114077824 */ /* 0x000fe200078e0207 */
[----:B------:R-:W-:-:S02]  /*1e70*/  SEL R4, R12, 0xffffffe0, !P4 ;  /* 0xffffffe00c047807 */ /* 0x000fc40006000000 */
[----:B------:R-:W-:Y:S01]  /*1e80*/  LEA R248, R248, 0x1880, 0x1 ;  /* 0x00001880f8f87811 */ /* 0x000fe200078e08ff */
[----:B------:R1:W-:Y:S02]  /*1e90*/  STL [R1+0xa4], R5 ;  /* 0x0000a40501007387 */ /* 0x0003e40000100800 */
[----:B------:R-:W-:Y:S01]  /*1ea0*/  IMAD.IADD R193, R192, 0x1, R4 ;  /* 0x00000001c0c17824 */ /* 0x000fe200078e0204 */
[C---:B------:R-:W-:Y:S01]  /*1eb0*/  IADD3 R249, R248.reuse, 0x20, RZ ;  /* 0x00000020f8f97810 */ /* 0x040fe20007ffe0ff */
[----:B------:R2:W-:Y:S01]  /*1ec0*/  STL [R1+0xa0], R0 ;  /* 0x0000a00001007387 */ /* 0x0005e20000100800 */
[----:B------:R-:W-:Y:S01]  /*1ed0*/  @P0 IADD3 R249, R248, -0x20, RZ ;  /* 0xffffffe0f8f90810 */ /* 0x000fe20007ffe0ff */
[----:B------:R-:W-:Y:S01]  /*1ee0*/  IMAD.IADD R167, R4, 0x1, R166 ;  /* 0x0000000104a77824 */ /* 0x000fe200078e02a6 */
[----:B-1----:R-:W-:Y:S02]  /*1ef0*/  LEA R5, R11, 0x6080, 0x1 ;  /* 0x000060800b057811 */ /* 0x002fe400078e08ff */
[----:B--2---:R-:W-:-:S03]  /*1f00*/  LEA R0, R10, 0x6080, 0x1 ;  /* 0x000060800a007811 */ /* 0x004fc600078e08ff */
        /* <DEDUP_REMOVED lines=10> */
.L_x_2808:
        /* <DEDUP_REMOVED lines=49> */
.L_x_2635:
[----:B------:R-:W-:-:S04]  /*22c0*/  ISETP.NE.U32.AND P0, PT, RZ, c[0x0][0x368], PT ;  /* 0x0000da00ff007a0c */ /* 0x000fc80003f05070 */
[----:B------:R-:W-:-:S13]  /*22d0*/  ISETP.NE.AND.EX P0, PT, RZ, c[0x0][0x36c], PT, P0 ;  /* 0x0000db00ff007a0c */ /* 0x000fda0003f05300 */
[----:B------:R-:W-:Y:S05]  /*22e0*/  @!P0 BRA `(.L_x_2636) ;  /* 0x0000004000008947 */ /* 0x000fea0003800000 */
[----:B-1----:R-:W-:-:S04]  /*22f0*/  LEA R4, P0, R18, c[0x0][0x368], 0x2 ;  /* 0x0000da0012047a11 */ /* 0x002fc800078010ff */
[----:B------:R-:W-:-:S05]  /*2300*/  LEA.HI.X R5, R18, c[0x0][0x36c], R20, 0x2, P0 ;  /* 0x0000db0012057a11 */ /* 0x000fca00000f1414 */
[----:B------:R1:W5:Y:S01]  /*2310*/  LDG.E R12, [R4.64] ;  /* 0x00000006040c7981 */ /* 0x000362000c1e1900 */
[----:B------:R-:W-:Y:S05]  /*2320*/  BRA `(.L_x_2637) ;  /* 0x0000005000007947 */ /* 0x000fea0003800000 */
.L_x_2636:
[----:B------:R-:W-:Y:S01]  /*2330*/  MOV R12, c[0x0][0x1d0] ;  /* 0x00007400000c7a02 */ /* 0x000fe20000000f00 */
[----:B------:R-:W-:Y:S05]  /*2340*/  @!P6 BRA `(.L_x_2637) ;  /* 0x000000300000e947 */ /* 0x000fea0003800000 */
[----:B------:R-:W2:Y:S04]  /*2350*/  LDG.E R6, [R4.64] ;  /* 0x0000000604067981 */ /* 0x000ea8000c1e1900 */
[----:B-1----:R-:W2:Y:S02]  /*2360*/  LDG.E R0, [R4.64+0x4] ;  /* 0x0000040604007981 */ /* 0x002ea4000c1e1900 */
[----:B--2---:R-:W-:Y:S02]  /*2370*/  IADD3 R12, -R6, R0, RZ ;  /* 0x00000000060c7210 */ /* 0x004fe40007ffe1ff */
.L_x_2637:
        /* <DEDUP_REMOVED lines=79> */
.L_x_2639:
[----:B------:R-:W-:Y:S05]  /*2870*/  BSYNC B0 ;  /* 0x0000000000007941 */ /* 0x000fea0003800000 */
.L_x_2638:
        /* <DEDUP_REMOVED lines=270> */
.L_x_2667:
        /* <DEDUP_REMOVED lines=89> */
.L_x_2645:
[----:B------:R-:W-:Y:S05]  /*3ef0*/  BSYNC B0 ;  /* 0x0000000000007941 */ /* 0x000fea0003800000 */
.L_x_2644:
        /* <DEDUP_REMOVED lines=89> */
.L_x_2648:
[----:B------:R-:W-:Y:S05]  /*4490*/  BSYNC B0 ;  /* 0x0000000000007941 */ /* 0x000fea0003800000 */
.L_x_2647:
        /* <DEDUP_REMOVED lines=56> */
.L_x_2650:
[----:B------:R-:W-:Y:S05]  /*4820*/  BSYNC B0 ;  /* 0x0000000000007941 */ /* 0x000fea0003800000 */
.L_x_2649:
        /* <DEDUP_REMOVED lines=56> */
.L_x_2652:
[----:B------:R-:W-:Y:S05]  /*4bb0*/  BSYNC B0 ;  /* 0x0000000000007941 */ /* 0x000fea0003800000 */
.L_x_2651:
        /* <DEDUP_REMOVED lines=57> */
.L_x_2654:
[----:B------:R-:W-:Y:S05]  /*4f50*/  BSYNC B0 ;  /* 0x0000000000007941 */ /* 0x000fea0003800000 */
.L_x_2653:
        /* <DEDUP_REMOVED lines=57> */
.L_x_2656:
[----:B------:R-:W-:Y:S05]  /*52f0*/  BSYNC B0 ;  /* 0x0000000000007941 */ /* 0x000fea0003800000 */
.L_x_2655:
        /* <DEDUP_REMOVED lines=57> */
.L_x_2643:
        /* <DEDUP_REMOVED lines=47> */
.L_x_2658:
[----:B------:R-:W-:Y:S05]  /*5980*/  BSYNC B0 ;  /* 0x0000000000007941 */ /* 0x000fea0003800000 */
.L_x_2657:
        /* <DEDUP_REMOVED lines=149> */
.L_x_2660:
[----:B------:R-:W-:Y:S05]  /*62e0*/  BSYNC B0 ;  /* 0x0000000000007941 */ /* 0x000fea0003800000 */
.L_x_2659:
        /* <DEDUP_REMOVED lines=115> */
.L_x_2662:
[----:B------:R-:W-:Y:S05]  /*6a20*/  BSYNC B0 ;  /* 0x0000000000007941 */ /* 0x000fea0003800000 */
.L_x_2661:
        /* <DEDUP_REMOVED lines=117> */
.L_x_2642:
[----:B------:R-:W-:Y:S05]  /*7180*/  IMAD R2, R33, -0x30, R0 ;  /* 0xffffffd021027824 */ /* 0x000fea00078e0200 */
[----:B------:R-:W-:Y:S04]  /*7190*/  IMNMX R78, R2, 0x30, PT ;  /* 0x00000030024e7817 */ /* 0x000fe80003800200 */
[----:B------:R-:W-:Y:S11]  /*71a0*/  ISETP.GE.AND P0, PT, R163, R78, PT ;  /* 0x0000004ea300720c */ /* 0x000ff60003f06270 */
[----:B------:R-:W-:Y:S02]  /*71b0*/  @!UPT UIADD3 URZ, URZ, URZ, URZ ;  /* 0x0000003f3f3ff290 */ /* 0x000fe4000fffe03f */
[----:B------:R-:W-:-:S05]  /*71c0*/  @P0 BRA `(.L_x_2646) ;  /* 0x0000018000000947 */ /* 0x000fca0003800000 */
[C---:B------:R-:W-:Y:S02]  /*71d0*/  ISETP.GE.AND P0, PT, R136.reuse, c[0x0][0x1d4], PT ;  /* 0x0000750088007a0c */ /* 0x040fe40003f06270 */
[----:B------:R-:W-:Y:S11]  /*71e0*/  IADD3 R2, R136, 0x30, RZ ;  /* 0x0000003088027810 */ /* 0x000ff60007ffe0ff */
[----:B------:R-:W1:Y:S04]  /*71f0*/  @!P0 LDS.128 R4, [R248+0x2400] ;  /* 0x00240000f8048984 */ /* 0x000e680000000c00 */
[----:B-1----:R-:W-:Y:S01]  /*7200*/  @!P0 STG.E.128 [R54.64], R4 ;  /* 0x0000000436008986 */ /* 0x002fe2000c101d06 */
[----:B------:R-:W-:Y:S11]  /*7210*/  ISETP.GE.AND P0, PT, R144, c[0x0][0x1d4], PT ;  /* 0x0000750090007a0c */ /* 0x000ff60003f06270 */
[----:B------:R-:W-:Y:S02]  /*7220*/  @!UPT UIADD3 URZ, URZ, URZ, URZ ;  /* 0x0000003f3f3ff290 */ /* 0x000fe4000fffe03f */
[----:B------:R-:W1:Y:S04]  /*7230*/  @!P0 LDS.128 R4, [R249+0x2400] ;  /* 0x00240000f9048984 */ /* 0x000e680000000c00 */
        /* <DEDUP_REMOVED lines=17> */
.L_x_2646:
[----:B------:R-:W-:Y:S05]  /*7350*/  BSYNC B1 ;  /* 0x0000000000017941 */ /* 0x000fea0003800000 */
.L_x_2641:
        /* <DEDUP_REMOVED lines=33> */
[C---:B--2---:R-:W-:Y:S01]  /*7570*/  @P1 IMAD.SHL.U32 R6, R16.reuse, 0x2, RZ ;  /* 0x0000000210061824 */ /* 0x044fe200078e00ff */
        /* <DEDUP_REMOVED lines=32> */
[----:B------:R-:W1:Y:S04]  /*7780*/  @!P0 LDS.128 R4, [R249] ;  /* 0x00000000f9048984 */ /* 0x000e680000000c00 */
        /* <DEDUP_REMOVED lines=19> */
.L_x_2664:
[----:B-1----:R-:W-:Y:S05]  /*78c0*/  BSYNC B0 ;  /* 0x0000000000007941 */ /* 0x002fea0003800000 */
.L_x_2663:
        /* <DEDUP_REMOVED lines=34> */
.L_x_2666:
[----:B------:R-:W-:Y:S05]  /*7af0*/  BSYNC B0 ;  /* 0x0000000000007941 */ /* 0x000fea0003800000 */
.L_x_2665:
[----:B------:R-:W0:Y:S01]  /*7b00*/  LDGDEPBAR ;  /* 0x00000000000079af */ /* 0x000e220000000000 */
[----:B------:R-:W-:Y:S01]  /*7b10*/  IADD3 R33, R33, -0x1, RZ ;  /* 0xffffffff21217810 */ /* 0x000fe20007ffe0ff */
[----:B------:R-:W-:-:S05]  /*7b20*/  @P3 BRA `(.L_x_2667) ;  /* 0xffffbe3000003947 */ /* 0x000fca000383ffff */
[----:B------:R-:W-:Y:S01]  /*7b30*/  WARPSYNC 0xffffffff ;  /* 0xffffffff00007948 */ /* 0x000fe20003800000 */
[----:B------:R-:W-:Y:S06]  /*7b40*/  BAR.SYNC.DEFER_BLOCKING 0x0 ;  /* 0x0000000000007b1d */ /* 0x000fec0000010000 */
.L_x_2640:
        /* <DEDUP_REMOVED lines=44> */
.L_x_2669:
[----:B------:R-:W-:Y:S05]  /*7e10*/  BSYNC B0 ;  /* 0x0000000000007941 */ /* 0x000fea0003800000 */
.L_x_2668:
        /* <DEDUP_REMOVED lines=130> */
[----:B------:R-:W-:Y:S01]  /*8640*/  @P1 LOP3.LUT R20, R20, 0x1, RZ, 0xfc, !PT ;  /* 0x0000000114141812 */ /* 0x000fe200078efcff */
[----:B------:R-:W-:Y:S01]  /*8650*/  IMAD.IADD R3, R3, 0x1, R11 ;  /* 0x0000000103037824 */ /* 0x000fe200078e020b */
[----:B------:R-:W-:Y:S02]  /*8660*/  SEL R12, RZ, 0x1, P1 ;  /* 0x00000001ff0c7807 */ /* 0x000fe40000800000 */
[----:B------:R-:W-:Y:S01]  /*8670*/  LEA R11, P0, R2, c[0x0][0x160], 0x1 ;  /* 0x00005800020b7a11 */ /* 0x000fe200078008ff */
[----:B------:R-:W-:Y:S01]  /*8680*/  IMAD.WIDE.U32 R4, R28, c[0x0][0x210], R6 ;  /* 0x000084001c047a25 */ /* 0x000fe200078e0006 */
[----:B------:R-:W-:Y:S01]  /*8690*/  ISETP.NE.U32.AND P1, PT, RZ, c[0x0][0x350], PT ;  /* 0x0000d400ff007a0c */ /* 0x000fe20003f25070 */
[----:B------:R1:W-:Y:S01]  /*86a0*/  STL [R1+0x14], R20 ;  /* 0x0000141401007387 */ /* 0x0003e20000100800 */
[----:B------:R-:W-:-:S02]  /*86b0*/  LOP3.LUT R6, R10, 0x2, R12, 0xe2, !PT ;  /* 0x000000020a067812 */ /* 0x000fc400078ee20c */
[----:B------:R-:W-:Y:S02]  /*86c0*/  LEA.HI.X R10, R2, c[0x0][0x164], R3, 0x1, P0 ;  /* 0x00005900020a7a11 */ /* 0x000fe400000f0c03 */
[----:B------:R-:W-:Y:S01]  /*86d0*/  ISETP.NE.AND.EX P0, PT, RZ, c[0x0][0x354], PT, P1 ;  /* 0x0000d500ff007a0c */ /* 0x000fe20003f05310 */
[C---:B------:R-:W-:Y:S02]  /*86e0*/  IMAD R9, R28.reuse, c[0x0][0x1ec], R9 ;  /* 0x00007b001c097a24 */ /* 0x040fe400078e0209 */
        /* <DEDUP_REMOVED lines=15> */
[----:B------:R-:W-:-:S04]  /*87e0*/  IMAD.WIDE.U32 R244, R0, c[0x0][0x218], R4 ;  /* 0x0000860000f47a25 */ /* 0x000fc800078e0004 */
[C---:B------:R-:W-:Y:S02]  /*87f0*/  IMAD R2, R0.reuse, c[0x0][0x1f4], R12 ;  /* 0x00007d0000027a24 */ /* 0x040fe400078e020c */
[----:B------:R-:W-:Y:S01]  /*8800*/  IMAD R0, R0, c[0x0][0x21c], R7 ;  /* 0x0000870000007a24 */ /* 0x000fe200078e0207 */
[----:B------:R-:W-:Y:S01]  /*8810*/  ISETP.GE.AND P2, PT, R19, c[0x0][0x198], PT ;  /* 0x0000660013007a0c */ /* 0x000fe20003f46270 */
[----:B------:R-:W-:Y:S01]  /*8820*/  IMAD.IADD R252, R251, 0x1, R2 ;  /* 0x00000001fbfc7824 */ /* 0x000fe200078e0202 */
[----:B------:R-:W-:Y:S02]  /*8830*/  IADD3 R9, R16, R17, RZ ;  /* 0x0000001110097210 */ /* 0x000fe40007ffe0ff */
[----:B------:R-:W-:Y:S01]  /*8840*/  IADD3 R247, R245, R0, RZ ;  /* 0x00000000f5f77210 */ /* 0x000fe20007ffe0ff */
[----:B------:R-:W-:Y:S06]  /*8850*/  BRA.DIV ~URZ, `(.L_x_2671) ;  /* 0x00014e527f007947 */ /* 0x000fec000b800000 */
[----:B-1----:R1:W2:Y:S02]  /*8860*/  SHFL.IDX PT, R8, R10, RZ, 0x1c1f ;  /* 0x001c1fff0a087589 */ /* 0x0022a400000e0000 */
.L_x_2813:
[----:B------:R-:W-:Y:S05]  /*8870*/  BRA.DIV ~URZ, `(.L_x_2672) ;  /* 0x00014ea27f007947 */ /* 0x000fea000b800000 */
[----:B------:R3:W4:Y:S02]  /*8880*/  SHFL.IDX PT, R0, R11, RZ, 0x1c1f ;  /* 0x001c1fff0b007589 */ /* 0x00072400000e0000 */
.L_x_2814:
[----:B---3--:R-:W3:Y:S01]  /*8890*/  LDL R2, [R1+0x40] ;  /* 0x0000400001027983 */ /* 0x008ee20000100800 */
[----:B------:R-:W-:Y:S01]  /*88a0*/  BSSY B0, `(.L_x_2673) ;  /* 0x0000017000007945 */ /* 0x000fe20003800000 */
[----:B---3--:R-:W-:-:S05]  /*88b0*/  IMAD R23, R2, c[0x0][0x2c4], RZ ;  /* 0x0000b10002177a24 */ /* 0x008fca00078e02ff */
[----:B------:R-:W-:-:S13]  /*88c0*/  ISETP.GE.AND P0, PT, R9, R23, PT ;  /* 0x000000170900720c */ /* 0x000fda0003f06270 */
[----:B------:R-:W-:Y:S05]  /*88d0*/  @P0 BRA `(.L_x_2674) ;  /* 0x0000013000000947 */ /* 0x000fea0003800000 */
[----:B------:R-:W3:Y:S04]  /*88e0*/  LDL.64 R4, [R1+0x18] ;  /* 0x0000180001047983 */ /* 0x000ee80000100a00 */
[----:B----4-:R-:W4:Y:S04]  /*88f0*/  LDL R2, [R1+0x24] ;  /* 0x0000240001027983 */ /* 0x010f280000100800 */
[----:B--2---:R-:W2:Y:S04]  /*8900*/  LDL R3, [R1+0x64] ;  /* 0x0000640001037983 */ /* 0x004ea80000100800 */
[----:B------:R-:W2:Y:S04]  /*8910*/  LDL R13, [R1+0x38] ;  /* 0x00003800010d7983 */ /* 0x000ea80000100800 */
[----:B------:R-:W2:Y:S04]  /*8920*/  LDL R12, [R1+0xc] ;  /* 0x00000c00010c7983 */ /* 0x000ea80000100800 */
[----:B------:R-:W2:Y:S01]  /*8930*/  LDL R14, [R1+0x60] ;  /* 0x00006000010e7983 */ /* 0x000ea20000100800 */
[----:B---3--:R-:W-:-:S04]  /*8940*/  LEA R6, P0, R4, R0, 0x1 ;  /* 0x0000000004067211 */ /* 0x008fc800078008ff */
        /* <DEDUP_REMOVED lines=12> */
.L_x_2674:
[----:B------:R-:W-:Y:S05]  /*8a10*/  BSYNC B0 ;  /* 0x0000000000007941 */ /* 0x000fea0003800000 */
.L_x_2673:
[----:B------:R-:W-:Y:S05]  /*8a20*/  BRA.DIV ~URZ, `(.L_x_2675) ;  /* 0x00014d527f007947 */ /* 0x000fea000b800000 */
[----:B--2---:R2:W3:Y:S04]  /*8a30*/  SHFL.IDX PT, R8, R10, 0x1, 0x1c1f ;  /* 0x003c1f000a087f89 */ /* 0x0044e800000e0000 */
[----:B----4-:R2:W4:Y:S02]  /*8a40*/  SHFL.IDX PT, R0, R11, 0x1, 0x1c1f ;  /* 0x003c1f000b007f89 */ /* 0x01052400000e0000 */
.L_x_2815:
        /* <DEDUP_REMOVED lines=23> */
.L_x_2677:
[----:B------:R-:W-:Y:S05]  /*8bc0*/  BSYNC B0 ;  /* 0x0000000000007941 */ /* 0x000fea0003800000 */
.L_x_2676:
[----:B------:R-:W-:Y:S05]  /*8bd0*/  BRA.DIV ~URZ, `(.L_x_2678) ;  /* 0x00014c627f007947 */ /* 0x000fea000b800000 */
[----:B---3--:R3:W1:Y:S02]  /*8be0*/  SHFL.IDX PT, R8, R10, 0x2, 0x1c1f ;  /* 0x005c1f000a087f89 */ /* 0x00866400000e0000 */
.L_x_2816:
[----:B------:R-:W-:Y:S05]  /*8bf0*/  BRA.DIV ~URZ, `(.L_x_2679) ;  /* 0x00014cb27f007947 */ /* 0x000fea000b800000 */
[----:B--2-4-:R2:W4:Y:S02]  /*8c00*/  SHFL.IDX PT, R0, R11, 0x2, 0x1c1f ;  /* 0x005c1f000b007f89 */ /* 0x01452400000e0000 */
.L_x_2817:
[----:B------:R-:W-:Y:S01]  /*8c10*/  IADD3 R2, R9, 0x40, RZ ;  /* 0x0000004009027810 */ /* 0x000fe20007ffe0ff */
[----:B------:R-:W-:Y:S03]  /*8c20*/  BSSY B0, `(.L_x_2680) ;  /* 0x0000016000007945 */ /* 0x000fe60003800000 */
[----:B------:R-:W-:-:S13]  /*8c30*/  ISETP.GE.AND P0, PT, R2, R23, PT ;  /* 0x000000170200720c */ /* 0x000fda0003f06270 */
[----:B------:R-:W-:Y:S05]  /*8c40*/  @P0 BRA `(.L_x_2681) ;  /* 0x0000013000000947 */ /* 0x000fea0003800000 */
[----:B--2---:R-:W2:Y:S04]  /*8c50*/  LDL.64 R4, [R1+0x18] ;  /* 0x0000180001047983 */ /* 0x004ea80000100a00 */
[----:B---3--:R-:W3:Y:S04]  /*8c60*/  LDL R3, [R1+0x24] ;  /* 0x0000240001037983 */ /* 0x008ee80000100800 */
[----:B----4-:R-:W4:Y:S04]  /*8c70*/  LDL R15, [R1+0x64] ;  /* 0x00006400010f7983 */ /* 0x010f280000100800 */
[----:B------:R-:W4:Y:S04]  /*8c80*/  LDL R13, [R1+0x38] ;  /* 0x00003800010d7983 */ /* 0x000f280000100800 */
[----:B------:R-:W4:Y:S04]  /*8c90*/  LDL R12, [R1+0xc] ;  /* 0x00000c00010c7983 */ /* 0x000f280000100800 */
[----:B------:R-:W4:Y:S01]  /*8ca0*/  LDL R14, [R1+0x60] ;  /* 0x00006000010e7983 */ /* 0x000f220000100800 */
[----:B--2---:R-:W-:-:S04]  /*8cb0*/  LEA R6, P0, R4, R0, 0x1 ;  /* 0x0000000004067211 */ /* 0x004fc800078008ff */
[----:B-1----:R-:W-:Y:S02]  /*8cc0*/  LEA.HI.X R7, R4, R8, R5, 0x1, P0 ;  /* 0x0000000804077211 */ /* 0x002fe400000f0c05 */
[----:B---3--:R-:W-:-:S04]  /*8cd0*/  LEA R4, P0, R3, R0, 0x1 ;  /* 0x0000000003047211 */ /* 0x008fc800078008ff */
[----:B----4-:R-:W-:Y:S02]  /*8ce0*/  LEA.HI.X R5, R3, R8, R15, 0x1, P0 ;  /* 0x0000000803057211 */ /* 0x010fe400000f0c0f */
        /* <DEDUP_REMOVED lines=9> */
.L_x_2681:
[----:B------:R-:W-:Y:S05]  /*8d80*/  BSYNC B0 ;  /* 0x0000000000007941 */ /* 0x000fea0003800000 */
.L_x_2680:
[----:B------:R-:W-:Y:S05]  /*8d90*/  BRA.DIV ~URZ, `(.L_x_2682) ;  /* 0x00014b727f007947 */ /* 0x000fea000b800000 */
[----:B-1----:R1:W2:Y:S04]  /*8da0*/  SHFL.IDX PT, R6, R10, 0x3, 0x1c1f ;  /* 0x007c1f000a067f89 */ /* 0x0022a800000e0000 */
[----:B----4-:R1:W4:Y:S02]  /*8db0*/  SHFL.IDX PT, R0, R11, 0x3, 0x1c1f ;  /* 0x007c1f000b007f89 */ /* 0x01032400000e0000 */
.L_x_2818:
[----:B---3--:R-:W3:Y:S04]  /*8dc0*/  LDL.64 R12, [R1+0x18] ;  /* 0x00001800010c7983 */ /* 0x008ee80000100a00 */
[----:B----4-:R-:W4:Y:S04]  /*8dd0*/  LDL R7, [R1+0x24] ;  /* 0x0000240001077983 */ /* 0x010f280000100800 */
[----:B--2---:R-:W2:Y:S04]  /*8de0*/  LDL R8, [R1+0x64] ;  /* 0x0000640001087983 */ /* 0x004ea80000100800 */
[----:B------:R-:W2:Y:S04]  /*8df0*/  LDL R106, [R1+0xc] ;  /* 0x00000c00016a7983 */ /* 0x000ea80000100800 */
[----:B------:R-:W2:Y:S04]  /*8e00*/  LDL R142, [R1+0x2c] ;  /* 0x00002c00018e7983 */ /* 0x000ea80000100800 */
[----:B-1----:R-:W2:Y:S04]  /*8e10*/  LDL R10, [R1+0x38] ;  /* 0x00003800010a7983 */ /* 0x002ea80000100800 */
[----:B------:R-:W2:Y:S04]  /*8e20*/  LDL R11, [R1+0x60] ;  /* 0x00006000010b7983 */ /* 0x000ea80000100800 */
[----:B------:R-:W2:Y:S04]  /*8e30*/  LDL R127, [R1+0x14] ;  /* 0x00001400017f7983 */ /* 0x000ea80000100800 */
        /* <DEDUP_REMOVED lines=10> */
[----:B------:R-:W-:Y:S02]  /*8ee0*/  IMAD.MOV.U32 R122, RZ, RZ, R250 ;  /* 0x000000ffff7a7224 */ /* 0x000fe400078e00fa */
[----:B------:R-:W-:Y:S02]  /*8ef0*/  IMAD.MOV.U32 R123, RZ, RZ, R252 ;  /* 0x000000ffff7b7224 */ /* 0x000fe400078e00fc */
[----:B------:R-:W-:Y:S01]  /*8f00*/  IMAD.MOV.U32 R125, RZ, RZ, c[0x0][0x2c4] ;  /* 0x0000b100ff7d7624 */ /* 0x000fe200078e00ff */
[----:B---3--:R-:W-:-:S04]  /*8f10*/  @!P0 LEA R4, P1, R12, R0, 0x1 ;  /* 0x000000000c048211 */ /* 0x008fc800078208ff */
[----:B------:R-:W-:Y:S02]  /*8f20*/  @!P0 LEA.HI.X R5, R12, R6, R13, 0x1, P1 ;  /* 0x000000060c058211 */ /* 0x000fe400008f0c0d */
[----:B----4-:R-:W-:-:S04]  /*8f30*/  @!P0 LEA R2, P1, R7, R0, 0x1 ;  /* 0x0000000007028211 */ /* 0x010fc800078208ff */
[----:B--2---:R-:W-:Y:S01]  /*8f40*/  @!P0 LEA.HI.X R3, R7, R6, R8, 0x1, P1 ;  /* 0x0000000607038211 */ /* 0x004fe200008f0c08 */
[----:B------:R-:W-:Y:S02]  /*8f50*/  @!P0 IMAD.SHL.U32 R7, R106, 0x2, RZ ;  /* 0x000000026a078824 */ /* 0x000fe400078e00ff */
[----:B------:R-:W-:-:S03]  /*8f60*/  IMAD.IADD R121, R142, 0x1, R105 ;  /* 0x000000018e797824 */ /* 0x000fc600078e0269 */
[----:B------:R-:W-:Y:S01]  /*8f70*/  @!PT LDS RZ, [RZ] ;  /* 0x00000000fffff984 */ /* 0x000fe20000000800 */
[----:B------:R-:W-:Y:S01]  /*8f80*/  @!PT LDS RZ, [RZ] ;  /* 0x00000000fffff984 */ /* 0x000fe20000000800 */
[----:B------:R-:W-:Y:S01]  /*8f90*/  @!PT LDS RZ, [RZ] ;  /* 0x00000000fffff984 */ /* 0x000fe20000000800 */
[----:B------:R1:W-:Y:S04]  /*8fa0*/  @!P0 LDGSTS.E.BYPASS.LTC128B.128 [R7+0x7880], [R4.64], !P3 ;  /* 0x0788000004078fae */ /* 0x0003e8000d901d46 */
[----:B------:R2:W-:Y:S01]  /*8fb0*/  @!P0 LDGSTS.E.BYPASS.LTC128B.128 [R7+0x9880], [R2.64], !P2 ;  /* 0x0988000002078fae */ /* 0x0005e2000d101d46 */
        /* <DEDUP_REMOVED lines=10> */
[----:B------:R-:W-:Y:S02]  /*9060*/  ISETP.GE.AND P0, PT, R0, 0x21, PT ;  /* 0x000000210000780c */ /* 0x000fe40003f06270 */
[----:B------:R-:W0:Y:S01]  /*9070*/  LDGDEPBAR ;  /* 0x00000000000079af */ /* 0x000e220000000000 */
[----:B------:R-:W-:Y:S01]  /*9080*/  WARPSYNC 0xffffffff ;  /* 0xffffffff00007948 */ /* 0x000fe20003800000 */
[----:B------:R-:W-:-:S04]  /*9090*/  IMAD.WIDE.U32 R2, R2, 0x30, R122 ;  /* 0x0000003002027825 */ /* 0x000fc800078e007a */
[----:B------:R-:W-:Y:S02]  /*90a0*/  IMAD R0, R6, 0x30, RZ ;  /* 0x0000003006007824 */ /* 0x000fe400078e02ff */
        /* <DEDUP_REMOVED lines=28> */
.L_x_2683:
        /* <DEDUP_REMOVED lines=127> */
.L_x_2687:
[----:B------:R-:W-:Y:S05]  /*9a60*/  BSYNC B0 ;  /* 0x0000000000007941 */ /* 0x000fea0003800000 */
.L_x_2686:
        /* <DEDUP_REMOVED lines=117> */
.L_x_2689:
[----:B---34-:R-:W-:Y:S05]  /*a1c0*/  BSYNC B0 ;  /* 0x0000000000007941 */ /* 0x018fea0003800000 */
.L_x_2688:
        /* <DEDUP_REMOVED lines=92> */
.L_x_2693:
[----:B------:R-:W-:Y:S05]  /*a790*/  BSYNC B0 ;  /* 0x0000000000007941 */ /* 0x000fea0003800000 */
.L_x_2692:
        /* <DEDUP_REMOVED lines=45> */
.L_x_2695:
[----:B------:R-:W-:Y:S05]  /*aa70*/  BSYNC B0 ;  /* 0x0000000000007941 */ /* 0x000fea0003800000 */
.L_x_2694:
        /* <DEDUP_REMOVED lines=45> */
.L_x_2697:
[----:B------:R-:W-:Y:S05]  /*ad50*/  BSYNC B0 ;  /* 0x0000000000007941 */ /* 0x000fea0003800000 */
.L_x_2696:
        /* <DEDUP_REMOVED lines=45> */
.L_x_2699:
[----:B------:R-:W-:Y:S05]  /*b030*/  BSYNC B0 ;  /* 0x0000000000007941 */ /* 0x000fea0003800000 */
.L_x_2698:
        /* <DEDUP_REMOVED lines=45> */
.L_x_2701:
[----:B------:R-:W-:Y:S05]  /*b310*/  BSYNC B0 ;  /* 0x0000000000007941 */ /* 0x000fea0003800000 */
.L_x_2700:
[----:B------:R-:W-:-:S13]  /*b320*/  ISETP.GE.AND P0, PT, R30, c[0x0][0x27c], PT ;  /* 0x00009f001e007a0c */ /* 0x000fda0003f06270 */
        /* <DEDUP_REMOVED lines=43> */
.L_x_2691:
[----:B------:R-:W-:Y:S05]  /*b5e0*/  BSYNC B1 ;  /* 0x0000000000017941 */ /* 0x000fea0003800000 */
.L_x_2690:
        /* <DEDUP_REMOVED lines=50> */
.L_x_2704:
[----:B------:R-:W-:Y:S05]  /*b910*/  BSYNC B0 ;  /* 0x0000000000007941 */ /* 0x000fea0003800000 */
.L_x_2703:
        /* <DEDUP_REMOVED lines=45> */
.L_x_2706:
[----:B------:R-:W-:Y:S05]  /*bbf0*/  BSYNC B0 ;  /* 0x0000000000007941 */ /* 0x000fea0003800000 */
.L_x_2705:
        /* <DEDUP_REMOVED lines=45> */
.L_x_2708:
[----:B------:R-:W-:Y:S05]  /*bed0*/  BSYNC B0 ;  /* 0x0000000000007941 */ /* 0x000fea0003800000 */
.L_x_2707:
        /* <DEDUP_REMOVED lines=45> */
.L_x_2710:
[----:B------:R-:W-:Y:S05]  /*c1b0*/  BSYNC B0 ;  /* 0x0000000000007941 */ /* 0x000fea0003800000 */
.L_x_2709:
        /* <DEDUP_REMOVED lines=45> */
.L_x_2712:
[----:B------:R-:W-:Y:S05]  /*c490*/  BSYNC B0 ;  /* 0x0000000000007941 */ /* 0x000fea0003800000 */
.L_x_2711:
        /* <DEDUP_REMOVED lines=45> */
.L_x_2685:
        /* <DEDUP_REMOVED lines=74> */
.L_x_2714:
[----:B--2---:R-:W-:Y:S05]  /*cc10*/  BSYNC B0 ;  /* 0x0000000000007941 */ /* 0x004fea0003800000 */
.L_x_2713:
        /* <DEDUP_REMOVED lines=95> */
.L_x_2716:
[----:B--2---:R-:W-:Y:S05]  /*d210*/  BSYNC B0 ;  /* 0x0000000000007941 */ /* 0x004fea0003800000 */
.L_x_2715:
        /* <DEDUP_REMOVED lines=154> */
.L_x_2720:
[----:B------:R-:W-:Y:S05]  /*dbc0*/  BSYNC B0 ;  /* 0x0000000000007941 */ /* 0x000fea0003800000 */
.L_x_2719:
        /* <DEDUP_REMOVED lines=13> */
[----:B--2---:R-:W-:Y:S02]  /*dca0*/  SHF.R.U32.HI R27, RZ, 0x10, R35 ;  /* 0x00000010ff1b7819 */ /* 0x004fe40000011623 */
[----:B------:R-:W-:Y:S02]  /*dcb0*/  SHF.R.U64 R37, R28, 0x10, R29 ;  /* 0x000000101c257819 */ /* 0x000fe4000000121d */
[----:B------:R-:W-:Y:S01]  /*dcc0*/  SHF.R.U32.HI R24, RZ, 0x10, R31 ;  /* 0x00000010ff187819 */ /* 0x000fe2000001161f */
[----:B------:R-:W-:Y:S01]  /*dcd0*/  HADD2.F32 R56, -RZ, R27.H0_H0 ;  /* 0x2000001bff387230 */ /* 0x000fe20000004100 */
[----:B---3--:R-:W-:-:S04]  /*dce0*/  LEA.HI R0, R0, R2, RZ, 0x1d ;  /* 0x0000000200007211 */ /* 0x008fc800078fe8ff */
[----:B------:R-:W-:Y:S01]  /*dcf0*/  SHF.R.S32.HI R2, RZ, 0x1f, R0 ;  /* 0x0000001fff027819 */ /* 0x000fe20000011400 */
[----:B----4-:R-:W2:Y:S01]  /*dd00*/  LDS.128 R4, [R58] ;  /* 0x000000003a047984 */ /* 0x010ea20000000c00 */
        /* <DEDUP_REMOVED lines=80> */
.L_x_2722:
[----:B------:R-:W-:Y:S05]  /*e210*/  BSYNC B0 ;  /* 0x0000000000007941 */ /* 0x000fea0003800000 */
.L_x_2721:
        /* <DEDUP_REMOVED lines=10> */
[----:B--2---:R-:W-:Y:S02]  /*e2c0*/  SHF.R.U32.HI R27, RZ, 0x10, R47 ;  /* 0x00000010ff1b7819 */ /* 0x004fe4000001162f */
[----:B------:R-:W-:Y:S02]  /*e2d0*/  SHF.R.U64 R34, R42, 0x10, R43 ;  /* 0x000000102a227819 */ /* 0x000fe4000000122b */
[----:B------:R-:W-:Y:S01]  /*e2e0*/  SHF.R.U64 R39, R44, 0x10, R45 ;  /* 0x000000102c277819 */ /* 0x000fe2000000122d */
[----:B------:R-:W-:Y:S01]  /*e2f0*/  HADD2.F32 R40, -RZ, R27.H0_H0 ;  /* 0x2000001bff287230 */ /* 0x000fe20000004100 */
[----:B------:R-:W-:-:S03]  /*e300*/  SHF.R.U64 R38, R46, 0x10, R47 ;  /* 0x000000102e267819 */ /* 0x000fc6000000122f */
        /* <DEDUP_REMOVED lines=84> */
.L_x_2718:
[----:B------:R-:W-:Y:S05]  /*e850*/  BSYNC B1 ;  /* 0x0000000000017941 */ /* 0x000fea0003800000 */
.L_x_2717:
        /* <DEDUP_REMOVED lines=26> */
[----:B--2---:R-:W-:Y:S02]  /*ea00*/  SHF.R.U32.HI R27, RZ, 0x10, R51 ;  /* 0x00000010ff1b7819 */ /* 0x004fe40000011633 */
[----:B------:R-:W-:Y:S01]  /*ea10*/  SHF.L.U32 R28, R0, 0x1, RZ ;  /* 0x00000001001c7819 */ /* 0x000fe200000006ff */
        /* <DEDUP_REMOVED lines=79> */
.L_x_2724:
[----:B------:R-:W-:Y:S05]  /*ef10*/  BSYNC B0 ;  /* 0x0000000000007941 */ /* 0x000fea0003800000 */
.L_x_2723:
        /* <DEDUP_REMOVED lines=100> */
.L_x_2726:
[----:B------:R-:W-:Y:S05]  /*f560*/  BSYNC B0 ;  /* 0x0000000000007941 */ /* 0x000fea0003800000 */
.L_x_2725:
        /* <DEDUP_REMOVED lines=99> */
.L_x_2702:
[----:B------:R-:W-:Y:S05]  /*fba0*/  BSYNC B2 ;  /* 0x0000000000027941 */ /* 0x000fea0003800000 */
.L_x_2684:
[----:B------:R-:W4:Y:S01]  /*fbb0*/  LDL R246, [R1+0x10] ;  /* 0x0000100001f67983 */ /* 0x000f220000100800 */
[----:B------:R-:W-:-:S04]  /*fbc0*/  DEPBAR.LE SB0, 0x0 ;  /* 0x000080000000791a */ /* 0x000fc80000000000 */
[----:B------:R-:W-:Y:S01]  /*fbd0*/  BAR.SYNC.DEFER_BLOCKING 0x0 ;  /* 0x0000000000007b1d */ /* 0x000fe20000010000 */
[----:B-1----:R-:W-:Y:S01]  /*fbe0*/  IMAD R0, R104, c[0x0][0x208], RZ ;  /* 0x0000820068007a24 */ /* 0x002fe200078e02ff */
[----:B------:R-:W-:Y:S01]  /*fbf0*/  LOP3.LUT P2, RZ, R103, 0x1, RZ, 0xc0, !PT ;  /* 0x0000000167ff7812 */ /* 0x000fe2000784c0ff */
[----:B------:R-:W-:-:S03]  /*fc00*/  IMAD.WIDE.U32 R2, R120, c[0x0][0x208], RZ ;  /* 0x0000820078027a25 */ /* 0x000fc600078e00ff */
[----:B--2---:R-:W1:Y:S01]  /*fc10*/  S2R R6, SR_TID.X ;  /* 0x0000000000067919 */ /* 0x004e620000002100 */
[----:B------:R-:W-:Y:S02]  /*fc20*/  IMAD R0, R120, c[0x0][0x20c], R0 ;  /* 0x0000830078007a24 */ /* 0x000fe400078e0200 */
[----:B------:R-:W-:Y:S02]  /*fc30*/  IMAD.MOV.U32 R4, RZ, RZ, R244 ;  /* 0x000000ffff047224 */ /* 0x000fe400078e00f4 */
[----:B------:R-:W-:Y:S02]  /*fc40*/  IMAD.IADD R0, R3, 0x1, R0 ;  /* 0x0000000103007824 */ /* 0x000fe400078e0200 */
[----:B------:R-:W-:Y:S02]  /*fc50*/  IMAD.MOV.U32 R5, RZ, RZ, R247 ;  /* 0x000000ffff057224 */ /* 0x000fe400078e00f7 */
[----:B------:R-:W-:Y:S02]  /*fc60*/  IMAD R0, R0, 0x30, RZ ;  /* 0x0000003000007824 */ /* 0x000fe400078e02ff */
[----:B------:R-:W-:-:S04]  /*fc70*/  IMAD.WIDE.U32 R4, R2, 0x30, R4 ;  /* 0x0000003002047825 */ /* 0x000fc800078e0004 */
[----:B------:R-:W-:Y:S01]  /*fc80*/  IMAD.IADD R3, R5, 0x1, R0 ;  /* 0x0000000105037824 */ /* 0x000fe200078e0200 */
[----:B------:R-:W-:Y:S01]  /*fc90*/  LEA R2, P0, R4, c[0x0][0x1f8], 0x1 ;  /* 0x00007e0004027a11 */ /* 0x000fe200078008ff */
[----:B------:R-:W-:Y:S01]  /*fca0*/  IMAD.SHL.U32 R203, R106, 0x2, RZ ;  /* 0x000000026acb7824 */ /* 0x000fe200078e00ff */
[----:B------:R-:W-:Y:S01]  /*fcb0*/  LDSM.16.M88.4 R8, [R192+0x1000] ;  /* 0x00100000c008783b */ /* 0x000fe20000000200 */
[----:B------:R-:W-:Y:S02]  /*fcc0*/  IADD3 R0, R105, R142, -R126 ;  /* 0x0000008e69007210 */ /* 0x000fe40007ffe87e */
[----:B------:R-:W-:Y:S01]  /*fcd0*/  LEA.HI.X R3, R4, c[0x0][0x1fc], R3, 0x1, P0 ;  /* 0x00007f0004037a11 */ /* 0x000fe200000f0c03 */
[----:B------:R-:W2:Y:S01]  /*fce0*/  LDSM.16.M88.4 R32, [R165] ;  /* 0x00000000a520783b */ /* 0x000ea20000000200 */
[----:B-1----:R-:W-:-:S03]  /*fcf0*/  ISETP.GT.AND P4, PT, R6, 0x3f, PT ;  /* 0x0000003f0600780c */ /* 0x002fc60003f84270 */
[----:B------:R-:W1:Y:S04]  /*fd00*/  LDSM.16.M88.4 R28, [R165+0x400] ;  /* 0x00040000a51c783b */ /* 0x000e680000000200 */
[----:B------:R-:W3:Y:S01]  /*fd10*/  LDSM.16.M88.4 R20, [R165+0x800] ;  /* 0x00080000a514783b */ /* 0x000ee20000000200 */
[----:B------:R-:W-:-:S03]  /*fd20*/  ISETP.LT.OR P0, PT, R0, 0x1, !P2 ;  /* 0x000000010000780c */ /* 0x000fc60005701670 */
[----:B------:R-:W1:Y:S02]  /*fd30*/  LDSM.16.M88.4 R12, [R192] ;  /* 0x00000000c00c783b */ /* 0x000e640000000200 */
[----:B------:R-:W-:Y:S02]  /*fd40*/  @!P4 IMAD.MOV.U32 R17, RZ, RZ, c[0x0][0x208] ;  /* 0x00008200ff11c624 */ /* 0x000fe400078e00ff */
[----:B------:R-:W-:Y:S01]  /*fd50*/  LDSM.16.M88.4 R24, [R193] ;  /* 0x00000000c118783b */ /* 0x000fe20000000200 */
[----:B------:R-:W-:-:S03]  /*fd60*/  @!P4 IMAD.MOV.U32 R18, RZ, RZ, c[0x0][0x20c] ;  /* 0x00008300ff12c624 */ /* 0x000fc600078e00ff */
[----:B------:R-:W-:Y:S01]  /*fd70*/  LDSM.16.M88.4 R4, [R193+0x1000] ;  /* 0x00100000c104783b */ /* 0x000fe20000000200 */
[----:B------:R-:W-:-:S03]  /*fd80*/  LOP3.LUT P1, RZ, R103, 0x2, RZ, 0xc0, !PT ;  /* 0x0000000267ff7812 */ /* 0x000fc6000782c0ff */
[----:B------:R-:W3:Y:S04]  /*fd90*/  LDSM.16.M88.4 R36, [R194] ;  /* 0x00000000c224783b */ /* 0x000ee80000000200 */
[----:B-----5:R-:W3:Y:S04]  /*fda0*/  LDSM.16.M88.4 R40, [R202] ;  /* 0x00000000ca28783b */ /* 0x020ee80000000200 */
[----:B------:R-:W3:Y:S04]  /*fdb0*/  LDSM.16.M88.4 R44, [R201] ;  /* 0x00000000c92c783b */ /* 0x000ee80000000200 */
[----:B------:R-:W-:Y:S01]  /*fdc0*/  @!PT LDS RZ, [RZ] ;  /* 0x00000000fffff984 */ /* 0x000fe20000000800 */
[----:B------:R-:W-:Y:S01]  /*fdd0*/  @!PT LDS RZ, [RZ] ;  /* 0x00000000fffff984 */ /* 0x000fe20000000800 */
[----:B------:R-:W-:Y:S01]  /*fde0*/  @!PT LDS RZ, [RZ] ;  /* 0x00000000fffff984 */ /* 0x000fe20000000800 */
[----:B------:R3:W-:Y:S01]  /*fdf0*/  LDGSTS.E.BYPASS.LTC128B.128 [R203+0x1880], [R2.64], !P0 ;  /* 0x0188000002cb7fae */ /* 0x0007e2000c101d46 */
[----:B------:R-:W-:-:S04]  /*fe00*/  @!P4 LEA R16, P0, R17, R2, 0x6 ;  /* 0x000000021110c211 */ /* 0x000fc800078030ff */
[----:B------:R-:W-:Y:S02]  /*fe10*/  @!P4 LEA.HI.X R17, R17, R3, R18, 0x6, P0 ;  /* 0x000000031111c211 */ /* 0x000fe400000f3412 */
[----:B------:R-:W-:Y:S01]  /*fe20*/  ISETP.LT.OR P0, PT, R0, 0x1, !P1 ;  /* 0x000000010000780c */ /* 0x000fe20004f01670 */
[C---:B--2---:R-:W-:Y:S08]  /*fe30*/  HMMA.16816.F32 R64, R8.reuse, R32, RZ ;  /* 0x000000200840723c */ /* 0x044ff000000018ff */
[C---:B------:R-:W-:Y:S04]  /*fe40*/  HMMA.16816.F32 R60, R8.reuse, R34, RZ ;  /* 0x00000022083c723c */ /* 0x040fe800000018ff */
[----:B------:R2:W-:Y:S04]  /*fe50*/  LDGSTS.E.BYPASS.LTC128B.128 [R203+0x2480], [R2.64+0x40], !P0 ;  /* 0x0248004002cb7fae */ /* 0x0005e8000c101d46 */
[----:B-1----:R-:W-:Y:S01]  /*fe60*/  HMMA.16816.F32 R56, R8, R28, RZ ;  /* 0x0000001c0838723c */ /* 0x002fe200000018ff */
[----:B------:R-:W-:-:S07]  /*fe70*/  LOP3.LUT P0, RZ, R103, 0x4, RZ, 0xc0, !PT ;  /* 0x0000000467ff7812 */ /* 0x000fce000780c0ff */
[C---:B------:R-:W-:Y:S08]  /*fe80*/  HMMA.16816.F32 R52, R8.reuse, R30, RZ ;  /* 0x0000001e0834723c */ /* 0x040ff000000018ff */
[C---:B---3--:R-:W-:Y:S08]  /*fe90*/  HMMA.16816.F32 R48, R8.reuse, R20, RZ ;  /* 0x000000140830723c */ /* 0x048ff000000018ff */
[----:B------:R-:W-:Y:S01]  /*fea0*/  HMMA.16816.F32 R8, R8, R22, RZ ;  /* 0x000000160808723c */ /* 0x000fe200000018ff */
[----:B------:R-:W-:-:S02]  /*feb0*/  ISETP.LT.OR P3, PT, R0, 0x1, !P0 ;  /* 0x000000010000780c */ /* 0x000fc40004761670 */
[C---:B------:R-:W-:Y:S02]  /*fec0*/  @!P4 ISETP.LT.OR P2, PT, R0.reuse, 0x21, !P2 ;  /* 0x000000210000c80c */ /* 0x040fe40005741670 */
[C---:B------:R-:W-:Y:S02]  /*fed0*/  @!P4 ISETP.LT.OR P1, PT, R0.reuse, 0x21, !P1 ;  /* 0x000000210000c80c */ /* 0x040fe40004f21670 */
[----:B------:R-:W-:Y:S01]  /*fee0*/  @!P4 ISETP.LT.OR P0, PT, R0, 0x21, !P0 ;  /* 0x000000210000c80c */ /* 0x000fe20004701670 */
[C---:B------:R-:W-:Y:S06]  /*fef0*/  HMMA.16816.F32 R68, R12.reuse, R32, RZ ;  /* 0x000000200c44723c */ /* 0x040fec00000018ff */
[----:B------:R2:W-:Y:S02]  /*ff00*/  LDGSTS.E.BYPASS.LTC128B.128 [R203+0x3080], [R2.64+0x80], !P3 ;  /* 0x0308008002cb7fae */ /* 0x0005e4000d901d46 */
[C---:B------:R-:W-:Y:S02]  /*ff10*/  HMMA.16816.F32 R32, R12.reuse, R34, RZ ;  /* 0x000000220c20723c */ /* 0x040fe400000018ff */
[----:B------:R1:W-:Y:S04]  /*ff20*/  @!P4 LDGSTS.E.BYPASS.LTC128B.128 [R203+0x2080], [R16.64], !P2 ;  /* 0x0208000010cbcfae */ /* 0x0003e8000d101d46 */
[----:B------:R1:W-:Y:S02]  /*ff30*/  @!P4 LDGSTS.E.BYPASS.LTC128B.128 [R203+0x2c80], [R16.64+0x40], !P1 ;  /* 0x02c8004010cbcfae */ /* 0x0003e4000c901d46 */
[C---:B------:R-:W-:Y:S02]  /*ff40*/  HMMA.16816.F32 R72, R12.reuse, R28, RZ ;  /* 0x0000001c0c48723c */ /* 0x040fe400000018ff */
[----:B------:R1:W-:Y:S04]  /*ff50*/  @!P4 LDGSTS.E.BYPASS.LTC128B.128 [R203+0x3880], [R16.64+0x80], !P0 ;  /* 0x0388008010cbcfae */ /* 0x0003e8000c101d46 */
[----:B------:R-:W0:Y:S02]  /*ff60*/  LDGDEPBAR ;  /* 0x00000000000079af */ /* 0x000e240000000000 */
[C---:B------:R-:W-:Y:S02]  /*ff70*/  HMMA.16816.F32 R76, R12.reuse, R30, RZ ;  /* 0x0000001e0c4c723c */ /* 0x040fe400000018ff */
[----:B------:R-:W-:Y:S06]  /*ff80*/  LDSM.16.M88.4 R28, [R165+0xc00] ;  /* 0x000c0000a51c783b */ /* 0x000fec0000000200 */
[C---:B------:R-:W-:Y:S08]  /*ff90*/  HMMA.16816.F32 R80, R12.reuse, R20, RZ ;  /* 0x000000140c50723c */ /* 0x040ff000000018ff */
[----:B------:R-:W-:Y:S01]  /*ffa0*/  HMMA.16816.F32 R88, R12, R22, RZ ;  /* 0x000000160c58723c */ /* 0x000fe200000018ff */
[----:B------:R-:W-:Y:S04]  /*ffb0*/  LDSM.16.M88.4 R12, [R165+0x1400] ;  /* 0x00140000a50c783b */ /* 0x000fe80000000200 */
[----:B-1----:R-:W-:Y:S03]  /*ffc0*/  LDSM.16.M88.4 R16, [R165+0x1000] ;  /* 0x00100000a510783b */ /* 0x002fe60000000200 */
[C---:B------:R-:W-:Y:S01]  /*ffd0*/  HMMA.16816.F32 R104, R4.reuse, R36, R64 ;  /* 0x000000240468723c */ /* 0x040fe20000001840 */
[----:B------:R-:W-:Y:S07]  /*ffe0*/  LDSM.16.M88.4 R20, [R193+0x3000] ;  /* 0x00300000c114783b */ /* 0x000fee0000000200 */
[C---:B------:R-:W-:Y:S08]  /*fff0*/  HMMA.16816.F32 R100, R4.reuse, R38, R60 ;  /* 0x000000260464723c */ /* 0x040ff0000000183c */
[C---:B------:R-:W-:Y:S08]  /*10000*/  HMMA.16816.F32 R96, R4.reuse, R40, R56 ;  /* 0x000000280460723c */ /* 0x040ff00000001838 */
[C---:B------:R-:W-:Y:S01]  /*10010*/  HMMA.16816.F32 R92, R4.reuse, R42, R52 ;  /* 0x0000002a045c723c */ /* 0x040fe20000001834 */
[----:B------:R-:W-:Y:S07]  /*10020*/  LDSM.16.M88.4 R52, [R198] ;  /* 0x00000000c634783b */ /* 0x000fee0000000200 */
[C---:B------:R-:W-:Y:S01]  /*10030*/  HMMA.16816.F32 R84, R4.reuse, R44, R48 ;  /* 0x0000002c0454723c */ /* 0x040fe20000001830 */
[----:B------:R-:W-:Y:S07]  /*10040*/  LDSM.16.M88.4 R48, [R200] ;  /* 0x00000000c830783b */ /* 0x000fee0000000200 */
[----:B------:R-:W-:Y:S01]  /*10050*/  HMMA.16816.F32 R64, R4, R46, R8 ;  /* 0x0000002e0440723c */ /* 0x000fe20000001808 */
[----:B------:R-:W1:Y:S04]  /*10060*/  LDSM.16.M88.4 R4, [R192+0x3000] ;  /* 0x00300000c004783b */ /* 0x000e680000000200 */
[----:B------:R-:W3:Y:S03]  /*10070*/  LDSM.16.M88.4 R8, [R192+0x2000] ;  /* 0x00200000c008783b */ /* 0x000ee60000000200 */
[C---:B------:R-:W-:Y:S01]  /*10080*/  HMMA.16816.F32 R60, R24.reuse, R38, R32 ;  /* 0x00000026183c723c */ /* 0x040fe20000001820 */
[----:B------:R-:W1:Y:S07]  /*10090*/  LDSM.16.M88.4 R32, [R199] ;  /* 0x00000000c720783b */ /* 0x000e6e0000000200 */
[C---:B------:R-:W-:Y:S08]  /*100a0*/  HMMA.16816.F32 R68, R24.reuse, R36, R68 ;  /* 0x000000241844723c */ /* 0x040ff00000001844 */
[C---:B------:R-:W-:Y:S08]  /*100b0*/  HMMA.16816.F32 R56, R24.reuse, R40, R72 ;  /* 0x000000281838723c */ /* 0x040ff00000001848 */
[C---:B------:R-:W-:Y:S08]  /*100c0*/  HMMA.16816.F32 R40, R24.reuse, R42, R76 ;  /* 0x0000002a1828723c */ /* 0x040ff0000000184c */
[C---:B------:R-:W-:Y:S08]  /*100d0*/  HMMA.16816.F32 R36, R24.reuse, R44, R80 ;  /* 0x0000002c1824723c */ /* 0x040ff00000001850 */
[----:B------:R-:W-:Y:S01]  /*100e0*/  HMMA.16816.F32 R44, R24, R46, R88 ;  /* 0x0000002e182c723c */ /* 0x000fe20000001858 */
[----:B------:R-:W2:Y:S07]  /*100f0*/  LDSM.16.M88.4 R24, [R193+0x2000] ;  /* 0x00200000c118783b */ /* 0x000eae0000000200 */
[C---:B-1----:R-:W-:Y:S08]  /*10100*/  HMMA.16816.F32 R72, R4.reuse, R14, R64 ;  /* 0x0000000e0448723c */ /* 0x042ff00000001840 */
[C---:B------:R-:W-:Y:S08]  /*10110*/  HMMA.16816.F32 R76, R4.reuse, R28, R104 ;  /* 0x0000001c044c723c */ /* 0x040ff00000001868 */
[C---:B------:R-:W-:Y:S08]  /*10120*/  HMMA.16816.F32 R100, R4.reuse, R30, R100 ;  /* 0x0000001e0464723c */ /* 0x040ff00000001864 */
[----:B------:R-:W-:Y:S08]  /*10130*/  HMMA.16816.F32 R96, R4, R16, R96 ;  /* 0x000000100460723c */ /* 0x000ff00000001860 */
[----:B---3--:R-:W-:Y:S08]  /*10140*/  HMMA.16816.F32 R64, R8, R30, R60 ;  /* 0x0000001e0840723c */ /* 0x008ff0000000183c */
[C---:B------:R-:W-:Y:S08]  /*10150*/  HMMA.16816.F32 R92, R4.reuse, R18, R92 ;  /* 0x00000012045c723c */ /* 0x040ff0000000185c */
[----:B------:R-:W-:Y:S08]  /*10160*/  HMMA.16816.F32 R84, R4, R12, R84 ;  /* 0x0000000c0454723c */ /* 0x000ff00000001854 */
[C---:B------:R-:W-:Y:S08]  /*10170*/  HMMA.16816.F32 R68, R8.reuse, R28, R68 ;  /* 0x0000001c0844723c */ /* 0x040ff00000001844 */
[C---:B------:R-:W-:Y:S08]  /*10180*/  HMMA.16816.F32 R60, R8.reuse, R16, R56 ;  /* 0x00000010083c723c */ /* 0x040ff00000001838 */
[C---:B------:R-:W-:Y:S01]  /*10190*/  HMMA.16816.F32 R28, R8.reuse, R18, R40 ;  /* 0x00000012081c723c */ /* 0x040fe20000001828 */
[----:B------:R-:W-:Y:S04]  /*101a0*/  LDSM.16.M88.4 R40, [R165+0x1c00] ;  /* 0x001c0000a528783b */ /* 0x000fe80000000200 */
[----:B------:R-:W-:Y:S03]  /*101b0*/  LDSM.16.M88.4 R16, [R192+0x4000] ;  /* 0x00400000c010783b */ /* 0x000fe60000000200 */
[C---:B------:R-:W-:Y:S01]  /*101c0*/  HMMA.16816.F32 R4, R8.reuse, R12, R36 ;  /* 0x0000000c0804723c */ /* 0x040fe20000001824 */
[----:B------:R-:W-:Y:S07]  /*101d0*/  LDSM.16.M88.4 R36, [R165+0x2000] ;  /* 0x00200000a524783b */ /* 0x000fee0000000200 */
[----:B------:R-:W-:Y:S01]  /*101e0*/  HMMA.16816.F32 R8, R8, R14, R44 ;  /* 0x0000000e0808723c */ /* 0x000fe2000000182c */
[----:B------:R-:W-:Y:S04]  /*101f0*/  LDSM.16.M88.4 R12, [R192+0x5000] ;  /* 0x00500000c00c783b */ /* 0x000fe80000000200 */
[----:B------:R-:W1:Y:S03]  /*10200*/  LDSM.16.M88.4 R44, [R165+0x1800] ;  /* 0x00180000a52c783b */ /* 0x000e660000000200 */
[C---:B------:R-:W-:Y:S08]  /*10210*/  HMMA.16816.F32 R56, R20.reuse, R48, R76 ;  /* 0x000000301438723c */ /* 0x040ff0000000184c */
[C---:B------:R-:W-:Y:S08]  /*10220*/  HMMA.16816.F32 R116, R20.reuse, R50, R100 ;  /* 0x000000321474723c */ /* 0x040ff00000001864 */
[C---:B------:R-:W-:Y:S08]  /*10230*/  HMMA.16816.F32 R112, R20.reuse, R32, R96 ;  /* 0x000000201470723c */ /* 0x040ff00000001860 */
[C---:B------:R-:W-:Y:S08]  /*10240*/  HMMA.16816.F32 R108, R20.reuse, R34, R92 ;  /* 0x00000022146c723c */ /* 0x040ff0000000185c */
[C---:B------:R-:W-:Y:S08]  /*10250*/  HMMA.16816.F32 R104, R20.reuse, R52, R84 ;  /* 0x000000341468723c */ /* 0x040ff00000001854 */
[----:B------:R-:W-:Y:S01]  /*10260*/  HMMA.16816.F32 R100, R20, R54, R72 ;  /* 0x000000361464723c */ /* 0x000fe20000001848 */
[----:B------:R-:W-:Y:S07]  /*10270*/  LDSM.16.M88.4 R20, [R195] ;  /* 0x00000000c314783b */ /* 0x000fee0000000200 */
[C---:B--2---:R-:W-:Y:S08]  /*10280*/  HMMA.16816.F32 R96, R24.reuse, R48, R68 ;  /* 0x000000301860723c */ /* 0x044ff00000001844 */
[C---:B------:R-:W-:Y:S08]  /*10290*/  HMMA.16816.F32 R88, R24.reuse, R32, R60 ;  /* 0x000000201858723c */ /* 0x040ff0000000183c */
[C---:B------:R-:W-:Y:S08]  /*102a0*/  HMMA.16816.F32 R92, R24.reuse, R50, R64 ;  /* 0x00000032185c723c */ /* 0x040ff00000001840 */
[C---:B------:R-:W-:Y:S01]  /*102b0*/  HMMA.16816.F32 R84, R24.reuse, R34, R28 ;  /* 0x000000221854723c */ /* 0x040fe2000000181c */
[----:B------:R-:W-:Y:S04]  /*102c0*/  LDSM.16.M88.4 R32, [R197] ;  /* 0x00000000c520783b */ /* 0x000fe80000000200 */
[----:B------:R-:W-:Y:S03]  /*102d0*/  LDSM.16.M88.4 R28, [R196] ;  /* 0x00000000c41c783b */ /* 0x000fe60000000200 */
[C---:B------:R-:W-:Y:S01]  /*102e0*/  HMMA.16816.F32 R80, R24.reuse, R52, R4 ;  /* 0x000000341850723c */ /* 0x040fe20000001804 */
[----:B------:R-:W2:Y:S07]  /*102f0*/  LDSM.16.M88.4 R4, [R193+0x5000] ;  /* 0x00500000c104783b */ /* 0x000eae0000000200 */
[----:B------:R-:W-:Y:S01]  /*10300*/  HMMA.16816.F32 R76, R24, R54, R8 ;  /* 0x00000036184c723c */ /* 0x000fe20000001808 */
[----:B------:R-:W3:Y:S01]  /*10310*/  LDSM.16.M88.4 R8, [R193+0x4000] ;  /* 0x00400000c108783b */ /* 0x000ee20000000200 */
[----:B----4-:R-:W-:Y:S01]  /*10320*/  ISETP.GT.AND P0, PT, R120, R246, PT ;  /* 0x000000f67800720c */ /* 0x010fe20003f04270 */
[----:B------:R-:W-:-:S05]  /*10330*/  DEPBAR.LE SB0, 0x0 ;  /* 0x000080000000791a */ /* 0x000fca0000000000 */
[C---:B-1----:R-:W-:Y:S08]  /*10340*/  HMMA.16816.F32 R72, R12.reuse, R44, R56 ;  /* 0x0000002c0c48723c */ /* 0x042ff00000001838 */
        /* <DEDUP_REMOVED lines=61> */
.L_x_2728:
[----:B------:R-:W-:Y:S05]  /*10720*/  BSYNC B0 ;  /* 0x0000000000007941 */ /* 0x000fea0003800000 */
.L_x_2727:
[----:B------:R-:W2:Y:S04]  /*10730*/  LDL R0, [R1+0x8c] ;  /* 0x00008c0001007983 */ /* 0x000ea80000100800 */
[----:B------:R-:W3:Y:S04]  /*10740*/  LDL R6, [R1+0x20] ;  /* 0x0000200001067983 */ /* 0x000ee80000100800 */
[----:B------:R-:W4:Y:S01]  /*10750*/  LDL R180, [R1+0x40] ;  /* 0x0000400001b47983 */ /* 0x000f220000100800 */
[----:B------:R-:W-:-:S03]  /*10760*/  ISETP.NE.AND P4, PT, R125, 0x1, PT ;  /* 0x000000017d00780c */ /* 0x000fc60003f85270 */
        /* <DEDUP_REMOVED lines=8> */
[----:B------:R-:W-:Y:S02]  /*107f0*/  @P4 SHF.R.U32.HI R4, RZ, c[0x0][0x2cc], R0 ;  /* 0x0000b300ff044a19 */ /* 0x000fe40000011600 */
[----:B---3--:R-:W-:Y:S01]  /*10800*/  IADD3 R0, -R6, 0x1, R121 ;  /* 0x0000000106007810 */ /* 0x008fe20007ffe179 */
[----:B------:R-:W-:Y:S02]  /*10810*/  IMAD.IADD R6, R121, 0x1, -R6 ;  /* 0x0000000179067824 */ /* 0x000fe400078e0a06 */
[----:B------:R-:W1:Y:S02]  /*10820*/  SHFL.IDX PT, R2, R4, 0x2, 0x1c1f ;  /* 0x005c1f0004027f89 */ /* 0x000e6400000e0000 */
[----:B----4-:R-:W-:Y:S02]  /*10830*/  IMAD.IADD R5, R0, 0x1, -R180 ;  /* 0x0000000100057824 */ /* 0x010fe400078e0ab4 */
[----:B------:R-:W2:Y:S02]  /*10840*/  SHFL.IDX PT, R3, R4, 0x3, 0x1c1f ;  /* 0x007c1f0004037f89 */ /* 0x000ea400000e0000 */
[----:B-1----:R-:W-:-:S02]  /*10850*/  IMAD.IADD R2, R5, 0x1, R2 ;  /* 0x0000000105027824 */ /* 0x002fc400078e0202 */
        /* <DEDUP_REMOVED lines=11> */
[----:B------:R-:W-:Y:S02]  /*10910*/  FMNMX.FTZ R3, R9, R10, !PT ;  /* 0x0000000a09037209 */ /* 0x000fe40007810000 */
[----:B------:R-:W-:Y:S02]  /*10920*/  FSEL R13, R69, -INF , P0 ;  /* 0xff800000450d7808 */ /* 0x000fe40000000000 */
[----:B------:R-:W-:-:S02]  /*10930*/  FSEL R14, R74, -INF , P2 ;  /* 0xff8000004a0e7808 */ /* 0x000fc40001000000 */
[----:B------:R-:W-:Y:S02]  /*10940*/  ISETP.GT.AND P0, PT, R0, 0x9, PT ;  /* 0x000000090000780c */ /* 0x000fe40003f04270 */
[----:B------:R-:W-:Y:S02]  /*10950*/  ISETP.GT.AND P2, PT, R2, 0x10, PT ;  /* 0x000000100200780c */ /* 0x000fe40003f44270 */
[----:B------:R-:W-:Y:S02]  /*10960*/  FMNMX.FTZ R3, R11, R3, !PT ;  /* 0x000000030b037209 */ /* 0x000fe40007810000 */
[----:B------:R-:W-:Y:S02]  /*10970*/  ISETP.GT.AND P1, PT, R0, 0x8, PT ;  /* 0x000000080000780c */ /* 0x000fe40003f24270 */
[----:B------:R-:W-:Y:S02]  /*10980*/  FSEL R17, R71, -INF , P0 ;  /* 0xff80000047117808 */ /* 0x000fe40000000000 */
[----:B------:R-:W-:-:S02]  /*10990*/  ISETP.GT.AND P0, PT, R2, 0x11, PT ;  /* 0x000000110200780c */ /* 0x000fc40003f04270 */
[----:B------:R-:W-:Y:S02]  /*109a0*/  FSEL R18, R64, -INF , P2 ;  /* 0xff80000040127808 */ /* 0x000fe40001000000 */
[----:B------:R-:W-:Y:S02]  /*109b0*/  FMNMX.FTZ R3, R13, R3, !PT ;  /* 0x000000030d037209 */ /* 0x000fe40007810000 */
[----:B------:R-:W-:Y:S02]  /*109c0*/  FSEL R16, R70, -INF , P1 ;  /* 0xff80000046107808 */ /* 0x000fe40000800000 */
[----:B------:R-:W-:Y:S01]  /*109d0*/  ISETP.GT.AND P3, PT, R0, 0x1, PT ;  /* 0x000000010000780c */ /* 0x000fe20003f64270 */
[----:B------:R-:W-:Y:S01]  /*109e0*/  LDSM.16.MT88.4 R68, [R167+0x400] ;  /* 0x00040000a744783b */ /* 0x000fe20000004200 */
[----:B------:R-:W-:Y:S02]  /*109f0*/  ISETP.GT.AND P1, PT, R2, 0x18, PT ;  /* 0x000000180200780c */ /* 0x000fe40003f24270 */
[----:B------:R-:W-:-:S02]  /*10a00*/  FSEL R19, R65, -INF , P0 ;  /* 0xff80000041137808 */ /* 0x000fc40000000000 */
[----:B------:R-:W-:Y:S02]  /*10a10*/  FMNMX.FTZ R3, R18, R3, !PT ;  /* 0x0000000312037209 */ /* 0x000fe40007810000 */
[----:B------:R-:W-:Y:S02]  /*10a20*/  FSEL R15, R75, -INF , P3 ;  /* 0xff8000004b0f7808 */ /* 0x000fe40001800000 */
[----:B------:R-:W-:Y:S01]  /*10a30*/  ISETP.GT.AND P0, PT, R2, 0x19, PT ;  /* 0x000000190200780c */ /* 0x000fe20003f04270 */
[----:B------:R-:W-:Y:S01]  /*10a40*/  LDSM.16.MT88.4 R72, [R167] ;  /* 0x00000000a748783b */ /* 0x000fe20000004200 */
        /* <DEDUP_REMOVED lines=8> */
[----:B------:R-:W-:-:S02]  /*10ad0*/  ISETP.GT.AND P3, PT, R2, 0x28, PT ;  /* 0x000000280200780c */ /* 0x000fc40003f64270 */
[----:B------:R-:W-:Y:S02]  /*10ae0*/  ISETP.GT.AND P2, PT, R2, 0x29, PT ;  /* 0x000000290200780c */ /* 0x000fe40003f44270 */
        /* <DEDUP_REMOVED lines=8> */
[----:B------:R-:W-:Y:S02]  /*10b70*/  FSEL R26, R67, -INF , P0 ;  /* 0xff800000431a7808 */ /* 0x000fe40000000000 */
[----:B------:R-:W-:Y:S01]  /*10b80*/  FSEL R129, R52, -INF , P3 ;  /* 0xff80000034817808 */ /* 0x000fe20001800000 */
[----:B------:R-:W-:Y:S01]  /*10b90*/  LDSM.16.MT88.4 R64, [R166+0x400] ;  /* 0x00040000a640783b */ /* 0x000fe20000004200 */
[----:B------:R-:W-:-:S02]  /*10ba0*/  ISETP.GT.AND P1, PT, R0, 0x18, PT ;  /* 0x000000180000780c */ /* 0x000fc40003f24270 */
[----:B------:R-:W-:Y:S02]  /*10bb0*/  FMNMX.FTZ R2, R24, R2, !PT ;  /* 0x0000000218027209 */ /* 0x000fe40007810000 */
[----:B------:R-:W-:Y:S02]  /*10bc0*/  FMNMX.FTZ R3, R131, R3, !PT ;  /* 0x0000000383037209 */ /* 0x000fe40007810000 */
[----:B------:R-:W-:Y:S02]  /*10bd0*/  FSEL R128, R53, -INF , P2 ;  /* 0xff80000035807808 */ /* 0x000fe40001000000 */
[----:B------:R-:W-:Y:S02]  /*10be0*/  ISETP.GT.AND P0, PT, R0, 0x19, PT ;  /* 0x000000190000780c */ /* 0x000fe40003f04270 */
[----:B------:R-:W-:Y:S02]  /*10bf0*/  FSEL R28, R62, -INF , P1 ;  /* 0xff8000003e1c7808 */ /* 0x000fe40000800000 */
[----:B------:R-:W-:-:S02]  /*10c00*/  FMNMX.FTZ R2, R26, R2, !PT ;  /* 0x000000021a027209 */ /* 0x000fc40007810000 */
[----:B------:R-:W-:Y:S02]  /*10c10*/  FMNMX.FTZ R3, R129, R3, !PT ;  /* 0x0000000381037209 */ /* 0x000fe40007810000 */
[----:B------:R-:W-:Y:S02]  /*10c20*/  FSEL R29, R63, -INF , P0 ;  /* 0xff8000003f1d7808 */ /* 0x000fe40000000000 */
[----:B------:R-:W-:Y:S01]  /*10c30*/  ISETP.GT.AND P1, PT, R0, 0x20, PT ;  /* 0x000000200000780c */ /* 0x000fe20003f24270 */
[----:B------:R-:W-:Y:S01]  /*10c40*/  LDSM.16.MT88.4 R60, [R166] ;  /* 0x00000000a63c783b */ /* 0x000fe20000004200 */
[----:B------:R-:W-:Y:S02]  /*10c50*/  FMNMX.FTZ R2, R28, R2, !PT ;  /* 0x000000021c027209 */ /* 0x000fe40007810000 */
[----:B------:R-:W-:Y:S02]  /*10c60*/  FMNMX.FTZ R3, R128, R3, !PT ;  /* 0x0000000380037209 */ /* 0x000fe40007810000 */
[----:B------:R-:W-:-:S02]  /*10c70*/  ISETP.GT.AND P0, PT, R0, 0x21, PT ;  /* 0x000000210000780c */ /* 0x000fc40003f04270 */
[----:B------:R-:W-:Y:S01]  /*10c80*/  FSEL R124, R58, -INF , P1 ;  /* 0xff8000003a7c7808 */ /* 0x000fe20000800000 */
[----:B------:R-:W1:Y:S01]  /*10c90*/  SHFL.BFLY PT, R8, R3, 0x2, 0x1f ;  /* 0x0c401f0003087f89 */ /* 0x000e6200000e0000 */
[----:B------:R-:W-:Y:S02]  /*10ca0*/  FMNMX.FTZ R2, R29, R2, !PT ;  /* 0x000000021d027209 */ /* 0x000fe40007810000 */
[----:B------:R-:W-:Y:S02]  /*10cb0*/  FSEL R127, R59, -INF , P0 ;  /* 0xff8000003b7f7808 */ /* 0x000fe40000000000 */
[----:B------:R-:W-:Y:S02]  /*10cc0*/  ISETP.GT.AND P1, PT, R0, 0x28, PT ;  /* 0x000000280000780c */ /* 0x000fe40003f24270 */
[----:B------:R-:W-:Y:S02]  /*10cd0*/  FMNMX.FTZ R2, R124, R2, !PT ;  /* 0x000000027c027209 */ /* 0x000fe40007810000 */
[----:B------:R-:W-:-:S02]  /*10ce0*/  ISETP.GT.AND P0, PT, R0, 0x29, PT ;  /* 0x000000290000780c */ /* 0x000fc40003f04270 */
[----:B------:R-:W-:Y:S02]  /*10cf0*/  FSEL R126, R54, -INF , P1 ;  /* 0xff800000367e7808 */ /* 0x000fe40000800000 */
[----:B------:R-:W-:Y:S02]  /*10d00*/  FMNMX.FTZ R2, R127, R2, !PT ;  /* 0x000000027f027209 */ /* 0x000fe40007810000 */
[----:B------:R-:W-:Y:S02]  /*10d10*/  FSEL R125, R55, -INF , P0 ;  /* 0xff800000377d7808 */ /* 0x000fe40000000000 */
[----:B------:R-:W-:Y:S01]  /*10d20*/  FMNMX.FTZ R2, R126, R2, !PT ;  /* 0x000000027e027209 */ /* 0x000fe20007810000 */
[----:B------:R-:W-:Y:S03]  /*10d30*/  LDSM.16.MT88.4 R52, [R167+0x1000] ;  /* 0x00100000a734783b */ /* 0x000fe60000004200 */
[----:B------:R-:W-:-:S02]  /*10d40*/  FMNMX.FTZ R2, R125, R2, !PT ;  /* 0x000000027d027209 */ /* 0x000fc40007810000 */
[----:B-1----:R-:W-:-:S03]  /*10d50*/  FMNMX.FTZ R0, R3, R8, !PT ;  /* 0x0000000803007209 */ /* 0x002fc60007810000 */
[----:B------:R-:W1:Y:S04]  /*10d60*/  SHFL.BFLY PT, R7, R2, 0x2, 0x1f ;  /* 0x0c401f0002077f89 */ /* 0x000e6800000e0000 */
[----:B------:R-:W2:Y:S01]  /*10d70*/  SHFL.BFLY PT, R3, R0, 0x1, 0x1f ;  /* 0x0c201f0000037f89 */ /* 0x000ea200000e0000 */
[----:B-1----:R-:W-:Y:S02]  /*10d80*/  FMNMX.FTZ R2, R2, R7, !PT ;  /* 0x0000000702027209 */ /* 0x002fe40007810000 */
[----:B--2---:R-:W-:-:S03]  /*10d90*/  FMNMX.FTZ R138, R0, R3, !PT ;  /* 0x00000003008a7209 */ /* 0x004fc60007810000 */
[----:B------:R-:W1:Y:S01]  /*10da0*/  SHFL.BFLY PT, R7, R2, 0x1, 0x1f ;  /* 0x0c201f0002077f89 */ /* 0x000e6200000e0000 */
[C---:B------:R-:W-:Y:S01]  /*10db0*/  FSETP.NEU.FTZ.AND P0, PT, R138.reuse, -INF , PT ;  /* 0xff8000008a00780b */ /* 0x040fe20003f1d000 */
[----:B------:R-:W-:-:S05]  /*10dc0*/  FMUL.FTZ R0, R138, c[0x0][0x2d0] ;  /* 0x0000b4008a007a20 */ /* 0x000fca0000410000 */
[----:B------:R-:W-:-:S05]  /*10dd0*/  FSEL R12, R0, RZ, P0 ;  /* 0x000000ff000c7208 */ /* 0x000fca0000000000 */
[----:B------:R-:W-:-:S04]  /*10de0*/  FFMA.FTZ R0, R9, c[0x0][0x2d0], -R12 ;  /* 0x0000b40009007a23 */ /* 0x000fc8000001080c */
[----:B------:R2:W-:Y:S01]  /*10df0*/  MUFU.EX2 R213, R0 ;  /* 0x0000000000d57308 */ /* 0x0005e20000000800 */
[----:B-1----:R-:W-:Y:S02]  /*10e00*/  FMNMX.FTZ R135, R2, R7, !PT ;  /* 0x0000000702877209 */ /* 0x002fe40007810000 */
[----:B------:R-:W-:Y:S02]  /*10e10*/  SHFL.IDX PT, R7, R4, RZ, 0x1c1f ;  /* 0x001c1fff04077589 */ /* 0x000fe400000e0000 */
[C---:B------:R-:W-:Y:S01]  /*10e20*/  FSETP.NEU.FTZ.AND P0, PT, R135.reuse, -INF , PT ;  /* 0xff8000008700780b */ /* 0x040fe20003f1d000 */
[----:B------:R-:W-:Y:S01]  /*10e30*/  FMUL.FTZ R3, R135, c[0x0][0x2d0] ;  /* 0x0000b40087037a20 */ /* 0x000fe20000410000 */
[----:B------:R1:W3:Y:S01]  /*10e40*/  SHFL.IDX PT, R2, R4, 0x1, 0x1c1f ;  /* 0x003c1f0004027f89 */ /* 0x0002e200000e0000 */
[----:B--2---:R-:W-:-:S03]  /*10e50*/  FFMA.FTZ R0, R10, c[0x0][0x2d0], -R12 ;  /* 0x0000b4000a007a23 */ /* 0x004fc6000001080c */
[----:B------:R-:W-:Y:S01]  /*10e60*/  FSEL R3, R3, RZ, P0 ;  /* 0x000000ff03037208 */ /* 0x000fe20000000000 */
[----:B------:R-:W2:Y:S01]  /*10e70*/  MUFU.EX2 R209, R0 ;  /* 0x0000000000d17308 */ /* 0x000ea20000000800 */
[--C-:B-1----:R-:W-:Y:S01]  /*10e80*/  FFMA.FTZ R4, R19, c[0x0][0x2d0], -R12.reuse ;  /* 0x0000b40013047a23 */ /* 0x102fe2000001080c */
[----:B--2---:R-:W-:Y:S01]  /*10e90*/  F2FP.PACK_AB R8, R209, R213 ;  /* 0x000000d5d108723e */ /* 0x004fe200000000ff */
[----:B------:R-:W-:-:S05]  /*10ea0*/  FFMA.FTZ R0, R11, c[0x0][0x2d0], -R12 ;  /* 0x0000b4000b007a23 */ /* 0x000fca000001080c */
[----:B------:R1:W-:Y:S01]  /*10eb0*/  MUFU.EX2 R212, R4 ;  /* 0x0000000400d47308 */ /* 0x0003e20000000800 */
[----:B---3--:R-:W-:-:S05]  /*10ec0*/  IMAD.IADD R2, R5, 0x1, R2 ;  /* 0x0000000105027824 */ /* 0x008fca00078e0202 */
[----:B------:R-:W-:Y:S02]  /*10ed0*/  IMNMX R2, R6, R2, PT ;  /* 0x0000000206027217 */ /* 0x000fe40003800200 */
[----:B------:R2:W-:Y:S01]  /*10ee0*/  MUFU.EX2 R217, R0 ;  /* 0x0000000000d97308 */ /* 0x0005e20000000800 */
[----:B-1----:R-:W-:-:S07]  /*10ef0*/  FFMA.FTZ R4, R20, c[0x0][0x2d0], -R12 ;  /* 0x0000b40014047a23 */ /* 0x002fce000001080c */
[----:B------:R1:W-:Y:S01]  /*10f00*/  MUFU.EX2 R215, R4 ;  /* 0x0000000400d77308 */ /* 0x0003e20000000800 */
[----:B--2---:R-:W-:-:S07]  /*10f10*/  FFMA.FTZ R0, R13, c[0x0][0x2d0], -R12 ;  /* 0x0000b4000d007a23 */ /* 0x004fce000001080c */
[----:B------:R2:W3:Y:S01]  /*10f20*/  MUFU.EX2 R218, R0 ;  /* 0x0000000000da7308 */ /* 0x0004e20000000800 */
[----:B-1----:R-:W-:-:S07]  /*10f30*/  FFMA.FTZ R4, R21, c[0x0][0x2d0], -R12 ;  /* 0x0000b40015047a23 */ /* 0x002fce000001080c */
[----:B------:R1:W-:Y:S01]  /*10f40*/  MUFU.EX2 R214, R4 ;  /* 0x0000000400d67308 */ /* 0x0003e20000000800 */
[----:B--2---:R-:W-:Y:S01]  /*10f50*/  FFMA.FTZ R0, R14, c[0x0][0x2d0], -R3 ;  /* 0x0000b4000e007a23 */ /* 0x004fe20000010803 */
[----:B---3--:R-:W-:-:S06]  /*10f60*/  F2FP.PACK_AB R10, R218, R217 ;  /* 0x000000d9da0a723e */ /* 0x008fcc00000000ff */
[----:B------:R2:W-:Y:S01]  /*10f70*/  MUFU.EX2 R208, R0 ;  /* 0x0000000000d07308 */ /* 0x0005e20000000800 */
[----:B-1----:R-:W-:-:S07]  /*10f80*/  FFMA.FTZ R4, R24, c[0x0][0x2d0], -R3 ;  /* 0x0000b40018047a23 */ /* 0x002fce0000010803 */
[----:B------:R1:W-:Y:S01]  /*10f90*/  MUFU.EX2 R206, R4 ;  /* 0x0000000400ce7308 */ /* 0x0003e20000000800 */
[----:B--2---:R-:W-:-:S07]  /*10fa0*/  FFMA.FTZ R0, R15, c[0x0][0x2d0], -R3 ;  /* 0x0000b4000f007a23 */ /* 0x004fce0000010803 */
[----:B------:R2:W3:Y:S01]  /*10fb0*/  MUFU.EX2 R207, R0 ;  /* 0x0000000000cf7308 */ /* 0x0004e20000000800 */
[----:B-1----:R-:W-:-:S07]  /*10fc0*/  FFMA.FTZ R4, R26, c[0x0][0x2d0], -R3 ;  /* 0x0000b4001a047a23 */ /* 0x002fce0000010803 */
[----:B------:R-:W-:Y:S01]  /*10fd0*/  MUFU.EX2 R205, R4 ;  /* 0x0000000400cd7308 */ /* 0x000fe20000000800 */
[----:B--2---:R-:W-:Y:S01]  /*10fe0*/  FFMA.FTZ R0, R16, c[0x0][0x2d0], -R3 ;  /* 0x0000b40010007a23 */ /* 0x004fe20000010803 */
[----:B---3--:R-:W-:-:S06]  /*10ff0*/  F2FP.PACK_AB R9, R207, R208 ;  /* 0x000000d0cf09723e */ /* 0x008fcc00000000ff */
[----:B------:R1:W-:Y:S02]  /*11000*/  MUFU.EX2 R210, R0 ;  /* 0x0000000000d27308 */ /* 0x0003e40000000800 */
[----:B-1----:R-:W-:-:S06]  /*11010*/  FFMA.FTZ R0, R17, c[0x0][0x2d0], -R3 ;  /* 0x0000b40011007a23 */ /* 0x002fcc0000010803 */
[----:B------:R1:W2:Y:S02]  /*11020*/  MUFU.EX2 R211, R0 ;  /* 0x0000000000d37308 */ /* 0x0002a40000000800 */
[----:B-1----:R-:W-:Y:S01]  /*11030*/  FFMA.FTZ R0, R18, c[0x0][0x2d0], -R12 ;  /* 0x0000b40012007a23 */ /* 0x002fe2000001080c */
[----:B--2---:R-:W-:-:S05]  /*11040*/  F2FP.PACK_AB R11, R211, R210 ;  /* 0x000000d2d30b723e */ /* 0x004fca00000000ff */
[----:B------:R1:W2:Y:S02]  /*11050*/  MUFU.EX2 R216, R0 ;  /* 0x0000000000d87308 */ /* 0x0002a40000000800 */
[C---:B------:R-:W-:Y:S08]  /*11060*/  HMMA.16816.F32 R40, R8.reuse, R60, RZ ;  /* 0x0000003c0828723c */ /* 0x040ff000000018ff */
[----:B------:R-:W-:Y:S01]  /*11070*/  HMMA.16816.F32 R44, R8, R84, RZ ;  /* 0x00000054082c723c */ /* 0x000fe200000018ff */
[----:B-1----:R-:W-:-:S07]  /*11080*/  IMAD.IADD R0, R5, 0x1, R7 ;  /* 0x0000000105007824 */ /* 0x002fce00078e0207 */
[C---:B------:R-:W-:Y:S01]  /*11090*/  HMMA.16816.F32 R56, R8.reuse, R72, RZ ;  /* 0x000000480838723c */ /* 0x040fe200000018ff */
[----:B------:R-:W-:Y:S02]  /*110a0*/  IMNMX R0, R6, R0, PT ;  /* 0x0000000006007217 */ /* 0x000fe40003800200 */
[----:B------:R-:W-:Y:S02]  /*110b0*/  F2FP.PACK_AB R6, R214, R215 ;  /* 0x000000d7d606723e */ /* 0x000fe400000000ff */
[C---:B------:R-:W-:Y:S02]  /*110c0*/  ISETP.GT.AND P0, PT, R0.reuse, RZ, PT ;  /* 0x000000ff0000720c */ /* 0x040fe40003f04270 */
[C---:B------:R-:W-:Y:S01]  /*110d0*/  ISETP.GT.AND P2, PT, R0.reuse, 0x1, PT ;  /* 0x000000010000780c */ /* 0x040fe20003f44270 */
[----:B------:R-:W-:Y:S01]  /*110e0*/  HMMA.16816.F32 R108, R8, R80, RZ ;  /* 0x00000050086c723c */ /* 0x000fe200000018ff */
[----:B------:R-:W-:Y:S02]  /*110f0*/  ISETP.GT.AND P3, PT, R0, 0x8, PT ;  /* 0x000000080000780c */ /* 0x000fe40003f64270 */
[----:B------:R-:W-:-:S02]  /*11100*/  FSEL R17, R48, -INF , P0 ;  /* 0xff80000030117808 */ /* 0x000fc40000000000 */
[----:B------:R-:W-:Y:S02]  /*11110*/  FSEL R22, R49, -INF , P2 ;  /* 0xff80000031167808 */ /* 0x000fe40001000000 */
[----:B------:R-:W-:Y:S01]  /*11120*/  ISETP.GT.AND P1, PT, R0, 0x9, PT ;  /* 0x000000090000780c */ /* 0x000fe20003f24270 */
[C---:B------:R-:W-:Y:S01]  /*11130*/  HMMA.16816.F32 R100, R8.reuse, R88, RZ ;  /* 0x000000580864723c */ /* 0x040fe200000018ff */
[----:B------:R-:W-:Y:S02]  /*11140*/  FSEL R21, R148, -INF , P3 ;  /* 0xff80000094157808 */ /* 0x000fe40001800000 */
[----:B------:R-:W-:Y:S02]  /*11150*/  FMNMX.FTZ R5, R17, R22, !PT ;  /* 0x0000001611057209 */ /* 0x000fe40007810000 */
[----:B------:R-:W-:Y:S02]  /*11160*/  ISETP.GT.AND P0, PT, R0, 0x10, PT ;  /* 0x000000100000780c */ /* 0x000fe40003f04270 */
[----:B------:R-:W-:Y:S01]  /*11170*/  FSEL R23, R149, -INF , P1 ;  /* 0xff80000095177808 */ /* 0x000fe20000800000 */
[----:B------:R-:W-:Y:S01]  /*11180*/  HMMA.16816.F32 R112, R8, R96, RZ ;  /* 0x000000600870723c */ /* 0x000fe200000018ff */
[----:B------:R-:W-:Y:S01]  /*11190*/  FMNMX.FTZ R4, R21, R5, !PT ;  /* 0x0000000515047209 */ /* 0x000fe20007810000 */
[----:B------:R-:W-:Y:S01]  /*111a0*/  FFMA.FTZ R5, R28, c[0x0][0x2d0], -R3 ;  /* 0x0000b4001c057a23 */ /* 0x000fe20000010803 */
[----:B------:R-:W-:-:S02]  /*111b0*/  FSEL R24, R156, -INF , P0 ;  /* 0xff8000009c187808 */ /* 0x000fc40000000000 */
[C---:B------:R-:W-:Y:S01]  /*111c0*/  ISETP.GT.AND P1, PT, R0.reuse, 0x19, PT ;  /* 0x000000190000780c */ /* 0x040fe20003f24270 */
[----:B------:R1:W-:Y:S01]  /*111d0*/  MUFU.EX2 R204, R5 ;  /* 0x0000000500cc7308 */ /* 0x0003e20000000800 */
[C---:B------:R-:W-:Y:S01]  /*111e0*/  ISETP.GT.AND P0, PT, R0.reuse, 0x20, PT ;  /* 0x000000200000780c */ /* 0x040fe20003f04270 */
[C---:B------:R-:W-:Y:S01]  /*111f0*/  HMMA.16816.F32 R120, R8.reuse, R62, RZ ;  /* 0x0000003e0878723c */ /* 0x040fe200000018ff */
[----:B------:R-:W-:Y:S02]  /*11200*/  ISETP.GT.AND P3, PT, R0, 0x11, PT ;  /* 0x000000110000780c */ /* 0x000fe40003f64270 */
[----:B------:R-:W-:Y:S02]  /*11210*/  FMNMX.FTZ R4, R23, R4, !PT ;  /* 0x0000000417047209 */ /* 0x000fe40007810000 */
[----:B------:R-:W-:Y:S02]  /*11220*/  FSEL R26, R153, -INF , P1 ;  /* 0xff800000991a7808 */ /* 0x000fe40000800000 */
[----:B------:R-:W-:Y:S01]  /*11230*/  FSEL R79, R160, -INF , P0 ;  /* 0xff800000a04f7808 */ /* 0x000fe20000000000 */
[----:B------:R-:W-:Y:S01]  /*11240*/  HMMA.16816.F32 R116, R8, R74, RZ ;  /* 0x0000004a0874723c */ /* 0x000fe200000018ff */
[----:B------:R-:W-:-:S02]  /*11250*/  ISETP.GT.AND P2, PT, R0, 0x18, PT ;  /* 0x000000180000780c */ /* 0x000fc40003f44270 */
[----:B------:R-:W-:Y:S02]  /*11260*/  FSEL R25, R157, -INF , P3 ;  /* 0xff8000009d197808 */ /* 0x000fe40001800000 */
[----:B------:R-:W-:Y:S01]  /*11270*/  FMNMX.FTZ R4, R24, R4, !PT ;  /* 0x0000000418047209 */ /* 0x000fe20007810000 */
[----:B-1----:R-:W-:Y:S01]  /*11280*/  FFMA.FTZ R5, R29, c[0x0][0x2d0], -R3 ;  /* 0x0000b4001d057a23 */ /* 0x002fe20000010803 */
[C---:B------:R-:W-:Y:S01]  /*11290*/  ISETP.GT.AND P1, PT, R2.reuse, RZ, PT ;  /* 0x000000ff0200720c */ /* 0x040fe20003f24270 */
[----:B------:R-:W-:Y:S01]  /*112a0*/  HMMA.16816.F32 R104, R8, R82, RZ ;  /* 0x000000520868723c */ /* 0x000fe200000018ff */
[----:B------:R-:W-:Y:S01]  /*112b0*/  ISETP.GT.AND P0, PT, R2, 0x1, PT ;  /* 0x000000010200780c */ /* 0x000fe20003f04270 */
[----:B------:R1:W3:Y:S01]  /*112c0*/  MUFU.EX2 R179, R5 ;  /* 0x0000000500b37308 */ /* 0x0002e20000000800 */
[----:B------:R-:W-:Y:S02]  /*112d0*/  FSEL R27, R152, -INF , P2 ;  /* 0xff800000981b7808 */ /* 0x000fe40001000000 */
[----:B------:R-:W-:-:S02]  /*112e0*/  FMNMX.FTZ R4, R25, R4, !PT ;  /* 0x0000000419047209 */ /* 0x000fc40007810000 */
[----:B------:R-:W-:Y:S01]  /*112f0*/  FSEL R20, R50, -INF , P1 ;  /* 0xff80000032147808 */ /* 0x000fe20000800000 */
[C---:B------:R-:W-:Y:S01]  /*11300*/  HMMA.16816.F32 R36, R8.reuse, R86, RZ ;  /* 0x000000560824723c */ /* 0x040fe200000018ff */
[----:B------:R-:W-:Y:S02]  /*11310*/  FSEL R19, R51, -INF , P0 ;  /* 0xff80000033137808 */ /* 0x000fe40000000000 */
[----:B------:R-:W4:Y:S01]  /*11320*/  LDSM.16.MT88.4 R48, [R166+0x1c00] ;  /* 0x001c0000a630783b */ /* 0x000f220000004200 */
[C---:B------:R-:W-:Y:S02]  /*11330*/  ISETP.GT.AND P2, PT, R0.reuse, 0x21, PT ;  /* 0x000000210000780c */ /* 0x040fe40003f44270 */
[----:B------:R-:W-:Y:S02]  /*11340*/  FMNMX.FTZ R4, R27, R4, !PT ;  /* 0x000000041b047209 */ /* 0x000fe40007810000 */
[----:B------:R-:W-:Y:S01]  /*11350*/  FSEL R78, R161, -INF , P2 ;  /* 0xff800000a14e7808 */ /* 0x000fe20001000000 */
[----:B------:R-:W-:Y:S01]  /*11360*/  HMMA.16816.F32 R32, R8, R90, RZ ;  /* 0x0000005a0820723c */ /* 0x000fe200000018ff */
[----:B------:R-:W-:-:S02]  /*11370*/  ISETP.GT.AND P3, PT, R0, 0x28, PT ;  /* 0x000000280000780c */ /* 0x000fc40003f64270 */
[----:B------:R-:W-:Y:S02]  /*11380*/  ISETP.GT.AND P2, PT, R0, 0x29, PT ;  /* 0x000000290000780c */ /* 0x000fe40003f44270 */
[----:B------:R-:W-:Y:S02]  /*11390*/  FMNMX.FTZ R0, R26, R4, !PT ;  /* 0x000000041a007209 */ /* 0x000fe40007810000 */
[----:B------:R-:W-:Y:S01]  /*113a0*/  ISETP.GT.AND P1, PT, R2, 0x8, PT ;  /* 0x000000080200780c */ /* 0x000fe20003f24270 */
[----:B------:R-:W-:Y:S01]  /*113b0*/  HMMA.16816.F32 R28, R8, R98, RZ ;  /* 0x00000062081c723c */ /* 0x000fe200000018ff */
[----:B------:R-:W-:Y:S02]  /*113c0*/  FMNMX.FTZ R0, R79, R0, !PT ;  /* 0x000000004f007209 */ /* 0x000fe40007810000 */
[----:B------:R-:W-:Y:S02]  /*113d0*/  FSEL R77, R168, -INF , P3 ;  /* 0xff800000a84d7808 */ /* 0x000fe40001800000 */
[----:B------:R-:W-:-:S02]  /*113e0*/  FMNMX.FTZ R0, R78, R0, !PT ;  /* 0x000000004e007209 */ /* 0x000fc40007810000 */
[----:B------:R-:W-:Y:S02]  /*113f0*/  ISETP.GT.AND P0, PT, R2, 0x9, PT ;  /* 0x000000090200780c */ /* 0x000fe40003f04270 */
[----:B--2---:R-:W-:Y:S02]  /*11400*/  F2FP.PACK_AB R4, R212, R216 ;  /* 0x000000d8d404723e */ /* 0x004fe400000000ff */
[----:B-1----:R-:W-:Y:S02]  /*11410*/  F2FP.PACK_AB R5, R205, R206 ;  /* 0x000000cecd05723e */ /* 0x002fe400000000ff */
[----:B---3--:R-:W-:Y:S02]  /*11420*/  F2FP.PACK_AB R7, R179, R204 ;  /* 0x000000ccb307723e */ /* 0x008fe400000000ff */
[----:B------:R-:W-:Y:S02]  /*11430*/  FSEL R16, R150, -INF , P1 ;  /* 0xff80000096107808 */ /* 0x000fe40000800000 */
[----:B------:R-:W-:-:S02]  /*11440*/  FMNMX.FTZ R8, R20, R19, !PT ;  /* 0x0000001314087209 */ /* 0x000fc40007810000 */
[----:B------:R-:W-:Y:S01]  /*11450*/  FSEL R76, R169, -INF , P2 ;  /* 0xff800000a94c7808 */ /* 0x000fe20001000000 */
[C---:B------:R-:W-:Y:S01]  /*11460*/  HMMA.16816.F32 R220, R4.reuse, R64, R40 ;  /* 0x0000004004dc723c */ /* 0x040fe20000001828 */
[----:B------:R-:W-:Y:S01]  /*11470*/  FMNMX.FTZ R0, R77, R0, !PT ;  /* 0x000000004d007209 */ /* 0x000fe20007810000 */
[----:B------:R-:W-:Y:S01]  /*11480*/  LDSM.16.MT88.4 R40, [R167+0x1c00] ;  /* 0x001c0000a728783b */ /* 0x000fe20000004200 */
[----:B------:R-:W-:Y:S02]  /*11490*/  FSEL R15, R151, -INF , P0 ;  /* 0xff800000970f7808 */ /* 0x000fe40000000000 */
[----:B------:R-:W-:Y:S02]  /*114a0*/  ISETP.GT.AND P0, PT, R2, 0x10, PT ;  /* 0x000000100200780c */ /* 0x000fe40003f04270 */
[----:B------:R-:W-:Y:S01]  /*114b0*/  FMNMX.FTZ R8, R16, R8, !PT ;  /* 0x0000000810087209 */ /* 0x000fe20007810000 */
[----:B------:R-:W-:Y:S01]  /*114c0*/  HMMA.16816.F32 R172, R4, R52, R44 ;  /* 0x0000003404ac723c */ /* 0x000fe2000000182c */
[----:B------:R-:W-:-:S02]  /*114d0*/  FMNMX.FTZ R0, R76, R0, !PT ;  /* 0x000000004c007209 */ /* 0x000fc40007810000 */
[----:B------:R-:W-:Y:S02]  /*114e0*/  ISETP.GT.AND P2, PT, R2, 0x11, PT ;  /* 0x000000110200780c */ /* 0x000fe40003f44270 */
[----:B------:R-:W-:Y:S01]  /*114f0*/  FSEL R13, R158, -INF , P0 ;  /* 0xff8000009e0d7808 */ /* 0x000fe20000000000 */
[----:B------:R-:W1:Y:S01]  /*11500*/  SHFL.BFLY PT, R9, R0, 0x2, 0x1f ;  /* 0x0c401f0000097f89 */ /* 0x000e6200000e0000 */
[----:B------:R-:W-:Y:S01]  /*11510*/  FMNMX.FTZ R8, R15, R8, !PT ;  /* 0x000000080f087209 */ /* 0x000fe20007810000 */
[----:B------:R-:W-:Y:S01]  /*11520*/  HMMA.16816.F32 R236, R4, R68, R56 ;  /* 0x0000004404ec723c */ /* 0x000fe20000001838 */
[C---:B------:R-:W-:Y:S02]  /*11530*/  ISETP.GT.AND P0, PT, R2.reuse, 0x19, PT ;  /* 0x000000190200780c */ /* 0x040fe40003f04270 */
[----:B------:R-:W-:Y:S02]  /*11540*/  ISETP.GT.AND P1, PT, R2, 0x18, PT ;  /* 0x000000180200780c */ /* 0x000fe40003f24270 */
[----:B------:R-:W-:-:S02]  /*11550*/  FSEL R11, R159, -INF , P2 ;  /* 0xff8000009f0b7808 */ /* 0x000fc40001000000 */
[----:B------:R-:W-:Y:S01]  /*11560*/  FMNMX.FTZ R8, R13, R8, !PT ;  /* 0x000000080d087209 */ /* 0x000fe20007810000 */
[C---:B----4-:R-:W-:Y:S01]  /*11570*/  HMMA.16816.F32 R56, R4.reuse, R48, R100 ;  /* 0x000000300438723c */ /* 0x050fe20000001864 */
[----:B------:R-:W-:Y:S02]  /*11580*/  FSEL R18, R155, -INF , P0 ;  /* 0xff8000009b127808 */ /* 0x000fe40000000000 */
[----:B------:R-:W-:Y:S02]  /*11590*/  ISETP.GT.AND P0, PT, R2, 0x20, PT ;  /* 0x000000200200780c */ /* 0x000fe40003f04270 */
[----:B------:R-:W-:Y:S02]  /*115a0*/  FSEL R14, R154, -INF , P1 ;  /* 0xff8000009a0e7808 */ /* 0x000fe40000800000 */
[----:B------:R-:W-:Y:S01]  /*115b0*/  FMNMX.FTZ R8, R11, R8, !PT ;  /* 0x000000080b087209 */ /* 0x000fe20007810000 */
[C---:B------:R-:W-:Y:S01]  /*115c0*/  HMMA.16816.F32 R240, R4.reuse, R92, R108 ;  /* 0x0000005c04f0723c */ /* 0x040fe2000000186c */
[----:B------:R-:W-:Y:S01]  /*115d0*/  FSEL R47, R162, -INF , P0 ;  /* 0xff800000a22f7808 */ /* 0x000fe20000000000 */
[----:B------:R-:W-:Y:S01]  /*115e0*/  IMAD.MOV.U32 R151, RZ, RZ, R172 ;  /* 0x000000ffff977224 */ /* 0x000fe200078e00ac */
[C---:B------:R-:W-:Y:S01]  /*115f0*/  ISETP.GT.AND P2, PT, R2.reuse, 0x21, PT ;  /* 0x000000210200780c */ /* 0x040fe20003f44270 */
[----:B------:R-:W-:Y:S01]  /*11600*/  IMAD.MOV.U32 R150, RZ, RZ, R173 ;  /* 0x000000ffff967224 */ /* 0x000fe200078e00ad */
[C---:B------:R-:W-:Y:S01]  /*11610*/  ISETP.GT.AND P1, PT, R2.reuse, 0x28, PT ;  /* 0x000000280200780c */ /* 0x040fe20003f24270 */
[----:B------:R-:W-:Y:S01]  /*11620*/  IMAD.MOV.U32 R149, RZ, RZ, R174 ;  /* 0x000000ffff957224 */ /* 0x000fe200078e00ae */
[----:B------:R-:W-:Y:S01]  /*11630*/  ISETP.GT.AND P0, PT, R2, 0x29, PT ;  /* 0x000000290200780c */ /* 0x000fe20003f04270 */
[----:B------:R-:W-:Y:S01]  /*11640*/  HMMA.16816.F32 R120, R4, R66, R120 ;  /* 0x000000420478723c */ /* 0x000fe20000001878 */
[----:B------:R-:W-:Y:S01]  /*11650*/  FMNMX.FTZ R2, R14, R8, !PT ;  /* 0x000000080e027209 */ /* 0x000fe20007810000 */
[----:B------:R-:W-:Y:S01]  /*11660*/  IMAD.MOV.U32 R148, RZ, RZ, R175 ;  /* 0x000000ffff947224 */ /* 0x000fe200078e00af */
[----:B------:R-:W-:-:S02]  /*11670*/  FSEL R46, R163, -INF , P2 ;  /* 0xff800000a32e7808 */ /* 0x000fc40001000000 */
[----:B------:R-:W-:Y:S01]  /*11680*/  FMNMX.FTZ R2, R18, R2, !PT ;  /* 0x0000000212027209 */ /* 0x000fe20007810000 */
[----:B------:R-:W-:Y:S01]  /*11690*/  LDSM.16.MT88.4 R160, [R166+0x800] ;  /* 0x00080000a6a0783b */ /* 0x000fe20000004200 */
[----:B------:R-:W-:Y:S01]  /*116a0*/  FSEL R45, R170, -INF , P1 ;  /* 0xff800000aa2d7808 */ /* 0x000fe20000800000 */
[----:B------:R-:W-:Y:S01]  /*116b0*/  IMAD.MOV.U32 R159, RZ, RZ, R56 ;  /* 0x000000ffff9f7224 */ /* 0x000fe200078e0038 */
[----:B------:R-:W-:Y:S01]  /*116c0*/  FMNMX.FTZ R2, R47, R2, !PT ;  /* 0x000000022f027209 */ /* 0x000fe20007810000 */
[----:B------:R-:W-:Y:S01]  /*116d0*/  IMAD.MOV.U32 R158, RZ, RZ, R57 ;  /* 0x000000ffff9e7224 */ /* 0x000fe200078e0039 */
[----:B-1----:R-:W-:Y:S01]  /*116e0*/  FMNMX.FTZ R0, R0, R9, !PT ;  /* 0x0000000900007209 */ /* 0x002fe20007810000 */
[----:B------:R-:W-:Y:S01]  /*116f0*/  IMAD.MOV.U32 R157, RZ, RZ, R58 ;  /* 0x000000ffff9d7224 */ /* 0x000fe200078e003a */
[----:B------:R-:W-:Y:S01]  /*11700*/  FMNMX.FTZ R2, R46, R2, !PT ;  /* 0x000000022e027209 */ /* 0x000fe20007810000 */
[----:B------:R-:W-:Y:S01]  /*11710*/  IMAD.MOV.U32 R156, RZ, RZ, R59 ;  /* 0x000000ffff9c7224 */ /* 0x000fe200078e003b */
[----:B------:R-:W-:Y:S01]  /*11720*/  FSEL R44, R171, -INF , P0 ;  /* 0xff800000ab2c7808 */ /* 0x000fe20000000000 */
[----:B------:R-:W1:Y:S01]  /*11730*/  SHFL.BFLY PT, R9, R0, 0x1, 0x1f ;  /* 0x0c201f0000097f89 */ /* 0x000e6200000e0000 */
[----:B------:R-:W-:Y:S01]  /*11740*/  FMNMX.FTZ R2, R45, R2, !PT ;  /* 0x000000022d027209 */ /* 0x000fe20007810000 */
[----:B------:R-:W-:Y:S03]  /*11750*/  HMMA.16816.F32 R56, R4, R40, R112 ;  /* 0x000000280438723c */ /* 0x000fe60000001870 */
[----:B------:R-:W-:-:S05]  /*11760*/  FMNMX.FTZ R8, R44, R2, !PT ;  /* 0x000000022c087209 */ /* 0x000fca0007810000 */
[----:B------:R-:W2:Y:S01]  /*11770*/  SHFL.BFLY PT, R10, R8, 0x2, 0x1f ;  /* 0x0c401f00080a7f89 */ /* 0x000ea200000e0000 */
[C---:B------:R-:W-:Y:S08]  /*11780*/  HMMA.16816.F32 R108, R4.reuse, R70, R116 ;  /* 0x00000046046c723c */ /* 0x040ff00000001874 */
[----:B------:R-:W-:Y:S01]  /*11790*/  HMMA.16816.F32 R232, R4, R54, R36 ;  /* 0x0000003604e8723c */ /* 0x000fe20000001824 */
[----:B-1----:R-:W-:-:S06]  /*117a0*/  FMNMX.FTZ R140, R0, R9, !PT ;  /* 0x00000009008c7209 */ /* 0x002fcc0007810000 */
[----:B------:R-:W-:Y:S01]  /*117b0*/  IMAD.MOV.U32 R115, RZ, RZ, R56 ;  /* 0x000000ffff737224 */ /* 0x000fe200078e0038 */
[C---:B------:R-:W-:Y:S01]  /*117c0*/  HMMA.16816.F32 R228, R4.reuse, R50, R32 ;  /* 0x0000003204e4723c */ /* 0x040fe20000001820 */
[C---:B------:R-:W-:Y:S01]  /*117d0*/  FSETP.NEU.FTZ.AND P0, PT, R140.reuse, -INF , PT ;  /* 0xff8000008c00780b */ /* 0x040fe20003f1d000 */
[----:B------:R-:W-:Y:S02]  /*117e0*/  FMUL.FTZ R2, R140, c[0x0][0x2d0] ;  /* 0x0000b4008c027a20 */ /* 0x000fe40000410000 */
[----:B------:R-:W-:Y:S02]  /*117f0*/  IMAD.MOV.U32 R114, RZ, RZ, R57 ;  /* 0x000000ffff727224 */ /* 0x000fe400078e0039 */
[----:B------:R-:W-:Y:S01]  /*11800*/  IMAD.MOV.U32 R113, RZ, RZ, R58 ;  /* 0x000000ffff717224 */ /* 0x000fe200078e003a */
[----:B--2---:R-:W-:Y:S01]  /*11810*/  FMNMX.FTZ R0, R8, R10, !PT ;  /* 0x0000000a08007209 */ /* 0x004fe20007810000 */
[----:B------:R-:W-:Y:S01]  /*11820*/  IMAD.MOV.U32 R112, RZ, RZ, R59 ;  /* 0x000000ffff707224 */ /* 0x000fe200078e003b */
[----:B------:R-:W-:Y:S01]  /*11830*/  HMMA.16816.F32 R224, R4, R42, R28 ;  /* 0x0000002a04e0723c */ /* 0x000fe2000000181c */
[----:B------:R-:W-:-:S07]  /*11840*/  FSEL R2, R2, RZ, P0 ;  /* 0x000000ff02027208 */ /* 0x000fce0000000000 */
[----:B------:R-:W-:Y:S01]  /*11850*/  HMMA.16816.F32 R56, R4, R94, R104 ;  /* 0x0000005e0438723c */ /* 0x000fe20000001868 */
[----:B------:R-:W1:Y:S06]  /*11860*/  SHFL.BFLY PT, R5, R0, 0x1, 0x1f ;  /* 0x0c201f0000057f89 */ /* 0x000e6c00000e0000 */
[----:B------:R-:W-:-:S04]  /*11870*/  FFMA.FTZ R4, R17, c[0x0][0x2d0], -R2 ;  /* 0x0000b40011047a23 */ /* 0x000fc80000010802 */
[----:B------:R2:W-:Y:S01]  /*11880*/  MUFU.EX2 R172, R4 ;  /* 0x0000000400ac7308 */ /* 0x0005e20000000800 */
[----:B-1----:R-:W-:Y:S01]  /*11890*/  FMNMX.FTZ R139, R0, R5, !PT ;  /* 0x00000005008b7209 */ /* 0x002fe20007810000 */
[--C-:B------:R-:W-:Y:S02]  /*118a0*/  FFMA.FTZ R0, R25, c[0x0][0x2d0], -R2.reuse ;  /* 0x0000b40019007a23 */ /* 0x100fe40000010802 */
[----:B--2---:R-:W-:Y:S01]  /*118b0*/  FFMA.FTZ R4, R22, c[0x0][0x2d0], -R2 ;  /* 0x0000b40016047a23 */ /* 0x004fe20000010802 */
[----:B------:R-:W-:-:S03]  /*118c0*/  FSETP.NEU.FTZ.AND P0, PT, R139, -INF , PT ;  /* 0xff8000008b00780b */ /* 0x000fc60003f1d000 */
[----:B------:R1:W-:Y:S08]  /*118d0*/  MUFU.EX2 R175, R0 ;  /* 0x0000000000af7308 */ /* 0x0003f00000000800 */
[----:B------:R2:W3:Y:S01]  /*118e0*/  MUFU.EX2 R169, R4 ;  /* 0x0000000400a97308 */ /* 0x0004e20000000800 */
[----:B-1----:R-:W-:-:S05]  /*118f0*/  FMUL.FTZ R0, R139, c[0x0][0x2d0] ;  /* 0x0000b4008b007a20 */ /* 0x002fca0000410000 */
[----:B------:R-:W-:Y:S01]  /*11900*/  FSEL R0, R0, RZ, P0 ;  /* 0x000000ff00007208 */ /* 0x000fe20000000000 */
[----:B--2---:R-:W-:Y:S01]  /*11910*/  FFMA.FTZ R4, R21, c[0x0][0x2d0], -R2 ;  /* 0x0000b40015047a23 */ /* 0x004fe20000010802 */
[----:B---3--:R-:W-:-:S03]  /*11920*/  F2FP.PACK_AB R8, R169, R172 ;  /* 0x000000aca908723e */ /* 0x008fc600000000ff */
[----:B------:R1:W-:Y:S02]  /*11930*/  MUFU.EX2 R173, R4 ;  /* 0x0000000400ad7308 */ /* 0x0003e40000000800 */
[----:B-1----:R-:W-:-:S06]  /*11940*/  FFMA.FTZ R4, R23, c[0x0][0x2d0], -R2 ;  /* 0x0000b40017047a23 */ /* 0x002fcc0000010802 */
[----:B------:R1:W2:Y:S02]  /*11950*/  MUFU.EX2 R174, R4 ;  /* 0x0000000400ae7308 */ /* 0x0002a40000000800 */
[----:B-1----:R-:W-:Y:S01]  /*11960*/  FFMA.FTZ R4, R24, c[0x0][0x2d0], -R2 ;  /* 0x0000b40018047a23 */ /* 0x002fe20000010802 */
[----:B--2---:R-:W-:-:S05]  /*11970*/  F2FP.PACK_AB R10, R174, R173 ;  /* 0x000000adae0a723e */ /* 0x004fca00000000ff */
        /* <DEDUP_REMOVED lines=15> */
[----:B-1----:R-:W-:Y:S02]  /*11a70*/  FFMA.FTZ R4, R13, c[0x0][0x2d0], -R0 ;  /* 0x0000b4000d047a23 */ /* 0x002fe40000010800 */
[----:B------:R-:W-:-:S04]  /*11a80*/  IMAD.MOV.U32 R13, RZ, RZ, R142 ;  /* 0x000000ffff0d7224 */ /* 0x000fc800078e008e */
[----:B------:R1:W-:Y:S02]  /*11a90*/  MUFU.EX2 R142, R4 ;  /* 0x00000004008e7308 */ /* 0x0003e40000000800 */
[----:B-1----:R-:W-:Y:S01]  /*11aa0*/  FFMA.FTZ R4, R11, c[0x0][0x2d0], -R0 ;  /* 0x0000b4000b047a23 */ /* 0x002fe20000010800 */
[----:B--2---:R-:W-:-:S05]  /*11ab0*/  F2FP.PACK_AB R11, R141, R134 ;  /* 0x000000868d0b723e */ /* 0x004fca00000000ff */
[----:B------:R1:W2:Y:S02]  /*11ac0*/  MUFU.EX2 R168, R4 ;  /* 0x0000000400a87308 */ /* 0x0002a40000000800 */
[C---:B------:R-:W-:Y:S07]  /*11ad0*/  HMMA.16816.F32 R20, R8.reuse, R60, RZ ;  /* 0x0000003c0814723c */ /* 0x040fee00000018ff */
[----:B------:R-:W-:Y:S01]  /*11ae0*/  IMAD.MOV.U32 R60, RZ, RZ, R115 ;  /* 0x000000ffff3c7224 */ /* 0x000fe200078e0073 */
[----:B------:R-:W-:Y:S01]  /*11af0*/  HMMA.16816.F32 R28, R8, R80, RZ ;  /* 0x00000050081c723c */ /* 0x000fe200000018ff */
[----:B------:R-:W-:-:S02]  /*11b00*/  IMAD.MOV.U32 R61, RZ, RZ, R114 ;  /* 0x000000ffff3d7224 */ /* 0x000fc400078e0072 */
[----:B-1----:R-:W-:Y:S01]  /*11b10*/  FFMA.FTZ R4, R14, c[0x0][0x2d0], -R0 ;  /* 0x0000b4000e047a23 */ /* 0x002fe20000010800 */
[----:B--2---:R-:W-:Y:S01]  /*11b20*/  F2FP.PACK_AB R5, R168, R142 ;  /* 0x0000008ea805723e */ /* 0x004fe200000000ff */
[----:B------:R-:W-:Y:S02]  /*11b30*/  IMAD.MOV.U32 R14, RZ, RZ, R180 ;  /* 0x000000ffff0e7224 */ /* 0x000fe400078e00b4 */
[----:B------:R1:W-:Y:S01]  /*11b40*/  MUFU.EX2 R171, R4 ;  /* 0x0000000400ab7308 */ /* 0x0003e20000000800 */
[C---:B------:R-:W-:Y:S07]  /*11b50*/  HMMA.16816.F32 R24, R8.reuse, R84, RZ ;  /* 0x000000540818723c */ /* 0x040fee00000018ff */
[----:B------:R-:W-:Y:S01]  /*11b60*/  IMAD.MOV.U32 R84, RZ, RZ, R151 ;  /* 0x000000ffff547224 */ /* 0x000fe200078e0097 */
[----:B------:R-:W-:Y:S01]  /*11b70*/  HMMA.16816.F32 R32, R8, R62, RZ ;  /* 0x0000003e0820723c */ /* 0x000fe200000018ff */
[----:B------:R-:W-:-:S02]  /*11b80*/  IMAD.MOV.U32 R85, RZ, RZ, R150 ;  /* 0x000000ffff557224 */ /* 0x000fc400078e0096 */
[----:B-1----:R-:W-:-:S05]  /*11b90*/  FFMA.FTZ R4, R18, c[0x0][0x2d0], -R0 ;  /* 0x0000b40012047a23 */ /* 0x002fca0000010800 */
[----:B------:R-:W-:Y:S01]  /*11ba0*/  HMMA.16816.F32 R16, R8, R72, RZ ;  /* 0x000000480810723c */ /* 0x000fe200000018ff */
[----:B------:R-:W-:Y:S01]  /*11bb0*/  IMAD.MOV.U32 R62, RZ, RZ, R113 ;  /* 0x000000ffff3e7224 */ /* 0x000fe200078e0071 */
[----:B------:R1:W2:Y:S01]  /*11bc0*/  MUFU.EX2 R170, R4 ;  /* 0x0000000400aa7308 */ /* 0x0002a20000000800 */
[----:B------:R-:W-:Y:S02]  /*11bd0*/  IMAD.MOV.U32 R63, RZ, RZ, R112 ;  /* 0x000000ffff3f7224 */ /* 0x000fe400078e0070 */
[----:B------:R-:W-:Y:S02]  /*11be0*/  LDSM.16.MT88.4 R112, [R167+0x800] ;  /* 0x00080000a770783b */ /* 0x000fe40000004200 */
[----:B------:R-:W-:Y:S02]  /*11bf0*/  IMAD.MOV.U32 R72, RZ, RZ, R159 ;  /* 0x000000ffff487224 */ /* 0x000fe400078e009f */
[----:B------:R-:W-:Y:S01]  /*11c00*/  IMAD.MOV.U32 R73, RZ, RZ, R158 ;  /* 0x000000ffff497224 */ /* 0x000fe200078e009e */
[----:B-1----:R-:W-:-:S02]  /*11c10*/  F2FP.PACK_AB R4, R175, R176 ;  /* 0x000000b0af04723e */ /* 0x002fc400000000ff */
[----:B--2---:R-:W-:-:S07]  /*11c20*/  F2FP.PACK_AB R7, R170, R171 ;  /* 0x000000abaa07723e */ /* 0x004fce00000000ff */
        /* <DEDUP_REMOVED lines=8> */
[C---:B------:R-:W-:Y:S07]  /*11cb0*/  HMMA.16816.F32 R28, R8.reuse, R74, RZ ;  /* 0x0000004a081c723c */ /* 0x040fee00000018ff */
[----:B------:R-:W-:Y:S01]  /*11cc0*/  IMAD.MOV.U32 R74, RZ, RZ, R157 ;  /* 0x000000ffff4a7224 */ /* 0x000fe200078e009d */
[----:B------:R-:W-:Y:S01]  /*11cd0*/  HMMA.16816.F32 R24, R8, R82, RZ ;  /* 0x000000520818723c */ /* 0x000fe200000018ff */
[----:B------:R-:W-:Y:S01]  /*11ce0*/  LDSM.16.MT88.4 R80, [R166+0x2000] ;  /* 0x00200000a650783b */ /* 0x000fe20000004200 */
[----:B------:R-:W-:-:S06]  /*11cf0*/  IMAD.MOV.U32 R75, RZ, RZ, R156 ;  /* 0x000000ffff4b7224 */ /* 0x000fcc00078e009c */
[C---:B------:R-:W-:Y:S07]  /*11d00*/  HMMA.16816.F32 R20, R8.reuse, R86, RZ ;  /* 0x000000560814723c */ /* 0x040fee00000018ff */
[----:B------:R-:W-:Y:S01]  /*11d10*/  IMAD.MOV.U32 R86, RZ, RZ, R149 ;  /* 0x000000ffff567224 */ /* 0x000fe200078e0095 */
[----:B------:R-:W-:Y:S01]  /*11d20*/  HMMA.16816.F32 R16, R8, R90, RZ ;  /* 0x0000005a0810723c */ /* 0x000fe200000018ff */
[----:B------:R-:W-:-:S07]  /*11d30*/  IMAD.MOV.U32 R87, RZ, RZ, R148 ;  /* 0x000000ffff577224 */ /* 0x000fce00078e0094 */
[----:B------:R-:W-:Y:S08]  /*11d40*/  HMMA.16816.F32 R8, R8, R98, RZ ;  /* 0x000000620808723c */ /* 0x000ff000000018ff */
[C---:B------:R-:W-:Y:S08]  /*11d50*/  HMMA.16816.F32 R28, R4.reuse, R70, R28 ;  /* 0x00000046041c723c */ /* 0x040ff0000000181c */
[C---:B------:R-:W-:Y:S01]  /*11d60*/  HMMA.16816.F32 R32, R4.reuse, R66, R32 ;  /* 0x000000420420723c */ /* 0x040fe20000001820 */
[----:B------:R-:W1:Y:S07]  /*11d70*/  LDSM.16.MT88.4 R64, [R167+0x1400] ;  /* 0x00140000a740783b */ /* 0x000e6e0000004200 */
[C---:B------:R-:W-:Y:S08]  /*11d80*/  HMMA.16816.F32 R36, R4.reuse, R94, R24 ;  /* 0x0000005e0424723c */ /* 0x040ff00000001818 */
[C---:B------:R-:W-:Y:S08]  /*11d90*/  HMMA.16816.F32 R68, R4.reuse, R54, R20 ;  /* 0x000000360444723c */ /* 0x040ff00000001814 */
[C---:B------:R-:W-:Y:S08]  /*11da0*/  HMMA.16816.F32 R48, R4.reuse, R50, R16 ;  /* 0x000000320430723c */ /* 0x040ff00000001810 */
[----:B------:R-:W-:Y:S07]  /*11db0*/  HMMA.16816.F32 R40, R4, R42, R8 ;  /* 0x0000002a0428723c */ /* 0x000fee0000001808 */
[----:B------:R-:W-:-:S04]  /*11dc0*/  FFMA.FTZ R4, R79, c[0x0][0x2d0], -R2 ;  /* 0x0000b4004f047a23 */ /* 0x000fc80000010802 */
[----:B------:R2:W-:Y:S02]  /*11dd0*/  MUFU.EX2 R21, R4 ;  /* 0x0000000400157308 */ /* 0x0005e40000000800 */
[----:B--2---:R-:W-:-:S06]  /*11de0*/  FFMA.FTZ R4, R78, c[0x0][0x2d0], -R2 ;  /* 0x0000b4004e047a23 */ /* 0x004fcc0000010802 */
[----:B------:R2:W3:Y:S02]  /*11df0*/  MUFU.EX2 R23, R4 ;  /* 0x0000000400177308 */ /* 0x0004e40000000800 */
[--C-:B--2---:R-:W-:Y:S02]  /*11e00*/  FFMA.FTZ R4, R77, c[0x0][0x2d0], -R2.reuse ;  /* 0x0000b4004d047a23 */ /* 0x104fe40000010802 */
[----:B------:R-:W-:-:S04]  /*11e10*/  FFMA.FTZ R2, R76, c[0x0][0x2d0], -R2 ;  /* 0x0000b4004c027a23 */ /* 0x000fc80000010802 */
[----:B------:R2:W-:Y:S08]  /*11e20*/  MUFU.EX2 R24, R4 ;  /* 0x0000000400187308 */ /* 0x0005f00000000800 */
[----:B------:R4:W5:Y:S01]  /*11e30*/  MUFU.EX2 R25, R2 ;  /* 0x0000000200197308 */ /* 0x0009620000000800 */
[----:B--2---:R-:W-:Y:S01]  /*11e40*/  LDSM.16.MT88.4 R4, [R167+0x2000] ;  /* 0x00200000a704783b */ /* 0x004fe20000004200 */
[----:B----4-:R-:W-:-:S03]  /*11e50*/  FFMA.FTZ R2, R47, c[0x0][0x2d0], -R0 ;  /* 0x0000b4002f027a23 */ /* 0x010fc60000010800 */
[----:B------:R-:W2:Y:S01]  /*11e60*/  LDL R47, [R1+0x48] ;  /* 0x00004800012f7983 */ /* 0x000ea20000100800 */
[----:B---3--:R-:W-:Y:S02]  /*11e70*/  F2FP.PACK_AB R96, R23, R21 ;  /* 0x000000151760723e */ /* 0x008fe400000000ff */
[----:B------:R3:W-:Y:S01]  /*11e80*/  MUFU.EX2 R16, R2 ;  /* 0x0000000200107308 */ /* 0x0007e20000000800 */
[----:B-----5:R-:W-:Y:S01]  /*11e90*/  F2FP.PACK_AB R98, R25, R24 ;  /* 0x000000181962723e */ /* 0x020fe200000000ff */
[----:B---3--:R-:W-:-:S06]  /*11ea0*/  FFMA.FTZ R2, R46, c[0x0][0x2d0], -R0 ;  /* 0x0000b4002e027a23 */ /* 0x008fcc0000010800 */
[----:B------:R3:W4:Y:S02]  /*11eb0*/  MUFU.EX2 R18, R2 ;  /* 0x0000000200127308 */ /* 0x0007240000000800 */
[--C-:B---3--:R-:W-:Y:S01]  /*11ec0*/  FFMA.FTZ R2, R45, c[0x0][0x2d0], -R0.reuse ;  /* 0x0000b4002d027a23 */ /* 0x108fe20000010800 */
[----:B----4-:R-:W-:Y:S01]  /*11ed0*/  F2FP.PACK_AB R97, R18, R16 ;  /* 0x000000101261723e */ /* 0x010fe200000000ff */
[----:B------:R-:W-:-:S04]  /*11ee0*/  FFMA.FTZ R0, R44, c[0x0][0x2d0], -R0 ;  /* 0x0000b4002c007a23 */ /* 0x000fc80000010800 */
[----:B------:R-:W-:Y:S08]  /*11ef0*/  MUFU.EX2 R20, R2 ;  /* 0x0000000200147308 */ /* 0x000ff00000000800 */
[----:B------:R3:W4:Y:S02]  /*11f00*/  MUFU.EX2 R22, R0 ;  /* 0x0000000000167308 */ /* 0x0007240000000800 */
[----:B---3--:R-:W-:Y:S01]  /*11f10*/  FFMA.FTZ R0, R130, c[0x0][0x2d0], -R12 ;  /* 0x0000b40082007a23 */ /* 0x008fe2000001080c */
[----:B----4-:R-:W-:-:S05]  /*11f20*/  F2FP.PACK_AB R99, R22, R20 ;  /* 0x000000141663723e */ /* 0x010fca00000000ff */
[----:B------:R3:W-:Y:S02]  /*11f30*/  MUFU.EX2 R11, R0 ;  /* 0x00000000000b7308 */ /* 0x0007e40000000800 */
[C---:B-1----:R-:W-:Y:S08]  /*11f40*/  HMMA.16816.F32 R52, R96.reuse, R64, R180 ;  /* 0x000000406034723c */ /* 0x042ff000000018b4 */
[----:B------:R-:W-:Y:S01]  /*11f50*/  HMMA.16816.F32 R152, R96, R160, R152 ;  /* 0x000000a06098723c */ /* 0x000fe20000001898 */
[----:B---3--:R-:W-:-:S04]  /*11f60*/  FFMA.FTZ R0, R131, c[0x0][0x2d0], -R12 ;  /* 0x0000b40083007a23 */ /* 0x008fc8000001080c */
[----:B------:R1:W3:Y:S03]  /*11f70*/  MUFU.EX2 R10, R0 ;  /* 0x00000000000a7308 */ /* 0x0002e60000000800 */
[----:B------:R-:W-:Y:S01]  /*11f80*/  HMMA.16816.F32 R100, R96, R112, R100 ;  /* 0x000000706064723c */ /* 0x000fe20000001864 */
[----:B-1----:R-:W-:Y:S01]  /*11f90*/  FFMA.FTZ R0, R129, c[0x0][0x2d0], -R12 ;  /* 0x0000b40081007a23 */ /* 0x002fe2000001080c */
[----:B---3--:R-:W-:-:S03]  /*11fa0*/  F2FP.PACK_AB R92, R10, R11 ;  /* 0x0000000b0a5c723e */ /* 0x008fc600000000ff */
[----:B------:R1:W-:Y:S02]  /*11fb0*/  MUFU.EX2 R17, R0 ;  /* 0x0000000000117308 */ /* 0x0003e40000000800 */
[----:B-1----:R-:W-:Y:S02]  /*11fc0*/  FFMA.FTZ R0, R128, c[0x0][0x2d0], -R12 ;  /* 0x0000b40080007a23 */ /* 0x002fe4000001080c */
[----:B------:R-:W1:Y:S01]  /*11fd0*/  LDSM.16.MT88.4 R128, [R166+0x1400] ;  /* 0x00140000a680783b */ /* 0x000e620000004200 */
[----:B------:R-:W-:-:S03]  /*11fe0*/  FADD.FTZ R12, R133, R132 ;  /* 0x00000084850c7221 */ /* 0x000fc60000010000 */
[----:B------:R3:W4:Y:S02]  /*11ff0*/  MUFU.EX2 R19, R0 ;  /* 0x0000000000137308 */ /* 0x0007240000000800 */
[----:B---3--:R-:W-:Y:S01]  /*12000*/  FFMA.FTZ R0, R124, c[0x0][0x2d0], -R3 ;  /* 0x0000b4007c007a23 */ /* 0x008fe20000010803 */
[----:B----4-:R-:W-:-:S05]  /*12010*/  F2FP.PACK_AB R94, R19, R17 ;  /* 0x00000011135e723e */ /* 0x010fca00000000ff */
[----:B------:R3:W-:Y:S02]  /*12020*/  MUFU.EX2 R9, R0 ;  /* 0x0000000000097308 */ /* 0x0007e40000000800 */
[--C-:B---3--:R-:W-:Y:S01]  /*12030*/  FFMA.FTZ R0, R127, c[0x0][0x2d0], -R3.reuse ;  /* 0x0000b4007f007a23 */ /* 0x108fe20000010803 */
[----:B-1----:R-:W-:Y:S05]  /*12040*/  HMMA.16816.F32 R116, R96, R128, R116 ;  /* 0x000000806074723c */ /* 0x002fea0000001874 */
[----:B------:R1:W3:Y:S02]  /*12050*/  MUFU.EX2 R8, R0 ;  /* 0x0000000000087308 */ /* 0x0002e40000000800 */
[--C-:B-1----:R-:W-:Y:S01]  /*12060*/  FFMA.FTZ R0, R126, c[0x0][0x2d0], -R3.reuse ;  /* 0x0000b4007e007a23 */ /* 0x102fe20000010803 */
[----:B---3--:R-:W-:Y:S01]  /*12070*/  F2FP.PACK_AB R93, R8, R9 ;  /* 0x00000009085d723e */ /* 0x008fe200000000ff */
[----:B------:R-:W-:-:S04]  /*12080*/  FFMA.FTZ R3, R125, c[0x0][0x2d0], -R3 ;  /* 0x0000b4007d037a23 */ /* 0x000fc80000010803 */
[----:B------:R-:W-:Y:S08]  /*12090*/  MUFU.EX2 R2, R0 ;  /* 0x0000000000027308 */ /* 0x000ff00000000800 */
[----:B------:R-:W1:Y:S02]  /*120a0*/  MUFU.EX2 R15, R3 ;  /* 0x00000003000f7308 */ /* 0x000e640000000800 */
[----:B-1----:R-:W-:-:S07]  /*120b0*/  F2FP.PACK_AB R95, R15, R2 ;  /* 0x000000020f5f723e */ /* 0x002fce00000000ff */
[C---:B------:R-:W-:Y:S08]  /*120c0*/  HMMA.16816.F32 R124, R92.reuse, R130, R56 ;  /* 0x000000825c7c723c */ /* 0x040ff00000001838 */
[C---:B------:R-:W-:Y:S08]  /*120d0*/  HMMA.16816.F32 R56, R92.reuse, R64, R84 ;  /* 0x000000405c38723c */ /* 0x040ff00000001854 */
[-C--:B------:R-:W-:Y:S08]  /*120e0*/  HMMA.16816.F32 R88, R92, R4.reuse, R60 ;  /* 0x000000045c58723c */ /* 0x080ff0000000183c */
[----:B------:R-:W-:Y:S07]  /*120f0*/  HMMA.16816.F32 R84, R96, R4, R188 ;  /* 0x000000046054723c */ /* 0x000fee00000018bc */
[----:B------:R-:W-:Y:S01]  /*12100*/  FADD.FTZ R4, R134, R12 ;  /* 0x0000000c86047221 */ /* 0x000fe20000010000 */
[----:B------:R-:W-:Y:S03]  /*12110*/  HMMA.16816.F32 R60, R92, R66, R232 ;  /* 0x000000425c3c723c */ /* 0x000fe600000018e8 */
[----:B------:R-:W-:-:S05]  /*12120*/  FADD.FTZ R12, R141, R4 ;  /* 0x000000048d0c7221 */ /* 0x000fca0000010000 */
[----:B------:R-:W-:Y:S08]  /*12130*/  HMMA.16816.F32 R156, R92, R162, R120 ;  /* 0x000000a25c9c723c */ /* 0x000ff00000001878 */
[----:B------:R-:W-:Y:S08]  /*12140*/  HMMA.16816.F32 R64, R96, R66, R68 ;  /* 0x000000426040723c */ /* 0x000ff00000001844 */
[C---:B------:R-:W-:Y:S08]  /*12150*/  HMMA.16816.F32 R148, R92.reuse, R160, R220 ;  /* 0x000000a05c94723c */ /* 0x040ff000000018dc */
[C---:B------:R-:W-:Y:S08]  /*12160*/  HMMA.16816.F32 R104, R92.reuse, R112, R236 ;  /* 0x000000705c68723c */ /* 0x040ff000000018ec */
[----:B------:R-:W-:Y:S01]  /*12170*/  HMMA.16816.F32 R108, R92, R114, R108 ;  /* 0x000000725c6c723c */ /* 0x000fe2000000186c */
[----:B--2---:R-:W-:-:S07]  /*12180*/  @P4 IMAD.HI.U32 R3, R47, c[0x0][0x2c8], RZ ;  /* 0x0000b2002f034a27 */ /* 0x004fce00078e00ff */
[----:B------:R-:W-:Y:S01]  /*12190*/  HMMA.16816.F32 R120, R92, R128, R240 ;  /* 0x000000805c78723c */ /* 0x000fe200000018f0 */
[----:B------:R-:W-:Y:S01]  /*121a0*/  IMAD.MOV.U32 R0, RZ, RZ, R47 ;  /* 0x000000ffff007224 */ /* 0x000fe200078e002f */
[----:B------:R-:W-:Y:S01]  /*121b0*/  @P4 SHF.R.U32.HI R0, RZ, c[0x0][0x2cc], R3 ;  /* 0x0000b300ff004a19 */ /* 0x000fe20000011603 */
[----:B------:R-:W-:-:S03]  /*121c0*/  FADD.FTZ R3, R172, R169 ;  /* 0x000000a9ac037221 */ /* 0x000fc60000010000 */
[----:B------:R-:W-:Y:S01]  /*121d0*/  IADD3 R0, R0, R13, -R14 ;  /* 0x0000000d00007210 */ /* 0x000fe20007ffe80e */
[----:B------:R-:W-:Y:S01]  /*121e0*/  FADD.FTZ R13, R173, R3 ;  /* 0x00000003ad0d7221 */ /* 0x000fe20000010000 */
[----:B------:R-:W-:Y:S01]  /*121f0*/  HMMA.16816.F32 R72, R92, R80, R72 ;  /* 0x000000505c48723c */ /* 0x000fe20000001848 */
[----:B------:R-:W-:Y:S02]  /*12200*/  FADD.FTZ R14, R213, R209 ;  /* 0x000000d1d50e7221 */ /* 0x000fe40000010000 */
[----:B------:R-:W-:-:S04]  /*12210*/  IMAD.HI R26, R0, 0x2aaaaaab, RZ ;  /* 0x2aaaaaab001a7827 */ /* 0x000fc800078e02ff */
[----:B------:R-:W-:Y:S01]  /*12220*/  FADD.FTZ R0, R208, R207 ;  /* 0x000000cfd0007221 */ /* 0x000fe20000010000 */
[----:B------:R-:W-:Y:S01]  /*12230*/  SHF.R.U32.HI R3, RZ, 0x1f, R26 ;  /* 0x0000001fff037819 */ /* 0x000fe2000001161a */
[----:B------:R-:W-:Y:S01]  /*12240*/  FADD.FTZ R13, R174, R13 ;  /* 0x0000000dae0d7221 */ /* 0x000fe20000010000 */
[----:B------:R-:W-:Y:S01]  /*12250*/  HMMA.16816.F32 R76, R92, R82, R228 ;  /* 0x000000525c4c723c */ /* 0x000fe200000018e4 */
[----:B------:R-:W-:Y:S01]  /*12260*/  FADD.FTZ R0, R210, R0 ;  /* 0x00000000d2007221 */ /* 0x000fe20000010000 */
[----:B------:R-:W-:Y:S01]  /*12270*/  LEA.HI.SX32 R26, R26, R3, 0x1d ;  /* 0x000000031a1a7211 */ /* 0x000fe200078feaff */
[----:B------:R-:W-:Y:S02]  /*12280*/  FADD.FTZ R3, R217, R14 ;  /* 0x0000000ed9037221 */ /* 0x000fe40000010000 */
[----:B------:R-:W-:Y:S01]  /*12290*/  FADD.FTZ R4, R211, R0 ;  /* 0x00000000d3047221 */ /* 0x000fe20000010000 */
[----:B------:R-:W-:Y:S01]  /*122a0*/  IMNMX R27, R246, R26, !PT ;  /* 0x0000001af61b7217 */ /* 0x000fe20007800200 */
[----:B------:R-:W-:Y:S01]  /*122b0*/  FADD.FTZ R5, R218, R3 ;  /* 0x00000003da057221 */ /* 0x000fe20000010000 */
[----:B------:R-:W-:Y:S01]  /*122c0*/  HMMA.16816.F32 R68, R96, R80, R184 ;  /* 0x000000506044723c */ /* 0x000fe200000018b8 */
[----:B------:R-:W-:-:S02]  /*122d0*/  FADD.FTZ R0, R176, R13 ;  /* 0x0000000db0007221 */ /* 0x000fc40000010000 */
[----:B------:R-:W-:Y:S01]  /*122e0*/  FADD.FTZ R3, R142, R12 ;  /* 0x0000000c8e037221 */ /* 0x000fe20000010000 */
[----:B------:R1:W-:Y:S01]  /*122f0*/  STL [R1+0x4], R27 ;  /* 0x0000041b01007387 */ /* 0x0003e20000100800 */
[----:B------:R-:W-:Y:S02]  /*12300*/  FADD.FTZ R5, R216, R5 ;  /* 0x00000005d8057221 */ /* 0x000fe40000010000 */
[----:B------:R-:W-:Y:S01]  /*12310*/  FADD.FTZ R0, R175, R0 ;  /* 0x00000000af007221 */ /* 0x000fe20000010000 */
[----:B------:R-:W-:Y:S01]  /*12320*/  HMMA.16816.F32 R160, R96, R162, R32 ;  /* 0x000000a260a0723c */ /* 0x000fe20000001820 */
[----:B------:R-:W-:Y:S02]  /*12330*/  FADD.FTZ R3, R168, R3 ;  /* 0x00000003a8037221 */ /* 0x000fe40000010000 */
[----:B------:R-:W-:Y:S02]  /*12340*/  FADD.FTZ R5, R212, R5 ;  /* 0x00000005d4057221 */ /* 0x000fe40000010000 */
[----:B------:R-:W-:-:S02]  /*12350*/  FADD.FTZ R0, R177, R0 ;  /* 0x00000000b1007221 */ /* 0x000fc40000010000 */
[----:B------:R-:W-:Y:S01]  /*12360*/  FADD.FTZ R5, R215, R5 ;  /* 0x00000005d7057221 */ /* 0x000fe20000010000 */
[----:B------:R-:W-:Y:S03]  /*12370*/  HMMA.16816.F32 R112, R96, R114, R28 ;  /* 0x000000726070723c */ /* 0x000fe6000000181c */
[----:B------:R-:W-:-:S05]  /*12380*/  FADD.FTZ R5, R214, R5 ;  /* 0x00000005d6057221 */ /* 0x000fca0000010000 */
        /* <DEDUP_REMOVED lines=8> */
[----:B------:R-:W-:Y:S01]  /*12410*/  FADD.FTZ R7, R204, R7 ;  /* 0x00000007cc077221 */ /* 0x000fe20000010000 */
[----:B------:R-:W-:Y:S01]  /*12420*/  IADD3 R204, R219, -0x2, RZ ;  /* 0xfffffffedbcc7810 */ /* 0x000fe20007ffe0ff */
        /* <DEDUP_REMOVED lines=18> */
[----:B------:R-:W-:Y:S01]  /*12550*/  FADD.FTZ R243, R15, R3 ;  /* 0x000000030ff37221 */ /* 0x000fe20000010000 */
[----:B------:R-:W-:Y:S05]  /*12560*/  @!P0 BRA `(.L_x_2729) ;  /* 0x0000308000008947 */ /* 0x000fea0003800000 */
[----:B-1----:R-:W2:Y:S01]  /*12570*/  LDL R27, [R1+0x8c] ;  /* 0x00008c00011b7983 */ /* 0x002ea20000100800 */
[----:B------:R-:W-:Y:S01]  /*12580*/  MOV R132, R139 ;  /* 0x0000008b00847202 */ /* 0x000fe20000000f00 */
[----:B------:R-:W-:Y:S01]  /*12590*/  IMAD.MOV.U32 R3, RZ, RZ, R140 ;  /* 0x000000ffff037224 */ /* 0x000fe200078e008c */
[----:B------:R-:W-:Y:S01]  /*125a0*/  MOV R142, R135 ;  /* 0x00000087008e7202 */ /* 0x000fe20000000f00 */
[----:B------:R-:W-:Y:S01]  /*125b0*/  IMAD.MOV.U32 R141, RZ, RZ, R138 ;  /* 0x000000ffff8d7224 */ /* 0x000fe200078e008a */
[----:B--2---:R-:W-:-:S05]  /*125c0*/  IADD3 R0, R27, R47, RZ ;  /* 0x0000002f1b007210 */ /* 0x004fca0007ffe0ff */
[----:B------:R1:W-:Y:S02]  /*125d0*/  STL [R1], R0 ;  /* 0x0000000001007387 */ /* 0x0003e40000100800 */
[----:B-1----:R-:W-:-:S05]  /*125e0*/  @P4 IMAD.HI.U32 R0, R0, c[0x0][0x2c8], RZ ;  /* 0x0000b20000004a27 */ /* 0x002fca00078e00ff */
[----:B------:R-:W-:-:S05]  /*125f0*/  @P4 SHF.R.U32.HI R0, RZ, c[0x0][0x2cc], R0 ;  /* 0x0000b300ff004a19 */ /* 0x000fca0000011600 */
[----:B------:R1:W-:Y:S02]  /*12600*/  @P4 STL [R1+0x8], R0 ;  /* 0x0000080001004387 */ /* 0x0003e40000100800 */
.L_x_2734:
        /* <DEDUP_REMOVED lines=50> */
.L_x_2731:
[----:B-1--4-:R-:W-:Y:S05]  /*12930*/  BSYNC B0 ;  /* 0x0000000000007941 */ /* 0x012fea0003800000 */
.L_x_2730:
        /* <DEDUP_REMOVED lines=103> */
[C---:B------:R-:W-:Y:S02]  /*12fb0*/  ISETP.GE.AND P1, PT, R0.reuse, 0x1, PT ;  /* 0x000000010000780c */ /* 0x040fe40003f26270 */
[----:B------:R-:W-:Y:S11]  /*12fc0*/  ISETP.GE.AND P0, PT, R0, 0x21, PT ;  /* 0x000000210000780c */ /* 0x000ff60003f06270 */
[C---:B------:R-:W-:Y:S02]  /*12fd0*/  @P1 IADD3 R2, R204.reuse, -0x1, RZ ;  /* 0xffffffffcc021810 */ /* 0x040fe40007ffe0ff */
[----:B------:R-:W-:Y:S01]  /*12fe0*/  @P0 IMAD.MOV.U32 R135, RZ, RZ, c[0x0][0x1e0] ;  /* 0x00007800ff870624 */ /* 0x000fe200078e00ff */
[----:B------:R-:W-:Y:S01]  /*12ff0*/  @P0 IADD3 R0, R204, -0x1, RZ ;  /* 0xffffffffcc000810 */ /* 0x000fe20007ffe0ff */
[----:B------:R-:W-:Y:S01]  /*13000*/  @P0 IMAD.MOV.U32 R138, RZ, RZ, 0x5 ;  /* 0x00000005ff8a0424 */ /* 0x000fe200078e00ff */
[----:B------:R-:W-:Y:S01]  /*13010*/  @P1 SHF.R.S32.HI R134, RZ, 0x1f, R2 ;  /* 0x0000001fff861819 */ /* 0x000fe20000011402 */
[----:B------:R-:W-:Y:S01]  /*13020*/  @P1 IMAD.WIDE.U32 R168, R2, c[0x0][0x1e0], RZ ;  /* 0x0000780002a81a25 */ /* 0x000fe200078e00ff */
[----:B------:R-:W-:Y:S02]  /*13030*/  @P0 SHF.R.S32.HI R133, RZ, 0x1f, R0 ;  /* 0x0000001fff850819 */ /* 0x000fe40000011400 */
[----:B------:R-:W-:Y:S01]  /*13040*/  @P0 SHF.L.U64.HI R139, R135, R138, c[0x0][0x1e4] ;  /* 0x00007900878b0619 */ /* 0x000fe2000001028a */
[----:B------:R-:W-:Y:S02]  /*13050*/  @P1 IMAD R140, R134, c[0x0][0x1e0], RZ ;  /* 0x00007800868c1a24 */ /* 0x000fe400078e02ff */
[----:B------:R-:W-:Y:S02]  /*13060*/  @P0 IMAD R133, R133, c[0x0][0x1e0], RZ ;  /* 0x0000780085850a24 */ /* 0x000fe400078e02ff */
[----:B------:R-:W-:Y:S02]  /*13070*/  @P0 IMAD.SHL.U32 R138, R135, 0x20, RZ ;  /* 0x00000020878a0824 */ /* 0x000fe400078e00ff */
[----:B------:R-:W-:Y:S04]  /*13080*/  @P0 IMAD.WIDE.U32 R134, R0, c[0x0][0x1e0], RZ ;  /* 0x0000780000860a25 */ /* 0x000fe800078e00ff */
[----:B------:R-:W-:Y:S02]  /*13090*/  @P1 IMAD R140, R2, c[0x0][0x1e4], R140 ;  /* 0x00007900028c1a24 */ /* 0x000fe400078e028c */
[----:B------:R-:W-:Y:S02]  /*130a0*/  @P0 IMAD R133, R0, c[0x0][0x1e4], R133 ;  /* 0x0000790000850a24 */ /* 0x000fe400078e0285 */
[----:B------:R-:W-:Y:S04]  /*130b0*/  @P0 IMAD.WIDE.U32 R138, R134, 0x30, R138 ;  /* 0x00000030868a0825 */ /* 0x000fe800078e008a */
[----:B------:R-:W-:Y:S01]  /*130c0*/  @P0 IMAD.IADD R2, R135, 0x1, R133 ;  /* 0x0000000187020824 */ /* 0x000fe200078e0285 */
[----:B------:R-:W-:Y:S01]  /*130d0*/  @P1 IADD3 R133, R169, R140, RZ ;  /* 0x0000008ca9851210 */ /* 0x000fe20007ffe0ff */
[----:B------:R-:W-:Y:S01]  /*130e0*/  @P1 IMAD.MOV.U32 R134, RZ, RZ, R250 ;  /* 0x000000ffff861224 */ /* 0x000fe200078e00fa */
[----:B------:R-:W-:Y:S01]  /*130f0*/  @P0 IADD3 R0, P2, R250, R138, RZ ;  /* 0x0000008afa000210 */ /* 0x000fe20007f5e0ff */
        /* <DEDUP_REMOVED lines=19> */
.L_x_2733:
[----:B------:R-:W-:Y:S05]  /*13230*/  BSYNC B0 ;  /* 0x0000000000007941 */ /* 0x000fea0003800000 */
.L_x_2732:
[----:B------:R-:W-:Y:S01]  /*13240*/  MOV R0, c[0x0][0x2c4] ;  /* 0x0000b10000007a02 */ /* 0x000fe20000000f00 */
[----:B------:R-:W2:Y:S03]  /*13250*/  LDL R2, [R1+0x8] ;  /* 0x0000080001027983 */ /* 0x000ea60000100800 */
[----:B------:R-:W-:Y:S01]  /*13260*/  ISETP.NE.AND P0, PT, R0, 0x1, PT ;  /* 0x000000010000780c */ /* 0x000fe20003f05270 */
[----:B------:R-:W3:Y:S04]  /*13270*/  LDL R140, [R1+0x20] ;  /* 0x00002000018c7983 */ /* 0x000ee80000100800 */
[----:B------:R4:W2:Y:S04]  /*13280*/  LDL R0, [R1] ;  /* 0x0000000001007983 */ /* 0x0008a80000100800 */
[----:B-1----:R-:W5:Y:S04]  /*13290*/  LDL R139, [R1+0x2c] ;  /* 0x00002c00018b7983 */ /* 0x002f680000100800 */
[----:B------:R-:W5:Y:S04]  /*132a0*/  LDL R134, [R1+0x40] ;  /* 0x0000400001867983 */ /* 0x000f680000100800 */
[----:B------:R-:W0:Y:S01]  /*132b0*/  LDGDEPBAR ;  /* 0x00000000000079af */ /* 0x000e220000000000 */
[----:B--2---:R-:W-:Y:S07]  /*132c0*/  @P0 MOV R0, R2 ;  /* 0x0000000200000202 */ /* 0x004fee0000000f00 */
[----:B------:R-:W1:Y:S08]  /*132d0*/  SHFL.IDX PT, R2, R0, RZ, 0x1c1f ;  /* 0x001c1fff00027589 */ /* 0x000e7000000e0000 */
[----:B------:R-:W2:Y:S08]  /*132e0*/  SHFL.IDX PT, R133, R0, 0x1, 0x1c1f ;  /* 0x003c1f0000857f89 */ /* 0x000eb000000e0000 */
[----:B------:R-:W1:Y:S08]  /*132f0*/  SHFL.IDX PT, R135, R0, 0x2, 0x1c1f ;  /* 0x005c1f0000877f89 */ /* 0x000e7000000e0000 */
[----:B------:R1:W2:Y:S02]  /*13300*/  SHFL.IDX PT, R138, R0, 0x3, 0x1c1f ;  /* 0x007c1f00008a7f89 */ /* 0x0002a400000e0000 */
[----:B-1----:R-:W-:Y:S05]  /*13310*/  IMAD R0, R204, -0x30, RZ ;  /* 0xffffffd0cc007824 */ /* 0x002fea00078e02ff */
[----:B---3--:R-:W-:Y:S04]  /*13320*/  IADD3 R0, -R140, 0x1, R0 ;  /* 0x000000018c007810 */ /* 0x008fe80007ffe100 */
[----:B-----5:R-:W-:Y:S04]  /*13330*/  IADD3 R0, -R134, R0, R139 ;  /* 0x0000000086007210 */ /* 0x020fe80007ffe18b */
[C---:B------:R-:W-:Y:S02]  /*13340*/  IADD3 R134, R0.reuse, R2, RZ ;  /* 0x0000000200867210 */ /* 0x040fe40007ffe0ff */
[----:B--2---:R-:W-:Y:S02]  /*13350*/  IADD3 R133, R0, R133, RZ ;  /* 0x0000008500857210 */ /* 0x004fe40007ffe0ff */
[----:B------:R-:W-:Y:S02]  /*13360*/  ISETP.GT.AND P0, PT, R134, RZ, PT ;  /* 0x000000ff8600720c */ /* 0x000fe40003f04270 */
[----:B------:R-:W-:Y:S02]  /*13370*/  IADD3 R2, R0, R135, RZ ;  /* 0x0000008700027210 */ /* 0x000fe40007ffe0ff */
[----:B------:R-:W-:Y:S02]  /*13380*/  ISETP.GT.AND P2, PT, R134, 0x1, PT ;  /* 0x000000018600780c */ /* 0x000fe40003f44270 */
[----:B------:R-:W-:Y:S02]  /*13390*/  FSEL R135, R4, -INF , P0 ;  /* 0xff80000004877808 */ /* 0x000fe40000000000 */
[----:B------:R-:W-:Y:S02]  /*133a0*/  ISETP.GT.AND P0, PT, R133, 0x1, PT ;  /* 0x000000018500780c */ /* 0x000fe40003f04270 */
[----:B------:R-:W-:Y:S02]  /*133b0*/  FMNMX.FTZ R4, R135, R3, !PT ;  /* 0x0000000387047209 */ /* 0x000fe40007810000 */
[----:B------:R-:W-:Y:S02]  /*133c0*/  FSEL R169, R7, -INF , P0 ;  /* 0xff80000007a97808 */ /* 0x000fe40000000000 */
[----:B------:R-:W-:Y:S02]  /*133d0*/  FSEL R139, R5, -INF , P2 ;  /* 0xff800000058b7808 */ /* 0x000fe40001000000 */
[C---:B------:R-:W-:Y:S02]  /*133e0*/  ISETP.GT.AND P0, PT, R134.reuse, 0x8, PT ;  /* 0x000000088600780c */ /* 0x040fe40003f04270 */
[----:B------:R-:W-:Y:S02]  /*133f0*/  ISETP.GT.AND P2, PT, R134, 0x9, PT ;  /* 0x000000098600780c */ /* 0x000fe40003f44270 */
[----:B------:R-:W-:Y:S02]  /*13400*/  IADD3 R0, R0, R138, RZ ;  /* 0x0000008a00007210 */ /* 0x000fe40007ffe0ff */
[----:B------:R-:W-:Y:S02]  /*13410*/  FSEL R138, R16, -INF , P0 ;  /* 0xff800000108a7808 */ /* 0x000fe40000000000 */
[----:B------:R-:W-:Y:S02]  /*13420*/  FMNMX.FTZ R4, R139, R4, !PT ;  /* 0x000000048b047209 */ /* 0x000fe40007810000 */
[----:B------:R-:W-:Y:S02]  /*13430*/  FSEL R17, R17, -INF , P2 ;  /* 0xff80000011117808 */ /* 0x000fe40001000000 */
[----:B------:R-:W-:Y:S02]  /*13440*/  ISETP.GT.AND P1, PT, R133, RZ, PT ;  /* 0x000000ff8500720c */ /* 0x000fe40003f24270 */
[----:B------:R-:W-:Y:S02]  /*13450*/  ISETP.GT.AND P3, PT, R134, 0x10, PT ;  /* 0x000000108600780c */ /* 0x000fe40003f64270 */
[----:B------:R-:W-:Y:S02]  /*13460*/  FMNMX.FTZ R4, R138, R4, !PT ;  /* 0x000000048a047209 */ /* 0x000fe40007810000 */
[----:B------:R-:W-:Y:S02]  /*13470*/  FSEL R208, R20, -INF , P3 ;  /* 0xff80000014d07808 */ /* 0x000fe40001800000 */
[----:B------:R-:W-:Y:S02]  /*13480*/  ISETP.GT.AND P2, PT, R134, 0x11, PT ;  /* 0x000000118600780c */ /* 0x000fe40003f44270 */
[----:B------:R-:W-:Y:S02]  /*13490*/  FMNMX.FTZ R4, R17, R4, !PT ;  /* 0x0000000411047209 */ /* 0x000fe40007810000 */
[----:B------:R-:W-:Y:S02]  /*134a0*/  FSEL R168, R6, -INF , P1 ;  /* 0xff80000006a87808 */ /* 0x000fe40000800000 */
        /* <DEDUP_REMOVED lines=8> */
[C---:B------:R-:W-:Y:S02]  /*13530*/  ISETP.GT.AND P0, PT, R134.reuse, 0x19, PT ;  /* 0x000000198600780c */ /* 0x040fe40003f04270 */
        /* <DEDUP_REMOVED lines=8> */
[----:B------:R-:W-:Y:S02]  /*135c0*/  FMNMX.FTZ R4, R231, R4, !PT ;  /* 0x00000004e7047209 */ /* 0x000fe40007810000 */
[C---:B------:R-:W-:Y:S02]  /*135d0*/  ISETP.GT.AND P3, PT, R134.reuse, 0x28, PT ;  /* 0x000000288600780c */ /* 0x040fe40003f64270 */
        /* <DEDUP_REMOVED lines=10> */
[----:B------:R-:W-:Y:S02]  /*13680*/  ISETP.GT.AND P1, PT, R133, 0x10, PT ;  /* 0x000000108500780c */ /* 0x000fe40003f24270 */
[----:B------:R-:W-:Y:S02]  /*13690*/  FSEL R209, R35, -INF , P0 ;  /* 0xff80000023d17808 */ /* 0x000fe40000000000 */
[C---:B------:R-:W-:Y:S02]  /*136a0*/  ISETP.GT.AND P0, PT, R133.reuse, 0x20, PT ;  /* 0x000000208500780c */ /* 0x040fe40003f04270 */
[----:B------:R-:W-:Y:S02]  /*136b0*/  FSEL R206, R22, -INF , P1 ;  /* 0xff80000016ce7808 */ /* 0x000fe40000800000 */
[----:B------:R-:W-:Y:S02]  /*136c0*/  FSEL R227, R38, -INF , P0 ;  /* 0xff80000026e37808 */ /* 0x000fe40000000000 */
[C---:B------:R-:W-:Y:S02]  /*136d0*/  ISETP.GT.AND P0, PT, R133.reuse, 0x29, PT ;  /* 0x000000298500780c */ /* 0x040fe40003f04270 */
[----:B------:R-:W-:Y:S02]  /*136e0*/  ISETP.GT.AND P1, PT, R133, 0x18, PT ;  /* 0x000000188500780c */ /* 0x000fe40003f24270 */
        /* <DEDUP_REMOVED lines=8> */
[----:B------:R-:W-:Y:S02]  /*13770*/  FSEL R225, R50, -INF , P1 ;  /* 0xff80000032e17808 */ /* 0x000fe40000800000 */
[----:B------:R-:W-:Y:S02]  /*13780*/  ISETP.GT.AND P1, PT, R0, RZ, PT ;  /* 0x000000ff0000720c */ /* 0x000fe40003f24270 */
[----:B------:R-:W-:Y:S02]  /*13790*/  FMNMX.FTZ R5, R169, R5, !PT ;  /* 0x00000005a9057209 */ /* 0x000fe40007810000 */
[----:B------:R-:W-:Y:S02]  /*137a0*/  FSEL R226, R39, -INF , P2 ;  /* 0xff80000027e27808 */ /* 0x000fe40001000000 */
[C---:B------:R-:W-:Y:S01]  /*137b0*/  ISETP.GT.AND P2, PT, R2.reuse, 0x1, PT ;  /* 0x000000010200780c */ /* 0x040fe20003f44270 */
[----:B------:R-:W-:Y:S01]  /*137c0*/  LDSM.16.MT88.4 R36, [R167] ;  /* 0x00000000a724783b */ /* 0x000fe20000004200 */
[----:B------:R-:W-:Y:S02]  /*137d0*/  FSEL R11, R11, -INF , P0 ;  /* 0xff8000000b0b7808 */ /* 0x000fe40000000000 */
[----:B------:R-:W-:Y:S02]  /*137e0*/  ISETP.GT.AND P0, PT, R2, 0x8, PT ;  /* 0x000000080200780c */ /* 0x000fe40003f04270 */
[----:B------:R-:W-:Y:S02]  /*137f0*/  FSEL R10, R10, -INF , P1 ;  /* 0xff8000000a0a7808 */ /* 0x000fe40000800000 */
[----:B------:R-:W-:Y:S02]  /*13800*/  ISETP.GT.AND P1, PT, R0, 0x8, PT ;  /* 0x000000080000780c */ /* 0x000fe40003f24270 */
[----:B-1----:R-:W-:Y:S02]  /*13810*/  FMNMX.FTZ R4, R4, R20, !PT ;  /* 0x0000001404047209 */ /* 0x002fe40007810000 */
[----:B------:R-:W-:Y:S01]  /*13820*/  FMNMX.FTZ R5, R18, R5, !PT ;  /* 0x0000000512057209 */ /* 0x000fe20007810000 */
[----:B------:R-:W-:Y:S01]  /*13830*/  LDSM.16.MT88.4 R20, [R166] ;  /* 0x00000000a614783b */ /* 0x000fe20000004200 */
[----:B------:R-:W-:Y:S02]  /*13840*/  FSEL R16, R9, -INF , P2 ;  /* 0xff80000009107808 */ /* 0x000fe40001000000 */
        /* <DEDUP_REMOVED lines=10> */
[----:B------:R-:W-:Y:S02]  /*138f0*/  ISETP.GT.AND P0, PT, R2, 0x10, PT ;  /* 0x000000100200780c */ /* 0x000fe40003f04270 */
[----:B------:R-:W-:Y:S02]  /*13900*/  FSEL R8, R13, -INF , P2 ;  /* 0xff8000000d087808 */ /* 0x000fe40001000000 */
        /* <DEDUP_REMOVED lines=10> */
[----:B------:R-:W-:Y:S02]  /*139b0*/  ISETP.GT.AND P0, PT, R2, 0x18, PT ;  /* 0x000000180200780c */ /* 0x000fe40003f04270 */
        /* <DEDUP_REMOVED lines=20> */
[----:B------:R-:W-:Y:S02]  /*13b00*/  FSEL R222, R41, -INF , P0 ;  /* 0xff80000029de7808 */ /* 0x000fe40000000000 */
[----:B------:R-:W-:Y:S02]  /*13b10*/  FMNMX.FTZ R2, R7, R2, !PT ;  /* 0x0000000207027209 */ /* 0x000fe40007810000 */
[----:B------:R-:W-:Y:S02]  /*13b20*/  FMNMX.FTZ R4, R223, R4, !PT ;  /* 0x00000004df047209 */ /* 0x000fe40007810000 */
[----:B------:R-:W-:Y:S02]  /*13b30*/  FMNMX.FTZ R5, R224, R5, !PT ;  /* 0x00000005e0057209 */ /* 0x000fe40007810000 */
[----:B------:R-:W-:Y:S02]  /*13b40*/  FSEL R221, R44, -INF , P2 ;  /* 0xff8000002cdd7808 */ /* 0x000fe40001000000 */
[----:B------:R-:W-:Y:S01]  /*13b50*/  FMNMX.FTZ R2, R15, R2, !PT ;  /* 0x000000020f027209 */ /* 0x000fe20007810000 */
[----:B------:R-:W1:Y:S01]  /*13b60*/  SHFL.BFLY PT, R13, R5, 0x2, 0x1f ;  /* 0x0c401f00050d7f89 */ /* 0x000e6200000e0000 */
        /* <DEDUP_REMOVED lines=10> */
[C---:B------:R-:W-:Y:S01]  /*13c10*/  ISETP.GT.AND P1, PT, R0.reuse, 0x20, PT ;  /* 0x000000200000780c */ /* 0x040fe20003f24270 */
[--C-:B------:R-:W-:Y:S01]  /*13c20*/  FFMA.FTZ R12, R135, c[0x0][0x2d0], -R175.reuse ;  /* 0x0000b400870c7a23 */ /* 0x100fe200000108af */
[----:B------:R-:W-:Y:S02]  /*13c30*/  FSEL R190, R45, -INF , P3 ;  /* 0xff8000002dbe7808 */ /* 0x000fe40001800000 */
[----:B------:R-:W-:Y:S01]  /*13c40*/  ISETP.GT.AND P3, PT, R0, 0x21, PT ;  /* 0x000000210000780c */ /* 0x000fe20003f64270 */
[----:B------:R2:W-:Y:S01]  /*13c50*/  MUFU.EX2 R184, R12 ;  /* 0x0000000c00b87308 */ /* 0x0005e20000000800 */
[----:B------:R-:W-:Y:S02]  /*13c60*/  FSEL R220, R42, -INF , P1 ;  /* 0xff8000002adc7808 */ /* 0x000fe40000800000 */
[C---:B------:R-:W-:Y:S02]  /*13c70*/  ISETP.GT.AND P2, PT, R0.reuse, 0x28, PT ;  /* 0x000000280000780c */ /* 0x040fe40003f44270 */
[----:B------:R-:W-:Y:S01]  /*13c80*/  ISETP.GT.AND P1, PT, R0, 0x29, PT ;  /* 0x000000290000780c */ /* 0x000fe20003f24270 */
[--C-:B------:R-:W-:Y:S01]  /*13c90*/  FFMA.FTZ R0, R139, c[0x0][0x2d0], -R175.reuse ;  /* 0x0000b4008b007a23 */ /* 0x100fe200000108af */
[----:B------:R-:W-:Y:S02]  /*13ca0*/  FMNMX.FTZ R2, R190, R2, !PT ;  /* 0x00000002be027209 */ /* 0x000fe40007810000 */
[----:B------:R-:W-:Y:S01]  /*13cb0*/  FMNMX.FTZ R4, R191, R4, !PT ;  /* 0x00000004bf047209 */ /* 0x000fe20007810000 */
[----:B------:R3:W5:Y:S01]  /*13cc0*/  MUFU.EX2 R219, R0 ;  /* 0x0000000000db7308 */ /* 0x0007620000000800 */
        /* <DEDUP_REMOVED lines=8> */
[--C-:B--2---:R-:W-:Y:S01]  /*13d50*/  FFMA.FTZ R12, R138, c[0x0][0x2d0], -R175.reuse ;  /* 0x0000b4008a0c7a23 */ /* 0x104fe200000108af */
[----:B------:R-:W-:Y:S02]  /*13d60*/  FSEL R135, R47, -INF , P1 ;  /* 0xff8000002f877808 */ /* 0x000fe40000800000 */
[----:B------:R-:W-:Y:S01]  /*13d70*/  FMNMX.FTZ R4, R218, R4, !PT ;  /* 0x00000004da047209 */ /* 0x000fe20007810000 */
[----:B------:R2:W-:Y:S03]  /*13d80*/  MUFU.EX2 R239, R12 ;  /* 0x0000000c00ef7308 */ /* 0x0005e60000000800 */
[----:B---3--:R-:W-:Y:S02]  /*13d90*/  FMNMX.FTZ R0, R188, R4, !PT ;  /* 0x00000004bc007209 */ /* 0x008fe40007810000 */
[----:B-1----:R-:W-:Y:S02]  /*13da0*/  FMNMX.FTZ R4, R2, R13, !PT ;  /* 0x0000000d02047209 */ /* 0x002fe40007810000 */
[----:B------:R-:W-:Y:S03]  /*13db0*/  FMNMX.FTZ R0, R135, R0, !PT ;  /* 0x0000000087007209 */ /* 0x000fe60007810000 */
[----:B------:R-:W1:Y:S01]  /*13dc0*/  SHFL.BFLY PT, R13, R4, 0x1, 0x1f ;  /* 0x0c201f00040d7f89 */ /* 0x000e6200000e0000 */
[----:B----4-:R-:W-:Y:S01]  /*13dd0*/  FMNMX.FTZ R139, R5, R14, !PT ;  /* 0x0000000e058b7209 */ /* 0x010fe20007810000 */
[----:B------:R-:W-:Y:S03]  /*13de0*/  FFMA.FTZ R5, R17, c[0x0][0x2d0], -R175 ;  /* 0x0000b40011057a23 */ /* 0x000fe600000108af */
[C---:B------:R-:W-:Y:S03]  /*13df0*/  FSETP.NEU.FTZ.AND P2, PT, R139.reuse, -INF , PT ;  /* 0xff8000008b00780b */ /* 0x040fe60003f5d000 */
[----:B------:R-:W3:Y:S01]  /*13e00*/  SHFL.BFLY PT, R2, R0, 0x2, 0x1f ;  /* 0x0c401f0000027f89 */ /* 0x000ee200000e0000 */
[----:B------:R4:W4:Y:S01]  /*13e10*/  MUFU.EX2 R240, R5 ;  /* 0x0000000500f07308 */ /* 0x0009220000000800 */
[----:B--2---:R-:W-:Y:S05]  /*13e20*/  FMUL.FTZ R12, R139, c[0x0][0x2d0] ;  /* 0x0000b4008b0c7a20 */ /* 0x004fea0000410000 */
[----:B------:R-:W-:Y:S02]  /*13e30*/  FSEL R173, R12, RZ, P2 ;  /* 0x000000ff0cad7208 */ /* 0x000fe40001000000 */
[----:B-1----:R-:W-:Y:S04]  /*13e40*/  FMNMX.FTZ R138, R4, R13, !PT ;  /* 0x0000000d048a7209 */ /* 0x002fe80007810000 */
[C---:B------:R-:W-:Y:S01]  /*13e50*/  FSETP.NEU.FTZ.AND P1, PT, R138.reuse, -INF , PT ;  /* 0xff8000008a00780b */ /* 0x040fe20003f3d000 */
[----:B------:R-:W-:Y:S01]  /*13e60*/  FMUL.FTZ R4, R138, c[0x0][0x2d0] ;  /* 0x0000b4008a047a20 */ /* 0x000fe20000410000 */
[----:B---3--:R-:W-:Y:S01]  /*13e70*/  FMNMX.FTZ R0, R0, R2, !PT ;  /* 0x0000000200007209 */ /* 0x008fe20007810000 */
[--C-:B------:R-:W-:Y:S03]  /*13e80*/  FFMA.FTZ R2, R18, c[0x0][0x2d0], -R173.reuse ;  /* 0x0000b40012027a23 */ /* 0x100fe600000108ad */
[----:B------:R-:W-:Y:S01]  /*13e90*/  FSEL R172, R4, RZ, P1 ;  /* 0x000000ff04ac7208 */ /* 0x000fe20000800000 */
[--C-:B----4-:R-:W-:Y:S01]  /*13ea0*/  FFMA.FTZ R5, R168, c[0x0][0x2d0], -R173.reuse ;  /* 0x0000b400a8057a23 */ /* 0x110fe200000108ad */
[----:B-----5:R-:W-:Y:S01]  /*13eb0*/  F2FP.PACK_AB R168, R219, R184 ;  /* 0x000000b8dba8723e */ /* 0x020fe200000000ff */
[----:B------:R1:W-:Y:S01]  /*13ec0*/  MUFU.EX2 R237, R2 ;  /* 0x0000000200ed7308 */ /* 0x0003e20000000800 */
[----:B------:R-:W-:Y:S01]  /*13ed0*/  F2FP.PACK_AB R170, R240, R239 ;  /* 0x000000eff0aa723e */ /* 0x000fe200000000ff */
[--C-:B------:R-:W-:Y:S02]  /*13ee0*/  FFMA.FTZ R4, R16, c[0x0][0x2d0], -R172.reuse ;  /* 0x0000b40010047a23 */ /* 0x100fe400000108ac */
[--C-:B------:R-:W-:Y:S06]  /*13ef0*/  FFMA.FTZ R6, R6, c[0x0][0x2d0], -R172.reuse ;  /* 0x0000b40006067a23 */ /* 0x100fec00000108ac */
[----:B------:R-:W-:Y:S10]  /*13f00*/  MUFU.EX2 R179, R4 ;  /* 0x0000000400b37308 */ /* 0x000ff40000000800 */
[----:B------:R2:W-:Y:S01]  /*13f10*/  MUFU.EX2 R178, R5 ;  /* 0x0000000500b27308 */ /* 0x0005e20000000800 */
[----:B-1----:R-:W1:Y:S09]  /*13f20*/  SHFL.BFLY PT, R2, R0, 0x1, 0x1f ;  /* 0x0c201f0000027f89 */ /* 0x002e7200000e0000 */
[----:B------:R-:W-:Y:S01]  /*13f30*/  MUFU.EX2 R177, R6 ;  /* 0x0000000600b17308 */ /* 0x000fe20000000800 */
[--C-:B--2---:R-:W-:Y:S01]  /*13f40*/  FFMA.FTZ R5, R169, c[0x0][0x2d0], -R173.reuse ;  /* 0x0000b400a9057a23 */ /* 0x104fe200000108ad */
[----:B-1----:R-:W-:Y:S01]  /*13f50*/  FMNMX.FTZ R134, R0, R2, !PT ;  /* 0x0000000200867209 */ /* 0x002fe20007810000 */
[--C-:B------:R-:W-:Y:S07]  /*13f60*/  FFMA.FTZ R0, R9, c[0x0][0x2d0], -R172.reuse ;  /* 0x0000b40009007a23 */ /* 0x100fee00000108ac */
[----:B------:R1:W2:Y:S01]  /*13f70*/  MUFU.EX2 R181, R5 ;  /* 0x0000000500b57308 */ /* 0x0002a20000000800 */
[----:B------:R-:W-:Y:S02]  /*13f80*/  FFMA.FTZ R2, R8, c[0x0][0x2d0], -R172 ;  /* 0x0000b40008027a23 */ /* 0x000fe400000108ac */
[----:B------:R-:W-:Y:S07]  /*13f90*/  FMUL.FTZ R4, R134, c[0x0][0x2d0] ;  /* 0x0000b40086047a20 */ /* 0x000fee0000410000 */
[----:B------:R3:W-:Y:S10]  /*13fa0*/  MUFU.EX2 R234, R0 ;  /* 0x0000000000ea7308 */ /* 0x0007f40000000800 */
[----:B------:R4:W-:Y:S01]  /*13fb0*/  MUFU.EX2 R236, R2 ;  /* 0x0000000200ec7308 */ /* 0x0009e20000000800 */
[----:B-1----:R-:W-:Y:S01]  /*13fc0*/  FFMA.FTZ R5, R19, c[0x0][0x2d0], -R173 ;  /* 0x0000b40013057a23 */ /* 0x002fe200000108ad */
[----:B--2---:R-:W-:Y:S08]  /*13fd0*/  F2FP.PACK_AB R169, R181, R178 ;  /* 0x000000b2b5a9723e */ /* 0x004ff000000000ff */
[----:B------:R-:W1:Y:S01]  /*13fe0*/  MUFU.EX2 R238, R5 ;  /* 0x0000000500ee7308 */ /* 0x000e620000000800 */
[----:B---3--:R-:W-:Y:S02]  /*13ff0*/  FSEL R0, R140, RZ, P0 ;  /* 0x000000ff8c007208 */ /* 0x008fe40000000000 */
[----:B------:R-:W-:Y:S03]  /*14000*/  FSETP.NEU.FTZ.AND P0, PT, R134, -INF , PT ;  /* 0xff8000008600780b */ /* 0x000fe60003f1d000 */
[----:B------:R-:W-:Y:S01]  /*14010*/  FADD.FTZ R0, -R0, R3 ;  /* 0x0000000300007221 */ /* 0x000fe20000010100 */
[----:B------:R-:W-:Y:S03]  /*14020*/  FSEL R174, R4, RZ, P0 ;  /* 0x000000ff04ae7208 */ /* 0x000fe60000000000 */
[----:B------:R-:W-:Y:S02]  /*14030*/  FMUL.FTZ R0, R0, c[0x0][0x2d0] ;  /* 0x0000b40000007a20 */ /* 0x000fe40000410000 */
[--C-:B----4-:R-:W-:Y:S02]  /*14040*/  FFMA.FTZ R2, R10, c[0x0][0x2d0], -R174.reuse ;  /* 0x0000b4000a027a23 */ /* 0x110fe400000108ae */
[----:B------:R-:W2:Y:S01]  /*14050*/  MUFU.EX2 R133, R0 ;  /* 0x0000000000857308 */ /* 0x000ea20000000800 */
[----:B-1----:R-:W-:Y:S09]  /*14060*/  F2FP.PACK_AB R171, R238, R237 ;  /* 0x000000edeeab723e */ /* 0x002ff200000000ff */
[----:B------:R1:W-:Y:S01]  /*14070*/  MUFU.EX2 R176, R2 ;  /* 0x0000000200b07308 */ /* 0x0003e20000000800 */
[C---:B--2---:R-:W-:Y:S02]  /*14080*/  FMUL.FTZ R4, R133.reuse, R152 ;  /* 0x0000009885047220 */ /* 0x044fe40000410000 */
        /* <DEDUP_REMOVED lines=17> */
[----:B------:R-:W-:Y:S02]  /*141a0*/  FFMA.FTZ R128, R231, c[0x0][0x2d0], -R175 ;  /* 0x0000b400e7807a23 */ /* 0x000fe400000108af */
[----:B------:R-:W2:Y:S01]  /*141b0*/  LDL R231, [R1+0x4] ;  /* 0x0000040001e77983 */ /* 0x000ea20000100800 */
[--C-:B-1----:R-:W-:Y:S02]  /*141c0*/  FFMA.FTZ R2, R7, c[0x0][0x2d0], -R174.reuse ;  /* 0x0000b40007027a23 */ /* 0x102fe400000108ae */
[----:B------:R-:W-:Y:S02]  /*141d0*/  FFMA.FTZ R129, R218, c[0x0][0x2d0], -R174 ;  /* 0x0000b400da817a23 */ /* 0x000fe400000108ae */
[----:B------:R1:W-:Y:S01]  /*141e0*/  MUFU.EX2 R233, R2 ;  /* 0x0000000200e97308 */ /* 0x0003e20000000800 */
[C---:B------:R-:W-:Y:S02]  /*141f0*/  FMUL.FTZ R84, R133.reuse, R84 ;  /* 0x0000005485547220 */ /* 0x040fe40000410000 */
[C---:B------:R-:W-:Y:S02]  /*14200*/  FMUL.FTZ R85, R133.reuse, R85 ;  /* 0x0000005585557220 */ /* 0x040fe40000410000 */
[C---:B------:R-:W-:Y:S02]  /*14210*/  FMUL.FTZ R96, R133.reuse, R96 ;  /* 0x0000006085607220 */ /* 0x040fe40000410000 */
[----:B------:R-:W-:Y:S01]  /*14220*/  FMUL.FTZ R97, R133, R97 ;  /* 0x0000006185617220 */ /* 0x000fe20000410000 */
[----:B-1----:R-:W-:Y:S05]  /*14230*/  FSEL R2, R139, RZ, P2 ;  /* 0x000000ff8b027208 */ /* 0x002fea0001000000 */
[----:B------:R-:W-:Y:S01]  /*14240*/  FADD.FTZ R0, -R2, R132 ;  /* 0x0000008402007221 */ /* 0x000fe20000010100 */
[----:B------:R-:W-:Y:S03]  /*14250*/  FSEL R2, R138, RZ, P1 ;  /* 0x000000ff8a027208 */ /* 0x000fe60000800000 */
[----:B------:R-:W-:Y:S04]  /*14260*/  FMUL.FTZ R0, R0, c[0x0][0x2d0] ;  /* 0x0000b40000007a20 */ /* 0x000fe80000410000 */
[----:B------:R1:W3:Y:S02]  /*14270*/  MUFU.EX2 R132, R0 ;  /* 0x0000000000847308 */ /* 0x0002e40000000800 */
[----:B-1----:R-:W-:Y:S01]  /*14280*/  FADD.FTZ R0, -R2, R141 ;  /* 0x0000008d02007221 */ /* 0x002fe20000010100 */
[----:B------:R-:W-:Y:S01]  /*14290*/  FSEL R2, R134, RZ, P0 ;  /* 0x000000ff86027208 */ /* 0x000fe20000000000 */
[----:B---3--:R-:W-:Y:S02]  /*142a0*/  FMUL.FTZ R6, R132, R154 ;  /* 0x0000009a84067220 */ /* 0x008fe40000410000 */
[----:B------:R-:W-:Y:S02]  /*142b0*/  FMUL.FTZ R0, R0, c[0x0][0x2d0] ;  /* 0x0000b40000007a20 */ /* 0x000fe40000410000 */
[C---:B------:R-:W-:Y:S02]  /*142c0*/  FMUL.FTZ R7, R132.reuse, R155 ;  /* 0x0000009b84077220 */ /* 0x040fe40000410000 */
[----:B------:R1:W3:Y:S01]  /*142d0*/  MUFU.EX2 R3, R0 ;  /* 0x0000000000037308 */ /* 0x0002e20000000800 */
[C---:B------:R-:W-:Y:S02]  /*142e0*/  FMUL.FTZ R18, R132.reuse, R162 ;  /* 0x000000a284127220 */ /* 0x040fe40000410000 */
[C---:B------:R-:W-:Y:S02]  /*142f0*/  FMUL.FTZ R19, R132.reuse, R163 ;  /* 0x000000a384137220 */ /* 0x040fe40000410000 */
[-C--:B------:R-:W-:Y:S01]  /*14300*/  HMMA.16816.F32 R4, R168, R20.reuse, R4 ;  /* 0x00000014a804723c */ /* 0x080fe20000001804 */
[C---:B------:R-:W-:Y:S01]  /*14310*/  FMUL.FTZ R34, R132.reuse, R114 ;  /* 0x0000007284227220 */ /* 0x040fe20000410000 */
[----:B------:R-:W-:Y:S01]  /*14320*/  LDSM.16.MT88.4 R160, [R166+0x800] ;  /* 0x00080000a6a0783b */ /* 0x000fe20000004200 */
[C---:B------:R-:W-:Y:S02]  /*14330*/  FMUL.FTZ R35, R132.reuse, R115 ;  /* 0x0000007384237220 */ /* 0x040fe40000410000 */
[C---:B------:R-:W-:Y:S02]  /*14340*/  FMUL.FTZ R50, R132.reuse, R130 ;  /* 0x0000008284327220 */ /* 0x040fe40000410000 */
[C---:B------:R-:W-:Y:S02]  /*14350*/  FMUL.FTZ R51, R132.reuse, R131 ;  /* 0x0000008384337220 */ /* 0x040fe40000410000 */
[C---:B------:R-:W-:Y:S01]  /*14360*/  FMUL.FTZ R54, R132.reuse, R54 ;  /* 0x0000003684367220 */ /* 0x040fe20000410000 */
[----:B------:R-:W-:Y:S02]  /*14370*/  LDSM.16.MT88.4 R112, [R167+0x400] ;  /* 0x00040000a770783b */ /* 0x000fe40000004200 */
[C---:B------:R-:W-:Y:S02]  /*14380*/  FMUL.FTZ R55, R132.reuse, R55 ;  /* 0x0000003784377220 */ /* 0x040fe40000410000 */
[C---:B------:R-:W-:Y:S02]  /*14390*/  FMUL.FTZ R66, R132.reuse, R66 ;  /* 0x0000004284427220 */ /* 0x040fe40000410000 */
[C---:B------:R-:W-:Y:S02]  /*143a0*/  FMUL.FTZ R67, R132.reuse, R67 ;  /* 0x0000004384437220 */ /* 0x040fe40000410000 */
[----:B------:R-:W-:Y:S02]  /*143b0*/  FMUL.FTZ R70, R132, R70 ;  /* 0x0000004684467220 */ /* 0x000fe40000410000 */
[----:B-1----:R-:W-:Y:S02]  /*143c0*/  FADD.FTZ R0, -R2, R142 ;  /* 0x0000008e02007221 */ /* 0x002fe40000010100 */
[----:B------:R-:W-:Y:S01]  /*143d0*/  FFMA.FTZ R2, R15, c[0x0][0x2d0], -R174 ;  /* 0x0000b4000f027a23 */ /* 0x000fe200000108ae */
[----:B------:R-:W-:Y:S01]  /*143e0*/  MUFU.EX2 R142, R129 ;  /* 0x00000081008e7308 */ /* 0x000fe20000000800 */
[----:B------:R-:W-:Y:S02]  /*143f0*/  FMUL.FTZ R0, R0, c[0x0][0x2d0] ;  /* 0x0000b40000007a20 */ /* 0x000fe40000410000 */
[----:B---3--:R-:W-:Y:S01]  /*14400*/  FMUL.FTZ R8, R3, R148 ;  /* 0x0000009403087220 */ /* 0x008fe20000410000 */
[----:B------:R-:W-:Y:S01]  /*14410*/  F2FP.PACK_AB R148, R179, R177 ;  /* 0x000000b1b394723e */ /* 0x000fe200000000ff */
[C---:B------:R-:W-:Y:S01]  /*14420*/  FMUL.FTZ R9, R3.reuse, R149 ;  /* 0x0000009503097220 */ /* 0x040fe20000410000 */
[----:B------:R-:W-:Y:S01]  /*14430*/  F2FP.PACK_AB R149, R232, R176 ;  /* 0x000000b0e895723e */ /* 0x000fe200000000ff */
[C---:B------:R-:W-:Y:S02]  /*14440*/  FMUL.FTZ R12, R3.reuse, R156 ;  /* 0x0000009c030c7220 */ /* 0x040fe40000410000 */
[C---:B------:R-:W-:Y:S01]  /*14450*/  FMUL.FTZ R13, R3.reuse, R157 ;  /* 0x0000009d030d7220 */ /* 0x040fe20000410000 */
[----:B------:R-:W1:Y:S01]  /*14460*/  MUFU.EX2 R0, R0 ;  /* 0x0000000000007308 */ /* 0x000e620000000800 */
[C---:B------:R-:W-:Y:S02]  /*14470*/  FMUL.FTZ R24, R3.reuse, R104 ;  /* 0x0000006803187220 */ /* 0x040fe40000410000 */
[C---:B------:R-:W-:Y:S02]  /*14480*/  FMUL.FTZ R25, R3.reuse, R105 ;  /* 0x0000006903197220 */ /* 0x040fe40000410000 */
[C---:B------:R-:W-:Y:S02]  /*14490*/  FMUL.FTZ R28, R3.reuse, R108 ;  /* 0x0000006c031c7220 */ /* 0x040fe40000410000 */
[C---:B------:R-:W-:Y:S02]  /*144a0*/  FMUL.FTZ R29, R3.reuse, R109 ;  /* 0x0000006d031d7220 */ /* 0x040fe40000410000 */
[C---:B------:R-:W-:Y:S01]  /*144b0*/  FMUL.FTZ R40, R3.reuse, R120 ;  /* 0x0000007803287220 */ /* 0x040fe20000410000 */
[----:B------:R-:W3:Y:S01]  /*144c0*/  MUFU.EX2 R235, R2 ;  /* 0x0000000200eb7308 */ /* 0x000ee20000000800 */
[C---:B------:R-:W-:Y:S02]  /*144d0*/  FMUL.FTZ R41, R3.reuse, R121 ;  /* 0x0000007903297220 */ /* 0x040fe40000410000 */
[C---:B------:R-:W-:Y:S02]  /*144e0*/  FMUL.FTZ R44, R3.reuse, R124 ;  /* 0x0000007c032c7220 */ /* 0x040fe40000410000 */
[C---:B------:R-:W-:Y:S02]  /*144f0*/  FMUL.FTZ R45, R3.reuse, R125 ;  /* 0x0000007d032d7220 */ /* 0x040fe40000410000 */
[C---:B------:R-:W-:Y:S02]  /*14500*/  FMUL.FTZ R56, R3.reuse, R56 ;  /* 0x0000003803387220 */ /* 0x040fe40000410000 */
[C---:B------:R-:W-:Y:S02]  /*14510*/  FMUL.FTZ R57, R3.reuse, R57 ;  /* 0x0000003903397220 */ /* 0x040fe40000410000 */
[C---:B------:R-:W-:Y:S02]  /*14520*/  FMUL.FTZ R60, R3.reuse, R60 ;  /* 0x0000003c033c7220 */ /* 0x040fe40000410000 */
[----:B------:R-:W-:Y:S02]  /*14530*/  FMUL.FTZ R61, R3, R61 ;  /* 0x0000003d033d7220 */ /* 0x000fe40000410000 */
[----:B-1----:R-:W-:Y:S01]  /*14540*/  FMUL.FTZ R10, R0, R150 ;  /* 0x00000096000a7220 */ /* 0x002fe20000410000 */
[----:B------:R-:W-:Y:S01]  /*14550*/  F2FP.PACK_AB R150, R236, R234 ;  /* 0x000000eaec96723e */ /* 0x000fe200000000ff */
[C---:B------:R-:W-:Y:S02]  /*14560*/  FMUL.FTZ R11, R0.reuse, R151 ;  /* 0x00000097000b7220 */ /* 0x040fe40000410000 */
[C---:B------:R-:W-:Y:S02]  /*14570*/  FMUL.FTZ R14, R0.reuse, R158 ;  /* 0x0000009e000e7220 */ /* 0x040fe40000410000 */
[C---:B------:R-:W-:Y:S02]  /*14580*/  FMUL.FTZ R15, R0.reuse, R159 ;  /* 0x0000009f000f7220 */ /* 0x040fe40000410000 */
[C---:B------:R-:W-:Y:S01]  /*14590*/  FMUL.FTZ R26, R0.reuse, R106 ;  /* 0x0000006a001a7220 */ /* 0x040fe20000410000 */
[----:B---3--:R-:W-:Y:S01]  /*145a0*/  F2FP.PACK_AB R151, R235, R233 ;  /* 0x000000e9eb97723e */ /* 0x008fe200000000ff */
[----:B------:R-:W-:Y:S02]  /*145b0*/  FMUL.FTZ R27, R0, R107 ;  /* 0x0000006b001b7220 */ /* 0x000fe40000410000 */
[----:B------:R-:W-:Y:S01]  /*145c0*/  LDSM.16.MT88.4 R104, [R166+0x400] ;  /* 0x00040000a668783b */ /* 0x000fe20000004200 */
[----:B------:R-:W-:Y:S02]  /*145d0*/  FFMA.FTZ R130, R221, c[0x0][0x2d0], -R172 ;  /* 0x0000b400dd827a23 */ /* 0x000fe400000108ac */
[----:B------:R-:W-:Y:S01]  /*145e0*/  FFMA.FTZ R131, R188, c[0x0][0x2d0], -R174 ;  /* 0x0000b400bc837a23 */ /* 0x000fe200000108ae */
[C---:B------:R-:W-:Y:S01]  /*145f0*/  HMMA.16816.F32 R8, R148.reuse, R20, R8 ;  /* 0x000000149408723c */ /* 0x040fe20000001808 */
[----:B------:R-:W-:Y:S01]  /*14600*/  MUFU.EX2 R141, R130 ;  /* 0x00000082008d7308 */ /* 0x000fe20000000800 */
[C---:B------:R-:W-:Y:S02]  /*14610*/  FMUL.FTZ R42, R0.reuse, R122 ;  /* 0x0000007a002a7220 */ /* 0x040fe40000410000 */
        /* <DEDUP_REMOVED lines=9> */
[----:B------:R1:W-:Y:S01]  /*146b0*/  MUFU.EX2 R208, R2 ;  /* 0x0000000200d07308 */ /* 0x0003e20000000800 */
[----:B------:R-:W-:Y:S02]  /*146c0*/  FMUL.FTZ R31, R0, R111 ;  /* 0x0000006f001f7220 */ /* 0x000fe40000410000 */
[C---:B------:R-:W-:Y:S04]  /*146d0*/  FMUL.FTZ R22, R132.reuse, R102 ;  /* 0x0000006684167220 */ /* 0x040fe80000410000 */
[----:B------:R-:W-:Y:S02]  /*146e0*/  FMUL.FTZ R23, R132, R103 ;  /* 0x0000006784177220 */ /* 0x000fe40000410000 */
[----:B------:R-:W3:Y:S01]  /*146f0*/  LDSM.16.MT88.4 R100, [R166+0xc00] ;  /* 0x000c0000a664783b */ /* 0x000ee20000004200 */
[C---:B------:R-:W-:Y:S02]  /*14700*/  FMUL.FTZ R58, R0.reuse, R58 ;  /* 0x0000003a003a7220 */ /* 0x040fe40000410000 */
[C---:B------:R-:W-:Y:S02]  /*14710*/  FMUL.FTZ R59, R0.reuse, R59 ;  /* 0x0000003b003b7220 */ /* 0x040fe40000410000 */
[-C--:B------:R-:W-:Y:S01]  /*14720*/  HMMA.16816.F32 R20, R168, R36.reuse, R20 ;  /* 0x00000024a814723c */ /* 0x080fe20000001814 */
[C---:B------:R-:W-:Y:S02]  /*14730*/  FMUL.FTZ R62, R0.reuse, R62 ;  /* 0x0000003e003e7220 */ /* 0x040fe40000410000 */
[----:B------:R-:W-:Y:S02]  /*14740*/  FMUL.FTZ R63, R0, R63 ;  /* 0x0000003f003f7220 */ /* 0x000fe40000410000 */
[----:B------:R-:W-:Y:S02]  /*14750*/  FMUL.FTZ R71, R132, R71 ;  /* 0x0000004784477220 */ /* 0x000fe40000410000 */
[C---:B------:R-:W-:Y:S01]  /*14760*/  FMUL.FTZ R72, R3.reuse, R72 ;  /* 0x0000004803487220 */ /* 0x040fe20000410000 */
[C---:B------:R-:W-:Y:S01]  /*14770*/  HMMA.16816.F32 R24, R148.reuse, R36, R24 ;  /* 0x000000249418723c */ /* 0x040fe20000001818 */
[----:B------:R-:W-:Y:S03]  /*14780*/  FMUL.FTZ R73, R3, R73 ;  /* 0x0000004903497220 */ /* 0x000fe60000410000 */
[C---:B------:R-:W-:Y:S02]  /*14790*/  FMUL.FTZ R74, R0.reuse, R74 ;  /* 0x0000004a004a7220 */ /* 0x040fe40000410000 */
[C---:B------:R-:W-:Y:S02]  /*147a0*/  FMUL.FTZ R75, R0.reuse, R75 ;  /* 0x0000004b004b7220 */ /* 0x040fe40000410000 */
[-C--:B------:R-:W-:Y:S01]  /*147b0*/  HMMA.16816.F32 R28, R148, R38.reuse, R28 ;  /* 0x00000026941c723c */ /* 0x080fe2000000181c */
[----:B-1----:R-:W-:Y:S03]  /*147c0*/  FFMA.FTZ R2, R207, c[0x0][0x2d0], -R175 ;  /* 0x0000b400cf027a23 */ /* 0x002fe600000108af */
[C---:B------:R-:W-:Y:S01]  /*147d0*/  FMUL.FTZ R36, R133.reuse, R116 ;  /* 0x0000007485247220 */ /* 0x040fe20000410000 */
[----:B------:R1:W-:Y:S01]  /*147e0*/  MUFU.EX2 R212, R2 ;  /* 0x0000000200d47308 */ /* 0x0003e20000000800 */
[----:B------:R-:W-:Y:S02]  /*147f0*/  FMUL.FTZ R37, R133, R117 ;  /* 0x0000007585257220 */ /* 0x000fe40000410000 */
[C---:B------:R-:W-:Y:S01]  /*14800*/  HMMA.16816.F32 R32, R168.reuse, R38, R32 ;  /* 0x00000026a820723c */ /* 0x040fe20000001820 */
[C---:B------:R-:W-:Y:S03]  /*14810*/  FMUL.FTZ R76, R3.reuse, R76 ;  /* 0x0000004c034c7220 */ /* 0x040fe60000410000 */
[----:B------:R-:W-:Y:S02]  /*14820*/  FMUL.FTZ R77, R3, R77 ;  /* 0x0000004d034d7220 */ /* 0x000fe40000410000 */
[----:B------:R-:W-:Y:S02]  /*14830*/  FMUL.FTZ R78, R0, R78 ;  /* 0x0000004e004e7220 */ /* 0x000fe40000410000 */
[C---:B------:R-:W-:Y:S04]  /*14840*/  FMUL.FTZ R38, R132.reuse, R118 ;  /* 0x0000007684267220 */ /* 0x040fe80000410000 */
[----:B------:R-:W-:Y:S02]  /*14850*/  FMUL.FTZ R39, R132, R119 ;  /* 0x0000007784277220 */ /* 0x000fe40000410000 */
[----:B------:R-:W-:Y:S01]  /*14860*/  LDSM.16.MT88.4 R116, [R166+0x1000] ;  /* 0x00100000a674783b */ /* 0x000fe20000004200 */
[----:B------:R-:W-:Y:S02]  /*14870*/  FMUL.FTZ R79, R0, R79 ;  /* 0x0000004f004f7220 */ /* 0x000fe40000410000 */
[C---:B------:R-:W-:Y:S02]  /*14880*/  FMUL.FTZ R82, R132.reuse, R82 ;  /* 0x0000005284527220 */ /* 0x040fe40000410000 */
[-C--:B---3--:R-:W-:Y:S01]  /*14890*/  HMMA.16816.F32 R36, R168, R100.reuse, R36 ;  /* 0x00000064a824723c */ /* 0x088fe20000001824 */
[----:B------:R-:W-:Y:S02]  /*148a0*/  FMUL.FTZ R83, R132, R83 ;  /* 0x0000005384537220 */ /* 0x000fe40000410000 */
[----:B------:R-:W-:Y:S02]  /*148b0*/  FFMA.FTZ R108, R133, R242, R184 ;  /* 0x000000f2856c7223 */ /* 0x000fe400000100b8 */
[----:B------:R-:W-:Y:S01]  /*148c0*/  MUFU.EX2 R133, R131 ;  /* 0x0000008300857308 */ /* 0x000fe20000000800 */
[C---:B------:R-:W-:Y:S02]  /*148d0*/  FMUL.FTZ R88, R3.reuse, R88 ;  /* 0x0000005803587220 */ /* 0x040fe40000410000 */
[C---:B------:R-:W-:Y:S01]  /*148e0*/  HMMA.16816.F32 R40, R148.reuse, R100, R40 ;  /* 0x000000649428723c */ /* 0x040fe20000001828 */
[----:B-1----:R-:W-:Y:S03]  /*148f0*/  FFMA.FTZ R2, R206, c[0x0][0x2d0], -R173 ;  /* 0x0000b400ce027a23 */ /* 0x002fe600000108ad */
[C---:B------:R-:W-:Y:S02]  /*14900*/  FMUL.FTZ R89, R3.reuse, R89 ;  /* 0x0000005903597220 */ /* 0x040fe40000410000 */
[C---:B------:R-:W-:Y:S01]  /*14910*/  FMUL.FTZ R90, R0.reuse, R90 ;  /* 0x0000005a005a7220 */ /* 0x040fe20000410000 */
[----:B------:R1:W-:Y:S01]  /*14920*/  MUFU.EX2 R207, R2 ;  /* 0x0000000200cf7308 */ /* 0x0003e20000000800 */
[-C--:B------:R-:W-:Y:S01]  /*14930*/  HMMA.16816.F32 R44, R148, R102.reuse, R44 ;  /* 0x00000066942c723c */ /* 0x080fe2000000182c */
[C---:B------:R-:W-:Y:S03]  /*14940*/  FMUL.FTZ R91, R0.reuse, R91 ;  /* 0x0000005b005b7220 */ /* 0x040fe60000410000 */
[C---:B------:R-:W-:Y:S02]  /*14950*/  FMUL.FTZ R92, R3.reuse, R92 ;  /* 0x0000005c035c7220 */ /* 0x040fe40000410000 */
[C---:B------:R-:W-:Y:S02]  /*14960*/  FMUL.FTZ R93, R3.reuse, R93 ;  /* 0x0000005d035d7220 */ /* 0x040fe40000410000 */
[C---:B------:R-:W-:Y:S01]  /*14970*/  HMMA.16816.F32 R48, R168.reuse, R102, R48 ;  /* 0x00000066a830723c */ /* 0x040fe20000001830 */
[----:B------:R-:W3:Y:S03]  /*14980*/  LDSM.16.MT88.4 R100, [R167+0xc00] ;  /* 0x000c0000a764783b */ /* 0x000ee60000004200 */
[C---:B------:R-:W-:Y:S02]  /*14990*/  FMUL.FTZ R94, R0.reuse, R94 ;  /* 0x0000005e005e7220 */ /* 0x040fe40000410000 */
[----:B------:R-:W-:Y:S02]  /*149a0*/  FMUL.FTZ R95, R0, R95 ;  /* 0x0000005f005f7220 */ /* 0x000fe40000410000 */
[C---:B------:R-:W-:Y:S04]  /*149b0*/  FMUL.FTZ R98, R132.reuse, R98 ;  /* 0x0000006284627220 */ /* 0x040fe80000410000 */
[C---:B------:R-:W-:Y:S02]  /*149c0*/  FMUL.FTZ R99, R132.reuse, R99 ;  /* 0x0000006384637220 */ /* 0x040fe40000410000 */
[----:B------:R-:W-:Y:S02]  /*149d0*/  FFMA.FTZ R3, R3, R246, R177 ;  /* 0x000000f603037223 */ /* 0x000fe400000100b1 */
[----:B-1----:R-:W-:Y:S02]  /*149e0*/  FFMA.FTZ R2, R205, c[0x0][0x2d0], -R173 ;  /* 0x0000b400cd027a23 */ /* 0x002fe400000108ad */
[C---:B------:R-:W-:Y:S02]  /*149f0*/  FMUL.FTZ R86, R132.reuse, R86 ;  /* 0x0000005684567220 */ /* 0x040fe40000410000 */
[----:B------:R1:W-:Y:S01]  /*14a00*/  MUFU.EX2 R210, R2 ;  /* 0x0000000200d27308 */ /* 0x0003e20000000800 */
[----:B------:R-:W-:Y:S02]  /*14a10*/  FMUL.FTZ R87, R132, R87 ;  /* 0x0000005784577220 */ /* 0x000fe40000410000 */
[--C-:B------:R-:W-:Y:S02]  /*14a20*/  FFMA.FTZ R122, R223, c[0x0][0x2d0], -R172.reuse ;  /* 0x0000b400df7a7a23 */ /* 0x100fe400000108ac */
[----:B------:R-:W-:Y:S02]  /*14a30*/  FFMA.FTZ R121, R222, c[0x0][0x2d0], -R172 ;  /* 0x0000b400de797a23 */ /* 0x000fe400000108ac */
[--C-:B------:R-:W-:Y:S02]  /*14a40*/  FFMA.FTZ R127, R230, c[0x0][0x2d0], -R175.reuse ;  /* 0x0000b400e67f7a23 */ /* 0x100fe400000108af */
[----:B------:R-:W-:Y:S01]  /*14a50*/  FFMA.FTZ R126, R229, c[0x0][0x2d0], -R175 ;  /* 0x0000b400e57e7a23 */ /* 0x000fe200000108af */
[----:B------:R-:W-:Y:S01]  /*14a60*/  MUFU.EX2 R177, R122 ;  /* 0x0000007a00b17308 */ /* 0x000fe20000000800 */
[--C-:B------:R-:W-:Y:S02]  /*14a70*/  FFMA.FTZ R125, R227, c[0x0][0x2d0], -R173.reuse ;  /* 0x0000b400e37d7a23 */ /* 0x100fe400000108ad */
[--C-:B------:R-:W-:Y:S02]  /*14a80*/  FFMA.FTZ R124, R226, c[0x0][0x2d0], -R173.reuse ;  /* 0x0000b400e27c7a23 */ /* 0x100fe400000108ad */
[--C-:B------:R-:W-:Y:S02]  /*14a90*/  FFMA.FTZ R123, R225, c[0x0][0x2d0], -R173.reuse ;  /* 0x0000b400e17b7a23 */ /* 0x100fe400000108ad */
[----:B------:R-:W-:Y:S02]  /*14aa0*/  FFMA.FTZ R120, R220, c[0x0][0x2d0], -R174 ;  /* 0x0000b400dc787a23 */ /* 0x000fe400000108ae */
[----:B------:R-:W-:Y:S01]  /*14ab0*/  FFMA.FTZ R0, R0, R243, R176 ;  /* 0x000000f300007223 */ /* 0x000fe200000100b0 */
[----:B------:R-:W-:Y:S01]  /*14ac0*/  MUFU.EX2 R184, R126 ;  /* 0x0000007e00b87308 */ /* 0x000fe20000000800 */
[-C--:B---3--:R-:W-:Y:S02]  /*14ad0*/  HMMA.16816.F32 R52, R168, R100.reuse, R52 ;  /* 0x00000064a834723c */ /* 0x088fe40000001834 */
[----:B------:R-:W-:Y:S02]  /*14ae0*/  FADD.FTZ R0, R232, R0 ;  /* 0x00000000e8007221 */ /* 0x000fe40000010000 */
[--C-:B-1----:R-:W-:Y:S01]  /*14af0*/  FFMA.FTZ R2, R211, c[0x0][0x2d0], -R173.reuse ;  /* 0x0000b400d3027a23 */ /* 0x102fe200000108ad */
[C---:B--2---:R-:W-:Y:S01]  /*14b00*/  ISETP.GT.AND P0, PT, R204.reuse, R231, PT ;  /* 0x000000e7cc00720c */ /* 0x044fe20003f04270 */
[----:B------:R-:W-:Y:S01]  /*14b10*/  FADD.FTZ R188, R233, R0 ;  /* 0x00000000e9bc7221 */ /* 0x000fe20000010000 */
[----:B------:R-:W-:Y:S01]  /*14b20*/  IADD3 R204, R204, -0x1, RZ ;  /* 0xffffffffcccc7810 */ /* 0x000fe20007ffe0ff */
[C---:B------:R-:W-:Y:S01]  /*14b30*/  HMMA.16816.F32 R56, R148.reuse, R100, R56 ;  /* 0x000000649438723c */ /* 0x040fe20000001838 */
[----:B------:R1:W-:Y:S07]  /*14b40*/  MUFU.EX2 R215, R2 ;  /* 0x0000000200d77308 */ /* 0x0003ee0000000800 */
[-C--:B------:R-:W-:Y:S03]  /*14b50*/  HMMA.16816.F32 R60, R148, R102.reuse, R60 ;  /* 0x00000066943c723c */ /* 0x080fe6000000183c */
[----:B------:R-:W2:Y:S05]  /*14b60*/  MUFU.EX2 R176, R120 ;  /* 0x0000007800b07308 */ /* 0x000eaa0000000800 */
[C---:B------:R-:W-:Y:S01]  /*14b70*/  HMMA.16816.F32 R64, R168.reuse, R102, R64 ;  /* 0x00000066a840723c */ /* 0x040fe20000001840 */
[----:B------:R-:W3:Y:S03]  /*14b80*/  LDSM.16.MT88.4 R100, [R166+0x1800] ;  /* 0x00180000a664783b */ /* 0x000ee60000004200 */
[--C-:B-1----:R-:W-:Y:S02]  /*14b90*/  FFMA.FTZ R2, R209, c[0x0][0x2d0], -R173.reuse ;  /* 0x0000b400d1027a23 */ /* 0x102fe400000108ad */
[----:B------:R-:W-:Y:S02]  /*14ba0*/  FFMA.FTZ R173, R224, c[0x0][0x2d0], -R173 ;  /* 0x0000b400e0ad7a23 */ /* 0x000fe400000108ad */
[----:B------:R1:W-:Y:S04]  /*14bb0*/  MUFU.EX2 R216, R2 ;  /* 0x0000000200d87308 */ /* 0x0003e80000000800 */
[--C-:B-1----:R-:W-:Y:S01]  /*14bc0*/  FFMA.FTZ R2, R186, c[0x0][0x2d0], -R172.reuse ;  /* 0x0000b400ba027a23 */ /* 0x102fe200000108ac */
[-C--:B---3--:R-:W-:Y:S05]  /*14bd0*/  HMMA.16816.F32 R68, R168, R100.reuse, R68 ;  /* 0x00000064a844723c */ /* 0x088fea0000001844 */
[----:B------:R1:W-:Y:S03]  /*14be0*/  MUFU.EX2 R206, R2 ;  /* 0x0000000200ce7308 */ /* 0x0003e60000000800 */
[C---:B------:R-:W-:Y:S08]  /*14bf0*/  HMMA.16816.F32 R72, R148.reuse, R100, R72 ;  /* 0x000000649448723c */ /* 0x040ff00000001848 */
[-C--:B------:R-:W-:Y:S08]  /*14c00*/  HMMA.16816.F32 R76, R148, R102.reuse, R76 ;  /* 0x00000066944c723c */ /* 0x080ff0000000184c */
[C---:B------:R-:W-:Y:S01]  /*14c10*/  HMMA.16816.F32 R80, R168.reuse, R102, R80 ;  /* 0x00000066a850723c */ /* 0x040fe20000001850 */
[--C-:B-1----:R-:W-:Y:S01]  /*14c20*/  FFMA.FTZ R2, R185, c[0x0][0x2d0], -R172.reuse ;  /* 0x0000b400b9027a23 */ /* 0x102fe200000108ac */
[----:B------:R-:W1:Y:S01]  /*14c30*/  LDSM.16.MT88.4 R100, [R167+0x1800] ;  /* 0x00180000a764783b */ /* 0x000e620000004200 */
[----:B------:R2:W-:Y:S10]  /*14c40*/  MUFU.EX2 R185, R173 ;  /* 0x000000ad00b97308 */ /* 0x0005f40000000800 */
[----:B------:R3:W4:Y:S01]  /*14c50*/  MUFU.EX2 R209, R2 ;  /* 0x0000000200d17308 */ /* 0x0007220000000800 */
[----:B--2---:R-:W-:Y:S01]  /*14c60*/  F2FP.PACK_AB R173, R142, R176 ;  /* 0x000000b08ead723e */ /* 0x004fe200000000ff */
[----:B---3--:R-:W-:Y:S08]  /*14c70*/  FFMA.FTZ R2, R182, c[0x0][0x2d0], -R172 ;  /* 0x0000b400b6027a23 */ /* 0x008ff000000108ac */
[----:B------:R-:W-:Y:S01]  /*14c80*/  MUFU.EX2 R182, R127 ;  /* 0x0000007f00b67308 */ /* 0x000fe20000000800 */
[-C--:B-1----:R-:W-:Y:S09]  /*14c90*/  HMMA.16816.F32 R84, R168, R100.reuse, R84 ;  /* 0x00000064a854723c */ /* 0x082ff20000001854 */
[----:B------:R1:W-:Y:S01]  /*14ca0*/  MUFU.EX2 R211, R2 ;  /* 0x0000000200d37308 */ /* 0x0003e20000000800 */
[C---:B------:R-:W-:Y:S07]  /*14cb0*/  HMMA.16816.F32 R88, R148.reuse, R100, R88 ;  /* 0x000000649458723c */ /* 0x040fee0000001858 */
[--C-:B------:R-:W-:Y:S01]  /*14cc0*/  FFMA.FTZ R100, R214, c[0x0][0x2d0], -R175.reuse ;  /* 0x0000b400d6647a23 */ /* 0x100fe200000108af */
[-C--:B------:R-:W-:Y:S01]  /*14cd0*/  HMMA.16816.F32 R92, R148, R102.reuse, R92 ;  /* 0x00000066945c723c */ /* 0x080fe2000000185c */
[--C-:B------:R-:W-:Y:S02]  /*14ce0*/  FFMA.FTZ R101, R213, c[0x0][0x2d0], -R175.reuse ;  /* 0x0000b400d5657a23 */ /* 0x100fe400000108af */
[----:B------:R2:W-:Y:S01]  /*14cf0*/  MUFU.EX2 R217, R100 ;  /* 0x0000006400d97308 */ /* 0x0005e20000000800 */
[----:B------:R-:W-:Y:S03]  /*14d00*/  FFMA.FTZ R175, R228, c[0x0][0x2d0], -R175 ;  /* 0x0000b400e4af7a23 */ /* 0x000fe600000108af */
[----:B------:R-:W-:Y:S01]  /*14d10*/  FADD.FTZ R149, R219, R108 ;  /* 0x0000006cdb957221 */ /* 0x000fe20000010000 */
[----:B------:R-:W-:Y:S01]  /*14d20*/  HMMA.16816.F32 R96, R168, R102, R96 ;  /* 0x00000066a860723c */ /* 0x000fe20000001860 */
[----:B----4-:R-:W-:Y:S04]  /*14d30*/  F2FP.PACK_AB R108, R209, R206 ;  /* 0x000000ced16c723e */ /* 0x010fe800000000ff */
[----:B------:R3:W4:Y:S01]  /*14d40*/  MUFU.EX2 R213, R101 ;  /* 0x0000006500d57308 */ /* 0x0007220000000800 */
[--C-:B-1----:R-:W-:Y:S01]  /*14d50*/  FFMA.FTZ R2, R180, c[0x0][0x2d0], -R172.reuse ;  /* 0x0000b400b4027a23 */ /* 0x102fe200000108ac */
[----:B------:R-:W-:Y:S01]  /*14d60*/  F2FP.PACK_AB R103, R216, R215 ;  /* 0x000000d7d867723e */ /* 0x000fe200000000ff */
[----:B------:R-:W-:Y:S07]  /*14d70*/  FFMA.FTZ R172, R190, c[0x0][0x2d0], -R172 ;  /* 0x0000b400beac7a23 */ /* 0x000fee00000108ac */
[----:B------:R1:W5:Y:S01]  /*14d80*/  MUFU.EX2 R214, R2 ;  /* 0x0000000200d67308 */ /* 0x0003620000000800 */
[----:B--2---:R-:W-:Y:S09]  /*14d90*/  F2FP.PACK_AB R100, R212, R208 ;  /* 0x000000d0d464723e */ /* 0x004ff200000000ff */
[----:B------:R2:W2:Y:S01]  /*14da0*/  MUFU.EX2 R180, R128 ;  /* 0x0000008000b47308 */ /* 0x0004a20000000800 */
[----:B---3--:R-:W-:Y:S02]  /*14db0*/  F2FP.PACK_AB R101, R210, R207 ;  /* 0x000000cfd265723e */ /* 0x008fe400000000ff */
[----:B----4-:R-:W-:Y:S07]  /*14dc0*/  F2FP.PACK_AB R102, R217, R213 ;  /* 0x000000d5d966723e */ /* 0x010fee00000000ff */
[----:B------:R-:W3:Y:S01]  /*14dd0*/  MUFU.EX2 R186, R175 ;  /* 0x000000af00ba7308 */ /* 0x000ee20000000800 */
[-C--:B------:R-:W-:Y:S01]  /*14de0*/  HMMA.16816.F32 R4, R100, R104.reuse, R4 ;  /* 0x000000686404723c */ /* 0x080fe20000001804 */
[--C-:B-1----:R-:W-:Y:S01]  /*14df0*/  FFMA.FTZ R2, R189, c[0x0][0x2d0], -R174.reuse ;  /* 0x0000b400bd027a23 */ /* 0x102fe200000108ae */
[----:B-----5:R-:W-:Y:S07]  /*14e00*/  F2FP.PACK_AB R110, R214, R211 ;  /* 0x000000d3d66e723e */ /* 0x020fee00000000ff */
[----:B------:R1:W-:Y:S01]  /*14e10*/  MUFU.EX2 R205, R2 ;  /* 0x0000000200cd7308 */ /* 0x0003e20000000800 */
[----:B--2---:R-:W-:Y:S02]  /*14e20*/  LDSM.16.MT88.4 R128, [R166+0x1400] ;  /* 0x00140000a680783b */ /* 0x004fe40000004200 */
[----:B------:R-:W-:Y:S02]  /*14e30*/  F2FP.PACK_AB R168, R182, R180 ;  /* 0x000000b4b6a8723e */ /* 0x000fe400000000ff */
[----:B---3--:R-:W-:Y:S01]  /*14e40*/  F2FP.PACK_AB R170, R186, R184 ;  /* 0x000000b8baaa723e */ /* 0x008fe200000000ff */
[--C-:B-1----:R-:W-:Y:S04]  /*14e50*/  FFMA.FTZ R2, R191, c[0x0][0x2d0], -R174.reuse ;  /* 0x0000b400bf027a23 */ /* 0x102fe800000108ae */
[----:B------:R1:W2:Y:S02]  /*14e60*/  MUFU.EX2 R191, R2 ;  /* 0x0000000200bf7308 */ /* 0x0002a40000000800 */
[--C-:B-1----:R-:W-:Y:S01]  /*14e70*/  FFMA.FTZ R2, R183, c[0x0][0x2d0], -R174.reuse ;  /* 0x0000b400b7027a23 */ /* 0x102fe200000108ae */
[----:B--2---:R-:W-:Y:S07]  /*14e80*/  F2FP.PACK_AB R109, R191, R205 ;  /* 0x000000cdbf6d723e */ /* 0x004fee00000000ff */
[----:B------:R-:W1:Y:S10]  /*14e90*/  MUFU.EX2 R183, R123 ;  /* 0x0000007b00b77308 */ /* 0x000e740000000800 */
[----:B------:R2:W-:Y:S01]  /*14ea0*/  MUFU.EX2 R189, R2 ;  /* 0x0000000200bd7308 */ /* 0x0005e20000000800 */
[----:B-1----:R-:W-:Y:S01]  /*14eb0*/  F2FP.PACK_AB R171, R185, R183 ;  /* 0x000000b7b9ab723e */ /* 0x002fe200000000ff */
[--C-:B--2---:R-:W-:Y:S02]  /*14ec0*/  FFMA.FTZ R2, R187, c[0x0][0x2d0], -R174.reuse ;  /* 0x0000b400bb027a23 */ /* 0x104fe400000108ae */
[----:B------:R-:W-:Y:S06]  /*14ed0*/  FFMA.FTZ R174, R135, c[0x0][0x2d0], -R174 ;  /* 0x0000b40087ae7a23 */ /* 0x000fec00000108ae */
[----:B------:R-:W1:Y:S10]  /*14ee0*/  MUFU.EX2 R190, R2 ;  /* 0x0000000200be7308 */ /* 0x000e740000000800 */
[----:B------:R-:W-:Y:S01]  /*14ef0*/  MUFU.EX2 R135, R172 ;  /* 0x000000ac00877308 */ /* 0x000fe20000000800 */
[----:B-1----:R-:W-:Y:S01]  /*14f00*/  F2FP.PACK_AB R111, R190, R189 ;  /* 0x000000bdbe6f723e */ /* 0x002fe200000000ff */
[----:B------:R-:W-:Y:S08]  /*14f10*/  FFMA.FTZ R2, R132, R241, R178 ;  /* 0x000000f184027223 */ /* 0x000ff000000100b2 */
[----:B------:R-:W1:Y:S01]  /*14f20*/  MUFU.EX2 R178, R121 ;  /* 0x0000007900b27308 */ /* 0x000e620000000800 */
[----:B------:R-:W-:Y:S01]  /*14f30*/  FADD.FTZ R148, R181, R2 ;  /* 0x00000002b5947221 */ /* 0x000fe20000010000 */
[C---:B------:R-:W-:Y:S01]  /*14f40*/  HMMA.16816.F32 R8, R108.reuse, R104, R8 ;  /* 0x000000686c08723c */ /* 0x040fe20000001808 */
[----:B------:R-:W-:Y:S02]  /*14f50*/  FADD.FTZ R2, R179, R3 ;  /* 0x00000003b3027221 */ /* 0x000fe40000010000 */
[----:B------:R-:W-:Y:S02]  /*14f60*/  FADD.FTZ R3, R237, R148 ;  /* 0x00000094ed037221 */ /* 0x000fe40000010000 */
[----:B------:R-:W-:Y:S03]  /*14f70*/  FADD.FTZ R2, R234, R2 ;  /* 0x00000002ea027221 */ /* 0x000fe60000010000 */
[----:B------:R-:W-:Y:S01]  /*14f80*/  MUFU.EX2 R179, R125 ;  /* 0x0000007d00b37308 */ /* 0x000fe20000000800 */
[----:B------:R-:W-:Y:S01]  /*14f90*/  FADD.FTZ R3, R238, R3 ;  /* 0x00000003ee037221 */ /* 0x000fe20000010000 */
[-C--:B------:R-:W-:Y:S02]  /*14fa0*/  HMMA.16816.F32 R12, R108, R106.reuse, R12 ;  /* 0x0000006a6c0c723c */ /* 0x080fe4000000180c */
[----:B------:R-:W-:Y:S02]  /*14fb0*/  FADD.FTZ R187, R236, R2 ;  /* 0x00000002ecbb7221 */ /* 0x000fe40000010000 */
[----:B------:R-:W-:Y:S04]  /*14fc0*/  FADD.FTZ R2, R235, R188 ;  /* 0x000000bceb027221 */ /* 0x000fe80000010000 */
[C---:B------:R-:W-:Y:S01]  /*14fd0*/  HMMA.16816.F32 R16, R100.reuse, R106, R16 ;  /* 0x0000006a6410723c */ /* 0x040fe20000001810 */
[----:B------:R-:W2:Y:S01]  /*14fe0*/  LDSM.16.MT88.4 R104, [R167+0x1000] ;  /* 0x00100000a768783b */ /* 0x000ea20000004200 */
[----:B------:R-:W3:Y:S02]  /*14ff0*/  MUFU.EX2 R181, R124 ;  /* 0x0000007c00b57308 */ /* 0x000ee40000000800 */
[----:B-1----:R-:W-:Y:S01]  /*15000*/  F2FP.PACK_AB R172, R178, R177 ;  /* 0x000000b1b2ac723e */ /* 0x002fe200000000ff */
[----:B------:R-:W-:Y:S03]  /*15010*/  FADD.FTZ R2, R205, R2 ;  /* 0x00000002cd027221 */ /* 0x000fe60000010000 */
[-C--:B------:R-:W-:Y:S04]  /*15020*/  HMMA.16816.F32 R20, R100, R112.reuse, R20 ;  /* 0x000000706414723c */ /* 0x080fe80000001814 */
[----:B------:R1:W4:Y:S04]  /*15030*/  MUFU.EX2 R132, R174 ;  /* 0x000000ae00847308 */ /* 0x0003280000000800 */
[C---:B------:R-:W-:Y:S08]  /*15040*/  HMMA.16816.F32 R24, R108.reuse, R112, R24 ;  /* 0x000000706c18723c */ /* 0x040ff00000001818 */
[-C--:B------:R-:W-:Y:S01]  /*15050*/  HMMA.16816.F32 R28, R108, R114.reuse, R28 ;  /* 0x000000726c1c723c */ /* 0x080fe2000000181c */
[----:B---3--:R-:W-:Y:S07]  /*15060*/  F2FP.PACK_AB R169, R181, R179 ;  /* 0x000000b3b5a9723e */ /* 0x008fee00000000ff */
[C---:B------:R-:W-:Y:S01]  /*15070*/  HMMA.16816.F32 R32, R100.reuse, R114, R32 ;  /* 0x000000726420723c */ /* 0x040fe20000001820 */
[----:B------:R-:W3:Y:S03]  /*15080*/  LDSM.16.MT88.4 R112, [R166+0x1c00] ;  /* 0x001c0000a670783b */ /* 0x000ee60000004200 */
[----:B-1----:R-:W-:Y:S02]  /*15090*/  F2FP.PACK_AB R174, R135, R141 ;  /* 0x0000008d87ae723e */ /* 0x002fe400000000ff */
[----:B----4-:R-:W-:Y:S02]  /*150a0*/  F2FP.PACK_AB R175, R132, R133 ;  /* 0x0000008584af723e */ /* 0x010fe400000000ff */
[-C--:B------:R-:W-:Y:S08]  /*150b0*/  HMMA.16816.F32 R36, R100, R116.reuse, R36 ;  /* 0x000000746424723c */ /* 0x080ff00000001824 */
[C---:B------:R-:W-:Y:S08]  /*150c0*/  HMMA.16816.F32 R40, R108.reuse, R116, R40 ;  /* 0x000000746c28723c */ /* 0x040ff00000001828 */
[-C--:B------:R-:W-:Y:S08]  /*150d0*/  HMMA.16816.F32 R44, R108, R118.reuse, R44 ;  /* 0x000000766c2c723c */ /* 0x080ff0000000182c */
[C---:B------:R-:W-:Y:S01]  /*150e0*/  HMMA.16816.F32 R48, R100.reuse, R118, R48 ;  /* 0x000000766430723c */ /* 0x040fe20000001830 */
[----:B------:R-:W1:Y:S07]  /*150f0*/  LDSM.16.MT88.4 R116, [R167+0x1c00] ;  /* 0x001c0000a774783b */ /* 0x000e6e0000004200 */
[-C--:B--2---:R-:W-:Y:S08]  /*15100*/  HMMA.16816.F32 R52, R100, R104.reuse, R52 ;  /* 0x000000686434723c */ /* 0x084ff00000001834 */
[C---:B------:R-:W-:Y:S07]  /*15110*/  HMMA.16816.F32 R56, R108.reuse, R104, R56 ;  /* 0x000000686c38723c */ /* 0x040fee0000001838 */
[----:B------:R-:W-:Y:S01]  /*15120*/  FADD.FTZ R104, R239, R149 ;  /* 0x00000095ef687221 */ /* 0x000fe20000010000 */
[-C--:B------:R-:W-:Y:S04]  /*15130*/  HMMA.16816.F32 R60, R108, R106.reuse, R60 ;  /* 0x0000006a6c3c723c */ /* 0x080fe8000000183c */
[----:B------:R-:W-:Y:S04]  /*15140*/  FADD.FTZ R0, R240, R104 ;  /* 0x00000068f0007221 */ /* 0x000fe80000010000 */
[C---:B------:R-:W-:Y:S01]  /*15150*/  HMMA.16816.F32 R64, R100.reuse, R106, R64 ;  /* 0x0000006a6440723c */ /* 0x040fe20000001840 */
[----:B------:R-:W-:Y:S04]  /*15160*/  FADD.FTZ R0, R208, R0 ;  /* 0x00000000d0007221 */ /* 0x000fe80000010000 */
[----:B------:R-:W-:Y:S03]  /*15170*/  FADD.FTZ R0, R212, R0 ;  /* 0x00000000d4007221 */ /* 0x000fe60000010000 */
[-C--:B---3--:R-:W-:Y:S08]  /*15180*/  HMMA.16816.F32 R68, R100, R112.reuse, R68 ;  /* 0x000000706444723c */ /* 0x088ff00000001844 */
        /* <DEDUP_REMOVED lines=8> */
[-C--:B------:R-:W-:Y:S01]  /*15210*/  HMMA.16816.F32 R152, R168, R160.reuse, R4 ;  /* 0x000000a0a898723c */ /* 0x080fe20000001804 */
[----:B------:R-:W1:Y:S07]  /*15220*/  LDSM.16.MT88.4 R4, [R167+0x1400] ;  /* 0x00140000a704783b */ /* 0x000e6e0000004200 */
[C---:B------:R-:W-:Y:S01]  /*15230*/  HMMA.16816.F32 R148, R172.reuse, R160, R8 ;  /* 0x000000a0ac94723c */ /* 0x040fe20000001808 */
[----:B------:R-:W3:Y:S07]  /*15240*/  LDSM.16.MT88.4 R8, [R166+0x2000] ;  /* 0x00200000a608783b */ /* 0x000eee0000004200 */
[-C--:B------:R-:W-:Y:S01]  /*15250*/  HMMA.16816.F32 R156, R172, R162.reuse, R12 ;  /* 0x000000a2ac9c723c */ /* 0x080fe2000000180c */
[----:B------:R-:W4:Y:S07]  /*15260*/  LDSM.16.MT88.4 R12, [R167+0x2000] ;  /* 0x00200000a70c783b */ /* 0x000f2e0000004200 */
        /* <DEDUP_REMOVED lines=14> */
[----:B------:R-:W-:Y:S04]  /*15350*/  FADD.FTZ R5, R191, R2 ;  /* 0x00000002bf057221 */ /* 0x000fe80000010000 */
        /* <DEDUP_REMOVED lines=41> */
.L_x_2729:
[----:B-1----:R-:W2:Y:S02]  /*155f0*/  LDL R0, [R1+0x10] ;  /* 0x0000100001007983 */ /* 0x002ea40000100800 */
[----:B--2---:R-:W-:-:S13]  /*15600*/  ISETP.GE.AND P0, PT, R204, R0, PT ;  /* 0x00000000cc00720c */ /* 0x004fda0003f06270 */
[----:B------:R-:W-:Y:S05]  /*15610*/  @!P0 BRA `(.L_x_2735) ;  /* 0x000029d000008947 */ /* 0x000fea0003800000 */
.L_x_2738:
[----:B------:R-:W2:Y:S01]  /*15620*/  LDL R205, [R1+0x14] ;  /* 0x0000140001cd7983 */ /* 0x000ea20000100800 */
[----:B------:R-:W-:Y:S04]  /*15630*/  DEPBAR.LE SB0, 0x0 ;  /* 0x000080000000791a */ /* 0x000fe80000000000 */
[----:B------:R-:W-:Y:S01]  /*15640*/  WARPSYNC 0xffffffff ;  /* 0xffffffff00007948 */ /* 0x000fe20003800000 */
[----:B------:R-:W-:Y:S01]  /*15650*/  BAR.SYNC.DEFER_BLOCKING 0x0 ;  /* 0x0000000000007b1d */ /* 0x000fe20000010000 */
[----:B------:R-:W-:Y:S01]  /*15660*/  SHF.R.S32.HI R0, RZ, 0x1f, R204 ;  /* 0x0000001fff007819 */ /* 0x000fe200000114cc */
[----:B------:R-:W-:Y:S04]  /*15670*/  IMAD.WIDE.U32 R2, R204, c[0x0][0x208], RZ ;  /* 0x00008200cc027a25 */ /* 0x000fe800078e00ff */
[----:B------:R-:W-:Y:S04]  /*15680*/  IMAD R0, R0, c[0x0][0x208], RZ ;  /* 0x0000820000007a24 */ /* 0x000fe800078e02ff */
[----:B------:R-:W-:Y:S04]  /*15690*/  IMAD R0, R204, c[0x0][0x20c], R0 ;  /* 0x00008300cc007a24 */ /* 0x000fe800078e0200 */
[----:B------:R-:W-:Y:S02]  /*156a0*/  IMAD.IADD R0, R3, 0x1, R0 ;  /* 0x0000000103007824 */ /* 0x000fe400078e0200 */
[----:B------:R-:W-:Y:S04]  /*156b0*/  IMAD.WIDE.U32 R2, R2, 0x30, RZ ;  /* 0x0000003002027825 */ /* 0x000fe800078e00ff */
[----:B------:R-:W-:Y:S01]  /*156c0*/  IMAD R0, R0, 0x30, RZ ;  /* 0x0000003000007824 */ /* 0x000fe200078e02ff */
[-C--:B------:R-:W-:Y:S01]  /*156d0*/  IADD3 R12, P2, R244, R2.reuse, RZ ;  /* 0x00000002f40c7210 */ /* 0x080fe20007f5e0ff */
[----:B------:R-:W-:Y:S02]  /*156e0*/  LDSM.16.M88.4 R48, [R192] ;  /* 0x00000000c030783b */ /* 0x000fe40000000200 */
[----:B------:R-:W-:Y:S01]  /*156f0*/  IMAD.IADD R0, R3, 0x1, R0 ;  /* 0x0000000103007824 */ /* 0x000fe200078e0200 */
[----:B------:R-:W-:Y:S03]  /*15700*/  BSSY B0, `(.L_x_2736) ;  /* 0x00000d8000007945 */ /* 0x000fe60003800000 */
[----:B------:R-:W-:Y:S01]  /*15710*/  IMAD.X R13, R0, 0x1, R247, P2 ;  /* 0x00000001000d7824 */ /* 0x000fe200010e06f7 */
[----:B------:R-:W1:Y:S01]  /*15720*/  S2R R134, SR_TID.X ;  /* 0x0000000000867919 */ /* 0x000e620000002100 */
[C---:B------:R-:W-:Y:S04]  /*15730*/  LEA R26, P2, R12.reuse, c[0x0][0x1f8], 0x1 ;  /* 0x00007e000c1a7a11 */ /* 0x040fe800078408ff */
[----:B------:R-:W-:Y:S01]  /*15740*/  LEA.HI.X R27, R12, c[0x0][0x1fc], R13, 0x1, P2 ;  /* 0x00007f000c1b7a11 */ /* 0x000fe200010f0c0d */
[----:B------:R-:W3:Y:S06]  /*15750*/  LDSM.16.M88.4 R16, [R165] ;  /* 0x00000000a510783b */ /* 0x000eec0000000200 */
[----:B------:R-:W4:Y:S06]  /*15760*/  LDSM.16.M88.4 R44, [R192+0x1000] ;  /* 0x00100000c02c783b */ /* 0x000f2c0000000200 */
[----:B------:R-:W5:Y:S06]  /*15770*/  LDSM.16.M88.4 R32, [R165+0x400] ;  /* 0x00040000a520783b */ /* 0x000f6c0000000200 */
[----:B------:R-:W2:Y:S06]  /*15780*/  LDL R132, [R1+0x10] ;  /* 0x0000100001847983 */ /* 0x000eac0000100800 */
[----:B------:R-:W2:Y:S06]  /*15790*/  LDSM.16.M88.4 R168, [R165+0x800] ;  /* 0x00080000a5a8783b */ /* 0x000eac0000000200 */
[----:B------:R-:W-:Y:S06]  /*157a0*/  LDSM.16.M88.4 R172, [R193] ;  /* 0x00000000c1ac783b */ /* 0x000fec0000000200 */
[----:B------:R-:W2:Y:S01]  /*157b0*/  LDSM.16.M88.4 R176, [R194] ;  /* 0x00000000c2b0783b */ /* 0x000ea20000000200 */
[-C--:B---3--:R-:W-:Y:S05]  /*157c0*/  HMMA.16816.F32 R4, R48, R16.reuse, RZ ;  /* 0x000000103004723c */ /* 0x088fea00000018ff */
[----:B------:R-:W3:Y:S01]  /*157d0*/  LDSM.16.M88.4 R180, [R193+0x1000] ;  /* 0x00100000c1b4783b */ /* 0x000ee20000000200 */
[----:B-1----:R-:W-:Y:S05]  /*157e0*/  ISETP.GT.AND P4, PT, R134, 0x3f, PT ;  /* 0x0000003f8600780c */ /* 0x002fea0003f84270 */
[----:B------:R-:W1:Y:S06]  /*157f0*/  LDSM.16.M88.4 R184, [R202] ;  /* 0x00000000cab8783b */ /* 0x000e6c0000000200 */
[----:B------:R-:W1:Y:S02]  /*15800*/  LDSM.16.M88.4 R188, [R201] ;  /* 0x00000000c9bc783b */ /* 0x000e640000000200 */
[----:B------:R-:W-:Y:S02]  /*15810*/  @!P4 IMAD.MOV.U32 R8, RZ, RZ, c[0x0][0x208] ;  /* 0x00008200ff08c624 */ /* 0x000fe400078e00ff */
[----:B------:R-:W-:Y:S03]  /*15820*/  @!P4 IMAD.MOV.U32 R9, RZ, RZ, c[0x0][0x20c] ;  /* 0x00008300ff09c624 */ /* 0x000fe600078e00ff */
[C---:B------:R-:W-:Y:S04]  /*15830*/  @!P4 LEA R28, P0, R8.reuse, R2, 0x5 ;  /* 0x00000002081cc211 */ /* 0x040fe800078028ff */
[----:B------:R-:W-:Y:S02]  /*15840*/  @!P4 LEA.HI.X R3, R8, R0, R9, 0x5, P0 ;  /* 0x000000000803c211 */ /* 0x000fe400000f2c09 */
[C---:B----4-:R-:W-:Y:S02]  /*15850*/  HMMA.16816.F32 R8, R44.reuse, R16, RZ ;  /* 0x000000102c08723c */ /* 0x050fe400000018ff */
[--C-:B------:R-:W-:Y:S04]  /*15860*/  IADD3 R21, P1, P0, R2, 0x20, R244.reuse ;  /* 0x0000002002157810 */ /* 0x100fe8000783e0f4 */
[C---:B------:R-:W-:Y:S02]  /*15870*/  LEA R24, P2, R21.reuse, c[0x0][0x1f8], 0x1 ;  /* 0x00007e0015187a11 */ /* 0x040fe400078408ff */
[-C--:B------:R-:W-:Y:S01]  /*15880*/  HMMA.16816.F32 R12, R44, R18.reuse, RZ ;  /* 0x000000122c0c723c */ /* 0x080fe200000018ff */
[----:B------:R-:W-:Y:S03]  /*15890*/  IADD3.X R23, R0, RZ, R247, P1, P0 ;  /* 0x000000ff00177210 */ /* 0x000fe60000fe04f7 */
[----:B------:R-:W-:Y:S02]  /*158a0*/  IADD3 R20, P1, P0, R2, 0x40, R244 ;  /* 0x0000004002147810 */ /* 0x000fe4000783e0f4 */
[----:B------:R-:W-:Y:S02]  /*158b0*/  LEA.HI.X R25, R21, c[0x0][0x1fc], R23, 0x1, P2 ;  /* 0x00007f0015197a11 */ /* 0x000fe400010f0c17 */
[C---:B------:R-:W-:Y:S04]  /*158c0*/  HMMA.16816.F32 R16, R48.reuse, R18, RZ ;  /* 0x000000123010723c */ /* 0x040fe800000018ff */
[----:B------:R-:W-:Y:S02]  /*158d0*/  @!P4 IADD3 R2, P3, R28, R244, RZ ;  /* 0x000000f41c02c210 */ /* 0x000fe40007f7e0ff */
[--C-:B------:R-:W-:Y:S02]  /*158e0*/  IADD3.X R0, R0, RZ, R247.reuse, P1, P0 ;  /* 0x000000ff00007210 */ /* 0x100fe40000fe04f7 */
[----:B------:R-:W-:Y:S01]  /*158f0*/  LEA R30, P1, R20, c[0x0][0x1f8], 0x1 ;  /* 0x00007e00141e7a11 */ /* 0x000fe200078208ff */
[--C-:B------:R-:W-:Y:S03]  /*15900*/  @!P4 IMAD.X R22, R3, 0x1, R247.reuse, P3 ;  /* 0x000000010316c824 */ /* 0x100fe600018e06f7 */
[----:B------:R-:W-:Y:S02]  /*15910*/  @!P4 LEA R36, P0, R2, c[0x0][0x1f8], 0x1 ;  /* 0x00007e000224ca11 */ /* 0x000fe400078008ff */
        /* <DEDUP_REMOVED lines=9> */
[----:B------:R2:W-:Y:S06]  /*159b0*/  LDGSTS.E.BYPASS.LTC128B.128 [R203+0x1880], [R26.64], !P2 ;  /* 0x018800001acb7fae */ /* 0x0005ec000d101d46 */
[----:B------:R2:W-:Y:S06]  /*159c0*/  LDGSTS.E.BYPASS.LTC128B.128 [R203+0x2480], [R24.64], !P6 ;  /* 0x0248000018cb7fae */ /* 0x0005ec000f101d46 */
[----:B------:R4:W-:Y:S06]  /*159d0*/  LDGSTS.E.BYPASS.LTC128B.128 [R203+0x3080], [R30.64], !P5 ;  /* 0x030800001ecb7fae */ /* 0x0009ec000e901d46 */
[----:B------:R5:W-:Y:S01]  /*159e0*/  @!P4 LDGSTS.E.BYPASS.LTC128B.128 [R203+0x2080], [R36.64], !P2 ;  /* 0x0208000024cbcfae */ /* 0x000be2000d101d46 */
[C---:B--2---:R-:W-:Y:S07]  /*159f0*/  HMMA.16816.F32 R24, R44.reuse, R32, RZ ;  /* 0x000000202c18723c */ /* 0x044fee00000018ff */
[----:B------:R-:W-:Y:S02]  /*15a00*/  @!P4 LEA R32, P3, R2, c[0x0][0x1f8], 0x1 ;  /* 0x00007e000220ca11 */ /* 0x000fe400078608ff */
[C---:B------:R-:W-:Y:S03]  /*15a10*/  @!P4 IADD3.X R33, R3.reuse, RZ, R247, P1, P0 ;  /* 0x000000ff0321c210 */ /* 0x040fe60000fe04f7 */
[----:B------:R-:W-:Y:S02]  /*15a20*/  @!P4 IADD3 R0, P2, P1, R28, 0x40, R244 ;  /* 0x000000401c00c810 */ /* 0x000fe4000795e0f4 */
[-C--:B----4-:R-:W-:Y:S01]  /*15a30*/  HMMA.16816.F32 R28, R44, R34.reuse, RZ ;  /* 0x000000222c1c723c */ /* 0x090fe200000018ff */
[----:B------:R-:W-:Y:S02]  /*15a40*/  @!P4 LEA.HI.X R33, R2, c[0x0][0x1fc], R33, 0x1, P3 ;  /* 0x00007f000221ca11 */ /* 0x000fe400018f0c21 */
[C---:B------:R-:W-:Y:S02]  /*15a50*/  @!P4 LEA R2, P0, R0.reuse, c[0x0][0x1f8], 0x1 ;  /* 0x00007e000002ca11 */ /* 0x040fe400078008ff */
[----:B------:R-:W-:Y:S01]  /*15a60*/  @!P4 IADD3.X R3, R3, RZ, R247, P2, P1 ;  /* 0x000000ff0303c210 */ /* 0x000fe200017e24f7 */
[----:B------:R2:W-:Y:S03]  /*15a70*/  @!P4 LDGSTS.E.BYPASS.LTC128B.128 [R203+0x2c80], [R32.64], !P6 ;  /* 0x02c8000020cbcfae */ /* 0x0005e6000f101d46 */
[----:B------:R-:W-:Y:S03]  /*15a80*/  @!P4 LEA.HI.X R3, R0, c[0x0][0x1fc], R3, 0x1, P0 ;  /* 0x00007f000003ca11 */ /* 0x000fe600000f0c03 */
[----:B------:R-:W-:Y:S02]  /*15a90*/  IMAD.MOV.U32 R0, RZ, RZ, R140 ;  /* 0x000000ffff007224 */ /* 0x000fe400078e008c */
[----:B------:R4:W-:Y:S01]  /*15aa0*/  @!P4 LDGSTS.E.BYPASS.LTC128B.128 [R203+0x3880], [R2.64], !P5 ;  /* 0x0388000002cbcfae */ /* 0x0009e2000e901d46 */
[----:B------:R-:W-:Y:S01]  /*15ab0*/  ISETP.GT.AND P4, PT, R204, R132, PT ;  /* 0x00000084cc00720c */ /* 0x000fe20003f84270 */
[----:B------:R-:W-:Y:S04]  /*15ac0*/  IMAD.MOV.U32 R132, RZ, RZ, R138 ;  /* 0x000000ffff847224 */ /* 0x000fe800078e008a */
[----:B------:R-:W0:Y:S01]  /*15ad0*/  LDGDEPBAR ;  /* 0x00000000000079af */ /* 0x000e220000000000 */
[C---:B--2---:R-:W-:Y:S08]  /*15ae0*/  HMMA.16816.F32 R32, R48.reuse, R34, RZ ;  /* 0x000000223020723c */ /* 0x044ff000000018ff */
[-C--:B-----5:R-:W-:Y:S01]  /*15af0*/  HMMA.16816.F32 R36, R48, R168.reuse, RZ ;  /* 0x000000a83024723c */ /* 0x0a0fe200000018ff */
[----:B----4-:R-:W-:Y:S07]  /*15b00*/  IMAD.MOV.U32 R2, RZ, RZ, R139 ;  /* 0x000000ffff027224 */ /* 0x010fee00078e008b */
[C---:B------:R-:W-:Y:S08]  /*15b10*/  HMMA.16816.F32 R40, R44.reuse, R168, RZ ;  /* 0x000000a82c28723c */ /* 0x040ff000000018ff */
[-C--:B------:R-:W-:Y:S08]  /*15b20*/  HMMA.16816.F32 R44, R44, R170.reuse, RZ ;  /* 0x000000aa2c2c723c */ /* 0x080ff000000018ff */
[----:B------:R-:W-:Y:S01]  /*15b30*/  HMMA.16816.F32 R48, R48, R170, RZ ;  /* 0x000000aa3030723c */ /* 0x000fe200000018ff */
[----:B------:R-:W-:Y:S07]  /*15b40*/  LDSM.16.M88.4 R168, [R192+0x2000] ;  /* 0x00200000c0a8783b */ /* 0x000fee0000000200 */
[-C--:B------:R-:W-:Y:S08]  /*15b50*/  HMMA.16816.F32 R4, R172, R176.reuse, R4 ;  /* 0x000000b0ac04723c */ /* 0x080ff00000001804 */
[C---:B---3--:R-:W-:Y:S08]  /*15b60*/  HMMA.16816.F32 R8, R180.reuse, R176, R8 ;  /* 0x000000b0b408723c */ /* 0x048ff00000001808 */
[-C--:B------:R-:W-:Y:S08]  /*15b70*/  HMMA.16816.F32 R12, R180, R178.reuse, R12 ;  /* 0x000000b2b40c723c */ /* 0x080ff0000000180c */
[C---:B------:R-:W-:Y:S01]  /*15b80*/  HMMA.16816.F32 R16, R172.reuse, R178, R16 ;  /* 0x000000b2ac10723c */ /* 0x040fe20000001810 */
[----:B------:R-:W2:Y:S07]  /*15b90*/  LDSM.16.M88.4 R176, [R165+0xc00] ;  /* 0x000c0000a5b0783b */ /* 0x000eae0000000200 */
        /* <DEDUP_REMOVED lines=8> */
[----:B------:R-:W1:Y:S07]  /*15c20*/  LDSM.16.M88.4 R180, [R192+0x3000] ;  /* 0x00300000c0b4783b */ /* 0x000e6e0000000200 */
[----:B------:R-:W-:Y:S01]  /*15c30*/  HMMA.16816.F32 R48, R172, R190, R48 ;  /* 0x000000beac30723c */ /* 0x000fe20000001830 */
[----:B------:R-:W3:Y:S07]  /*15c40*/  LDSM.16.M88.4 R172, [R165+0x1000] ;  /* 0x00100000a5ac783b */ /* 0x000eee0000000200 */
[-C--:B--2---:R-:W-:Y:S08]  /*15c50*/  HMMA.16816.F32 R4, R168, R176.reuse, R4 ;  /* 0x000000b0a804723c */ /* 0x084ff00000001804 */
        /* <DEDUP_REMOVED lines=77> */
[C---:B------:R-:W-:Y:S01]  /*16130*/  @P0 SHF.L.U64.HI R169, R141.reuse, R142, c[0x0][0x1e4] ;  /* 0x000079008da90619 */ /* 0x040fe2000001028e */
[----:B------:R-:W-:Y:S02]  /*16140*/  @P0 IMAD R134, R134, c[0x0][0x1e0], RZ ;  /* 0x0000780086860a24 */ /* 0x000fe400078e02ff */
[----:B------:R-:W-:Y:S02]  /*16150*/  @P0 IMAD.SHL.U32 R168, R141, 0x20, RZ ;  /* 0x000000208da80824 */ /* 0x000fe400078e00ff */
[----:B------:R-:W-:Y:S02]  /*16160*/  @P0 IMAD R134, R133, c[0x0][0x1e4], R134 ;  /* 0x0000790085860a24 */ /* 0x000fe400078e0286 */
[----:B------:R-:W-:Y:S04]  /*16170*/  @P0 IMAD.WIDE.U32 R168, R170, 0x30, R168 ;  /* 0x00000030aaa80825 */ /* 0x000fe800078e00a8 */
[----:B------:R-:W-:Y:S01]  /*16180*/  @P0 IMAD.IADD R134, R171, 0x1, R134 ;  /* 0x00000001ab860824 */ /* 0x000fe200078e0286 */
[----:B------:R-:W-:Y:S03]  /*16190*/  @P0 IADD3 R142, P2, P1, R168, 0x20, R250 ;  /* 0x00000020a88e0810 */ /* 0x000fe6000795e0fa */
[----:B------:R-:W-:Y:S04]  /*161a0*/  @P0 IMAD R134, R134, 0x30, RZ ;  /* 0x0000003086860824 */ /* 0x000fe800078e02ff */
        /* <DEDUP_REMOVED lines=45> */
.L_x_2737:
[----:B------:R-:W-:Y:S05]  /*16480*/  BSYNC B0 ;  /* 0x0000000000007941 */ /* 0x000fea0003800000 */
.L_x_2736:
        /* <DEDUP_REMOVED lines=36> */
[----:B------:R-:W-:Y:S01]  /*166d0*/  IADD3 R204, R204, -0x1, RZ ;  /* 0xffffffffcccc7810 */ /* 0x000fe20007ffe0ff */
[----:B------:R-:W3:Y:S01]  /*166e0*/  SHFL.BFLY PT, R139, R133, 0x2, 0x1f ;  /* 0x0c401f00858b7f89 */ /* 0x000ee200000e0000 */
[----:B------:R-:W-:Y:S04]  /*166f0*/  FMNMX.FTZ R134, R44, R134, !PT ;  /* 0x000000862c867209 */ /* 0x000fe80007810000 */
[----:B------:R-:W-:Y:S05]  /*16700*/  FMNMX.FTZ R134, R45, R134, !PT ;  /* 0x000000862d867209 */ /* 0x000fea0007810000 */
[----:B------:R-:W4:Y:S01]  /*16710*/  SHFL.BFLY PT, R140, R134, 0x2, 0x1f ;  /* 0x0c401f00868c7f89 */ /* 0x000f2200000e0000 */
[----:B--2---:R-:W-:Y:S02]  /*16720*/  FMNMX.FTZ R3, R3, R138, !PT ;  /* 0x0000008a03037209 */ /* 0x004fe40007810000 */
[----:B------:R-:W-:Y:S05]  /*16730*/  FMNMX.FTZ R138, R10, R135, !PT ;  /* 0x000000870a8a7209 */ /* 0x000fea0007810000 */
[----:B------:R-:W2:Y:S01]  /*16740*/  SHFL.BFLY PT, R141, R3, 0x1, 0x1f ;  /* 0x0c201f00038d7f89 */ /* 0x000ea200000e0000 */
[----:B------:R-:W-:Y:S02]  /*16750*/  FMNMX.FTZ R138, R11, R138, !PT ;  /* 0x0000008a0b8a7209 */ /* 0x000fe40007810000 */
[----:B---3--:R-:W-:Y:S02]  /*16760*/  FMNMX.FTZ R133, R133, R139, !PT ;  /* 0x0000008b85857209 */ /* 0x008fe40007810000 */
[----:B------:R-:W-:Y:S03]  /*16770*/  FMNMX.FTZ R139, R14, R138, !PT ;  /* 0x0000008a0e8b7209 */ /* 0x000fe60007810000 */
[----:B------:R-:W3:Y:S01]  /*16780*/  SHFL.BFLY PT, R142, R133, 0x1, 0x1f ;  /* 0x0c201f00858e7f89 */ /* 0x000ee200000e0000 */
[----:B----4-:R-:W-:Y:S02]  /*16790*/  FMNMX.FTZ R138, R134, R140, !PT ;  /* 0x0000008c868a7209 */ /* 0x010fe40007810000 */
[----:B------:R-:W-:Y:S05]  /*167a0*/  FMNMX.FTZ R134, R15, R139, !PT ;  /* 0x0000008b0f867209 */ /* 0x000fea0007810000 */
[----:B-1----:R-:W1:Y:S01]  /*167b0*/  SHFL.BFLY PT, R168, R138, 0x1, 0x1f ;  /* 0x0c201f008aa87f89 */ /* 0x002e6200000e0000 */
[----:B------:R-:W-:Y:S02]  /*167c0*/  FMNMX.FTZ R134, R26, R134, !PT ;  /* 0x000000861a867209 */ /* 0x000fe40007810000 */
[----:B--2---:R-:W-:Y:S02]  /*167d0*/  FMNMX.FTZ R140, R3, R141, !PT ;  /* 0x0000008d038c7209 */ /* 0x004fe40007810000 */
[----:B------:R-:W-:Y:S03]  /*167e0*/  FMNMX.FTZ R134, R27, R134, !PT ;  /* 0x000000861b867209 */ /* 0x000fe60007810000 */
[----:B------:R-:W-:Y:S01]  /*167f0*/  FADD.FTZ R0, -R140, R0 ;  /* 0x000000008c007221 */ /* 0x000fe20000010100 */
[----:B------:R-:W-:Y:S01]  /*16800*/  FMNMX.FTZ R3, R30, R134, !PT ;  /* 0x000000861e037209 */ /* 0x000fe20007810000 */
[----:B------:R-:W-:Y:S03]  /*16810*/  FMUL.FTZ R174, R140, c[0x0][0x2d0] ;  /* 0x0000b4008cae7a20 */ /* 0x000fe60000410000 */
[----:B------:R-:W-:Y:S01]  /*16820*/  FMNMX.FTZ R3, R31, R3, !PT ;  /* 0x000000031f037209 */ /* 0x000fe20007810000 */
[--C-:B------:R-:W-:Y:S01]  /*16830*/  FFMA.FTZ R4, R4, c[0x0][0x2d0], -R174.reuse ;  /* 0x0000b40004047a23 */ /* 0x100fe200000108ae */
[----:B---3--:R-:W-:Y:S01]  /*16840*/  FMNMX.FTZ R139, R133, R142, !PT ;  /* 0x0000008e858b7209 */ /* 0x008fe20007810000 */
[----:B------:R-:W-:Y:S01]  /*16850*/  FFMA.FTZ R20, R20, c[0x0][0x2d0], -R174 ;  /* 0x0000b40014147a23 */ /* 0x000fe200000108ae */
[----:B------:R-:W-:Y:S01]  /*16860*/  FMNMX.FTZ R133, R42, R3, !PT ;  /* 0x000000032a857209 */ /* 0x000fe20007810000 */
[----:B------:R-:W-:Y:S01]  /*16870*/  FMUL.FTZ R3, R0, c[0x0][0x2d0] ;  /* 0x0000b40000037a20 */ /* 0x000fe20000410000 */
[----:B------:R-:W-:Y:S01]  /*16880*/  MUFU.EX2 R176, R4 ;  /* 0x0000000400b07308 */ /* 0x000fe20000000800 */
[----:B------:R-:W-:Y:S01]  /*16890*/  FMUL.FTZ R173, R139, c[0x0][0x2d0] ;  /* 0x0000b4008bad7a20 */ /* 0x000fe20000410000 */
[----:B------:R-:W-:Y:S01]  /*168a0*/  FMNMX.FTZ R0, R43, R133, !PT ;  /* 0x000000852b007209 */ /* 0x000fe20007810000 */
[----:B------:R-:W-:Y:S01]  /*168b0*/  FADD.FTZ R2, -R139, R2 ;  /* 0x000000028b027221 */ /* 0x000fe20000010100 */
[----:B-1----:R-:W-:Y:S01]  /*168c0*/  FMNMX.FTZ R138, R138, R168, !PT ;  /* 0x000000a88a8a7209 */ /* 0x002fe20007810000 */
[----:B------:R-:W-:Y:S01]  /*168d0*/  FFMA.FTZ R21, R21, c[0x0][0x2d0], -R174 ;  /* 0x0000b40015157a23 */ /* 0x000fe200000108ae */
[----:B------:R-:W-:Y:S01]  /*168e0*/  FMNMX.FTZ R0, R46, R0, !PT ;  /* 0x000000002e007209 */ /* 0x000fe20007810000 */
[----:B------:R-:W-:Y:S01]  /*168f0*/  FMUL.FTZ R2, R2, c[0x0][0x2d0] ;  /* 0x0000b40002027a20 */ /* 0x000fe20000410000 */
[----:B------:R-:W-:Y:S01]  /*16900*/  LDSM.16.MT88.4 R168, [R166] ;  /* 0x00000000a6a8783b */ /* 0x000fe20000004200 */
[----:B------:R-:W-:Y:S01]  /*16910*/  FMUL.FTZ R172, R138, c[0x0][0x2d0] ;  /* 0x0000b4008aac7a20 */ /* 0x000fe20000410000 */
[----:B------:R1:W2:Y:S01]  /*16920*/  MUFU.EX2 R134, R3 ;  /* 0x0000000300867308 */ /* 0x0002a20000000800 */
[----:B------:R-:W-:Y:S01]  /*16930*/  FMNMX.FTZ R0, R47, R0, !PT ;  /* 0x000000002f007209 */ /* 0x000fe20007810000 */
[--C-:B------:R-:W-:Y:S02]  /*16940*/  FFMA.FTZ R22, R22, c[0x0][0x2d0], -R173.reuse ;  /* 0x0000b40016167a23 */ /* 0x100fe400000108ad */
[--C-:B------:R-:W-:Y:S02]  /*16950*/  FFMA.FTZ R23, R23, c[0x0][0x2d0], -R173.reuse ;  /* 0x0000b40017177a23 */ /* 0x100fe400000108ad */
[----:B------:R-:W-:Y:S02]  /*16960*/  FFMA.FTZ R25, R25, c[0x0][0x2d0], -R172 ;  /* 0x0000b40019197a23 */ /* 0x000fe400000108ac */
[--C-:B------:R-:W-:Y:S02]  /*16970*/  FFMA.FTZ R34, R34, c[0x0][0x2d0], -R173.reuse ;  /* 0x0000b40022227a23 */ /* 0x100fe400000108ad */
[----:B------:R3:W4:Y:S01]  /*16980*/  MUFU.EX2 R133, R2 ;  /* 0x0000000200857308 */ /* 0x0007220000000800 */
[--C-:B------:R-:W-:Y:S02]  /*16990*/  FFMA.FTZ R35, R35, c[0x0][0x2d0], -R173.reuse ;  /* 0x0000b40023237a23 */ /* 0x100fe400000108ad */
[----:B------:R-:W-:Y:S02]  /*169a0*/  FFMA.FTZ R142, R37, c[0x0][0x2d0], -R174 ;  /* 0x0000b400258e7a23 */ /* 0x000fe400000108ae */
[----:B------:R-:W-:Y:S02]  /*169b0*/  FFMA.FTZ R24, R24, c[0x0][0x2d0], -R172 ;  /* 0x0000b40018187a23 */ /* 0x000fe400000108ac */
[----:B------:R-:W-:Y:S02]  /*169c0*/  FFMA.FTZ R141, R48, c[0x0][0x2d0], -R174 ;  /* 0x0000b400308d7a23 */ /* 0x000fe400000108ae */
[--C-:B------:R-:W-:Y:S01]  /*169d0*/  FFMA.FTZ R48, R39, c[0x0][0x2d0], -R173.reuse ;  /* 0x0000b40027307a23 */ /* 0x100fe200000108ad */
[----:B------:R5:W-:Y:S01]  /*169e0*/  MUFU.EX2 R189, R20 ;  /* 0x0000001400bd7308 */ /* 0x000be20000000800 */
[--C-:B------:R-:W-:Y:S02]  /*169f0*/  FFMA.FTZ R50, R50, c[0x0][0x2d0], -R173.reuse ;  /* 0x0000b40032327a23 */ /* 0x100fe400000108ad */
[--C-:B------:R-:W-:Y:S01]  /*16a00*/  FFMA.FTZ R51, R51, c[0x0][0x2d0], -R173.reuse ;  /* 0x0000b40033337a23 */ /* 0x100fe200000108ad */
        /* <DEDUP_REMOVED lines=30> */
[----:B------:R-:W-:Y:S02]  /*16bf0*/  FMUL.FTZ R55, R133, R55 ;  /* 0x0000003785377220 */ /* 0x000fe40000410000 */
[--C-:B-----5:R-:W-:Y:S02]  /*16c00*/  FFMA.FTZ R20, R32, c[0x0][0x2d0], -R174.reuse ;  /* 0x0000b40020147a23 */ /* 0x120fe400000108ae */
[--C-:B-1----:R-:W-:Y:S02]  /*16c10*/  FFMA.FTZ R2, R5, c[0x0][0x2d0], -R174.reuse ;  /* 0x0000b40005027a23 */ /* 0x102fe400000108ae */
[----:B------:R-:W-:Y:S02]  /*16c20*/  FMUL.FTZ R5, R134, R153 ;  /* 0x0000009986057220 */ /* 0x000fe40000410000 */
[C---:B--2---:R-:W-:Y:S01]  /*16c30*/  FMUL.FTZ R104, R132.reuse, R104 ;  /* 0x0000006884687220 */ /* 0x044fe20000410000 */
[----:B------:R1:W-:Y:S01]  /*16c40*/  MUFU.EX2 R209, R2 ;  /* 0x0000000200d17308 */ /* 0x0003e20000000800 */
        /* <DEDUP_REMOVED lines=14> */
[--C-:B-1----:R-:W-:Y:S02]  /*16d30*/  FFMA.FTZ R2, R6, c[0x0][0x2d0], -R173.reuse ;  /* 0x0000b40006027a23 */ /* 0x102fe400000108ad */
[----:B------:R-:W-:Y:S02]  /*16d40*/  FMUL.FTZ R6, R133, R154 ;  /* 0x0000009a85067220 */ /* 0x000fe40000410000 */
[----:B------:R-:W-:Y:S01]  /*16d50*/  FMUL.FTZ R61, R132, R61 ;  /* 0x0000003d843d7220 */ /* 0x000fe20000410000 */
[----:B------:R1:W4:Y:S01]  /*16d60*/  MUFU.EX2 R175, R2 ;  /* 0x0000000200af7308 */ /* 0x0003220000000800 */
[C---:B------:R-:W-:Y:S02]  /*16d70*/  FMUL.FTZ R64, R134.reuse, R64 ;  /* 0x0000004086407220 */ /* 0x040fe40000410000 */
[C---:B------:R-:W-:Y:S02]  /*16d80*/  FMUL.FTZ R65, R134.reuse, R65 ;  /* 0x0000004186417220 */ /* 0x040fe40000410000 */
[--C-:B--2---:R-:W-:Y:S02]  /*16d90*/  FFMA.FTZ R3, R17, c[0x0][0x2d0], -R174.reuse ;  /* 0x0000b40011037a23 */ /* 0x104fe400000108ae */
[C---:B------:R-:W-:Y:S02]  /*16da0*/  FMUL.FTZ R17, R134.reuse, R161 ;  /* 0x000000a186117220 */ /* 0x040fe40000410000 */
[C---:B------:R-:W-:Y:S01]  /*16db0*/  FMUL.FTZ R66, R133.reuse, R66 ;  /* 0x0000004285427220 */ /* 0x040fe20000410000 */
[----:B------:R-:W2:Y:S01]  /*16dc0*/  MUFU.EX2 R217, R3 ;  /* 0x0000000300d97308 */ /* 0x000ea20000000800 */
[----:B------:R-:W-:Y:S02]  /*16dd0*/  FMUL.FTZ R67, R133, R67 ;  /* 0x0000004385437220 */ /* 0x000fe40000410000 */
[C---:B------:R-:W-:Y:S02]  /*16de0*/  FMUL.FTZ R68, R134.reuse, R68 ;  /* 0x0000004486447220 */ /* 0x040fe40000410000 */
[----:B---3--:R-:W-:Y:S02]  /*16df0*/  FFMA.FTZ R20, R33, c[0x0][0x2d0], -R174 ;  /* 0x0000b40021147a23 */ /* 0x008fe400000108ae */
        /* <DEDUP_REMOVED lines=14> */
[C---:B------:R-:W-:Y:S02]  /*16ee0*/  FMUL.FTZ R18, R133.reuse, R162 ;  /* 0x000000a285127220 */ /* 0x040fe40000410000 */
[C---:B------:R-:W-:Y:S01]  /*16ef0*/  FMUL.FTZ R81, R134.reuse, R81 ;  /* 0x0000005186517220 */ /* 0x040fe20000410000 */
        /* <DEDUP_REMOVED lines=9> */
[C---:B------:R-:W-:Y:S02]  /*16f90*/  FMUL.FTZ R19, R133.reuse, R163 ;  /* 0x000000a385137220 */ /* 0x040fe40000410000 */
[----:B------:R-:W-:Y:S01]  /*16fa0*/  LDSM.16.MT88.4 R160, [R166+0x800] ;  /* 0x00080000a6a0783b */ /* 0x000fe20000004200 */
[C---:B------:R-:W-:Y:S02]  /*16fb0*/  FMUL.FTZ R86, R133.reuse, R86 ;  /* 0x0000005685567220 */ /* 0x040fe40000410000 */
[C---:B------:R-:W-:Y:S02]  /*16fc0*/  FMUL.FTZ R87, R133.reuse, R87 ;  /* 0x0000005785577220 */ /* 0x040fe40000410000 */
[C---:B------:R-:W-:Y:S02]  /*16fd0*/  FMUL.FTZ R88, R132.reuse, R88 ;  /* 0x0000005884587220 */ /* 0x040fe40000410000 */
[----:B------:R-:W1:Y:S01]  /*16fe0*/  MUFU.EX2 R216, R0 ;  /* 0x0000000000d87308 */ /* 0x000e620000000800 */
[C---:B------:R-:W-:Y:S02]  /*16ff0*/  FMUL.FTZ R89, R132.reuse, R89 ;  /* 0x0000005984597220 */ /* 0x040fe40000410000 */
[----:B------:R-:W-:Y:S02]  /*17000*/  FMUL.FTZ R92, R132, R92 ;  /* 0x0000005c845c7220 */ /* 0x000fe40000410000 */
[--C-:B--2---:R-:W-:Y:S02]  /*17010*/  FFMA.FTZ R3, R8, c[0x0][0x2d0], -R172.reuse ;  /* 0x0000b40008037a23 */ /* 0x104fe400000108ac */
[C---:B------:R-:W-:Y:S02]  /*17020*/  FMUL.FTZ R8, R132.reuse, R148 ;  /* 0x0000009484087220 */ /* 0x040fe40000410000 */
[----:B------:R-:W-:Y:S01]  /*17030*/  FMUL.FTZ R93, R132, R93 ;  /* 0x0000005d845d7220 */ /* 0x000fe20000410000 */
[----:B------:R2:W-:Y:S01]  /*17040*/  MUFU.EX2 R205, R3 ;  /* 0x0000000300cd7308 */ /* 0x0005e20000000800 */
[C---:B------:R-:W-:Y:S02]  /*17050*/  FMUL.FTZ R96, R134.reuse, R96 ;  /* 0x0000006086607220 */ /* 0x040fe40000410000 */
[----:B------:R-:W-:Y:S02]  /*17060*/  FMUL.FTZ R97, R134, R97 ;  /* 0x0000006186617220 */ /* 0x000fe40000410000 */
[C---:B------:R-:W-:Y:S02]  /*17070*/  FMUL.FTZ R98, R133.reuse, R98 ;  /* 0x0000006285627220 */ /* 0x040fe40000410000 */
[----:B------:R-:W-:Y:S02]  /*17080*/  FMUL.FTZ R99, R133, R99 ;  /* 0x0000006385637220 */ /* 0x000fe40000410000 */
[--C-:B------:R-:W-:Y:S01]  /*17090*/  FFMA.FTZ R40, R40, c[0x0][0x2d0], -R172.reuse ;  /* 0x0000b40028287a23 */ /* 0x100fe200000108ac */
[----:B------:R3:W-:Y:S01]  /*170a0*/  MUFU.EX2 R184, R35 ;  /* 0x0000002300b87308 */ /* 0x0007e20000000800 */
[--C-:B------:R-:W-:Y:S02]  /*170b0*/  FFMA.FTZ R41, R41, c[0x0][0x2d0], -R172.reuse ;  /* 0x0000b40029297a23 */ /* 0x100fe400000108ac */
[----:B------:R-:W-:Y:S01]  /*170c0*/  FFMA.FTZ R44, R44, c[0x0][0x2d0], -R172 ;  /* 0x0000b4002c2c7a23 */ /* 0x000fe200000108ac */
[----:B-1----:R-:W-:Y:S01]  /*170d0*/  F2FP.PACK_AB R155, R216, R210 ;  /* 0x000000d2d89b723e */ /* 0x002fe200000000ff */
[----:B------:R-:W-:Y:S02]  /*170e0*/  FADD.FTZ R0, -R2, R135 ;  /* 0x0000008702007221 */ /* 0x000fe40000010100 */
[----:B------:R-:W-:Y:S02]  /*170f0*/  FFMA.FTZ R135, R49, c[0x0][0x2d0], -R174 ;  /* 0x0000b40031877a23 */ /* 0x000fe400000108ae */
[----:B------:R-:W-:Y:S01]  /*17100*/  FMUL.FTZ R0, R0, c[0x0][0x2d0] ;  /* 0x0000b40000007a20 */ /* 0x000fe20000410000 */
[----:B------:R1:W4:Y:S01]  /*17110*/  MUFU.EX2 R181, R24 ;  /* 0x0000001800b57308 */ /* 0x0003220000000800 */
[----:B------:R-:W-:Y:S02]  /*17120*/  FFMA.FTZ R49, R38, c[0x0][0x2d0], -R173 ;  /* 0x0000b40026317a23 */ /* 0x000fe400000108ad */
[--C-:B------:R-:W-:Y:S02]  /*17130*/  FFMA.FTZ R45, R45, c[0x0][0x2d0], -R172.reuse ;  /* 0x0000b4002d2d7a23 */ /* 0x100fe400000108ac */
[--C-:B--2---:R-:W-:Y:S02]  /*17140*/  FFMA.FTZ R3, R9, c[0x0][0x2d0], -R172.reuse ;  /* 0x0000b40009037a23 */ /* 0x104fe400000108ac */
[----:B------:R-:W-:Y:S03]  /*17150*/  FMUL.FTZ R9, R132, R149 ;  /* 0x0000009584097220 */ /* 0x000fe60000410000 */
[----:B------:R2:W5:Y:S01]  /*17160*/  MUFU.EX2 R206, R3 ;  /* 0x0000000300ce7308 */ /* 0x0005620000000800 */
[----:B---3--:R-:W-:Y:S09]  /*17170*/  LDSM.16.MT88.4 R32, [R167+0x400] ;  /* 0x00040000a720783b */ /* 0x008ff20000004200 */
[----:B------:R-:W3:Y:S01]  /*17180*/  MUFU.EX2 R0, R0 ;  /* 0x0000000000007308 */ /* 0x000ee20000000800 */
[--C-:B-1----:R-:W-:Y:S01]  /*17190*/  FFMA.FTZ R24, R28, c[0x0][0x2d0], -R172.reuse ;  /* 0x0000b4001c187a23 */ /* 0x102fe200000108ac */
[----:B----4-:R-:W-:Y:S08]  /*171a0*/  F2FP.PACK_AB R28, R182, R181 ;  /* 0x000000b5b61c723e */ /* 0x010ff000000000ff */
[----:B------:R-:W-:Y:S01]  /*171b0*/  MUFU.EX2 R177, R24 ;  /* 0x0000001800b17308 */ /* 0x000fe20000000800 */
[--C-:B--2---:R-:W-:Y:S01]  /*171c0*/  FFMA.FTZ R3, R12, c[0x0][0x2d0], -R172.reuse ;  /* 0x0000b4000c037a23 */ /* 0x104fe200000108ac */
[----:B-----5:R-:W-:Y:S01]  /*171d0*/  F2FP.PACK_AB R148, R206, R205 ;  /* 0x000000cdce94723e */ /* 0x020fe200000000ff */
[----:B------:R-:W-:Y:S07]  /*171e0*/  FMUL.FTZ R12, R132, R156 ;  /* 0x0000009c840c7220 */ /* 0x000fee0000410000 */
[----:B------:R1:W-:Y:S01]  /*171f0*/  MUFU.EX2 R214, R3 ;  /* 0x0000000300d67308 */ /* 0x0003e20000000800 */
        /* <DEDUP_REMOVED lines=25> */
[----:B------:R-:W-:Y:S05]  /*17390*/  FMUL.FTZ R95, R0, R95 ;  /* 0x0000005f005f7220 */ /* 0x000fea0000410000 */
[----:B------:R-:W-:Y:S01]  /*173a0*/  MUFU.EX2 R51, R51 ;  /* 0x0000003300337308 */ /* 0x000fe20000000800 */
[----:B-1----:R-:W-:Y:S04]  /*173b0*/  FMUL.FTZ R3, R2, c[0x0][0x2d0] ;  /* 0x0000b40002037a20 */ /* 0x002fe80000410000 */
[--C-:B------:R-:W-:Y:S02]  /*173c0*/  FFMA.FTZ R4, R10, c[0x0][0x2d0], -R3.reuse ;  /* 0x0000b4000a047a23 */ /* 0x100fe40000010803 */
[----:B------:R-:W-:Y:S01]  /*173d0*/  FMUL.FTZ R10, R0, R150 ;  /* 0x00000096000a7220 */ /* 0x000fe20000410000 */
[----:B--2---:R-:W-:Y:S02]  /*173e0*/  F2FP.PACK_AB R150, R215, R214 ;  /* 0x000000d6d796723e */ /* 0x004fe400000000ff */
[----:B------:R1:W-:Y:S01]  /*173f0*/  MUFU.EX2 R191, R4 ;  /* 0x0000000400bf7308 */ /* 0x0003e20000000800 */
[--C-:B------:R-:W-:Y:S02]  /*17400*/  FFMA.FTZ R26, R26, c[0x0][0x2d0], -R3.reuse ;  /* 0x0000b4001a1a7a23 */ /* 0x100fe40000010803 */
[--C-:B------:R-:W-:Y:S02]  /*17410*/  FFMA.FTZ R27, R27, c[0x0][0x2d0], -R3.reuse ;  /* 0x0000b4001b1b7a23 */ /* 0x100fe40000010803 */
[--C-:B------:R-:W-:Y:S02]  /*17420*/  FFMA.FTZ R42, R42, c[0x0][0x2d0], -R3.reuse ;  /* 0x0000b4002a2a7a23 */ /* 0x100fe40000010803 */
[--C-:B------:R-:W-:Y:S02]  /*17430*/  FFMA.FTZ R43, R43, c[0x0][0x2d0], -R3.reuse ;  /* 0x0000b4002b2b7a23 */ /* 0x100fe40000010803 */
[--C-:B------:R-:W-:Y:S01]  /*17440*/  FFMA.FTZ R46, R46, c[0x0][0x2d0], -R3.reuse ;  /* 0x0000b4002e2e7a23 */ /* 0x100fe20000010803 */
[----:B------:R-:W-:Y:S10]  /*17450*/  MUFU.EX2 R179, R26 ;  /* 0x0000001a00b37308 */ /* 0x000ff40000000800 */
[----:B------:R2:W-:Y:S01]  /*17460*/  MUFU.EX2 R180, R27 ;  /* 0x0000001b00b47308 */ /* 0x0005e20000000800 */
[--C-:B-1----:R-:W-:Y:S02]  /*17470*/  FFMA.FTZ R4, R11, c[0x0][0x2d0], -R3.reuse ;  /* 0x0000b4000b047a23 */ /* 0x102fe40000010803 */
[----:B------:R-:W-:Y:S07]  /*17480*/  FMUL.FTZ R11, R0, R151 ;  /* 0x00000097000b7220 */ /* 0x000fee0000410000 */
[----:B------:R1:W3:Y:S10]  /*17490*/  MUFU.EX2 R207, R4 ;  /* 0x0000000400cf7308 */ /* 0x0002f40000000800 */
[----:B------:R-:W-:Y:S01]  /*174a0*/  MUFU.EX2 R42, R42 ;  /* 0x0000002a002a7308 */ /* 0x000fe20000000800 */
[----:B--2---:R-:W-:Y:S09]  /*174b0*/  LDSM.16.MT88.4 R24, [R166+0x400] ;  /* 0x00040000a618783b */ /* 0x004ff20000004200 */
[----:B------:R-:W-:Y:S01]  /*174c0*/  MUFU.EX2 R43, R43 ;  /* 0x0000002b002b7308 */ /* 0x000fe20000000800 */
[--C-:B-1----:R-:W-:Y:S01]  /*174d0*/  FFMA.FTZ R4, R14, c[0x0][0x2d0], -R3.reuse ;  /* 0x0000b4000e047a23 */ /* 0x102fe20000010803 */
[----:B---3--:R-:W-:Y:S01]  /*174e0*/  F2FP.PACK_AB R149, R207, R191 ;  /* 0x000000bfcf95723e */ /* 0x008fe200000000ff */
[C---:B------:R-:W-:Y:S07]  /*174f0*/  FMUL.FTZ R14, R0.reuse, R158 ;  /* 0x0000009e000e7220 */ /* 0x040fee0000410000 */
[----:B------:R1:W2:Y:S02]  /*17500*/  MUFU.EX2 R212, R4 ;  /* 0x0000000400d47308 */ /* 0x0002a40000000800 */
[----:B-1----:R-:W-:Y:S02]  /*17510*/  FFMA.FTZ R4, R15, c[0x0][0x2d0], -R3 ;  /* 0x0000b4000f047a23 */ /* 0x002fe40000010803 */
[C---:B------:R-:W-:Y:S06]  /*17520*/  FMUL.FTZ R15, R0.reuse, R159 ;  /* 0x0000009f000f7220 */ /* 0x040fec0000410000 */
[----:B------:R1:W3:Y:S01]  /*17530*/  MUFU.EX2 R213, R4 ;  /* 0x0000000400d57308 */ /* 0x0002e20000000800 */
[----:B------:R-:W4:Y:S01]  /*17540*/  LDSM.16.MT88.4 R156, [R167] ;  /* 0x00000000a79c783b */ /* 0x000f220000004200 */
[----:B------:R-:W-:Y:S04]  /*17550*/  FFMA.FTZ R0, R0, R243, R191 ;  /* 0x000000f300007223 */ /* 0x000fe800000100bf */
[----:B------:R-:W-:Y:S04]  /*17560*/  FADD.FTZ R0, R207, R0 ;  /* 0x00000000cf007221 */ /* 0x000fe80000010000 */
[----:B--2---:R-:W-:Y:S02]  /*17570*/  FADD.FTZ R0, R212, R0 ;  /* 0x00000000d4007221 */ /* 0x004fe40000010000 */
[C---:B-1----:R-:W-:Y:S01]  /*17580*/  FMUL.FTZ R4, R134.reuse, R152 ;  /* 0x0000009886047220 */ /* 0x042fe20000410000 */
[----:B------:R-:W-:Y:S01]  /*17590*/  F2FP.PACK_AB R152, R209, R176 ;  /* 0x000000b0d198723e */ /* 0x000fe200000000ff */
[----:B------:R-:W-:Y:S01]  /*175a0*/  FFMA.FTZ R134, R134, R242, R176 ;  /* 0x000000f286867223 */ /* 0x000fe200000100b0 */
[C---:B---3--:R-:W-:Y:S01]  /*175b0*/  F2FP.PACK_AB R151, R213.reuse, R212 ;  /* 0x000000d4d597723e */ /* 0x048fe200000000ff */
[----:B------:R-:W-:Y:S04]  /*175c0*/  FADD.FTZ R0, R213, R0 ;  /* 0x00000000d5007221 */ /* 0x000fe80000010000 */
[-C--:B------:R-:W-:Y:S08]  /*175d0*/  HMMA.16816.F32 R4, R152, R168.reuse, R4 ;  /* 0x000000a89804723c */ /* 0x080ff00000001804 */
[C---:B------:R-:W-:Y:S01]  /*175e0*/  HMMA.16816.F32 R8, R148.reuse, R168, R8 ;  /* 0x000000a89408723c */ /* 0x040fe20000001808 */
[----:B------:R-:W-:Y:S07]  /*175f0*/  MUFU.EX2 R169, R142 ;  /* 0x0000008e00a97308 */ /* 0x000fee0000000800 */
[-C--:B------:R-:W-:Y:S03]  /*17600*/  HMMA.16816.F32 R12, R148, R170.reuse, R12 ;  /* 0x000000aa940c723c */ /* 0x080fe6000000180c */
[----:B------:R-:W-:Y:S05]  /*17610*/  MUFU.EX2 R142, R49 ;  /* 0x00000031008e7308 */ /* 0x000fea0000000800 */
[C---:B------:R-:W-:Y:S05]  /*17620*/  HMMA.16816.F32 R16, R152.reuse, R170, R16 ;  /* 0x000000aa9810723c */ /* 0x040fea0000001810 */
[----:B------:R-:W-:Y:S03]  /*17630*/  MUFU.EX2 R168, R48 ;  /* 0x0000003000a87308 */ /* 0x000fe60000000800 */
[-C--:B----4-:R-:W-:Y:S07]  /*17640*/  HMMA.16816.F32 R100, R152, R156.reuse, R100 ;  /* 0x0000009c9864723c */ /* 0x090fee0000001864 */
[----:B------:R-:W-:Y:S01]  /*17650*/  MUFU.EX2 R49, R40 ;  /* 0x0000002800317308 */ /* 0x000fe20000000800 */
[C---:B------:R-:W-:Y:S08]  /*17660*/  HMMA.16816.F32 R104, R148.reuse, R156, R104 ;  /* 0x0000009c9468723c */ /* 0x040ff00000001868 */
[-C--:B------:R-:W-:Y:S01]  /*17670*/  HMMA.16816.F32 R108, R148, R158.reuse, R108 ;  /* 0x0000009e946c723c */ /* 0x080fe2000000186c */
[----:B------:R-:W-:Y:S07]  /*17680*/  MUFU.EX2 R48, R41 ;  /* 0x0000002900307308 */ /* 0x000fee0000000800 */
[C---:B------:R-:W-:Y:S01]  /*17690*/  HMMA.16816.F32 R112, R152.reuse, R158, R112 ;  /* 0x0000009e9870723c */ /* 0x040fe20000001870 */
[----:B------:R-:W1:Y:S02]  /*176a0*/  LDSM.16.MT88.4 R156, [R166+0xc00] ;  /* 0x000c0000a69c783b */ /* 0x000e640000004200 */
[----:B------:R-:W-:Y:S10]  /*176b0*/  MUFU.EX2 R40, R44 ;  /* 0x0000002c00287308 */ /* 0x000ff40000000800 */
[----:B------:R-:W-:Y:S01]  /*176c0*/  MUFU.EX2 R41, R45 ;  /* 0x0000002d00297308 */ /* 0x000fe20000000800 */
        /* <DEDUP_REMOVED lines=21> */
[----:B------:R-:W-:Y:S01]  /*17820*/  FFMA.FTZ R148, R36, c[0x0][0x2d0], -R174 ;  /* 0x0000b40024947a23 */ /* 0x000fe200000108ae */
[----:B------:R-:W-:Y:S01]  /*17830*/  HMMA.16816.F32 R96, R152, R22, R96 ;  /* 0x000000169860723c */ /* 0x000fe20000001860 */
[----:B------:R-:W3:Y:S04]  /*17840*/  LDSM.16.MT88.4 R36, [R166+0x1000] ;  /* 0x00100000a624783b */ /* 0x000ee80000004200 */
[----:B------:R4:W-:Y:S02]  /*17850*/  MUFU.EX2 R170, R21 ;  /* 0x0000001500aa7308 */ /* 0x0009e40000000800 */
[----:B------:R-:W-:Y:S02]  /*17860*/  F2FP.PACK_AB R22, R185, R186 ;  /* 0x000000bab916723e */ /* 0x000fe400000000ff */
[----:B------:R-:W-:Y:S03]  /*17870*/  F2FP.PACK_AB R23, R184, R183 ;  /* 0x000000b7b817723e */ /* 0x000fe600000000ff */
[--C-:B-1----:R-:W-:Y:S01]  /*17880*/  FFMA.FTZ R20, R30, c[0x0][0x2d0], -R3.reuse ;  /* 0x0000b4001e147a23 */ /* 0x102fe20000010803 */
[----:B--2---:R-:W-:Y:S01]  /*17890*/  F2FP.PACK_AB R30, R178, R177 ;  /* 0x000000b1b21e723e */ /* 0x004fe200000000ff */
[----:B------:R-:W-:Y:S02]  /*178a0*/  FFMA.FTZ R3, R47, c[0x0][0x2d0], -R3 ;  /* 0x0000b4002f037a23 */ /* 0x000fe40000010803 */
[----:B------:R1:W2:Y:S01]  /*178b0*/  MUFU.EX2 R171, R20 ;  /* 0x0000001400ab7308 */ /* 0x0002a20000000800 */
[----:B------:R-:W-:Y:S01]  /*178c0*/  FFMA.FTZ R47, R133, R241, R175 ;  /* 0x000000f1852f7223 */ /* 0x000fe200000100af */
[----:B----4-:R-:W-:Y:S08]  /*178d0*/  F2FP.PACK_AB R21, R187, R188 ;  /* 0x000000bcbb15723e */ /* 0x010ff000000000ff */
[----:B------:R-:W-:Y:S01]  /*178e0*/  MUFU.EX2 R133, R148 ;  /* 0x0000009400857308 */ /* 0x000fe20000000800 */
[----:B-1----:R-:W-:Y:S02]  /*178f0*/  F2FP.PACK_AB R20, R190, R189 ;  /* 0x000000bdbe14723e */ /* 0x002fe400000000ff */
[----:B--2---:R-:W-:Y:S05]  /*17900*/  F2FP.PACK_AB R31, R170, R171 ;  /* 0x000000abaa1f723e */ /* 0x004fea00000000ff */
[-C--:B------:R-:W-:Y:S08]  /*17910*/  HMMA.16816.F32 R4, R20, R24.reuse, R4 ;  /* 0x000000181404723c */ /* 0x080ff00000001804 */
        /* <DEDUP_REMOVED lines=12> */
[C---:B------:R-:W-:Y:S01]  /*179e0*/  HMMA.16816.F32 R128, R20.reuse, R38, R128 ;  /* 0x000000261480723c */ /* 0x040fe20000001880 */
[----:B------:R-:W3:Y:S07]  /*179f0*/  LDSM.16.MT88.4 R36, [R167+0x1c00] ;  /* 0x001c0000a724783b */ /* 0x000eee0000004200 */
[-C--:B-1----:R-:W-:Y:S08]  /*17a00*/  HMMA.16816.F32 R52, R20, R24.reuse, R52 ;  /* 0x000000181434723c */ /* 0x082ff00000001834 */
[C---:B------:R-:W-:Y:S07]  /*17a10*/  HMMA.16816.F32 R56, R28.reuse, R24, R56 ;  /* 0x000000181c38723c */ /* 0x040fee0000001838 */
[----:B------:R-:W-:Y:S01]  /*17a20*/  FADD.FTZ R25, R209, R134 ;  /* 0x00000086d1197221 */ /* 0x000fe20000010000 */
[-C--:B------:R-:W-:Y:S04]  /*17a30*/  HMMA.16816.F32 R60, R28, R26.reuse, R60 ;  /* 0x0000001a1c3c723c */ /* 0x080fe8000000183c */
[----:B------:R-:W-:Y:S04]  /*17a40*/  FADD.FTZ R24, R208, R47 ;  /* 0x0000002fd0187221 */ /* 0x000fe80000010000 */
[C---:B------:R-:W-:Y:S07]  /*17a50*/  HMMA.16816.F32 R64, R20.reuse, R26, R64 ;  /* 0x0000001a1440723c */ /* 0x040fee0000001840 */
[----:B------:R-:W-:Y:S01]  /*17a60*/  F2FP.PACK_AB R26, R41, R40 ;  /* 0x00000028291a723e */ /* 0x000fe200000000ff */
[-C--:B--2---:R-:W-:Y:S08]  /*17a70*/  HMMA.16816.F32 R68, R20, R32.reuse, R68 ;  /* 0x000000201444723c */ /* 0x084ff00000001844 */
[C---:B------:R-:W-:Y:S07]  /*17a80*/  HMMA.16816.F32 R72, R28.reuse, R32, R72 ;  /* 0x000000201c48723c */ /* 0x040fee0000001848 */
[----:B------:R-:W-:Y:S01]  /*17a90*/  FADD.FTZ R32, R210, R24 ;  /* 0x00000018d2207221 */ /* 0x000fe20000010000 */
[-C--:B------:R-:W-:Y:S04]  /*17aa0*/  HMMA.16816.F32 R76, R28, R34.reuse, R76 ;  /* 0x000000221c4c723c */ /* 0x080fe8000000184c */
[----:B------:R-:W-:Y:S04]  /*17ab0*/  F2FP.PACK_AB R24, R48, R49 ;  /* 0x000000313018723e */ /* 0x000fe800000000ff */
[C---:B------:R-:W-:Y:S01]  /*17ac0*/  HMMA.16816.F32 R80, R20.reuse, R34, R80 ;  /* 0x000000221450723c */ /* 0x040fe20000001850 */
[----:B------:R1:W-:Y:S07]  /*17ad0*/  MUFU.EX2 R34, R3 ;  /* 0x0000000300227308 */ /* 0x0003ee0000000800 */
[-C--:B---3--:R-:W-:Y:S03]  /*17ae0*/  HMMA.16816.F32 R84, R20, R36.reuse, R84 ;  /* 0x000000241454723c */ /* 0x088fe60000001854 */
        /* <DEDUP_REMOVED lines=80> */
.L_x_2735:
[----:B------:R-:W-:Y:S07]  /*17ff0*/  @!UPT UIADD3 URZ, URZ, URZ, URZ ;  /* 0x0000003f3f3ff290 */ /* 0x000fee000fffe03f */
[----:B------:R-:W-:Y:S02]  /*18000*/  MOV R9, 0x1f ;  /* 0x0000001f00097802 */ /* 0x000fe40000000f00 */
[----:B------:R-:W-:Y:S01]  /*18010*/  MOV R8, 0xffffffff ;  /* 0xffffffff00087802 */ /* 0x000fe20000000f00 */
[----:B------:R-:W-:Y:S06]  /*18020*/  BRA.DIV ~URZ, `(.L_x_2739) ;  /* 0x000059a27f007947 */ /* 0x000fec000b800000 */
[----:B------:R1:W2:Y:S02]  /*18030*/  SHFL.BFLY PT, R0, R242, 0x2, 0x1f ;  /* 0x0c401f00f2007f89 */ /* 0x0002a400000e0000 */
.L_x_2819:
        /* <DEDUP_REMOVED lines=15> */
.L_x_2820:
        /* <DEDUP_REMOVED lines=13> */
[----:B------:R-:W2:Y:S01]  /*18200*/  @P3 MUFU.LG2 R8, R7 ;  /* 0x0000000700083308 */ /* 0x000ea20000000c00 */
[----:B-1----:R-:W-:-:S07]  /*18210*/  FMUL.FTZ R168, R0, R100 ;  /* 0x0000006400a87220 */ /* 0x002fce0000410000 */
[----:B------:R-:W1:Y:S01]  /*18220*/  @P2 MUFU.LG2 R7, R6 ;  /* 0x0000000600072308 */ /* 0x000e620000000c00 */
[C---:B------:R-:W-:Y:S02]  /*18230*/  FMUL.FTZ R169, R0.reuse, R101 ;  /* 0x0000006500a97220 */ /* 0x040fe40000410000 */
[C---:B------:R-:W-:Y:S02]  /*18240*/  FMUL.FTZ R152, R0.reuse, R152 ;  /* 0x0000009800987220 */ /* 0x040fe40000410000 */
[C---:B------:R-:W-:Y:S02]  /*18250*/  FMUL.FTZ R153, R0.reuse, R153 ;  /* 0x0000009900997220 */ /* 0x040fe40000410000 */
[C---:B------:R-:W-:Y:S01]  /*18260*/  FMUL.FTZ R160, R0.reuse, R160 ;  /* 0x000000a000a07220 */ /* 0x040fe20000410000 */
[----:B------:R-:W3:Y:S01]  /*18270*/  @P2 MUFU.RCP R3, R6 ;  /* 0x0000000600032308 */ /* 0x000ee20000001000 */
[C---:B------:R-:W-:Y:S02]  /*18280*/  FMUL.FTZ R161, R0.reuse, R161 ;  /* 0x000000a100a17220 */ /* 0x040fe40000410000 */
[----:B------:R-:W-:-:S02]  /*18290*/  FMUL.FTZ R172, R0, R112 ;  /* 0x0000007000ac7220 */ /* 0x000fc40000410000 */
[C---:B------:R-:W-:Y:S02]  /*182a0*/  FMUL.FTZ R173, R0.reuse, R113 ;  /* 0x0000007100ad7220 */ /* 0x040fe40000410000 */
[C---:B------:R-:W-:Y:S01]  /*182b0*/  FMUL.FTZ R174, R0.reuse, R116 ;  /* 0x0000007400ae7220 */ /* 0x040fe20000410000 */
[----:B------:R-:W-:Y:S01]  /*182c0*/  @P1 MUFU.RCP R2, R5 ;  /* 0x0000000500021308 */ /* 0x000fe20000001000 */
        /* <DEDUP_REMOVED lines=15> */
[----:B------:R4:W5:Y:S01]  /*183c0*/  @P1 MUFU.LG2 R0, R5 ;  /* 0x0000000500001308 */ /* 0x0009620000000c00 */
[----:B--2---:R-:W-:-:S02]  /*183d0*/  @P3 FMUL.FTZ R9, R8, 0.69314718246459960938 ;  /* 0x3f31721808093820 */ /* 0x004fc40000410000 */
[----:B-1----:R-:W-:Y:S02]  /*183e0*/  @P2 FMUL.FTZ R8, R7, 0.69314718246459960938 ;  /* 0x3f31721807082820 */ /* 0x002fe40000410000 */
[C---:B---3--:R-:W-:Y:S02]  /*183f0*/  FMUL.FTZ R112, R3.reuse, R118 ;  /* 0x0000007603707220 */ /* 0x048fe40000410000 */
[C---:B------:R-:W-:Y:S02]  /*18400*/  FMUL.FTZ R113, R3.reuse, R119 ;  /* 0x0000007703717220 */ /* 0x040fe40000410000 */
[C---:B------:R-:W-:Y:S02]  /*18410*/  FMUL.FTZ R170, R3.reuse, R102 ;  /* 0x0000006603aa7220 */ /* 0x040fe40000410000 */
[C---:B------:R-:W-:Y:S02]  /*18420*/  FMUL.FTZ R171, R3.reuse, R103 ;  /* 0x0000006703ab7220 */ /* 0x040fe40000410000 */
[----:B------:R-:W-:-:S02]  /*18430*/  FMUL.FTZ R116, R3, R130 ;  /* 0x0000008203747220 */ /* 0x000fc40000410000 */
[C---:B------:R-:W-:Y:S01]  /*18440*/  FMUL.FTZ R117, R3.reuse, R131 ;  /* 0x0000008303757220 */ /* 0x040fe20000410000 */
[----:B----4-:R-:W-:Y:S01]  /*18450*/  @P2 MOV R5, 0x3f317218 ;  /* 0x3f31721800052802 */ /* 0x010fe20000000f00 */
[----:B-----5:R-:W-:Y:S01]  /*18460*/  @P1 FMUL.FTZ R7, R0, 0.69314718246459960938 ;  /* 0x3f31721800071820 */ /* 0x020fe20000410000 */
        /* <DEDUP_REMOVED lines=45> */
[----:B------:R2:W3:Y:S01]  /*18740*/  @P0 MUFU.LG2 R2, R4 ;  /* 0x0000000400020308 */ /* 0x0004e20000000c00 */
[----:B------:R-:W-:Y:S02]  /*18750*/  @P3 FMUL.FTZ R6, R3, c[0x0][0x2d0] ;  /* 0x0000b40003063a20 */ /* 0x000fe40000410000 */
[----:B------:R-:W-:Y:S02]  /*18760*/  @P1 FMUL.FTZ R3, R10, c[0x0][0x2d0] ;  /* 0x0000b4000a031a20 */ /* 0x000fe40000410000 */
[----:B------:R-:W-:Y:S02]  /*18770*/  @P2 FMUL.FTZ R5, R5, c[0x0][0x2d0] ;  /* 0x0000b40005052a20 */ /* 0x000fe40000410000 */
[----:B------:R-:W-:Y:S01]  /*18780*/  @P1 FFMA.FTZ R23, R3, R138, R7 ;  /* 0x0000008a03171223 */ /* 0x000fe20000010007 */
[----:B------:R-:W-:Y:S01]  /*18790*/  @P0 MOV R3, 0x3f317218 ;  /* 0x3f31721800030802 */ /* 0x000fe20000000f00 */
[----:B-1----:R-:W-:-:S02]  /*187a0*/  FMUL.FTZ R84, R0, R58 ;  /* 0x0000003a00547220 */ /* 0x002fc40000410000 */
[C---:B------:R-:W-:Y:S02]  /*187b0*/  FMUL.FTZ R85, R0.reuse, R59 ;  /* 0x0000003b00557220 */ /* 0x040fe40000410000 */
[----:B------:R-:W-:Y:S02]  /*187c0*/  @P0 FMUL.FTZ R3, R3, c[0x0][0x2d0] ;  /* 0x0000b40003030a20 */ /* 0x000fe40000410000 */
[----:B------:R-:W-:Y:S01]  /*187d0*/  FMUL.FTZ R76, R0, R62 ;  /* 0x0000003e004c7220 */ /* 0x000fe20000410000 */
[----:B--2---:R-:W-:Y:S01]  /*187e0*/  MOV R4, 0x1 ;  /* 0x0000000100047802 */ /* 0x004fe20000000f00 */
[----:B---3--:R-:W-:Y:S02]  /*187f0*/  @P0 FMUL.FTZ R2, R2, 0.69314718246459960938 ;  /* 0x3f31721802020820 */ /* 0x008fe40000410000 */
        /* <DEDUP_REMOVED lines=25> */
.L_x_2670:
        /* <DEDUP_REMOVED lines=19> */
.L_x_2742:
[----:B--2---:R-:W-:Y:S05]  /*18ac0*/  BSYNC B0 ;  /* 0x0000000000007941 */ /* 0x004fea0003800000 */
.L_x_2741:
        /* <DEDUP_REMOVED lines=130> */
.L_x_2745:
        /* <DEDUP_REMOVED lines=146> */
.L_x_2821:
[----:B------:R-:W-:Y:S05]  /*19c10*/  BRA.DIV ~URZ, `(.L_x_2748) ;  /* 0x000040b27f007947 */ /* 0x000fea000b800000 */
[----:B------:R3:W4:Y:S02]  /*19c20*/  SHFL.IDX PT, R0, R13, RZ, 0x1c1f ;  /* 0x001c1fff0d007589 */ /* 0x00072400000e0000 */
.L_x_2822:
        /* <DEDUP_REMOVED lines=20> */
.L_x_2750:
[----:B------:R-:W-:Y:S05]  /*19d70*/  BSYNC B0 ;  /* 0x0000000000007941 */ /* 0x000fea0003800000 */
.L_x_2749:
[----:B------:R-:W-:Y:S05]  /*19d80*/  BRA.DIV ~URZ, `(.L_x_2751) ;  /* 0x00003fa27f007947 */ /* 0x000fea000b800000 */
[----:B--2---:R2:W1:Y:S04]  /*19d90*/  SHFL.IDX PT, R10, R12, 0x1, 0x1c1f ;  /* 0x003c1f000c0a7f89 */ /* 0x00446800000e0000 */
[----:B----4-:R2:W4:Y:S02]  /*19da0*/  SHFL.IDX PT, R0, R13, 0x1, 0x1c1f ;  /* 0x003c1f000d007f89 */ /* 0x01052400000e0000 */
.L_x_2823:
        /* <DEDUP_REMOVED lines=21> */
.L_x_2753:
[----:B------:R-:W-:Y:S05]  /*19f00*/  BSYNC B0 ;  /* 0x0000000000007941 */ /* 0x000fea0003800000 */
.L_x_2752:
[----:B------:R-:W-:Y:S05]  /*19f10*/  BRA.DIV ~URZ, `(.L_x_2754) ;  /* 0x00003ed27f007947 */ /* 0x000fea000b800000 */
[----:B-1----:R1:W2:Y:S02]  /*19f20*/  SHFL.IDX PT, R10, R12, 0x2, 0x1c1f ;  /* 0x005c1f000c0a7f89 */ /* 0x0022a400000e0000 */
.L_x_2824:
[----:B------:R-:W-:Y:S05]  /*19f30*/  BRA.DIV ~URZ, `(.L_x_2755) ;  /* 0x00003f227f007947 */ /* 0x000fea000b800000 */
[----:B----4-:R4:W1:Y:S02]  /*19f40*/  SHFL.IDX PT, R0, R13, 0x2, 0x1c1f ;  /* 0x005c1f000d007f89 */ /* 0x01086400000e0000 */
.L_x_2825:
        /* <DEDUP_REMOVED lines=21> */
.L_x_2757:
[----:B------:R-:W-:Y:S05]  /*1a0a0*/  BSYNC B0 ;  /* 0x0000000000007941 */ /* 0x000fea0003800000 */
.L_x_2756:
[----:B------:R-:W-:Y:S05]  /*1a0b0*/  BRA.DIV ~URZ, `(.L_x_2758) ;  /* 0x00003e027f007947 */ /* 0x000fea000b800000 */
[----:B-1----:R1:W3:Y:S04]  /*1a0c0*/  SHFL.IDX PT, R6, R12, 0x3, 0x1c1f ;  /* 0x007c1f000c067f89 */ /* 0x0022e800000e0000 */
[----:B------:R1:W4:Y:S02]  /*1a0d0*/  SHFL.IDX PT, R0, R13, 0x3, 0x1c1f ;  /* 0x007c1f000d007f89 */ /* 0x00032400000e0000 */
.L_x_2826:
        /* <DEDUP_REMOVED lines=22> */
.L_x_2746:
        /* <DEDUP_REMOVED lines=34> */
.L_x_2827:
[----:B------:R-:W-:Y:S05]  /*1a460*/  BRA.DIV ~URZ, `(.L_x_2761) ;  /* 0x00003b827f007947 */ /* 0x000fea000b800000 */
[----:B------:R3:W4:Y:S02]  /*1a470*/  SHFL.IDX PT, R0, R25, RZ, 0x1c1f ;  /* 0x001c1fff19007589 */ /* 0x00072400000e0000 */
.L_x_2828:
        /* <DEDUP_REMOVED lines=74> */
.L_x_2763:
[----:B------:R-:W-:Y:S05]  /*1a920*/  BSYNC B0 ;  /* 0x0000000000007941 */ /* 0x000fea0003800000 */
.L_x_2762:
[----:B------:R-:W-:Y:S05]  /*1a930*/  BRA.DIV ~URZ, `(.L_x_2764) ;  /* 0x000037127f007947 */ /* 0x000fea000b800000 */
[----:B--2---:R2:W1:Y:S04]  /*1a940*/  SHFL.IDX PT, R4, R17, 0x1, 0x1c1f ;  /* 0x003c1f0011047f89 */ /* 0x00446800000e0000 */
[----:B----4-:R2:W4:Y:S02]  /*1a950*/  SHFL.IDX PT, R0, R25, 0x1, 0x1c1f ;  /* 0x003c1f0019007f89 */ /* 0x01052400000e0000 */
.L_x_2829:
        /* <DEDUP_REMOVED lines=51> */
.L_x_2766:
[----:B------:R-:W-:Y:S05]  /*1ac90*/  BSYNC B0 ;  /* 0x0000000000007941 */ /* 0x000fea0003800000 */
.L_x_2765:
[----:B------:R-:W-:Y:S05]  /*1aca0*/  BRA.DIV ~URZ, `(.L_x_2767) ;  /* 0x000034627f007947 */ /* 0x000fea000b800000 */
[----:B-1----:R1:W2:Y:S02]  /*1acb0*/  SHFL.IDX PT, R4, R17, 0x2, 0x1c1f ;  /* 0x005c1f0011047f89 */ /* 0x0022a400000e0000 */
.L_x_2830:
[----:B------:R-:W-:Y:S05]  /*1acc0*/  BRA.DIV ~URZ, `(.L_x_2768) ;  /* 0x000034b27f007947 */ /* 0x000fea000b800000 */
[----:B----4-:R4:W1:Y:S02]  /*1acd0*/  SHFL.IDX PT, R0, R25, 0x2, 0x1c1f ;  /* 0x005c1f0019007f89 */ /* 0x01086400000e0000 */
.L_x_2831:
        /* <DEDUP_REMOVED lines=53> */
.L_x_2770:
[----:B------:R-:W-:Y:S05]  /*1b030*/  BSYNC B0 ;  /* 0x0000000000007941 */ /* 0x000fea0003800000 */
.L_x_2769:
[----:B------:R-:W-:Y:S05]  /*1b040*/  BRA.DIV ~URZ, `(.L_x_2771) ;  /* 0x000031927f007947 */ /* 0x000fea000b800000 */
[----:B--2---:R2:W3:Y:S04]  /*1b050*/  SHFL.IDX PT, R4, R17, 0x3, 0x1c1f ;  /* 0x007c1f0011047f89 */ /* 0x0044e800000e0000 */
[----:B-1----:R2:W1:Y:S02]  /*1b060*/  SHFL.IDX PT, R0, R25, 0x3, 0x1c1f ;  /* 0x007c1f0019007f89 */ /* 0x00246400000e0000 */
.L_x_2832:
        /* <DEDUP_REMOVED lines=54> */
.L_x_2744:
        /* <DEDUP_REMOVED lines=22> */
.L_x_2772:
        /* <DEDUP_REMOVED lines=57> */
.L_x_2774:
[----:B------:R-:W-:Y:S05]  /*1b8c0*/  BSYNC B0 ;  /* 0x0000000000007941 */ /* 0x000fea0003800000 */
.L_x_2773:
        /* <DEDUP_REMOVED lines=47> */
.L_x_2833:
[----:B------:R-:W-:Y:S05]  /*1bbc0*/  BRA.DIV ~URZ, `(.L_x_2776) ;  /* 0x000027427f007947 */ /* 0x000fea000b800000 */
[----:B------:R3:W4:Y:S02]  /*1bbd0*/  SHFL.IDX PT, R0, R12, RZ, 0x1c1f ;  /* 0x001c1fff0c007589 */ /* 0x00072400000e0000 */
.L_x_2834:
        /* <DEDUP_REMOVED lines=21> */
.L_x_2778:
[----:B------:R-:W-:Y:S05]  /*1bd30*/  BSYNC B0 ;  /* 0x0000000000007941 */ /* 0x000fea0003800000 */
.L_x_2777:
[----:B------:R-:W-:Y:S05]  /*1bd40*/  BRA.DIV ~URZ, `(.L_x_2779) ;  /* 0x000026227f007947 */ /* 0x000fea000b800000 */
[----:B--2---:R2:W1:Y:S04]  /*1bd50*/  SHFL.IDX PT, R8, R9, 0x1, 0x1c1f ;  /* 0x003c1f0009087f89 */ /* 0x00446800000e0000 */
[----:B----4-:R2:W4:Y:S02]  /*1bd60*/  SHFL.IDX PT, R0, R12, 0x1, 0x1c1f ;  /* 0x003c1f000c007f89 */ /* 0x01052400000e0000 */
.L_x_2835:
        /* <DEDUP_REMOVED lines=21> */
.L_x_2781:
[----:B------:R-:W-:Y:S05]  /*1bec0*/  BSYNC B0 ;  /* 0x0000000000007941 */ /* 0x000fea0003800000 */
.L_x_2780:
[----:B------:R-:W-:Y:S05]  /*1bed0*/  BRA.DIV ~URZ, `(.L_x_2782) ;  /* 0x000025527f007947 */ /* 0x000fea000b800000 */
[----:B-1----:R1:W2:Y:S02]  /*1bee0*/  SHFL.IDX PT, R8, R9, 0x2, 0x1c1f ;  /* 0x005c1f0009087f89 */ /* 0x0022a400000e0000 */
.L_x_2836:
[----:B------:R-:W-:Y:S05]  /*1bef0*/  BRA.DIV ~URZ, `(.L_x_2783) ;  /* 0x000025a27f007947 */ /* 0x000fea000b800000 */
[----:B----4-:R4:W1:Y:S02]  /*1bf00*/  SHFL.IDX PT, R0, R12, 0x2, 0x1c1f ;  /* 0x005c1f000c007f89 */ /* 0x01086400000e0000 */
.L_x_2837:
        /* <DEDUP_REMOVED lines=21> */
.L_x_2785:
[----:B------:R-:W-:Y:S05]  /*1c060*/  BSYNC B0 ;  /* 0x0000000000007941 */ /* 0x000fea0003800000 */
.L_x_2784:
[----:B------:R-:W-:Y:S05]  /*1c070*/  BRA.DIV ~URZ, `(.L_x_2786) ;  /* 0x000024827f007947 */ /* 0x000fea000b800000 */
[----:B--2---:R2:W3:Y:S04]  /*1c080*/  SHFL.IDX PT, R8, R9, 0x3, 0x1c1f ;  /* 0x007c1f0009087f89 */ /* 0x0044e800000e0000 */
[----:B-1----:R2:W1:Y:S02]  /*1c090*/  SHFL.IDX PT, R0, R12, 0x3, 0x1c1f ;  /* 0x007c1f000c007f89 */ /* 0x00246400000e0000 */
.L_x_2838:
        /* <DEDUP_REMOVED lines=20> */
.L_x_2759:
[----:B------:R-:W-:Y:S05]  /*1c1e0*/  BSYNC B1 ;  /* 0x0000000000017941 */ /* 0x000fea0003800000 */
.L_x_2743:
        /* <DEDUP_REMOVED lines=15> */
.L_x_2839:
[----:B------:R-:W-:Y:S05]  /*1c2e0*/  BRA.DIV ~URZ, `(.L_x_2789) ;  /* 0x000023427f007947 */ /* 0x000fea000b800000 */
[----:B------:R3:W4:Y:S02]  /*1c2f0*/  SHFL.IDX PT, R8, R74, 0x1, 0x1f ;  /* 0x00201f004a087f89 */ /* 0x00072400000e0000 */
.L_x_2840:
        /* <DEDUP_REMOVED lines=19> */
.L_x_2841:
        /* <DEDUP_REMOVED lines=16> */
.L_x_2842:
[----:B---3--:R-:W-:Y:S01]  /*1c530*/  IMAD R0, R0, c[0x0][0x538], RZ ;  /* 0x00014e0000007a24 */ /* 0x008fe200078e02ff */
[----:B------:R-:W-:Y:S04]  /*1c540*/  BSSY B1, `(.L_x_2792) ;  /* 0x00000ce000017945 */ /* 0x000fe80003800000 */
[----:B----4-:R-:W-:-:S04]  /*1c550*/  IADD3 R8, R0, R8, RZ ;  /* 0x0000000800087210 */ /* 0x010fc80007ffe0ff */
[----:B--2---:R-:W-:-:S13]  /*1c560*/  ISETP.GT.AND P0, PT, R8, R9, PT ;  /* 0x000000090800720c */ /* 0x004fda0003f04270 */
[----:B------:R-:W-:Y:S05]  /*1c570*/  @P0 BRA `(.L_x_2793) ;  /* 0x0000025000000947 */ /* 0x000fea0003800000 */
.L_x_2797:
        /* <DEDUP_REMOVED lines=17> */
.L_x_2843:
        /* <DEDUP_REMOVED lines=16> */
.L_x_2844:
[----:B--2---:R-:W-:-:S05]  /*1c790*/  IMAD R0, R0, c[0x0][0x538], RZ ;  /* 0x00014e0000007a24 */ /* 0x004fca00078e02ff */
[----:B------:R-:W-:-:S04]  /*1c7a0*/  IADD3 R8, R0, R8, RZ ;  /* 0x0000000800087210 */ /* 0x000fc80007ffe0ff */
[----:B------:R-:W-:-:S13]  /*1c7b0*/  ISETP.GT.AND P0, PT, R8, R9, PT ;  /* 0x000000090800720c */ /* 0x000fda0003f04270 */
[----:B-1----:R-:W-:Y:S05]  /*1c7c0*/  @!P0 BRA `(.L_x_2797) ;  /* 0xfffffdb000008947 */ /* 0x002fea000383ffff */
.L_x_2793:
[----:B------:R-:W-:-:S05]  /*1c7d0*/  IADD3 R11, -R0, R8, RZ ;  /* 0x00000008000b7210 */ /* 0x000fca0007ffe1ff */
[----:B------:R-:W-:-:S05]  /*1c7e0*/  IMAD R0, R4, c[0x0][0x538], R11 ;  /* 0x00014e0004007a24 */ /* 0x000fca00078e020b */
[----:B------:R-:W-:Y:S01]  /*1c7f0*/  ISETP.GT.AND P0, PT, R0, R9, PT ;  /* 0x000000090000720c */ /* 0x000fe20003f04270 */
[----:B------:R-:W-:-:S12]  /*1c800*/  BRA.DIV ~URZ, `(.L_x_2798) ;  /* 0x000022627f007947 */ /* 0x000fd8000b800000 */
[----:B------:R-:W-:-:S03]  /*1c810*/  VOTE.ANY R12, PT, !P0 ;  /* 0x00000000000c7806 */ /* 0x000fc600040e0100 */
.L_x_2845:
[----:B------:R-:W2:Y:S01]  /*1c820*/  LDL.LU R0, [R1+0x34] ;  /* 0x0000340001007983 */ /* 0x000ea20000300800 */
[----:B------:R-:W2:Y:S02]  /*1c830*/  POPC R8, R12 ;  /* 0x0000000c00087309 */ /* 0x000ea40000000000 */
[----:B--2---:R-:W-:-:S05]  /*1c840*/  IADD3 R0, R8, R0, RZ ;  /* 0x0000000008007210 */ /* 0x004fca0007ffe0ff */
[----:B------:R2:W-:Y:S01]  /*1c850*/  STL [R1+0x34], R0 ;  /* 0x0000340001007387 */ /* 0x0005e20000100800 */
[----:B------:R-:W-:Y:S05]  /*1c860*/  BRA.DIV ~URZ, `(.L_x_2799) ;  /* 0x000022527f007947 */ /* 0x000fea000b800000 */
[----:B------:R3:W4:Y:S04]  /*1c870*/  SHFL.IDX PT, R10, R6, R8, 0x1f ;  /* 0x00001f08060a7589 */ /* 0x00072800000e0000 */
[----:B------:R3:W1:Y:S02]  /*1c880*/  SHFL.IDX PT, R7, R7, R8, 0x1f ;  /* 0x00001f0807077589 */ /* 0x00066400000e0000 */
.L_x_2846:
[----:B------:R-:W-:Y:S01]  /*1c890*/  ISETP.NE.AND P0, PT, R12, RZ, PT ;  /* 0x000000ff0c00720c */ /* 0x000fe20003f05270 */
[----:B------:R-:W-:-:S12]  /*1c8a0*/  BSSY B0, `(.L_x_2800) ;  /* 0x0000005000007945 */ /* 0x000fd80003800000 */
[----:B------:R-:W-:Y:S05]  /*1c8b0*/  @!P0 BRA `(.L_x_2801) ;  /* 0x0000003000008947 */ /* 0x000fea0003800000 */
[----:B------:R-:W-:Y:S01]  /*1c8c0*/  IADD3 R3, R8, -0x1, RZ ;  /* 0xffffffff08037810 */ /* 0x000fe20007ffe0ff */
[----:B------:R-:W-:Y:S05]  /*1c8d0*/  BRA.DIV ~URZ, `(.L_x_2802) ;  /* 0x000022b27f007947 */ /* 0x000fea000b800000 */
[----:B------:R2:W3:Y:S02]  /*1c8e0*/  SHFL.IDX PT, R13, R4, R3, 0x1f ;  /* 0x00001f03040d7589 */ /* 0x0004e400000e0000 */
.L_x_2801:
[----:B------:R-:W-:Y:S05]  /*1c8f0*/  BSYNC B0 ;  /* 0x0000000000007941 */ /* 0x000fea0003800000 */
.L_x_2800:
        /* <DEDUP_REMOVED lines=68> */
.L_x_2804:
        /* <DEDUP_REMOVED lines=68> */
.L_x_2805:
[----:B------:R-:W-:Y:S05]  /*1d180*/  BSYNC B0 ;  /* 0x0000000000007941 */ /* 0x000fea0003800000 */
.L_x_2803:
[----:B------:R-:W-:-:S04]  /*1d190*/  LOP3.LUT R2, RZ, R2, RZ, 0x33, !PT ;  /* 0x00000002ff027212 */ /* 0x000fc800078e33ff */
[----:B-1----:R-:W-:-:S05]  /*1d1a0*/  IADD3 R0, R2, R10, RZ ;  /* 0x0000000a02007210 */ /* 0x002fca0007ffe0ff */
[----:B------:R1:W-:Y:S01]  /*1d1b0*/  STL [R1+0x2c], R0 ;  /* 0x00002c0001007387 */ /* 0x0003e20000100800 */
[----:B------:R-:W-:Y:S05]  /*1d1c0*/  BRA `(.L_x_2806) ;  /* 0x0000005000007947 */ /* 0x000fea0003800000 */
.L_x_2794:
[----:B------:R-:W-:Y:S01]  /*1d1d0*/  MOV R0, c[0x0][0x53c] ;  /* 0x00014f0000007a02 */ /* 0x000fe20000000f00 */
[----:B------:R2:W-:Y:S04]  /*1d1e0*/  STL [R1+0x28], R9 ;  /* 0x0000280901007387 */ /* 0x0005e80000100800 */
[----:B------:R2:W-:Y:S04]  /*1d1f0*/  STL [R1+0x2c], RZ ;  /* 0x00002cff01007387 */ /* 0x0005e80000100800 */
[----:B------:R2:W-:Y:S04]  /*1d200*/  STL [R1+0x30], RZ ;  /* 0x000030ff01007387 */ /* 0x0005e80000100800 */
[----:B------:R2:W-:Y:S02]  /*1d210*/  STL [R1+0x34], R0 ;  /* 0x0000340001007387 */ /* 0x0005e40000100800 */
.L_x_2806:
[----:B------:R-:W-:Y:S05]  /*1d220*/  BSYNC B1 ;  /* 0x0000000000017941 */ /* 0x000fea0003800000 */
.L_x_2792:
        /* <DEDUP_REMOVED lines=9> */
.L_x_2787:
[----:B--2---:R-:W2:Y:S02]  /*1d2c0*/  LDL R0, [R1+0x34] ;  /* 0x0000340001007983 */ /* 0x004ea40000100800 */
[----:B--2---:R-:W-:-:S13]  /*1d2d0*/  ISETP.GE.AND P0, PT, R0, c[0x0][0x53c], PT ;  /* 0x00014f0000007a0c */ /* 0x004fda0003f06270 */
[----:B-1----:R-:W-:Y:S01]  /*1d2e0*/  @P0 CALL.REL.NOINC `(.L_x_2807) ;  /* 0x0000001000000944 */ /* 0x002fe20003c00000 */
[----:B------:R-:W-:Y:S05]  /*1d2f0*/  BRA `(.L_x_2808) ;  /* 0xfffe4cb000007947 */ /* 0x000fea000383ffff */
.L_x_2807:
[----:B------:R-:W-:Y:S05]  /*1d300*/  EXIT ;  /* 0x000000000000794d */ /* 0x000fea0003800000 */
.L_x_2623:
[----:B------:R-:W-:Y:S01]  /*1d310*/  IMAD.MOV.U32 R0, RZ, RZ, R5 ;  /* 0x000000ffff007224 */ /* 0x000fe200078e0005 */
[----:B------:R-:W-:Y:S02]  /*1d320*/  MOV R2, 0x1 ;  /* 0x0000000100027802 */ /* 0x000fe40000000f00 */
[----:B------:R-:W-:Y:S02]  /*1d330*/  MOV R3, 0x1d350 ;  /* 0x0001d35000037802 */ /* 0x000fe40000000f00 */
[----:B------:R-:W-:Y:S05]  /*1d340*/  CALL.REL.NOINC `($__internal_50_$__cuda_sm70_shflsync_up_p) ;  /* 0x0000193000007944 */ /* 0x000fea0003c00000 */
[----:B------:R-:W-:Y:S01]  /*1d350*/  MOV R0, R4 ;  /* 0x0000000400007202 */ /* 0x000fe20000000f00 */
[----:B------:R-:W-:Y:S05]  /*1d360*/  BRA `(.L_x_2809) ;  /* 0xfffe30f000007947 */ /* 0x000fea000383ffff */
.L_x_2624:
[----:B------:R-:W-:Y:S01]  /*1d370*/  IMAD.MOV.U32 R0, RZ, RZ, R5 ;  /* 0x000000ffff007224 */ /* 0x000fe200078e0005 */
[----:B------:R-:W-:Y:S02]  /*1d380*/  MOV R2, 0x2 ;  /* 0x0000000200027802 */ /* 0x000fe40000000f00 */
[----:B------:R-:W-:Y:S02]  /*1d390*/  MOV R3, 0x1d3b0 ;  /* 0x0001d3b000037802 */ /* 0x000fe40000000f00 */
[----:B------:R-:W-:Y:S05]  /*1d3a0*/  CALL.REL.NOINC `($__internal_50_$__cuda_sm70_shflsync_up_p) ;  /* 0x000018d000007944 */ /* 0x000fea0003c00000 */
[----:B------:R-:W-:Y:S01]  /*1d3b0*/  SEL R0, R4, RZ, P4 ;  /* 0x000000ff04007207 */ /* 0x000fe20002000000 */
[----:B------:R-:W-:Y:S01]  /*1d3c0*/  IMAD.MOV.U32 R2, RZ, RZ, 0x4 ;  /* 0x00000004ff027424 */ /* 0x000fe200078e00ff */
[----:B------:R-:W-:-:S03]  /*1d3d0*/  MOV R3, 0x1d400 ;  /* 0x0001d40000037802 */ /* 0x000fc60000000f00 */
[----:B------:R-:W-:Y:S02]  /*1d3e0*/  IMAD.IADD R0, R5, 0x1, R0 ;  /* 0x0000000105007824 */ /* 0x000fe400078e0200 */
        /* <DEDUP_REMOVED lines=14> */
[----:B------:R-:W-:Y:S01]  /*1d4d0*/  IMAD.IADD R4, R0, 0x1, R4 ;  /* 0x0000000100047824 */ /* 0x000fe200078e0204 */
[----:B------:R-:W-:-:S03]  /*1d4e0*/  MOV R0, 0x1f ;  /* 0x0000001f00007802 */ /* 0x000fc60000000f00 */
[----:B------:R-:W-:Y:S02]  /*1d4f0*/  IMAD.MOV.U32 R5, RZ, RZ, R4 ;  /* 0x000000ffff057224 */ /* 0x000fe400078e0004 */
[----:B------:R-:W-:Y:S05]  /*1d500*/  CALL.REL.NOINC `($__internal_49_$__cuda_sm70_shflsync_idx_p) ;  /* 0x0000172000007944 */ /* 0x000fea0003c00000 */
[----:B------:R-:W-:Y:S05]  /*1d510*/  BRA `(.L_x_2810) ;  /* 0xfffe304000007947 */ /* 0x000fea000383ffff */
.L_x_2626:
[----:B------:R-:W-:Y:S02]  /*1d520*/  SEL R0, RZ, 0x1, P0 ;  /* 0x00000001ff007807 */ /* 0x000fe40000000000 */
[----:B------:R-:W-:Y:S02]  /*1d530*/  MOV R2, 0x1d550 ;  /* 0x0001d55000027802 */ /* 0x000fe40000000f00 */
[----:B------:R-:W-:Y:S05]  /*1d540*/  CALL.REL.NOINC `($__internal_51_$__cuda_sm70_votesync_ballot) ;  /* 0x000017a000007944 */ /* 0x000fea0003c00000 */
[----:B------:R-:W-:Y:S01]  /*1d550*/  MOV R10, R0 ;  /* 0x00000000000a7202 */ /* 0x000fe20000000f00 */
[----:B------:R-:W-:Y:S05]  /*1d560*/  BRA `(.L_x_2811) ;  /* 0xfffe308000007947 */ /* 0x000fea000383ffff */
.L_x_2627:
[----:B------:R-:W-:Y:S01]  /*1d570*/  IMAD.MOV.U32 R5, RZ, RZ, R9 ;  /* 0x000000ffff057224 */ /* 0x000fe200078e0009 */
[----:B------:R-:W-:Y:S01]  /*1d580*/  MOV R3, R7 ;  /* 0x0000000700037202 */ /* 0x000fe20000000f00 */
[----:B-1----:R-:W-:Y:S01]  /*1d590*/  IMAD.MOV.U32 R0, RZ, RZ, 0x1f ;  /* 0x0000001fff007424 */ /* 0x002fe200078e00ff */
[----:B------:R-:W-:Y:S02]  /*1d5a0*/  MOV R2, 0x1d5c0 ;  /* 0x0001d5c000027802 */ /* 0x000fe40000000f00 */
[----:B------:R-:W-:Y:S05]  /*1d5b0*/  CALL.REL.NOINC `($__internal_49_$__cuda_sm70_shflsync_idx_p) ;  /* 0x0000167000007944 */ /* 0x000fea0003c00000 */
[----:B------:R-:W-:Y:S01]  /*1d5c0*/  IMAD.MOV.U32 R12, RZ, RZ, R0 ;  /* 0x000000ffff0c7224 */ /* 0x000fe200078e0000 */
[----:B------:R-:W-:Y:S01]  /*1d5d0*/  MOV R5, R8 ;  /* 0x0000000800057202 */ /* 0x000fe20000000f00 */
[----:B------:R-:W-:Y:S01]  /*1d5e0*/  IMAD.MOV.U32 R6, RZ, RZ, RZ ;  /* 0x000000ffff067224 */ /* 0x000fe200078e00ff */
[----:B------:R-:W-:Y:S01]  /*1d5f0*/  MOV R3, R7 ;  /* 0x0000000700037202 */ /* 0x000fe20000000f00 */
[----:B------:R-:W-:Y:S01]  /*1d600*/  IMAD.MOV.U32 R0, RZ, RZ, 0x1f ;  /* 0x0000001fff007424 */ /* 0x000fe200078e00ff */
[----:B------:R-:W-:-:S02]  /*1d610*/  MOV R2, 0x1d630 ;  /* 0x0001d63000027802 */ /* 0x000fc40000000f00 */
[----:B------:R-:W-:Y:S05]  /*1d620*/  CALL.REL.NOINC `($__internal_49_$__cuda_sm70_shflsync_idx_p) ;  /* 0x0000160000007944 */ /* 0x000fea0003c00000 */
[----:B------:R-:W-:Y:S01]  /*1d630*/  MOV R9, R0 ;  /* 0x0000000000097202 */ /* 0x000fe20000000f00 */
[----:B------:R-:W-:Y:S05]  /*1d640*/  BRA `(.L_x_2812) ;  /* 0xfffe301000007947 */ /* 0x000fea000383ffff */
.L_x_2630:
[----:B------:R-:W-:Y:S01]  /*1d650*/  IMAD.MOV.U32 R5, RZ, RZ, R4 ;  /* 0x000000ffff057224 */ /* 0x000fe200078e0004 */
[----:B-1----:R-:W-:-:S02]  /*1d660*/  MOV R0, 0x1f ;  /* 0x0000001f00007802 */ /* 0x002fc40000000f00 */
[----:B------:R-:W-:Y:S02]  /*1d670*/  MOV R2, 0x1d690 ;  /* 0x0001d69000027802 */ /* 0x000fe40000000f00 */
[----:B--234-:R-:W-:Y:S05]  /*1d680*/  CALL.REL.NOINC `($__internal_49_$__cuda_sm70_shflsync_idx_p) ;  /* 0x000015a000007944 */ /* 0x01cfea0003c00000 */
[----:B------:R-:W-:Y:S01]  /*1d690*/  MOV R6, R0 ;  /* 0x0000000000067202 */ /* 0x000fe20000000f00 */
[----:B------:R-:W-:Y:S05]  /*1d6a0*/  BRA `(.L_x_2629) ;  /* 0xfffe301000007947 */ /* 0x000fea000383ffff */
.L_x_2671:
[----:B-1----:R-:W-:Y:S01]  /*1d6b0*/  IMAD.MOV.U32 R5, RZ, RZ, R10 ;  /* 0x000000ffff057224 */ /* 0x002fe200078e000a */
[----:B------:R-:W-:Y:S01]  /*1d6c0*/  MOV R3, RZ ;  /* 0x000000ff00037202 */ /* 0x000fe20000000f00 */
[----:B------:R-:W-:Y:S01]  /*1d6d0*/  IMAD.MOV.U32 R0, RZ, RZ, 0x1c1f ;  /* 0x00001c1fff007424 */ /* 0x000fe200078e00ff */
[----:B------:R-:W-:Y:S02]  /*1d6e0*/  MOV R2, 0x1d700 ;  /* 0x0001d70000027802 */ /* 0x000fe40000000f00 */
[----:B-----5:R-:W-:Y:S05]  /*1d6f0*/  CALL.REL.NOINC `($__internal_49_$__cuda_sm70_shflsync_idx_p) ;  /* 0x0000153000007944 */ /* 0x020fea0003c00000 */
[----:B------:R-:W-:Y:S01]  /*1d700*/  MOV R8, R0 ;  /* 0x0000000000087202 */ /* 0x000fe20000000f00 */
[----:B------:R-:W-:Y:S05]  /*1d710*/  BRA `(.L_x_2813) ;  /* 0xfffeb15000007947 */ /* 0x000fea000383ffff */
.L_x_2672:
[----:B------:R-:W-:Y:S01]  /*1d720*/  IMAD.MOV.U32 R5, RZ, RZ, R11 ;  /* 0x000000ffff057224 */ /* 0x000fe200078e000b */
[----:B------:R-:W-:Y:S01]  /*1d730*/  MOV R3, RZ ;  /* 0x000000ff00037202 */ /* 0x000fe20000000f00 */
[----:B------:R-:W-:Y:S01]  /*1d740*/  IMAD.MOV.U32 R0, RZ, RZ, 0x1c1f ;  /* 0x00001c1fff007424 */ /* 0x000fe200078e00ff */
[----:B------:R-:W-:Y:S02]  /*1d750*/  MOV R2, 0x1d770 ;  /* 0x0001d77000027802 */ /* 0x000fe40000000f00 */
[----:B-12--5:R-:W-:Y:S05]  /*1d760*/  CALL.REL.NOINC `($__internal_49_$__cuda_sm70_shflsync_idx_p) ;  /* 0x000014c000007944 */ /* 0x026fea0003c00000 */
[----:B------:R-:W-:Y:S05]  /*1d770*/  BRA `(.L_x_2814) ;  /* 0xfffeb11000007947 */ /* 0x000fea000383ffff */
.L_x_2675:
[----:B--2---:R-:W-:Y:S01]  /*1d780*/  IMAD.MOV.U32 R5, RZ, RZ, R10 ;  /* 0x000000ffff057224 */ /* 0x004fe200078e000a */
[----:B------:R-:W-:Y:S01]  /*1d790*/  MOV R3, 0x1 ;  /* 0x0000000100037802 */ /* 0x000fe20000000f00 */
[----:B----4-:R-:W-:Y:S01]  /*1d7a0*/  IMAD.MOV.U32 R0, RZ, RZ, 0x1c1f ;  /* 0x00001c1fff007424 */ /* 0x010fe200078e00ff */
[----:B------:R-:W-:-:S02]  /*1d7b0*/  MOV R2, 0x1d7d0 ;  /* 0x0001d7d000027802 */ /* 0x000fc40000000f00 */
[----:B-1---5:R-:W-:Y:S05]  /*1d7c0*/  CALL.REL.NOINC `($__internal_49_$__cuda_sm70_shflsync_idx_p) ;  /* 0x0000146000007944 */ /* 0x022fea0003c00000 */
[----:B------:R-:W-:Y:S01]  /*1d7d0*/  IMAD.MOV.U32 R8, RZ, RZ, R0 ;  /* 0x000000ffff087224 */ /* 0x000fe200078e0000 */
[----:B------:R-:W-:Y:S01]  /*1d7e0*/  MOV R3, 0x1 ;  /* 0x0000000100037802 */ /* 0x000fe20000000f00 */
[----:B------:R-:W-:Y:S01]  /*1d7f0*/  IMAD.MOV.U32 R5, RZ, RZ, R11 ;  /* 0x000000ffff057224 */ /* 0x000fe200078e000b */
[----:B------:R-:W-:-:S02]  /*1d800*/  MOV R0, 0x1c1f ;  /* 0x00001c1f00007802 */ /* 0x000fc40000000f00 */
[----:B------:R-:W-:Y:S02]  /*1d810*/  MOV R2, 0x1d830 ;  /* 0x0001d83000027802 */ /* 0x000fe40000000f00 */
[----:B------:R-:W-:Y:S05]  /*1d820*/  CALL.REL.NOINC `($__internal_49_$__cuda_sm70_shflsync_idx_p) ;  /* 0x0000140000007944 */ /* 0x000fea0003c00000 */
[----:B------:R-:W-:Y:S05]  /*1d830*/  BRA `(.L_x_2815) ;  /* 0xfffeb21000007947 */ /* 0x000fea000383ffff */
.L_x_2678:
[----:B--2---:R-:W-:Y:S01]  /*1d840*/  IMAD.MOV.U32 R5, RZ, RZ, R10 ;  /* 0x000000ffff057224 */ /* 0x004fe200078e000a */
[----:B------:R-:W-:Y:S01]  /*1d850*/  MOV R3, 0x2 ;  /* 0x0000000200037802 */ /* 0x000fe20000000f00 */
[----:B----4-:R-:W-:Y:S01]  /*1d860*/  IMAD.MOV.U32 R0, RZ, RZ, 0x1c1f ;  /* 0x00001c1fff007424 */ /* 0x010fe200078e00ff */
[----:B------:R-:W-:Y:S02]  /*1d870*/  MOV R2, 0x1d890 ;  /* 0x0001d89000027802 */ /* 0x000fe40000000f00 */
[----:B-1-3-5:R-:W-:Y:S05]  /*1d880*/  CALL.REL.NOINC `($__internal_49_$__cuda_sm70_shflsync_idx_p) ;  /* 0x000013a000007944 */ /* 0x02afea0003c00000 */
[----:B------:R-:W-:Y:S01]  /*1d890*/  MOV R8, R0 ;  /* 0x0000000000087202 */ /* 0x000fe20000000f00 */
[----:B------:R-:W-:Y:S05]  /*1d8a0*/  BRA `(.L_x_2816) ;  /* 0xfffeb34000007947 */ /* 0x000fea000383ffff */
.L_x_2679:
[----:B--2---:R-:W-:Y:S01]  /*1d8b0*/  IMAD.MOV.U32 R5, RZ, RZ, R11 ;  /* 0x000000ffff057224 */ /* 0x004fe200078e000b */
[----:B------:R-:W-:Y:S01]  /*1d8c0*/  MOV R3, 0x2 ;  /* 0x0000000200037802 */ /* 0x000fe20000000f00 */
[----:B----4-:R-:W-:Y:S01]  /*1d8d0*/  IMAD.MOV.U32 R0, RZ, RZ, 0x1c1f ;  /* 0x00001c1fff007424 */ /* 0x010fe200078e00ff */
[----:B------:R-:W-:Y:S02]  /*1d8e0*/  MOV R2, 0x1d900 ;  /* 0x0001d90000027802 */ /* 0x000fe40000000f00 */
[----:B-1-3-5:R-:W-:Y:S05]  /*1d8f0*/  CALL.REL.NOINC `($__internal_49_$__cuda_sm70_shflsync_idx_p) ;  /* 0x0000133000007944 */ /* 0x02afea0003c00000 */
[----:B------:R-:W-:Y:S05]  /*1d900*/  BRA `(.L_x_2817) ;  /* 0xfffeb30000007947 */ /* 0x000fea000383ffff */
.L_x_2682:
[----:B-1----:R-:W-:Y:S01]  /*1d910*/  IMAD.MOV.U32 R5, RZ, RZ, R10 ;  /* 0x000000ffff057224 */ /* 0x002fe200078e000a */
[----:B------:R-:W-:Y:S01]  /*1d920*/  MOV R3, 0x3 ;  /* 0x0000000300037802 */ /* 0x000fe20000000f00 */
[----:B----4-:R-:W-:Y:S01]  /*1d930*/  IMAD.MOV.U32 R0, RZ, RZ, 0x1c1f ;  /* 0x00001c1fff007424 */ /* 0x010fe200078e00ff */
[----:B------:R-:W-:-:S02]  /*1d940*/  MOV R2, 0x1d960 ;  /* 0x0001d96000027802 */ /* 0x000fc40000000f00 */
[----:B--23-5:R-:W-:Y:S05]  /*1d950*/  CALL.REL.NOINC `($__internal_49_$__cuda_sm70_shflsync_idx_p) ;  /* 0x000012d000007944 */ /* 0x02cfea0003c00000 */
[----:B------:R-:W-:Y:S01]  /*1d960*/  IMAD.MOV.U32 R6, RZ, RZ, R0 ;  /* 0x000000ffff067224 */ /* 0x000fe200078e0000 */
[----:B------:R-:W-:Y:S01]  /*1d970*/  MOV R3, 0x3 ;  /* 0x0000000300037802 */ /* 0x000fe20000000f00 */
[----:B------:R-:W-:Y:S01]  /*1d980*/  IMAD.MOV.U32 R5, RZ, RZ, R11 ;  /* 0x000000ffff057224 */ /* 0x000fe200078e000b */
[----:B------:R-:W-:-:S02]  /*1d990*/  MOV R0, 0x1c1f ;  /* 0x00001c1f00007802 */ /* 0x000fc40000000f00 */
[----:B------:R-:W-:Y:S02]  /*1d9a0*/  MOV R2, 0x1d9c0 ;  /* 0x0001d9c000027802 */ /* 0x000fe40000000f00 */
[----:B------:R-:W-:Y:S05]  /*1d9b0*/  CALL.REL.NOINC `($__internal_49_$__cuda_sm70_shflsync_idx_p) ;  /* 0x0000127000007944 */ /* 0x000fea0003c00000 */
[----:B------:R-:W-:Y:S05]  /*1d9c0*/  BRA `(.L_x_2818) ;  /* 0xfffeb3f000007947 */ /* 0x000fea000383ffff */
.L_x_2739:
[----:B------:R-:W-:Y:S01]  /*1d9d0*/  IMAD.MOV.U32 R0, RZ, RZ, R242 ;  /* 0x000000ffff007224 */ /* 0x000fe200078e00f2 */
[----:B------:R-:W-:Y:S02]  /*1d9e0*/  MOV R3, 0x2 ;  /* 0x0000000200037802 */ /* 0x000fe40000000f00 */
[----:B------:R-:W-:Y:S02]  /*1d9f0*/  MOV R2, 0x1da10 ;  /* 0x0001da1000027802 */ /* 0x000fe40000000f00 */
[----:B------:R-:W-:Y:S05]  /*1da00*/  CALL.REL.NOINC `($__internal_48_$__cuda_sm70_shflsync_bfly_p) ;  /* 0x000011e000007944 */ /* 0x000fea0003c00000 */
[----:B------:R-:W-:Y:S05]  /*1da10*/  BRA `(.L_x_2819) ;  /* 0xffffa62000007947 */ /* 0x000fea000383ffff */
.L_x_2740:
[----:B------:R-:W-:Y:S01]  /*1da20*/  IMAD.MOV.U32 R0, RZ, RZ, R7 ;  /* 0x000000ffff007224 */ /* 0x000fe200078e0007 */
[----:B------:R-:W-:Y:S02]  /*1da30*/  MOV R3, 0x1 ;  /* 0x0000000100037802 */ /* 0x000fe40000000f00 */
[----:B------:R-:W-:Y:S02]  /*1da40*/  MOV R2, 0x1da60 ;  /* 0x0001da6000027802 */ /* 0x000fe40000000f00 */
[----:B-1----:R-:W-:Y:S05]  /*1da50*/  CALL.REL.NOINC `($__internal_48_$__cuda_sm70_shflsync_bfly_p) ;  /* 0x0000119000007944 */ /* 0x002fea0003c00000 */
[----:B------:R-:W-:Y:S01]  /*1da60*/  FADD.FTZ R7, R7, R0 ;  /* 0x0000000007077221 */ /* 0x000fe20000010000 */
[----:B------:R-:W-:Y:S02]  /*1da70*/  MOV R0, R241 ;  /* 0x000000f100007202 */ /* 0x000fe40000000f00 */
[----:B------:R-:W-:Y:S02]  /*1da80*/  MOV R3, 0x2 ;  /* 0x0000000200037802 */ /* 0x000fe40000000f00 */
[----:B------:R-:W-:-:S02]  /*1da90*/  MOV R2, 0x1dab0 ;  /* 0x0001dab000027802 */ /* 0x000fc40000000f00 */
[----:B------:R-:W-:Y:S05]  /*1daa0*/  CALL.REL.NOINC `($__internal_48_$__cuda_sm70_shflsync_bfly_p) ;  /* 0x0000114000007944 */ /* 0x000fea0003c00000 */
[----:B------:R-:W-:Y:S01]  /*1dab0*/  FADD.FTZ R241, R241, R0 ;  /* 0x00000000f1f17221 */ /* 0x000fe20000010000 */
[----:B------:R-:W-:-:S02]  /*1dac0*/  MOV R3, 0x1 ;  /* 0x0000000100037802 */ /* 0x000fc40000000f00 */
[----:B------:R-:W-:Y:S02]  /*1dad0*/  MOV R2, 0x1db00 ;  /* 0x0001db0000027802 */ /* 0x000fe40000000f00 */
[----:B------:R-:W-:Y:S02]  /*1dae0*/  MOV R0, R241 ;  /* 0x000000f100007202 */ /* 0x000fe40000000f00 */
[----:B------:R-:W-:Y:S05]  /*1daf0*/  CALL.REL.NOINC `($__internal_48_$__cuda_sm70_shflsync_bfly_p) ;  /* 0x000010f000007944 */ /* 0x000fea0003c00000 */
[----:B------:R-:W-:Y:S01]  /*1db00*/  FADD.FTZ R6, R241, R0 ;  /* 0x00000000f1067221 */ /* 0x000fe20000010000 */
[----:B------:R-:W-:Y:S02]  /*1db10*/  MOV R0, R246 ;  /* 0x000000f600007202 */ /* 0x000fe40000000f00 */
[----:B------:R-:W-:Y:S02]  /*1db20*/  MOV R3, 0x2 ;  /* 0x0000000200037802 */ /* 0x000fe40000000f00 */
[----:B------:R-:W-:Y:S02]  /*1db30*/  MOV R2, 0x1db50 ;  /* 0x0001db5000027802 */ /* 0x000fe40000000f00 */
[----:B------:R-:W-:Y:S05]  /*1db40*/  CALL.REL.NOINC `($__internal_48_$__cuda_sm70_shflsync_bfly_p) ;  /* 0x000010a000007944 */ /* 0x000fea0003c00000 */
[----:B------:R-:W-:Y:S01]  /*1db50*/  FADD.FTZ R5, R246, R0 ;  /* 0x00000000f6057221 */ /* 0x000fe20000010000 */
[----:B------:R-:W-:Y:S02]  /*1db60*/  MOV R3, 0x1 ;  /* 0x0000000100037802 */ /* 0x000fe40000000f00 */
[----:B------:R-:W-:-:S02]  /*1db70*/  MOV R2, 0x1dba0 ;  /* 0x0001dba000027802 */ /* 0x000fc40000000f00 */
        /* <DEDUP_REMOVED lines=9> */
[----:B------:R-:W-:Y:S02]  /*1dc10*/  MOV R2, 0x1dc40 ;  /* 0x0001dc4000027802 */ /* 0x000fe40000000f00 */
[----:B------:R-:W-:-:S02]  /*1dc20*/  MOV R0, R4 ;  /* 0x0000000400007202 */ /* 0x000fc40000000f00 */
[----:B------:R-:W-:Y:S05]  /*1dc30*/  CALL.REL.NOINC `($__internal_48_$__cuda_sm70_shflsync_bfly_p) ;  /* 0x00000fb000007944 */ /* 0x000fea0003c00000 */
[----:B------:R-:W-:Y:S01]  /*1dc40*/  MOV R8, R0 ;  /* 0x0000000000087202 */ /* 0x000fe20000000f00 */
[----:B------:R-:W-:Y:S05]  /*1dc50*/  BRA `(.L_x_2820) ;  /* 0xffffa4d000007947 */ /* 0x000fea000383ffff */
.L_x_2747:
[----:B-1234-:R-:W-:Y:S01]  /*1dc60*/  IMAD.MOV.U32 R5, RZ, RZ, R12 ;  /* 0x000000ffff057224 */ /* 0x01efe200078e000c */
[----:B------:R-:W-:Y:S01]  /*1dc70*/  MOV R3, RZ ;  /* 0x000000ff00037202 */ /* 0x000fe20000000f00 */
[----:B------:R-:W-:Y:S01]  /*1dc80*/  IMAD.MOV.U32 R0, RZ, RZ, 0x1c1f ;  /* 0x00001c1fff007424 */ /* 0x000fe200078e00ff */
[----:B------:R-:W-:-:S02]  /*1dc90*/  MOV R2, 0x1dcb0 ;  /* 0x0001dcb000027802 */ /* 0x000fc40000000f00 */
[----:B------:R-:W-:Y:S05]  /*1dca0*/  CALL.REL.NOINC `($__internal_49_$__cuda_sm70_shflsync_idx_p) ;  /* 0x00000f8000007944 */ /* 0x000fea0003c00000 */
[----:B------:R-:W-:Y:S01]  /*1dcb0*/  MOV R10, R0 ;  /* 0x00000000000a7202 */ /* 0x000fe20000000f00 */
[----:B------:R-:W-:Y:S05]  /*1dcc0*/  BRA `(.L_x_2821) ;  /* 0xffffbf4000007947 */ /* 0x000fea000383ffff */
.L_x_2748:
[----:B------:R-:W-:Y:S01]  /*1dcd0*/  IMAD.MOV.U32 R5, RZ, RZ, R13 ;  /* 0x000000ffff057224 */ /* 0x000fe200078e000d */
[----:B------:R-:W-:Y:S01]  /*1dce0*/  MOV R3, RZ ;  /* 0x000000ff00037202 */ /* 0x000fe20000000f00 */
[----:B------:R-:W-:Y:S01]  /*1dcf0*/  IMAD.MOV.U32 R0, RZ, RZ, 0x1c1f ;  /* 0x00001c1fff007424 */ /* 0x000fe200078e00ff */
[----:B------:R-:W-:-:S02]  /*1dd00*/  MOV R2, 0x1dd20 ;  /* 0x0001dd2000027802 */ /* 0x000fc40000000f00 */
[----:B-12---:R-:W-:Y:S05]  /*1dd10*/  CALL.REL.NOINC `($__internal_49_$__cuda_sm70_shflsync_idx_p) ;  /* 0x00000f1000007944 */ /* 0x006fea0003c00000 */
[----:B------:R-:W-:Y:S05]  /*1dd20*/  BRA `(.L_x_2822) ;  /* 0xffffbf0000007947 */ /* 0x000fea000383ffff */
.L_x_2751:
[----:B------:R-:W-:Y:S01]  /*1dd30*/  IMAD.MOV.U32 R5, RZ, RZ, R12 ;  /* 0x000000ffff057224 */ /* 0x000fe200078e000c */
[----:B--2---:R-:W-:Y:S01]  /*1dd40*/  MOV R3, 0x1 ;  /* 0x0000000100037802 */ /* 0x004fe20000000f00 */
[----:B----4-:R-:W-:Y:S01]  /*1dd50*/  IMAD.MOV.U32 R0, RZ, RZ, 0x1c1f ;  /* 0x00001c1fff007424 */ /* 0x010fe200078e00ff */
[----:B------:R-:W-:-:S02]  /*1dd60*/  MOV R2, 0x1dd80 ;  /* 0x0001dd8000027802 */ /* 0x000fc40000000f00 */
[----:B-1-3--:R-:W-:Y:S05]  /*1dd70*/  CALL.REL.NOINC `($__internal_49_$__cuda_sm70_shflsync_idx_p) ;  /* 0x00000eb000007944 */ /* 0x00afea0003c00000 */
[----:B------:R-:W-:Y:S01]  /*1dd80*/  IMAD.MOV.U32 R10, RZ, RZ, R0 ;  /* 0x000000ffff0a7224 */ /* 0x000fe200078e0000 */
[----:B------:R-:W-:Y:S01]  /*1dd90*/  MOV R3, 0x1 ;  /* 0x0000000100037802 */ /* 0x000fe20000000f00 */
[----:B------:R-:W-:Y:S01]  /*1dda0*/  IMAD.MOV.U32 R5, RZ, RZ, R13 ;  /* 0x000000ffff057224 */ /* 0x000fe200078e000d */
[----:B------:R-:W-:-:S02]  /*1ddb0*/  MOV R0, 0x1c1f ;  /* 0x00001c1f00007802 */ /* 0x000fc40000000f00 */
[----:B------:R-:W-:Y:S02]  /*1ddc0*/  MOV R2, 0x1dde0 ;  /* 0x0001dde000027802 */ /* 0x000fe40000000f00 */
[----:B------:R-:W-:Y:S05]  /*1ddd0*/  CALL.REL.NOINC `($__internal_49_$__cuda_sm70_shflsync_idx_p) ;  /* 0x00000e5000007944 */ /* 0x000fea0003c00000 */
[----:B------:R-:W-:Y:S05]  /*1dde0*/  BRA `(.L_x_2823) ;  /* 0xffffbfc000007947 */ /* 0x000fea000383ffff */
.L_x_2754:
[----:B------:R-:W-:Y:S01]  /*1ddf0*/  IMAD.MOV.U32 R5, RZ, RZ, R12 ;  /* 0x000000ffff057224 */ /* 0x000fe200078e000c */
[----:B-1----:R-:W-:Y:S01]  /*1de00*/  MOV R3, 0x2 ;  /* 0x0000000200037802 */ /* 0x002fe20000000f00 */
[----:B----4-:R-:W-:Y:S01]  /*1de10*/  IMAD.MOV.U32 R0, RZ, RZ, 0x1c1f ;  /* 0x00001c1fff007424 */ /* 0x010fe200078e00ff */
[----:B------:R-:W-:Y:S02]  /*1de20*/  MOV R2, 0x1de40 ;  /* 0x0001de4000027802 */ /* 0x000fe40000000f00 */
[----:B--23--:R-:W-:Y:S05]  /*1de30*/  CALL.REL.NOINC `($__internal_49_$__cuda_sm70_shflsync_idx_p) ;  /* 0x00000df000007944 */ /* 0x00cfea0003c00000 */
[----:B------:R-:W-:Y:S01]  /*1de40*/  MOV R10, R0 ;  /* 0x00000000000a7202 */ /* 0x000fe20000000f00 */
[----:B------:R-:W-:Y:S05]  /*1de50*/  BRA `(.L_x_2824) ;  /* 0xffffc0d000007947 */ /* 0x000fea000383ffff */
.L_x_2755:
[----:B------:R-:W-:Y:S01]  /*1de60*/  IMAD.MOV.U32 R5, RZ, RZ, R13 ;  /* 0x000000ffff057224 */ /* 0x000fe200078e000d */
[----:B------:R-:W-:Y:S01]  /*1de70*/  MOV R3, 0x2 ;  /* 0x0000000200037802 */ /* 0x000fe20000000f00 */
[----:B----4-:R-:W-:Y:S01]  /*1de80*/  IMAD.MOV.U32 R0, RZ, RZ, 0x1c1f ;  /* 0x00001c1fff007424 */ /* 0x010fe200078e00ff */
[----:B------:R-:W-:Y:S02]  /*1de90*/  MOV R2, 0x1deb0 ;  /* 0x0001deb000027802 */ /* 0x000fe40000000f00 */
[----:B-123--:R-:W-:Y:S05]  /*1dea0*/  CALL.REL.NOINC `($__internal_49_$__cuda_sm70_shflsync_idx_p) ;  /* 0x00000d8000007944 */ /* 0x00efea0003c00000 */
[----:B------:R-:W-:Y:S05]  /*1deb0*/  BRA `(.L_x_2825) ;  /* 0xffffc09000007947 */ /* 0x000fea000383ffff */
.L_x_2758:
[----:B------:R-:W-:Y:S01]  /*1dec0*/  IMAD.MOV.U32 R5, RZ, RZ, R12 ;  /* 0x000000ffff057224 */ /* 0x000fe200078e000c */
[----:B-1----:R-:W-:Y:S01]  /*1ded0*/  MOV R3, 0x3 ;  /* 0x0000000300037802 */ /* 0x002fe20000000f00 */
[----:B------:R-:W-:Y:S01]  /*1dee0*/  IMAD.MOV.U32 R0, RZ, RZ, 0x1c1f ;  /* 0x00001c1fff007424 */ /* 0x000fe200078e00ff */
[----:B------:R-:W-:-:S02]  /*1def0*/  MOV R2, 0x1df10 ;  /* 0x0001df1000027802 */ /* 0x000fc40000000f00 */
[----:B--234-:R-:W-:Y:S05]  /*1df00*/  CALL.REL.NOINC `($__internal_49_$__cuda_sm70_shflsync_idx_p) ;  /* 0x00000d2000007944 */ /* 0x01cfea0003c00000 */
[----:B------:R-:W-:Y:S01]  /*1df10*/  IMAD.MOV.U32 R6, RZ, RZ, R0 ;  /* 0x000000ffff067224 */ /* 0x000fe200078e0000 */
[----:B------:R-:W-:Y:S01]  /*1df20*/  MOV R3, 0x3 ;  /* 0x0000000300037802 */ /* 0x000fe20000000f00 */
[----:B------:R-:W-:Y:S01]  /*1df30*/  IMAD.MOV.U32 R5, RZ, RZ, R13 ;  /* 0x000000ffff057224 */ /* 0x000fe200078e000d */
[----:B------:R-:W-:-:S02]  /*1df40*/  MOV R0, 0x1c1f ;  /* 0x00001c1f00007802 */ /* 0x000fc40000000f00 */
[----:B------:R-:W-:Y:S02]  /*1df50*/  MOV R2, 0x1df70 ;  /* 0x0001df7000027802 */ /* 0x000fe40000000f00 */
[----:B------:R-:W-:Y:S05]  /*1df60*/  CALL.REL.NOINC `($__internal_49_$__cuda_sm70_shflsync_idx_p) ;  /* 0x00000cc000007944 */ /* 0x000fea0003c00000 */
[----:B------:R-:W-:Y:S05]  /*1df70*/  BRA `(.L_x_2826) ;  /* 0xffffc16000007947 */ /* 0x000fea000383ffff */
.L_x_2760:
[----:B------:R-:W-:Y:S01]  /*1df80*/  IMAD.MOV.U32 R5, RZ, RZ, R17 ;  /* 0x000000ffff057224 */ /* 0x000fe200078e0011 */
[----:B------:R-:W-:Y:S01]  /*1df90*/  MOV R3, RZ ;  /* 0x000000ff00037202 */ /* 0x000fe20000000f00 */
[----:B------:R-:W-:Y:S01]  /*1dfa0*/  IMAD.MOV.U32 R0, RZ, RZ, 0x1c1f ;  /* 0x00001c1fff007424 */ /* 0x000fe200078e00ff */
[----:B------:R-:W-:Y:S02]  /*1dfb0*/  MOV R2, 0x1dfd0 ;  /* 0x0001dfd000027802 */ /* 0x000fe40000000f00 */
[----:B------:R-:W-:Y:S05]  /*1dfc0*/  CALL.REL.NOINC `($__internal_49_$__cuda_sm70_shflsync_idx_p) ;  /* 0x00000c6000007944 */ /* 0x000fea0003c00000 */
[----:B------:R-:W-:Y:S01]  /*1dfd0*/  MOV R4, R0 ;  /* 0x0000000000047202 */ /* 0x000fe20000000f00 */
[----:B------:R-:W-:Y:S05]  /*1dfe0*/  BRA `(.L_x_2827) ;  /* 0xffffc47000007947 */ /* 0x000fea000383ffff */
.L_x_2761:
[----:B------:R-:W-:Y:S01]  /*1dff0*/  IMAD.MOV.U32 R5, RZ, RZ, R25 ;  /* 0x000000ffff057224 */ /* 0x000fe200078e0019 */
[----:B------:R-:W-:Y:S01]  /*1e000*/  MOV R3, RZ ;  /* 0x000000ff00037202 */ /* 0x000fe20000000f00 */
[----:B------:R-:W-:Y:S01]  /*1e010*/  IMAD.MOV.U32 R0, RZ, RZ, 0x1c1f ;  /* 0x00001c1fff007424 */ /* 0x000fe200078e00ff */
[----:B------:R-:W-:Y:S02]  /*1e020*/  MOV R2, 0x1e040 ;  /* 0x0001e04000027802 */ /* 0x000fe40000000f00 */
[----:B-12---:R-:W-:Y:S05]  /*1e030*/  CALL.REL.NOINC `($__internal_49_$__cuda_sm70_shflsync_idx_p) ;  /* 0x00000bf000007944 */ /* 0x006fea0003c00000 */
[----:B------:R-:W-:Y:S05]  /*1e040*/  BRA `(.L_x_2828) ;  /* 0xffffc43000007947 */ /* 0x000fea000383ffff */
.L_x_2764:
[----:B------:R-:W-:Y:S01]  /*1e050*/  IMAD.MOV.U32 R5, RZ, RZ, R17 ;  /* 0x000000ffff057224 */ /* 0x000fe200078e0011 */
[----:B----4-:R-:W-:Y:S01]  /*1e060*/  MOV R3, 0x1 ;  /* 0x0000000100037802 */ /* 0x010fe20000000f00 */
[----:B------:R-:W-:Y:S01]  /*1e070*/  IMAD.MOV.U32 R0, RZ, RZ, 0x1c1f ;  /* 0x00001c1fff007424 */ /* 0x000fe200078e00ff */
[----:B------:R-:W-:-:S02]  /*1e080*/  MOV R2, 0x1e0a0 ;  /* 0x0001e0a000027802 */ /* 0x000fc40000000f00 */
[----:B-123--:R-:W-:Y:S05]  /*1e090*/  CALL.REL.NOINC `($__internal_49_$__cuda_sm70_shflsync_idx_p) ;  /* 0x00000b9000007944 */ /* 0x00efea0003c00000 */
[----:B------:R-:W-:Y:S01]  /*1e0a0*/  IMAD.MOV.U32 R4, RZ, RZ, R0 ;  /* 0x000000ffff047224 */ /* 0x000fe200078e0000 */
[----:B------:R-:W-:Y:S01]  /*1e0b0*/  MOV R3, 0x1 ;  /* 0x0000000100037802 */ /* 0x000fe20000000f00 */
[----:B------:R-:W-:Y:S01]  /*1e0c0*/  IMAD.MOV.U32 R5, RZ, RZ, R25 ;  /* 0x000000ffff057224 */ /* 0x000fe200078e0019 */
[----:B------:R-:W-:-:S02]  /*1e0d0*/  MOV R0, 0x1c1f ;  /* 0x00001c1f00007802 */ /* 0x000fc40000000f00 */
[----:B------:R-:W-:Y:S02]  /*1e0e0*/  MOV R2, 0x1e100 ;  /* 0x0001e10000027802 */ /* 0x000fe40000000f00 */
[----:B------:R-:W-:Y:S05]  /*1e0f0*/  CALL.REL.NOINC `($__internal_49_$__cuda_sm70_shflsync_idx_p) ;  /* 0x00000b3000007944 */ /* 0x000fea0003c00000 */
[----:B------:R-:W-:Y:S05]  /*1e100*/  BRA `(.L_x_2829) ;  /* 0xffffc85000007947 */ /* 0x000fea000383ffff */
.L_x_2767:
[----:B------:R-:W-:Y:S01]  /*1e110*/  IMAD.MOV.U32 R5, RZ, RZ, R17 ;  /* 0x000000ffff057224 */ /* 0x000fe200078e0011 */
[----:B----4-:R-:W-:Y:S01]  /*1e120*/  MOV R3, 0x2 ;  /* 0x0000000200037802 */ /* 0x010fe20000000f00 */
[----:B------:R-:W-:Y:S01]  /*1e130*/  IMAD.MOV.U32 R0, RZ, RZ, 0x1c1f ;  /* 0x00001c1fff007424 */ /* 0x000fe200078e00ff */
[----:B------:R-:W-:Y:S02]  /*1e140*/  MOV R2, 0x1e160 ;  /* 0x0001e16000027802 */ /* 0x000fe40000000f00 */
[----:B-123--:R-:W-:Y:S05]  /*1e150*/  CALL.REL.NOINC `($__internal_49_$__cuda_sm70_shflsync_idx_p) ;  /* 0x00000ad000007944 */ /* 0x00efea0003c00000 */
[----:B------:R-:W-:Y:S01]  /*1e160*/  MOV R4, R0 ;  /* 0x0000000000047202 */ /* 0x000fe20000000f00 */
[----:B------:R-:W-:Y:S05]  /*1e170*/  BRA `(.L_x_2830) ;  /* 0xffffcb4000007947 */ /* 0x000fea000383ffff */
.L_x_2768:
[----:B------:R-:W-:Y:S01]  /*1e180*/  IMAD.MOV.U32 R5, RZ, RZ, R25 ;  /* 0x000000ffff057224 */ /* 0x000fe200078e0019 */
[----:B----4-:R-:W-:Y:S01]  /*1e190*/  MOV R3, 0x2 ;  /* 0x0000000200037802 */ /* 0x010fe20000000f00 */
[----:B------:R-:W-:Y:S01]  /*1e1a0*/  IMAD.MOV.U32 R0, RZ, RZ, 0x1c1f ;  /* 0x00001c1fff007424 */ /* 0x000fe200078e00ff */
[----:B------:R-:W-:Y:S02]  /*1e1b0*/  MOV R2, 0x1e1d0 ;  /* 0x0001e1d000027802 */ /* 0x000fe40000000f00 */
[----:B-123--:R-:W-:Y:S05]  /*1e1c0*/  CALL.REL.NOINC `($__internal_49_$__cuda_sm70_shflsync_idx_p) ;  /* 0x00000a6000007944 */ /* 0x00efea0003c00000 */
[----:B------:R-:W-:Y:S05]  /*1e1d0*/  BRA `(.L_x_2831) ;  /* 0xffffcb0000007947 */ /* 0x000fea000383ffff */
.L_x_2771:
[----:B------:R-:W-:Y:S01]  /*1e1e0*/  IMAD.MOV.U32 R5, RZ, RZ, R17 ;  /* 0x000000ffff057224 */ /* 0x000fe200078e0011 */
[----:B--2---:R-:W-:Y:S01]  /*1e1f0*/  MOV R3, 0x3 ;  /* 0x0000000300037802 */ /* 0x004fe20000000f00 */
[----:B-1----:R-:W-:Y:S01]  /*1e200*/  IMAD.MOV.U32 R0, RZ, RZ, 0x1c1f ;  /* 0x00001c1fff007424 */ /* 0x002fe200078e00ff */
[----:B------:R-:W-:-:S02]  /*1e210*/  MOV R2, 0x1e230 ;  /* 0x0001e23000027802 */ /* 0x000fc40000000f00 */
[----:B---34-:R-:W-:Y:S05]  /*1e220*/  CALL.REL.NOINC `($__internal_49_$__cuda_sm70_shflsync_idx_p) ;  /* 0x00000a0000007944 */ /* 0x018fea0003c00000 */
[----:B------:R-:W-:Y:S01]  /*1e230*/  IMAD.MOV.U32 R4, RZ, RZ, R0 ;  /* 0x000000ffff047224 */ /* 0x000fe200078e0000 */
[----:B------:R-:W-:Y:S01]  /*1e240*/  MOV R3, 0x3 ;  /* 0x0000000300037802 */ /* 0x000fe20000000f00 */
[----:B------:R-:W-:Y:S01]  /*1e250*/  IMAD.MOV.U32 R5, RZ, RZ, R25 ;  /* 0x000000ffff057224 */ /* 0x000fe200078e0019 */
[----:B------:R-:W-:-:S02]  /*1e260*/  MOV R0, 0x1c1f ;  /* 0x00001c1f00007802 */ /* 0x000fc40000000f00 */
[----:B------:R-:W-:Y:S02]  /*1e270*/  MOV R2, 0x1e290 ;  /* 0x0001e29000027802 */ /* 0x000fe40000000f00 */
[----:B------:R-:W-:Y:S05]  /*1e280*/  CALL.REL.NOINC `($__internal_49_$__cuda_sm70_shflsync_idx_p) ;  /* 0x000009a000007944 */ /* 0x000fea0003c00000 */
[----:B------:R-:W-:Y:S05]  /*1e290*/  BRA `(.L_x_2832) ;  /* 0xffffcdd000007947 */ /* 0x000fea000383ffff */
.L_x_2775:
[----:B------:R-:W-:Y:S01]  /*1e2a0*/  IMAD.MOV.U32 R5, RZ, RZ, R9 ;  /* 0x000000ffff057224 */ /* 0x000fe200078e0009 */
[----:B------:R-:W-:Y:S01]  /*1e2b0*/  MOV R3, RZ ;  /* 0x000000ff00037202 */ /* 0x000fe20000000f00 */
[----:B------:R-:W-:Y:S01]  /*1e2c0*/  IMAD.MOV.U32 R0, RZ, RZ, 0x1c1f ;  /* 0x00001c1fff007424 */ /* 0x000fe200078e00ff */
[----:B------:R-:W-:Y:S02]  /*1e2d0*/  MOV R2, 0x1e2f0 ;  /* 0x0001e2f000027802 */ /* 0x000fe40000000f00 */
[----:B------:R-:W-:Y:S05]  /*1e2e0*/  CALL.REL.NOINC `($__internal_49_$__cuda_sm70_shflsync_idx_p) ;  /* 0x0000094000007944 */ /* 0x000fea0003c00000 */
[----:B------:R-:W-:Y:S01]  /*1e2f0*/  MOV R8, R0 ;  /* 0x0000000000087202 */ /* 0x000fe20000000f00 */
[----:B------:R-:W-:Y:S05]  /*1e300*/  BRA `(.L_x_2833) ;  /* 0xffffd8b000007947 */ /* 0x000fea000383ffff */
.L_x_2776:
[----:B------:R-:W-:Y:S01]  /*1e310*/  IMAD.MOV.U32 R5, RZ, RZ, R12 ;  /* 0x000000ffff057224 */ /* 0x000fe200078e000c */
[----:B------:R-:W-:Y:S01]  /*1e320*/  MOV R3, RZ ;  /* 0x000000ff00037202 */ /* 0x000fe20000000f00 */
[----:B------:R-:W-:Y:S01]  /*1e330*/  IMAD.MOV.U32 R0, RZ, RZ, 0x1c1f ;  /* 0x00001c1fff007424 */ /* 0x000fe200078e00ff */
[----:B------:R-:W-:Y:S02]  /*1e340*/  MOV R2, 0x1e360 ;  /* 0x0001e36000027802 */ /* 0x000fe40000000f00 */
[----:B-12---:R-:W-:Y:S05]  /*1e350*/  CALL.REL.NOINC `($__internal_49_$__cuda_sm70_shflsync_idx_p) ;  /* 0x000008d000007944 */ /* 0x006fea0003c00000 */
[----:B------:R-:W-:Y:S05]  /*1e360*/  BRA `(.L_x_2834) ;  /* 0xffffd87000007947 */ /* 0x000fea000383ffff */
.L_x_2779:
[----:B--2---:R-:W-:Y:S01]  /*1e370*/  IMAD.MOV.U32 R5, RZ, RZ, R9 ;  /* 0x000000ffff057224 */ /* 0x004fe200078e0009 */
[----:B------:R-:W-:Y:S01]  /*1e380*/  MOV R3, 0x1 ;  /* 0x0000000100037802 */ /* 0x000fe20000000f00 */
        /* <DEDUP_REMOVED lines=10> */
.L_x_2782:
[----:B-1----:R-:W-:Y:S01]  /*1e430*/  IMAD.MOV.U32 R5, RZ, RZ, R9 ;  /* 0x000000ffff057224 */ /* 0x002fe200078e0009 */
[----:B------:R-:W-:Y:S01]  /*1e440*/  MOV R3, 0x2 ;  /* 0x0000000200037802 */ /* 0x000fe20000000f00 */
[----:B----4-:R-:W-:Y:S01]  /*1e450*/  IMAD.MOV.U32 R0, RZ, RZ, 0x1c1f ;  /* 0x00001c1fff007424 */ /* 0x010fe200078e00ff */
[----:B------:R-:W-:Y:S02]  /*1e460*/  MOV R2, 0x1e480 ;  /* 0x0001e48000027802 */ /* 0x000fe40000000f00 */
[----:B--23--:R-:W-:Y:S05]  /*1e470*/  CALL.REL.NOINC `($__internal_49_$__cuda_sm70_shflsync_idx_p) ;  /* 0x000007b000007944 */ /* 0x00cfea0003c00000 */
[----:B------:R-:W-:Y:S01]  /*1e480*/  MOV R8, R0 ;  /* 0x0000000000087202 */ /* 0x000fe20000000f00 */
[----:B------:R-:W-:Y:S05]  /*1e490*/  BRA `(.L_x_2836) ;  /* 0xffffda5000007947 */ /* 0x000fea000383ffff */
.L_x_2783:
[----:B------:R-:W-:Y:S01]  /*1e4a0*/  IMAD.MOV.U32 R5, RZ, RZ, R12 ;  /* 0x000000ffff057224 */ /* 0x000fe200078e000c */
[----:B------:R-:W-:Y:S01]  /*1e4b0*/  MOV R3, 0x2 ;  /* 0x0000000200037802 */ /* 0x000fe20000000f00 */
[----:B----4-:R-:W-:Y:S01]  /*1e4c0*/  IMAD.MOV.U32 R0, RZ, RZ, 0x1c1f ;  /* 0x00001c1fff007424 */ /* 0x010fe200078e00ff */
[----:B------:R-:W-:Y:S02]  /*1e4d0*/  MOV R2, 0x1e4f0 ;  /* 0x0001e4f000027802 */ /* 0x000fe40000000f00 */
[----:B-123--:R-:W-:Y:S05]  /*1e4e0*/  CALL.REL.NOINC `($__internal_49_$__cuda_sm70_shflsync_idx_p) ;  /* 0x0000074000007944 */ /* 0x00efea0003c00000 */
[----:B------:R-:W-:Y:S05]  /*1e4f0*/  BRA `(.L_x_2837) ;  /* 0xffffda1000007947 */ /* 0x000fea000383ffff */
.L_x_2786:
[----:B-1----:R-:W-:Y:S01]  /*1e500*/  IMAD.MOV.U32 R5, RZ, RZ, R9 ;  /* 0x000000ffff057224 */ /* 0x002fe200078e0009 */
[----:B------:R-:W-:Y:S01]  /*1e510*/  MOV R3, 0x3 ;  /* 0x0000000300037802 */ /* 0x000fe20000000f00 */
        /* <DEDUP_REMOVED lines=10> */
.L_x_2788:
[----:B------:R-:W-:Y:S01]  /*1e5c0*/  IMAD.MOV.U32 R5, RZ, RZ, R74 ;  /* 0x000000ffff057224 */ /* 0x000fe200078e004a */
[----:B------:R-:W-:Y:S01]  /*1e5d0*/  MOV R3, RZ ;  /* 0x000000ff00037202 */ /* 0x000fe20000000f00 */
[----:B------:R-:W-:Y:S01]  /*1e5e0*/  IMAD.MOV.U32 R0, RZ, RZ, 0x1f ;  /* 0x0000001fff007424 */ /* 0x000fe200078e00ff */
[----:B------:R-:W-:Y:S02]  /*1e5f0*/  MOV R2, 0x1e610 ;  /* 0x0001e61000027802 */ /* 0x000fe40000000f00 */
[----:B--2---:R-:W-:Y:S05]  /*1e600*/  CALL.REL.NOINC `($__internal_49_$__cuda_sm70_shflsync_idx_p) ;  /* 0x0000062000007944 */ /* 0x004fea0003c00000 */
[----:B------:R-:W-:Y:S01]  /*1e610*/  MOV R9, R0 ;  /* 0x0000000000097202 */ /* 0x000fe20000000f00 */
[----:B------:R-:W-:Y:S05]  /*1e620*/  BRA `(.L_x_2839) ;  /* 0xffffdcb000007947 */ /* 0x000fea000383ffff */
.L_x_2789:
[----:B------:R-:W-:Y:S01]  /*1e630*/  IMAD.MOV.U32 R5, RZ, RZ, R74 ;  /* 0x000000ffff057224 */ /* 0x000fe200078e004a */
[----:B------:R-:W-:Y:S01]  /*1e640*/  MOV R3, 0x1 ;  /* 0x0000000100037802 */ /* 0x000fe20000000f00 */
[----:B------:R-:W-:Y:S01]  /*1e650*/  IMAD.MOV.U32 R0, RZ, RZ, 0x1f ;  /* 0x0000001fff007424 */ /* 0x000fe200078e00ff */
[----:B------:R-:W-:Y:S02]  /*1e660*/  MOV R2, 0x1e680 ;  /* 0x0001e68000027802 */ /* 0x000fe40000000f00 */
[----:B-12---:R-:W-:Y:S05]  /*1e670*/  CALL.REL.NOINC `($__internal_49_$__cuda_sm70_shflsync_idx_p) ;  /* 0x000005b000007944 */ /* 0x006fea0003c00000 */
[----:B------:R-:W-:Y:S01]  /*1e680*/  MOV R8, R0 ;  /* 0x0000000000087202 */ /* 0x000fe20000000f00 */
[----:B------:R-:W-:Y:S05]  /*1e690*/  BRA `(.L_x_2840) ;  /* 0xffffdc6000007947 */ /* 0x000fea000383ffff */
.L_x_2790:
[----:B------:R-:W-:Y:S02]  /*1e6a0*/  MOV R2, 0x1 ;  /* 0x0000000100027802 */ /* 0x000fe40000000f00 */
[----:B------:R-:W-:-:S02]  /*1e6b0*/  MOV R3, 0x1e6d0 ;  /* 0x0001e6d000037802 */ /* 0x000fc40000000f00 */
[----:B-1234-:R-:W-:Y:S05]  /*1e6c0*/  CALL.REL.NOINC `($__internal_50_$__cuda_sm70_shflsync_up_p) ;  /* 0x000005b000007944 */ /* 0x01efea0003c00000 */
[----:B------:R-:W-:Y:S05]  /*1e6d0*/  BRA `(.L_x_2841) ;  /* 0xffffdd5000007947 */ /* 0x000fea000383ffff */
.L_x_2791:
[----:B------:R-:W-:Y:S02]  /*1e6e0*/  MOV R2, 0x2 ;  /* 0x0000000200027802 */ /* 0x000fe40000000f00 */
[----:B------:R-:W-:-:S02]  /*1e6f0*/  MOV R3, 0x1e710 ;  /* 0x0001e71000037802 */ /* 0x000fc40000000f00 */
[----:B--2-4-:R-:W-:Y:S05]  /*1e700*/  CALL.REL.NOINC `($__internal_50_$__cuda_sm70_shflsync_up_p) ;  /* 0x0000057000007944 */ /* 0x014fea0003c00000 */
        /* <DEDUP_REMOVED lines=23> */
.L_x_2795:
[----:B------:R-:W-:Y:S02]  /*1e880*/  MOV R2, 0x1 ;  /* 0x0000000100027802 */ /* 0x000fe40000000f00 */
[----:B------:R-:W-:Y:S02]  /*1e890*/  MOV R3, 0x1e8b0 ;  /* 0x0001e8b000037802 */ /* 0x000fe40000000f00 */
[----:B------:R-:W-:Y:S05]  /*1e8a0*/  CALL.REL.NOINC `($__internal_50_$__cuda_sm70_shflsync_up_p) ;  /* 0x000003d000007944 */ /* 0x000fea0003c00000 */
[----:B------:R-:W-:Y:S01]  /*1e8b0*/  MOV R2, R4 ;  /* 0x0000000400027202 */ /* 0x000fe20000000f00 */
[----:B------:R-:W-:Y:S05]  /*1e8c0*/  BRA `(.L_x_2843) ;  /* 0xffffddc000007947 */ /* 0x000fea000383ffff */
.L_x_2796:
        /* <DEDUP_REMOVED lines=26> */
.L_x_2798:
[----:B------:R-:W-:Y:S02]  /*1ea70*/  SEL R0, RZ, 0x1, P0 ;  /* 0x00000001ff007807 */ /* 0x000fe40000000000 */
[----:B------:R-:W-:Y:S02]  /*1ea80*/  MOV R2, 0x1eaa0 ;  /* 0x0001eaa000027802 */ /* 0x000fe40000000f00 */
[----:B-1----:R-:W-:Y:S05]  /*1ea90*/  CALL.REL.NOINC `($__internal_51_$__cuda_sm70_votesync_ballot) ;  /* 0x0000025000007944 */ /* 0x002fea0003c00000 */
[----:B------:R-:W-:Y:S01]  /*1eaa0*/  MOV R12, R0 ;  /* 0x00000000000c7202 */ /* 0x000fe20000000f00 */
[----:B------:R-:W-:Y:S05]  /*1eab0*/  BRA `(.L_x_2845) ;  /* 0xffffdd6000007947 */ /* 0x000fea000383ffff */
.L_x_2799:
[----:B------:R-:W-:Y:S01]  /*1eac0*/  IMAD.MOV.U32 R5, RZ, RZ, R6 ;  /* 0x000000ffff057224 */ /* 0x000fe200078e0006 */
[----:B------:R-:W-:Y:S01]  /*1ead0*/  MOV R3, R8 ;  /* 0x0000000800037202 */ /* 0x000fe20000000f00 */
[----:B--2---:R-:W-:Y:S01]  /*1eae0*/  IMAD.MOV.U32 R0, RZ, RZ, 0x1f ;  /* 0x0000001fff007424 */ /* 0x004fe200078e00ff */
[----:B------:R-:W-:Y:S02]  /*1eaf0*/  MOV R2, 0x1eb10 ;  /* 0x0001eb1000027802 */ /* 0x000fe40000000f00 */
[----:B-1----:R-:W-:Y:S05]  /*1eb00*/  CALL.REL.NOINC `($__internal_49_$__cuda_sm70_shflsync_idx_p) ;  /* 0x0000012000007944 */ /* 0x002fea0003c00000 */
[----:B------:R-:W-:Y:S01]  /*1eb10*/  IMAD.MOV.U32 R10, RZ, RZ, R0 ;  /* 0x000000ffff0a7224 */ /* 0x000fe200078e0000 */
[----:B------:R-:W-:Y:S01]  /*1eb20*/  MOV R3, R8 ;  /* 0x0000000800037202 */ /* 0x000fe20000000f00 */
[----:B------:R-:W-:Y:S01]  /*1eb30*/  IMAD.MOV.U32 R5, RZ, RZ, R7 ;  /* 0x000000ffff057224 */ /* 0x000fe200078e0007 */
[----:B------:R-:W-:Y:S02]  /*1eb40*/  MOV R0, 0x1f ;  /* 0x0000001f00007802 */ /* 0x000fe40000000f00 */
[----:B------:R-:W-:-:S02]  /*1eb50*/  MOV R2, 0x1eb70 ;  /* 0x0001eb7000027802 */ /* 0x000fc40000000f00 */
[----:B------:R-:W-:Y:S05]  /*1eb60*/  CALL.REL.NOINC `($__internal_49_$__cuda_sm70_shflsync_idx_p) ;  /* 0x000000c000007944 */ /* 0x000fea0003c00000 */
[----:B------:R-:W-:Y:S01]  /*1eb70*/  MOV R7, R0 ;  /* 0x0000000000077202 */ /* 0x000fe20000000f00 */
[----:B------:R-:W-:Y:S05]  /*1eb80*/  BRA `(.L_x_2846) ;  /* 0xffffdd0000007947 */ /* 0x000fea000383ffff */
.L_x_2802:
[----:B------:R-:W-:Y:S01]  /*1eb90*/  IMAD.MOV.U32 R5, RZ, RZ, R4 ;  /* 0x000000ffff057224 */ /* 0x000fe200078e0004 */
[----:B--2---:R-:W-:-:S02]  /*1eba0*/  MOV R0, 0x1f ;  /* 0x0000001f00007802 */ /* 0x004fc40000000f00 */
[----:B------:R-:W-:Y:S02]  /*1ebb0*/  MOV R2, 0x1ebd0 ;  /* 0x0001ebd000027802 */ /* 0x000fe40000000f00 */
[----:B-1-34-:R-:W-:Y:S05]  /*1ebc0*/  CALL.REL.NOINC `($__internal_49_$__cuda_sm70_shflsync_idx_p) ;  /* 0x0000006000007944 */ /* 0x01afea0003c00000 */
[----:B------:R-:W-:Y:S01]  /*1ebd0*/  MOV R13, R0 ;  /* 0x00000000000d7202 */ /* 0x000fe20000000f00 */
[----:B------:R-:W-:Y:S05]  /*1ebe0*/  BRA `(.L_x_2801) ;  /* 0xffffdd0000007947 */ /* 0x000fea000383ffff */
        .weak           $__internal_48_$__cuda_sm70_shflsync_bfly_p
        .type           $__internal_48_$__cuda_sm70_shflsync_bfly_p,@function
        .size           $__internal_48_$__cuda_sm70_shflsync_bfly_p,($__internal_49_$__cuda_sm70_shflsync_idx_p - $__internal_48_$__cuda_sm70_shflsync_bfly_p)
$__internal_48_$__cuda_sm70_shflsync_bfly_p:
[----:B------:R-:W-:Y:S04]  /*1ebf0*/  WARPSYNC R8 ;  /* 0x0000000800007348 */ /* 0x000fe80003800000 */
[----:B------:R1:W2:Y:S02]  /*1ec00*/  SHFL.BFLY PT, R0, R0, R3, R9 ;  /* 0x0c00000300007389 */ /* 0x0002a400000e0009 */
[----:B-1----:R-:W-:-:S04]  /*1ec10*/  MOV R3, 0x0 ;  /* 0x0000000000037802 */ /* 0x002fc80000000f00 */
[----:B--2---:R-:W-:Y:S05]  /*1ec20*/  RET.REL.NODEC R2 `(_ZN7cutlass13device_kernelIN5flash19enable_sm80_to_sm89INS1_16FlashAttnFwdSm80INS1_25CollectiveMainloopFwdSm80ILi4ELi1ELb0EN4cute5tupleIJNS5_1CILi128EEENS7_ILi48EEENS7_ILi96EEEEEELi96ENS_6half_tEfNS_4arch4Sm80ELb1ELb0ELb0ELb1ELb0ELb1ELb1ELb1EEENS1_21CollectiveEpilogueFwdINS6_IJS8_SA_S9_EEENS6_IJNS7_ILi1EEESI_SI_EEESC_SE_Li128ELb1ELb1ELb1ELb0EEENS1_36VarlenDynamicPersistentTileSchedulerILi128ELi48ELi128ELi128ELb1ELb1ELb0ELb1ELb1ELb1EEEEEEEEEvNT_6ParamsE) ;  /* 0xfffe13d002007950 */ /* 0x004fea0003c3ffff */
        .weak           $__internal_49_$__cuda_sm70_shflsync_idx_p
        .type           $__internal_49_$__cuda_sm70_shflsync_idx_p,@function
        .size           $__internal_49_$__cuda_sm70_shflsync_idx_p,($__internal_50_$__cuda_sm70_shflsync_up_p - $__internal_49_$__cuda_sm70_shflsync_idx_p)
$__internal_49_$__cuda_sm70_shflsync_idx_p:
[----:B------:R-:W-:-:S04]  /*1ec30*/  MOV R75, 0xffffffff ;  /* 0xffffffff004b7802 */ /* 0x000fc80000000f00 */
[----:B------:R-:W-:Y:S04]  /*1ec40*/  WARPSYNC R75 ;  /* 0x0000004b00007348 */ /* 0x000fe80003800000 */
[----:B------:R1:W2:Y:S02]  /*1ec50*/  SHFL.IDX PT, R0, R5, R3, R0 ;  /* 0x0000000305007389 */ /* 0x0002a400000e0000 */
[----:B-1----:R-:W-:-:S04]  /*1ec60*/  MOV R3, 0x0 ;  /* 0x0000000000037802 */ /* 0x002fc80000000f00 */
[----:B--2---:R-:W-:Y:S05]  /*1ec70*/  RET.REL.NODEC R2 `(_ZN7cutlass13device_kernelIN5flash19enable_sm80_to_sm89INS1_16FlashAttnFwdSm80INS1_25CollectiveMainloopFwdSm80ILi4ELi1ELb0EN4cute5tupleIJNS5_1CILi128EEENS7_ILi48EEENS7_ILi96EEEEEELi96ENS_6half_tEfNS_4arch4Sm80ELb1ELb0ELb0ELb1ELb0ELb1ELb1ELb1EEENS1_21CollectiveEpilogueFwdINS6_IJS8_SA_S9_EEENS6_IJNS7_ILi1EEESI_SI_EEESC_SE_Li128ELb1ELb1ELb1ELb0EEENS1_36VarlenDynamicPersistentTileSchedulerILi128ELi48ELi128ELi128ELb1ELb1ELb0ELb1ELb1ELb1EEEEEEEEEvNT_6ParamsE) ;  /* 0xfffe138002007950 */ /* 0x004fea0003c3ffff */
        .weak           $__internal_50_$__cuda_sm70_shflsync_up_p
        .type           $__internal_50_$__cuda_sm70_shflsync_up_p,@function
        .size           $__internal_50_$__cuda_sm70_shflsync_up_p,($__internal_51_$__cuda_sm70_votesync_ballot - $__internal_50_$__cuda_sm70_shflsync_up_p)
$__internal_50_$__cuda_sm70_shflsync_up_p:
[----:B------:R-:W-:Y:S02]  /*1ec80*/  IMAD.MOV.U32 R4, RZ, RZ, RZ ;  /* 0x000000ffff047224 */ /* 0x000fe400078e00ff */
[----:B------:R-:W-:-:S04]  /*1ec90*/  IMAD.MOV.U32 R10, RZ, RZ, -0x1 ;  /* 0xffffffffff0a7424 */ /* 0x000fc800078e00ff */
[----:B------:R-:W-:Y:S04]  /*1eca0*/  WARPSYNC R10 ;  /* 0x0000000a00007348 */ /* 0x000fe80003800000 */
[----:B------:R1:W2:Y:S02]  /*1ecb0*/  SHFL.UP PT, R4, R0, R2, R4 ;  /* 0x0400000200047389 */ /* 0x0002a400000e0004 */
[----:B-1----:R-:W-:Y:S02]  /*1ecc0*/  MOV R2, R3 ;  /* 0x0000000300027202 */ /* 0x002fe40000000f00 */
[----:B------:R-:W-:-:S04]  /*1ecd0*/  MOV R3, 0x0 ;  /* 0x0000000000037802 */ /* 0x000fc80000000f00 */
[----:B--2---:R-:W-:Y:S05]  /*1ece0*/  RET.REL.NODEC R2 `(_ZN7cutlass13device_kernelIN5flash19enable_sm80_to_sm89INS1_16FlashAttnFwdSm80INS1_25CollectiveMainloopFwdSm80ILi4ELi1ELb0EN4cute5tupleIJNS5_1CILi128EEENS7_ILi48EEENS7_ILi96EEEEEELi96ENS_6half_tEfNS_4arch4Sm80ELb1ELb0ELb0ELb1ELb0ELb1ELb1ELb1EEENS1_21CollectiveEpilogueFwdINS6_IJS8_SA_S9_EEENS6_IJNS7_ILi1EEESI_SI_EEESC_SE_Li128ELb1ELb1ELb1ELb0EEENS1_36VarlenDynamicPersistentTileSchedulerILi128ELi48ELi128ELi128ELb1ELb1ELb0ELb1ELb1ELb1EEEEEEEEEvNT_6ParamsE) ;  /* 0xfffe131002007950 */ /* 0x004fea0003c3ffff */
        .weak           $__internal_51_$__cuda_sm70_votesync_ballot
        .type           $__internal_51_$__cuda_sm70_votesync_ballot,@function
        .size           $__internal_51_$__cuda_sm70_votesync_ballot,(.L_x_2913 - $__internal_51_$__cuda_sm70_votesync_ballot)
$__internal_51_$__cuda_sm70_votesync_ballot:
[----:B------:R-:W-:Y:S01]  /*1ecf0*/  ISETP.NE.U32.AND P0, PT, R0, 0x1, PT ;  /* 0x000000010000780c */ /* 0x000fe20003f05070 */
[----:B------:R-:W-:-:S04]  /*1ed00*/  IMAD.MOV.U32 R3, RZ, RZ, -0x1 ;  /* 0xffffffffff037424 */ /* 0x000fc800078e00ff */
[----:B------:R-:W-:Y:S08]  /*1ed10*/  WARPSYNC R3 ;  /* 0x0000000300007348 */ /* 0x000ff00003800000 */
[----:B------:R-:W-:-:S04]  /*1ed20*/  VOTE.ANY R0, PT, !P0 ;  /* 0x0000000000007806 */ /* 0x000fc800040e0100 */
[----:B------:R-:W-:Y:S01]  /*1ed30*/  LOP3.LUT R0, R0, R3, RZ, 0xc0, !PT ;  /* 0x0000000300007212 */ /* 0x000fe200078ec0ff */
[----:B------:R-:W-:-:S04]  /*1ed40*/  IMAD.MOV.U32 R3, RZ, RZ, 0x0 ;  /* 0x00000000ff037424 */ /* 0x000fc800078e00ff */
[----:B------:R-:W-:Y:S05]  /*1ed50*/  RET.REL.NODEC R2 `(_ZN7cutlass13device_kernelIN5flash19enable_sm80_to_sm89INS1_16FlashAttnFwdSm80INS1_25CollectiveMainloopFwdSm80ILi4ELi1ELb0EN4cute5tupleIJNS5_1CILi128EEENS7_ILi48EEENS7_ILi96EEEEEELi96ENS_6half_tEfNS_4arch4Sm80ELb1ELb0ELb0ELb1ELb0ELb1ELb1ELb1EEENS1_21CollectiveEpilogueFwdINS6_IJS8_SA_S9_EEENS6_IJNS7_ILi1EEESI_SI_EEESC_SE_Li128ELb1ELb1ELb1ELb0EEENS1_36VarlenDynamicPersistentTileSchedulerILi128ELi48ELi128ELi128ELb1ELb1ELb0ELb1ELb1ELb1EEEEEEEEEvNT_6ParamsE) ;  /* 0xfffe12a002007950 */ /* 0x000fea0003c3ffff */
.L_x_2847:
        /* <DEDUP_REMOVED lines=10> */
.L_x_2913:


//--------------------- .nv.shared._ZN7cutlass13device_kernelIN5flash19enable_sm80_to_sm89INS1_16FlashAttnFwdSm80INS1_25CollectiveMainloopFwdSm80ILi4ELi1ELb0EN4cute5tupleIJNS5_1CILi128EEENS7_ILi64EEENS7_ILi96EEEEEELi96ENS_6half_tEfNS_4arch4Sm80ELb0ELb0ELb1ELb0ELb0ELb0ELb1ELb1EEENS1_21CollectiveEpilogueFwdINS6_IJS8_SA_S9_EEENS6_IJNS7_ILi1EEESI_SI_EEESC_SE_Li128ELb0ELb1ELb1ELb0EEENS1_19SingleTileSchedulerILb0ELb1ELb1ELi128EEEEEEEEEvNT_6ParamsE --------------------------
	.section	.nv.shared._ZN7cutlass13device_kernelIN5flash19enable_sm80_to_sm89INS1_16FlashAttnFwdSm80INS1_25CollectiveMainloopFwdSm80ILi4ELi1ELb0EN4cute5tupleIJNS5_1CILi128EEENS7_ILi64EEENS7_ILi96EEEEEELi96ENS_6half_tEfNS_4arch4Sm80ELb0ELb0ELb1ELb0ELb0ELb0ELb1ELb1EEENS1_21CollectiveEpilogueFwdINS6_IJS8_SA_S9_EEENS6_IJNS7_ILi1EEESI_SI_EEESC_SE_Li128ELb0ELb1ELb1ELb0EEENS1_19SingleTileSchedulerILb0ELb1ELb1ELi128EEEEEEEEEvNT_6ParamsE,"aw",@nobits
	.sectionflags	@""
	.align	16


//--------------------- .nv.global                --------------------------
	.section	.nv.global,"aw",@nobits
.nv.global:
	.type		_ZN82_INTERNAL_2e67bb2b_46_flash_fwd_hdim96_fp16_split_softcapall_sm80_cu_a7f3af4d_48854cute1_E,@object
	.size		_ZN82_INTERNAL_2e67bb2b_46_flash_fwd_hdim96_fp16_split_softcapall_sm80_cu_a7f3af4d_48854cute1_E,(_ZN82_INTERNAL_2e67bb2b_46_flash_fwd_hdim96_fp16_split_softcapall_sm80_cu_a7f3af4d_48854cuda3std3__45__cpo6cbeginE - _ZN82_INTERNAL_2e67bb2b_46_flash_fwd_hdim96_fp16_split_softcapall_sm80_cu_a7f3af4d_48854cute1_E)
_ZN82_INTERNAL_2e67bb2b_46_flash_fwd_hdim96_fp16_split_softcapall_sm80_cu_a7f3af4d_48854cute1_E:
	.zero		1
	.type		_ZN82_INTERNAL_2e67bb2b_46_flash_fwd_hdim96_fp16_split_softcapall_sm80_cu_a7f3af4d_48854cuda3std3__45__cpo6cbeginE,@object
	.size		_ZN82_INTERNAL_2e67bb2b_46_flash_fwd_hdim96_fp16_split_softcapall_sm80_cu_a7f3af4d_48854cuda3std3__45__cpo6cbeginE,(_ZN82_INTERNAL_2e67bb2b_46_flash_fwd_hdim96_fp16_split_softcapall_sm80_cu_a7f3af4d_48854cuda3std3__48in_placeE - _ZN82_INTERNAL_2e67bb2b_46_flash_fwd_hdim96_fp16_split_softcapall_sm80_cu_a7f3af4d_48854cuda3std3__45__cpo6cbeginE)
_ZN82_INTERNAL_2e67bb2b_46_flash_fwd_hdim96_fp16_split_softcapall_sm80_cu_a7f3af4d_48854cuda3std3__45__cpo6cbeginE:
	.zero		1
	.type		_ZN82_INTERNAL_2e67bb2b_46_flash_fwd_hdim96_fp16_split_softcapall_sm80_cu_a7f3af4d_48854cuda3std3__48in_placeE,@object
	.size		_ZN82_INTERNAL_2e67bb2b_46_flash_fwd_hdim96_fp16_split_softcapall_sm80_cu_a7f3af4d_48854cuda3std3__48in_placeE,(_ZN82_INTERNAL_2e67bb2b_46_flash_fwd_hdim96_fp16_split_softcapall_sm80_cu_a7f3af4d_48854cuda3std6ranges3__45__cpo9iter_moveE - _ZN82_INTERNAL_2e67bb2b_46_flash_fwd_hdim96_fp16_split_softcapall_sm80_cu_a7f3af4d_48854cuda3std3__48in_placeE)
_ZN82_INTERNAL_2e67bb2b_46_flash_fwd_hdim96_fp16_split_softcapall_sm80_cu_a7f3af4d_48854cuda3std3__48in_placeE:
	.zero		1
	.type		_ZN82_INTERNAL_2e67bb2b_46_flash_fwd_hdim96_fp16_split_softcapall_sm80_cu_a7f3af4d_48854cuda3std6ranges3__45__cpo9iter_moveE,@object
	.size		_ZN82_INTERNAL_2e67bb2b_46_flash_fwd_hdim96_fp16_split_softcapall_sm80_cu_a7f3af4d_48854cuda3std6ranges3__45__cpo9iter_moveE,(_ZN82_INTERNAL_2e67bb2b_46_flash_fwd_hdim96_fp16_split_softcapall_sm80_cu_a7f3af4d_48854cuda3std3__45__cpo5beginE - _ZN82_INTERNAL_2e67bb2b_46_flash_fwd_hdim96_fp16_split_softcapall_sm80_cu_a7f3af4d_48854cuda3std6ranges3__45__cpo9iter_moveE)
_ZN82_INTERNAL_2e67bb2b_46_flash_fwd_hdim96_fp16_split_softcapall_sm80_cu_a7f3af4d_48854cuda3std6ranges3__45__cpo9iter_moveE:
	.zero		1
	.type		_ZN82_INTERNAL_2e67bb2b_46_flash_fwd_hdim96_fp16_split_softcapall_sm80_cu_a7f3af4d_48854cuda3std3__45__cpo5beginE,@object
	.size		_ZN82_INTERNAL_2e67bb2b_46_flash_fwd_hdim96_fp16_split_softcapall_sm80_cu_a7f3af4d_48854cuda3std3__45__cpo5beginE,(_ZN82_INTERNAL_2e67bb2b_46_flash_fwd_hdim96_fp16_split_softcapall_sm80_cu_a7f3af4d_48854cuda3std3__484_GLOBAL__N__2e67bb2b_46_flash_fwd_hdim96_fp16_split_softcapall_sm80_cu_a7f3af4d_48856ignoreE - _ZN82_INTERNAL_2e67bb2b_46_flash_fwd_hdim96_fp16_split_softcapall_sm80_cu_a7f3af4d_48854cuda3std3__45__cpo5beginE)
_ZN82_INTERNAL_2e67bb2b_46_flash_fwd_hdim96_fp16_split_softcapall_sm80_cu_a7f3af4d_48854cuda3std3__45__cpo5beginE:
	.zero		1
	.type		_ZN82_INTERNAL_2e67bb2b_46_flash_fwd_hdim96_fp16_split_softcapall_sm80_cu_a7f3af4d_48854cuda3std3__484_GLOBAL__N__2e67bb2b_46_flash_fwd_hdim96_fp16_split_softcapall_sm80_cu_a7f3af4d_48856ignoreE,@object
	.size		_ZN82_INTERNAL_2e67bb2b_46_flash_fwd_hdim96_fp16_split_softcapall_sm80_cu_a7f3af4d_48854cuda3std3__484_GLOBAL__N__2e67bb2b_46_flash_fwd_hdim96_fp16_split_softcapall_sm80_cu_a7f3af4d_48856ignoreE,(_ZN82_INTERNAL_2e67bb2b_46_flash_fwd_hdim96_fp16_split_softcapall_sm80_cu_a7f3af4d_48854cute7productE - _ZN82_INTERNAL_2e67bb2b_46_flash_fwd_hdim96_fp16_split_softcapall_sm80_cu_a7f3af4d_48854cuda3std3__484_GLOBAL__N__2e67bb2b_46_flash_fwd_hdim96_fp16_split_softcapall_sm80_cu_a7f3af4d_48856ignoreE)
_ZN82_INTERNAL_2e67bb2b_46_flash_fwd_hdim96_fp16_split_softcapall_sm80_cu_a7f3af4d_48854cuda3std3__484_GLOBAL__N__2e67bb2b_46_flash_fwd_hdim96_fp16_split_softcapall_sm80_cu_a7f3af4d_48856ignoreE:
	.zero		1
	.type		_ZN82_INTERNAL_2e67bb2b_46_flash_fwd_hdim96_fp16_split_softcapall_sm80_cu_a7f3af4d_48854cute7productE,@object
	.size		_ZN82_INTERNAL_2e67bb2b_46_flash_fwd_hdim96_fp16_split_softcapall_sm80_cu_a7f3af4d_48854cute7productE,(_ZN82_INTERNAL_2e67bb2b_46_flash_fwd_hdim96_fp16_split_softcapall_sm80_cu_a7f3af4d_48854cuda3std3__45__cpo3endE - _ZN82_INTERNAL_2e67bb2b_46_flash_fwd_hdim96_fp16_split_softcapall_sm80_cu_a7f3af4d_48854cute7productE)
_ZN82_INTERNAL_2e67bb2b_46_flash_fwd_hdim96_fp16_split_softcapall_sm80_cu_a7f3af4d_48854cute7productE:
	.zero		1
	.type		_ZN82_INTERNAL_2e67bb2b_46_flash_fwd_hdim96_fp16_split_softcapall_sm80_cu_a7f3af4d_48854cuda3std3__45__cpo3endE,@object
	.size		_ZN82_INTERNAL_2e67bb2b_46_flash_fwd_hdim96_fp16_split_softcapall_sm80_cu_a7f3af4d_48854cuda3std3__45__cpo3endE,(_ZN82_INTERNAL_2e67bb2b_46_flash_fwd_hdim96_fp16_split_softcapall_sm80_cu_a7f3af4d_48854cuda3std3__419piecewise_constructE - _ZN82_INTERNAL_2e67bb2b_46_flash_fwd_hdim96_fp16_split_softcapall_sm80_cu_a7f3af4d_48854cuda3std3__45__cpo3endE)
_ZN82_INTERNAL_2e67bb2b_46_flash_fwd_hdim96_fp16_split_softcapall_sm80_cu_a7f3af4d_48854cuda3std3__45__cpo3endE:
	.zero		1
	.type		_ZN82_INTERNAL_2e67bb2b_46_flash_fwd_hdim96_fp16_split_softcapall_sm80_cu_a7f3af4d_48854cuda3std3__419piecewise_constructE,@object
	.size		_ZN82_INTERNAL_2e67bb2b_46_flash_fwd_hdim96_fp16_split_softcapall_sm80_cu_a7f3af4d_48854cuda3std3__419piecewise_constructE,(_ZN82_INTERNAL_2e67bb2b_46_flash_fwd_hdim96_fp16_split_softcapall_sm80_cu_a7f3af4d_48854cuda3std3__45__cpo4cendE - _ZN82_INTERNAL_2e67bb2b_46_flash_fwd_hdim96_fp16_split_softcapall_sm80_cu_a7f3af4d_48854cuda3std3__419piecewise_constructE)
_ZN82_INTERNAL_2e67bb2b_46_flash_fwd_hdim96_fp16_split_softcapall_sm80_cu_a7f3af4d_48854cuda3std3__419piecewise_constructE:
	.zero		1
	.type		_ZN82_INTERNAL_2e67bb2b_46_flash_fwd_hdim96_fp16_split_softcapall_sm80_cu_a7f3af4d_48854cuda3std3__45__cpo4cendE,@object
	.size		_ZN82_INTERNAL_2e67bb2b_46_flash_fwd_hdim96_fp16_split_softcapall_sm80_cu_a7f3af4d_48854cuda3std3__45__cpo4cendE,(_ZN82_INTERNAL_2e67bb2b_46_flash_fwd_hdim96_fp16_split_softcapall_sm80_cu_a7f3af4d_48854cuda3std6ranges3__45__cpo4swapE - _ZN82_INTERNAL_2e67bb2b_46_flash_fwd_hdim96_fp16_split_softcapall_sm80_cu_a7f3af4d_48854cuda3std3__45__cpo4cendE)
_ZN82_INTERNAL_2e67bb2b_46_flash_fwd_hdim96_fp16_split_softcapall_sm80_cu_a7f3af4d_48854cuda3std3__45__cpo4cendE:
	.zero		1
	.type		_ZN82_INTERNAL_2e67bb2b_46_flash_fwd_hdim96_fp16_split_softcapall_sm80_cu_a7f3af4d_48854cuda3std6ranges3__45__cpo4swapE,@object
	.size		_ZN82_INTERNAL_2e67bb2b_46_flash_fwd_hdim96_fp16_split_softcapall_sm80_cu_a7f3af4d_48854cuda3std6ranges3__45__cpo4swapE,(.L_7 - _ZN82_INTERNAL_2e67bb2b_46_flash_fwd_hdim96_fp16_split_softcapall_sm80_cu_a7f3af4d_48854cuda3std6ranges3__45__cpo4swapE)
_ZN82_INTERNAL_2e67bb2b_46_flash_fwd_hdim96_fp16_split_softcapall_sm80_cu_a7f3af4d_48854cuda3std6ranges3__45__cpo4swapE:
	.zero		1
.L_7:


//--------------------- .nv.shared._ZN7cutlass13device_kernelIN5flash19enable_sm80_to_sm89INS1_16FlashAttnFwdSm80INS1_25CollectiveMainloopFwdSm80ILi4ELi1ELb0EN4cute5tupleIJNS5_1CILi128EEENS7_ILi48EEENS7_ILi96EEEEEELi96ENS_6half_tEfNS_4arch4Sm80ELb0ELb0ELb1ELb1ELb0ELb0ELb1ELb1EEENS1_21CollectiveEpilogueFwdINS6_IJS8_SA_S9_EEENS6_IJNS7_ILi1EEESI_SI_EEESC_SE_Li128ELb1ELb1ELb1ELb0EEENS1_36VarlenDynamicPersistentTileSchedulerILi128ELi48ELi128ELi128ELb1ELb1ELb0ELb0ELb1ELb1EEEEEEEEEvNT_6ParamsE --------------------------
	.section	.nv.shared._ZN7cutlass13device_kernelIN5flash19enable_sm80_to_sm89INS1_16FlashAttnFwdSm80INS1_25CollectiveMainloopFwdSm80ILi4ELi1ELb0EN4cute5tupleIJNS5_1CILi128EEENS7_ILi48EEENS7_ILi96EEEEEELi96ENS_6half_tEfNS_4arch4Sm80ELb0ELb0ELb1ELb1ELb0ELb0ELb1ELb1EEENS1_21CollectiveEpilogueFwdINS6_IJS8_SA_S9_EEENS6_IJNS7_ILi1EEESI_SI_EEESC_SE_Li128ELb1ELb1ELb1ELb0EEENS1_36VarlenDynamicPersistentTileSchedulerILi128ELi48ELi128ELi128ELb1ELb1ELb0ELb0ELb1ELb1EEEEEEEEEvNT_6ParamsE,"aw",@nobits
	.sectionflags	@""
	.align	16


//--------------------- .nv.shared._ZN7cutlass13device_kernelIN5flash19enable_sm80_to_sm89INS1_16FlashAttnFwdSm80INS1_25CollectiveMainloopFwdSm80ILi4ELi1ELb0EN4cute5tupleIJNS5_1CILi128EEENS7_ILi48EEENS7_ILi96EEEEEELi96ENS_6half_tEfNS_4arch4Sm80ELb0ELb0ELb1ELb1ELb0ELb1ELb1ELb1EEENS1_21CollectiveEpilogueFwdINS6_IJS8_SA_S9_EEENS6_IJNS7_ILi1EEESI_SI_EEESC_SE_Li128ELb1ELb1ELb1ELb0EEENS1_36VarlenDynamicPersistentTileSchedulerILi128ELi48ELi128ELi128ELb1ELb1ELb0ELb0ELb1ELb1EEEEEEEEEvNT_6ParamsE --------------------------
	.section	.nv.shared._ZN7cutlass13device_kernelIN5flash19enable_sm80_to_sm89INS1_16FlashAttnFwdSm80INS1_25CollectiveMainloopFwdSm80ILi4ELi1ELb0EN4cute5tupleIJNS5_1CILi128EEENS7_ILi48EEENS7_ILi96EEEEEELi96ENS_6half_tEfNS_4arch4Sm80ELb0ELb0ELb1ELb1ELb0ELb1ELb1ELb1EEENS1_21CollectiveEpilogueFwdINS6_IJS8_SA_S9_EEENS6_IJNS7_ILi1EEESI_SI_EEESC_SE_Li128ELb1ELb1ELb1ELb0EEENS1_36VarlenDynamicPersistentTileSchedulerILi128ELi48ELi128ELi128ELb1ELb1ELb0ELb0ELb1ELb1EEEEEEEEEvNT_6ParamsE,"aw",@nobits
	.sectionflags	@""
	.align	16


//--------------------- .nv.shared._ZN7cutlass13device_kernelIN5flash19enable_sm80_to_sm89INS1_16FlashAttnFwdSm80INS1_25CollectiveMainloopFwdSm80ILi4ELi1ELb0EN4cute5tupleIJNS5_1CILi128EEENS7_ILi48EEENS7_ILi96EEEEEELi96ENS_6half_tEfNS_4arch4Sm80ELb0ELb1ELb1ELb0ELb0ELb0ELb1ELb1EEENS1_21CollectiveEpilogueFwdINS6_IJS8_SA_S9_EEENS6_IJNS7_ILi1EEESI_SI_EEESC_SE_Li128ELb0ELb1ELb1ELb0EEENS1_19SingleTileSchedulerILb0ELb1ELb1ELi128EEEEEEEEEvNT_6ParamsE --------------------------
	.section	.nv.shared._ZN7cutlass13device_kernelIN5flash19enable_sm80_to_sm89INS1_16FlashAttnFwdSm80INS1_25CollectiveMainloopFwdSm80ILi4ELi1ELb0EN4cute5tupleIJNS5_1CILi128EEENS7_ILi48EEENS7_ILi96EEEEEELi96ENS_6half_tEfNS_4arch4Sm80ELb0ELb1ELb1ELb0ELb0ELb0ELb1ELb1EEENS1_21CollectiveEpilogueFwdINS6_IJS8_SA_S9_EEENS6_IJNS7_ILi1EEESI_SI_EEESC_SE_Li128ELb0ELb1ELb1ELb0EEENS1_19SingleTileSchedulerILb0ELb1ELb1ELi128EEEEEEEEEvNT_6ParamsE,"aw",@nobits
	.sectionflags	@""
	.align	16


//--------------------- .nv.shared._ZN7cutlass13device_kernelIN5flash19enable_sm80_to_sm89INS1_16FlashAttnFwdSm80INS1_25CollectiveMainloopFwdSm80ILi4ELi1ELb0EN4cute5tupleIJNS5_1CILi128EEENS7_ILi48EEENS7_ILi96EEEEEELi96ENS_6half_tEfNS_4arch4Sm80ELb0ELb1ELb1ELb1ELb0ELb0ELb1ELb1EEENS1_21CollectiveEpilogueFwdINS6_IJS8_SA_S9_EEENS6_IJNS7_ILi1EEESI_SI_EEESC_SE_Li128ELb1ELb1ELb1ELb0EEENS1_36VarlenDynamicPersistentTileSchedulerILi128ELi48ELi128ELi128ELb1ELb1ELb0ELb1ELb0ELb1EEEEEEEEEvNT_6ParamsE --------------------------
	.section	.nv.shared._ZN7cutlass13device_kernelIN5flash19enable_sm80_to_sm89INS1_16FlashAttnFwdSm80INS1_25CollectiveMainloopFwdSm80ILi4ELi1ELb0EN4cute5tupleIJNS5_1CILi128EEENS7_ILi48EEENS7_ILi96EEEEEELi96ENS_6half_tEfNS_4arch4Sm80ELb0ELb1ELb1ELb1ELb0ELb0ELb1ELb1EEENS1_21CollectiveEpilogueFwdINS6_IJS8_SA_S9_EEENS6_IJNS7_ILi1EEESI_SI_EEESC_SE_Li128ELb1ELb1ELb1ELb0EEENS1_36VarlenDynamicPersistentTileSchedulerILi128ELi48ELi128ELi128ELb1ELb1ELb0ELb1ELb0ELb1EEEEEEEEEvNT_6ParamsE,"aw",@nobits
	.sectionflags	@""
	.align	16


//--------------------- .nv.shared._ZN7cutlass13device_kernelIN5flash19enable_sm80_to_sm89INS1_16FlashAttnFwdSm80INS1_25CollectiveMainloopFwdSm80ILi4ELi1ELb0EN4cute5tupleIJNS5_1CILi128EEENS7_ILi48EEENS7_ILi96EEEEEELi96ENS_6half_tEfNS_4arch4Sm80ELb0ELb1ELb1ELb1ELb0ELb1ELb1ELb1EEENS1_21CollectiveEpilogueFwdINS6_IJS8_SA_S9_EEENS6_IJNS7_ILi1EEESI_SI_EEESC_SE_Li128ELb1ELb1ELb1ELb0EEENS1_36VarlenDynamicPersistentTileSchedulerILi128ELi48ELi128ELi128ELb1ELb1ELb0ELb1ELb0ELb1EEEEEEEEEvNT_6ParamsE --------------------------
	.section	.nv.shared._ZN7cutlass13device_kernelIN5flash19enable_sm80_to_sm89INS1_16FlashAttnFwdSm80INS1_25CollectiveMainloopFwdSm80ILi4ELi1ELb0EN4cute5tupleIJNS5_1CILi128EEENS7_ILi48EEENS7_ILi96EEEEEELi96ENS_6half_tEfNS_4arch4Sm80ELb0ELb1ELb1ELb1ELb0ELb1ELb1ELb1EEENS1_21CollectiveEpilogueFwdINS6_IJS8_SA_S9_EEENS6_IJNS7_ILi1EEESI_SI_EEESC_SE_Li128ELb1ELb1ELb1ELb0EEENS1_36VarlenDynamicPersistentTileSchedulerILi128ELi48ELi128ELi128ELb1ELb1ELb0ELb1ELb0ELb1EEEEEEEEEvNT_6ParamsE,"aw",@nobits
	.sectionflags	@""
	.align	16


//--------------------- .nv.shared._ZN7cutlass13device_kernelIN5flash19enable_sm80_to_sm89INS1_16FlashAttnFwdSm80INS1_25CollectiveMainloopFwdSm80ILi4ELi1ELb0EN4cute5tupleIJNS5_1CILi128EEENS7_ILi64EEENS7_ILi96EEEEEELi96ENS_6half_tEfNS_4arch4Sm80ELb1ELb0ELb1ELb0ELb0ELb0ELb1ELb1EEENS1_21CollectiveEpilogueFwdINS6_IJS8_SA_S9_EEENS6_IJNS7_ILi1EEESI_SI_EEESC_SE_Li128ELb0ELb1ELb1ELb0EEENS1_30DynamicPersistentTileSchedulerILi128ELi128ELb1ELb1ELb0EEEEEEEEEvNT_6ParamsE --------------------------
	.section	.nv.shared._ZN7cutlass13device_kernelIN5flash19enable_sm80_to_sm89INS1_16FlashAttnFwdSm80INS1_25CollectiveMainloopFwdSm80ILi4ELi1ELb0EN4cute5tupleIJNS5_1CILi128EEENS7_ILi64EEENS7_ILi96EEEEEELi96ENS_6half_tEfNS_4arch4Sm80ELb1ELb0ELb1ELb0ELb0ELb0ELb1ELb1EEENS1_21CollectiveEpilogueFwdINS6_IJS8_SA_S9_EEENS6_IJNS7_ILi1EEESI_SI_EEESC_SE_Li128ELb0ELb1ELb1ELb0EEENS1_30DynamicPersistentTileSchedulerILi128ELi128ELb1ELb1ELb0EEEEEEEEEvNT_6ParamsE,"aw",@nobits
	.sectionflags	@""
	.align	16


//--------------------- .nv.shared._ZN7cutlass13device_kernelIN5flash19enable_sm80_to_sm89INS1_16FlashAttnFwdSm80INS1_25CollectiveMainloopFwdSm80ILi4ELi1ELb0EN4cute5tupleIJNS5_1CILi128EEENS7_ILi48EEENS7_ILi96EEEEEELi96ENS_6half_tEfNS_4arch4Sm80ELb1ELb0ELb1ELb1ELb0ELb0ELb1ELb1EEENS1_21CollectiveEpilogueFwdINS6_IJS8_SA_S9_EEENS6_IJNS7_ILi1EEESI_SI_EEESC_SE_Li128ELb1ELb1ELb1ELb0EEENS1_36VarlenDynamicPersistentTileSchedulerILi128ELi48ELi128ELi128ELb1ELb1ELb0ELb1ELb1ELb1EEEEEEEEEvNT_6ParamsE --------------------------
	.section	.nv.shared._ZN7cutlass13device_kernelIN5flash19enable_sm80_to_sm89INS1_16FlashAttnFwdSm80INS1_25CollectiveMainloopFwdSm80ILi4ELi1ELb0EN4cute5tupleIJNS5_1CILi128EEENS7_ILi48EEENS7_ILi96EEEEEELi96ENS_6half_tEfNS_4arch4Sm80ELb1ELb0ELb1ELb1ELb0ELb0ELb1ELb1EEENS1_21CollectiveEpilogueFwdINS6_IJS8_SA_S9_EEENS6_IJNS7_ILi1EEESI_SI_EEESC_SE_Li128ELb1ELb1ELb1ELb0EEENS1_36VarlenDynamicPersistentTileSchedulerILi128ELi48ELi128ELi128ELb1ELb1ELb0ELb1ELb1ELb1EEEEEEEEEvNT_6ParamsE,"aw",@nobits
	.sectionflags	@""
	.align	16


//--------------------- .nv.shared._ZN7cutlass13device_kernelIN5flash19enable_sm80_to_sm89INS1_16FlashAttnFwdSm80INS1_25CollectiveMainloopFwdSm80ILi4ELi1ELb0EN4cute5tupleIJNS5_1CILi128EEENS7_ILi48EEENS7_ILi96EEEEEELi96ENS_6half_tEfNS_4arch4Sm80ELb1ELb0ELb1ELb1ELb0ELb1ELb1ELb1EEENS1_21CollectiveEpilogueFwdINS6_IJS8_SA_S9_EEENS6_IJNS7_ILi1EEESI_SI_EEESC_SE_Li128ELb1ELb1ELb1ELb0EEENS1_36VarlenDynamicPersistentTileSchedulerILi128ELi48ELi128ELi128ELb1ELb1ELb0ELb1ELb1ELb1EEEEEEEEEvNT_6ParamsE --------------------------
	.section	.nv.shared._ZN7cutlass13device_kernelIN5flash19enable_sm80_to_sm89INS1_16FlashAttnFwdSm80INS1_25CollectiveMainloopFwdSm80ILi4ELi1ELb0EN4cute5tupleIJNS5_1CILi128EEENS7_ILi48EEENS7_ILi96EEEEEELi96ENS_6half_tEfNS_4arch4Sm80ELb1ELb0ELb1ELb1ELb0ELb1ELb1ELb1EEENS1_21CollectiveEpilogueFwdINS6_IJS8_SA_S9_EEENS6_IJNS7_ILi1EEESI_SI_EEESC_SE_Li128ELb1ELb1ELb1ELb0EEENS1_36VarlenDynamicPersistentTileSchedulerILi128ELi48ELi128ELi128ELb1ELb1ELb0ELb1ELb1ELb1EEEEEEEEEvNT_6ParamsE,"aw",@nobits
	.sectionflags	@""
	.align	16


//--------------------- .nv.shared._ZN7cutlass13device_kernelIN5flash19enable_sm80_to_sm89INS1_16FlashAttnFwdSm80INS1_25CollectiveMainloopFwdSm80ILi4ELi1ELb0EN4cute5tupleIJNS5_1CILi128EEENS7_ILi64EEENS7_ILi96EEEEEELi96ENS_6half_tEfNS_4arch4Sm80ELb0ELb0ELb0ELb0ELb0ELb0ELb1ELb1EEENS1_21CollectiveEpilogueFwdINS6_IJS8_SA_S9_EEENS6_IJNS7_ILi1EEESI_SI_EEESC_SE_Li128ELb0ELb1ELb1ELb0EEENS1_19SingleTileSchedulerILb0ELb1ELb1ELi128EEEEEEEEEvNT_6ParamsE --------------------------
	.section	.nv.shared._ZN7cutlass13device_kernelIN5flash19enable_sm80_to_sm89INS1_16FlashAttnFwdSm80INS1_25CollectiveMainloopFwdSm80ILi4ELi1ELb0EN4cute5tupleIJNS5_1CILi128EEENS7_ILi64EEENS7_ILi96EEEEEELi96ENS_6half_tEfNS_4arch4Sm80ELb0ELb0ELb0ELb0ELb0ELb0ELb1ELb1EEENS1_21CollectiveEpilogueFwdINS6_IJS8_SA_S9_EEENS6_IJNS7_ILi1EEESI_SI_EEESC_SE_Li128ELb0ELb1ELb1ELb0EEENS1_19SingleTileSchedulerILb0ELb1ELb1ELi128EEEEEEEEEvNT_6ParamsE,"aw",@nobits
	.sectionflags	@""
	.align	16


//--------------------- .nv.shared._ZN7cutlass13device_kernelIN5flash19enable_sm80_to_sm89INS1_16FlashAttnFwdSm80INS1_25CollectiveMainloopFwdSm80ILi4ELi1ELb0EN4cute5tupleIJNS5_1CILi128EEENS7_ILi48EEENS7_ILi96EEEEEELi96ENS_6half_tEfNS_4arch4Sm80ELb0ELb0ELb0ELb1ELb0ELb0ELb1ELb1EEENS1_21CollectiveEpilogueFwdINS6_IJS8_SA_S9_EEENS6_IJNS7_ILi1EEESI_SI_EEESC_SE_Li128ELb1ELb1ELb1ELb0EEENS1_36VarlenDynamicPersistentTileSchedulerILi128ELi48ELi128ELi128ELb1ELb1ELb0ELb0ELb1ELb1EEEEEEEEEvNT_6ParamsE --------------------------
	.section	.nv.shared._ZN7cutlass13device_kernelIN5flash19enable_sm80_to_sm89INS1_16FlashAttnFwdSm80INS1_25CollectiveMainloopFwdSm80ILi4ELi1ELb0EN4cute5tupleIJNS5_1CILi128EEENS7_ILi48EEENS7_ILi96EEEEEELi96ENS_6half_tEfNS_4arch4Sm80ELb0ELb0ELb0ELb1ELb0ELb0ELb1ELb1EEENS1_21CollectiveEpilogueFwdINS6_IJS8_SA_S9_EEENS6_IJNS7_ILi1EEESI_SI_EEESC_SE_Li128ELb1ELb1ELb1ELb0EEENS1_36VarlenDynamicPersistentTileSchedulerILi128ELi48ELi128ELi128ELb1ELb1ELb0ELb0ELb1ELb1EEEEEEEEEvNT_6ParamsE,"aw",@nobits
	.sectionflags	@""
	.align	16


//--------------------- .nv.shared._ZN7cutlass13device_kernelIN5flash19enable_sm80_to_sm89INS1_16FlashAttnFwdSm80INS1_25CollectiveMainloopFwdSm80ILi4ELi1ELb0EN4cute5tupleIJNS5_1CILi128EEENS7_ILi48EEENS7_ILi96EEEEEELi96ENS_6half_tEfNS_4arch4Sm80ELb0ELb0ELb0ELb1ELb0ELb1ELb1ELb1EEENS1_21CollectiveEpilogueFwdINS6_IJS8_SA_S9_EEENS6_IJNS7_ILi1EEESI_SI_EEESC_SE_Li128ELb1ELb1ELb1ELb0EEENS1_36VarlenDynamicPersistentTileSchedulerILi128ELi48ELi128ELi128ELb1ELb1ELb0ELb0ELb1ELb1EEEEEEEEEvNT_6ParamsE --------------------------
	.section	.nv.shared._ZN7cutlass13device_kernelIN5flash19enable_sm80_to_sm89INS1_16FlashAttnFwdSm80INS1_25CollectiveMainloopFwdSm80ILi4ELi1ELb0EN4cute5tupleIJNS5_1CILi128EEENS7_ILi48EEENS7_ILi96EEEEEELi96ENS_6half_tEfNS_4arch4Sm80ELb0ELb0ELb0ELb1ELb0ELb1ELb1ELb1EEENS1_21CollectiveEpilogueFwdINS6_IJS8_SA_S9_EEENS6_IJNS7_ILi1EEESI_SI_EEESC_SE_Li128ELb1ELb1ELb1ELb0EEENS1_36VarlenDynamicPersistentTileSchedulerILi128ELi48ELi128ELi128ELb1ELb1ELb0ELb0ELb1ELb1EEEEEEEEEvNT_6ParamsE,"aw",@nobits
	.sectionflags	@""
	.align	16


//--------------------- .nv.shared._ZN7cutlass13device_kernelIN5flash19enable_sm80_to_sm89INS1_16FlashAttnFwdSm80INS1_25CollectiveMainloopFwdSm80ILi4ELi1ELb0EN4cute5tupleIJNS5_1CILi128EEENS7_ILi48EEENS7_ILi96EEEEEELi96ENS_6half_tEfNS_4arch4Sm80ELb0ELb1ELb0ELb0ELb0ELb0ELb1ELb1EEENS1_21CollectiveEpilogueFwdINS6_IJS8_SA_S9_EEENS6_IJNS7_ILi1EEESI_SI_EEESC_SE_Li128ELb0ELb1ELb1ELb0EEENS1_19SingleTileSchedulerILb0ELb1ELb1ELi128EEEEEEEEEvNT_6ParamsE --------------------------
	.section	.nv.shared._ZN7cutlass13device_kernelIN5flash19enable_sm80_to_sm89INS1_16FlashAttnFwdSm80INS1_25CollectiveMainloopFwdSm80ILi4ELi1ELb0EN4cute5tupleIJNS5_1CILi128EEENS7_ILi48EEENS7_ILi96EEEEEELi96ENS_6half_tEfNS_4arch4Sm80ELb0ELb1ELb0ELb0ELb0ELb0ELb1ELb1EEENS1_21CollectiveEpilogueFwdINS6_IJS8_SA_S9_EEENS6_IJNS7_ILi1EEESI_SI_EEESC_SE_Li128ELb0ELb1ELb1ELb0EEENS1_19SingleTileSchedulerILb0ELb1ELb1ELi128EEEEEEEEEvNT_6ParamsE,"aw",@nobits
	.sectionflags	@""
	.align	16


//--------------------- .nv.shared._ZN7cutlass13device_kernelIN5flash19enable_sm80_to_sm89INS1_16FlashAttnFwdSm80INS1_25CollectiveMainloopFwdSm80ILi4ELi1ELb0EN4cute5tupleIJNS5_1CILi128EEENS7_ILi48EEENS7_ILi96EEEEEELi96ENS_6half_tEfNS_4arch4Sm80ELb0ELb1ELb0ELb1ELb0ELb0ELb1ELb1EEENS1_21CollectiveEpilogueFwdINS6_IJS8_SA_S9_EEENS6_IJNS7_ILi1EEESI_SI_EEESC_SE_Li128ELb1ELb1ELb1ELb0EEENS1_36VarlenDynamicPersistentTileSchedulerILi128ELi48ELi128ELi128ELb1ELb1ELb0ELb1ELb0ELb1EEEEEEEEEvNT_6ParamsE --------------------------
	.section	.nv.shared._ZN7cutlass13device_kernelIN5flash19enable_sm80_to_sm89INS1_16FlashAttnFwdSm80INS1_25CollectiveMainloopFwdSm80ILi4ELi1ELb0EN4cute5tupleIJNS5_1CILi128EEENS7_ILi48EEENS7_ILi96EEEEEELi96ENS_6half_tEfNS_4arch4Sm80ELb0ELb1ELb0ELb1ELb0ELb0ELb1ELb1EEENS1_21CollectiveEpilogueFwdINS6_IJS8_SA_S9_EEENS6_IJNS7_ILi1EEESI_SI_EEESC_SE_Li128ELb1ELb1ELb1ELb0EEENS1_36VarlenDynamicPersistentTileSchedulerILi128ELi48ELi128ELi128ELb1ELb1ELb0ELb1ELb0ELb1EEEEEEEEEvNT_6ParamsE,"aw",@nobits
	.sectionflags	@""
	.align	16


//--------------------- .nv.shared._ZN7cutlass13device_kernelIN5flash19enable_sm80_to_sm89INS1_16FlashAttnFwdSm80INS1_25CollectiveMainloopFwdSm80ILi4ELi1ELb0EN4cute5tupleIJNS5_1CILi128EEENS7_ILi48EEENS7_ILi96EEEEEELi96ENS_6half_tEfNS_4arch4Sm80ELb0ELb1ELb0ELb1ELb0ELb1ELb1ELb1EEENS1_21CollectiveEpilogueFwdINS6_IJS8_SA_S9_EEENS6_IJNS7_ILi1EEESI_SI_EEESC_SE_Li128ELb1ELb1ELb1ELb0EEENS1_36VarlenDynamicPersistentTileSchedulerILi128ELi48ELi128ELi128ELb1ELb1ELb0ELb1ELb0ELb1EEEEEEEEEvNT_6ParamsE --------------------------
	.section	.nv.shared._ZN7cutlass13device_kernelIN5flash19enable_sm80_to_sm89INS1_16FlashAttnFwdSm80INS1_25CollectiveMainloopFwdSm80ILi4ELi1ELb0EN4cute5tupleIJNS5_1CILi128EEENS7_ILi48EEENS7_ILi96EEEEEELi96ENS_6half_tEfNS_4arch4Sm80ELb0ELb1ELb0ELb1ELb0ELb1ELb1ELb1EEENS1_21CollectiveEpilogueFwdINS6_IJS8_SA_S9_EEENS6_IJNS7_ILi1EEESI_SI_EEESC_SE_Li128ELb1ELb1ELb1ELb0EEENS1_36VarlenDynamicPersistentTileSchedulerILi128ELi48ELi128ELi128ELb1ELb1ELb0ELb1ELb0ELb1EEEEEEEEEvNT_6ParamsE,"aw",@nobits
	.sectionflags	@""
	.align	16


//--------------------- .nv.shared._ZN7cutlass13device_kernelIN5flash19enable_sm80_to_sm89INS1_16FlashAttnFwdSm80INS1_25CollectiveMainloopFwdSm80ILi4ELi1ELb0EN4cute5tupleIJNS5_1CILi128EEENS7_ILi64EEENS7_ILi96EEEEEELi96ENS_6half_tEfNS_4arch4Sm80ELb1ELb0ELb0ELb0ELb0ELb0ELb1ELb1EEENS1_21CollectiveEpilogueFwdINS6_IJS8_SA_S9_EEENS6_IJNS7_ILi1EEESI_SI_EEESC_SE_Li128ELb0ELb1ELb1ELb0EEENS1_30DynamicPersistentTileSchedulerILi128ELi128ELb1ELb1ELb0EEEEEEEEEvNT_6ParamsE --------------------------
	.section	.nv.shared._ZN7cutlass13device_kernelIN5flash19enable_sm80_to_sm89INS1_16FlashAttnFwdSm80INS1_25CollectiveMainloopFwdSm80ILi4ELi1ELb0EN4cute5tupleIJNS5_1CILi128EEENS7_ILi64EEENS7_ILi96EEEEEELi96ENS_6half_tEfNS_4arch4Sm80ELb1ELb0ELb0ELb0ELb0ELb0ELb1ELb1EEENS1_21CollectiveEpilogueFwdINS6_IJS8_SA_S9_EEENS6_IJNS7_ILi1EEESI_SI_EEESC_SE_Li128ELb0ELb1ELb1ELb0EEENS1_30DynamicPersistentTileSchedulerILi128ELi128ELb1ELb1ELb0EEEEEEEEEvNT_6ParamsE,"aw",@nobits
	.sectionflags	@""
	.align	16


//--------------------- .nv.shared._ZN7cutlass13device_kernelIN5flash19enable_sm80_to_sm89INS1_16FlashAttnFwdSm80INS1_25CollectiveMainloopFwdSm80ILi4ELi1ELb0EN4cute5tupleIJNS5_1CILi128EEENS7_ILi48EEENS7_ILi96EEEEEELi96ENS_6half_tEfNS_4arch4Sm80ELb1ELb0ELb0ELb1ELb0ELb0ELb1ELb1EEENS1_21CollectiveEpilogueFwdINS6_IJS8_SA_S9_EEENS6_IJNS7_ILi1EEESI_SI_EEESC_SE_Li128ELb1ELb1ELb1ELb0EEENS1_36VarlenDynamicPersistentTileSchedulerILi128ELi48ELi128ELi128ELb1ELb1ELb0ELb1ELb1ELb1EEEEEEEEEvNT_6ParamsE --------------------------
	.section	.nv.shared._ZN7cutlass13device_kernelIN5flash19enable_sm80_to_sm89INS1_16FlashAttnFwdSm80INS1_25CollectiveMainloopFwdSm80ILi4ELi1ELb0EN4cute5tupleIJNS5_1CILi128EEENS7_ILi48EEENS7_ILi96EEEEEELi96ENS_6half_tEfNS_4arch4Sm80ELb1ELb0ELb0ELb1ELb0ELb0ELb1ELb1EEENS1_21CollectiveEpilogueFwdINS6_IJS8_SA_S9_EEENS6_IJNS7_ILi1EEESI_SI_EEESC_SE_Li128ELb1ELb1ELb1ELb0EEENS1_36VarlenDynamicPersistentTileSchedulerILi128ELi48ELi128ELi128ELb1ELb1ELb0ELb1ELb1ELb1EEEEEEEEEvNT_6ParamsE,"aw",@nobits
	.sectionflags	@""
	.align	16


//--------------------- .nv.shared._ZN7cutlass13device_kernelIN5flash19enable_sm80_to_sm89INS1_16FlashAttnFwdSm80INS1_25CollectiveMainloopFwdSm80ILi4ELi1ELb0EN4cute5tupleIJNS5_1CILi128EEENS7_ILi48EEENS7_ILi96EEEEEELi96ENS_6half_tEfNS_4arch4Sm80ELb1ELb0ELb0ELb1ELb0ELb1ELb1ELb1EEENS1_21CollectiveEpilogueFwdINS6_IJS8_SA_S9_EEENS6_IJNS7_ILi1EEESI_SI_EEESC_SE_Li128ELb1ELb1ELb1ELb0EEENS1_36VarlenDynamicPersistentTileSchedulerILi128ELi48ELi128ELi128ELb1ELb1ELb0ELb1ELb1ELb1EEEEEEEEEvNT_6ParamsE --------------------------
	.section	.nv.shared._ZN7cutlass13device_kernelIN5flash19enable_sm80_to_sm89INS1_16FlashAttnFwdSm80INS1_25CollectiveMainloopFwdSm80ILi4ELi1ELb0EN4cute5tupleIJNS5_1CILi128EEENS7_ILi48EEENS7_ILi96EEEEEELi96ENS_6half_tEfNS_4arch4Sm80ELb1ELb0ELb0ELb1ELb0ELb1ELb1ELb1EEENS1_21CollectiveEpilogueFwdINS6_IJS8_SA_S9_EEENS6_IJNS7_ILi1EEESI_SI_EEESC_SE_Li128ELb1ELb1ELb1ELb0EEENS1_36VarlenDynamicPersistentTileSchedulerILi128ELi48ELi128ELi128ELb1ELb1ELb0ELb1ELb1ELb1EEEEEEEEEvNT_6ParamsE,"aw",@nobits
	.sectionflags	@""
	.align	16
